	.target	sm_80

	.elftype	@"ET_EXEC"


//--------------------- .note.nv.tkinfo           --------------------------
	.section	.note.nv.tkinfo,"",@"SHT_NOTE"
	.sectionflags	@"SHF_NOTE_NV_TKINFO"
	.tkinfo
        /*0018*/ 	.word	0x00000002
        /*0030*/ 	.string	""
        /*0030*/ 	.string	"ptxas"
        /*0030*/ 	.string	"Cuda compilation tools, release 13.0, V13.0.88"
        /*0030*/ 	.string	"Build cuda_13.0.r13.0/compiler.36424714_0"
        /*0030*/ 	.string	"-arch sm_80 -m 64 "



//--------------------- .note.nv.cuinfo           --------------------------
	.section	.note.nv.cuinfo,"",@"SHT_NOTE"
	.sectionflags	@"SHF_NOTE_NV_CUINFO"
        /*0018*/ 	.short	0x0002
        /*001a*/ 	.short	0x0050
        /*001c*/ 	.short	0x0082
	.zero		2


//--------------------- .nv.info                  --------------------------
	.section	.nv.info,"",@"SHT_CUDA_INFO"
	.align	4


	//----- nvinfo : EIATTR_REGCOUNT
	.align		4
        /*0000*/ 	.byte	0x04, 0x2f
        /*0002*/ 	.short	(.L_12 - .L_11)
	.align		4
.L_11:
        /*0004*/ 	.word	index@(_ZN7cutlass13device_kernelIN5flash19enable_sm80_to_sm89INS1_16FlashAttnFwdSm80INS1_25CollectiveMainloopFwdSm80ILi8ELi1ELb1EN4cute5tupleIJNS5_1CILi128EEENS7_ILi112EEES8_EEELi128ENS_6half_tEfNS_4arch4Sm80ELb1ELb0ELb1ELb1ELb0ELb1ELb1ELb1EEENS1_21CollectiveEpilogueFwdINS6_IJS8_S8_S9_EEENS6_IJNS7_ILi1EEESH_SH_EEESB_SD_Li256ELb1ELb1ELb1ELb0EEENS1_36VarlenDynamicPersistentTileSchedulerILi128ELi112ELi256ELi256ELb1ELb1ELb0ELb1ELb1ELb1EEEEEEEEEvNT_6ParamsE)
        /*0008*/ 	.word	0x000000ff


	//----- nvinfo : EIATTR_FRAME_SIZE
	.align		4
.L_12:
        /*000c*/ 	.byte	0x04, 0x11
        /*000e*/ 	.short	(.L_14 - .L_13)
	.align		4
.L_13:
        /*0010*/ 	.word	index@($__internal_27_$__cuda_sm70_votesync_ballot)
        /*0014*/ 	.word	0x00000000


	//----- nvinfo : EIATTR_FRAME_SIZE
	.align		4
.L_14:
        /*0018*/ 	.byte	0x04, 0x11
        /*001a*/ 	.short	(.L_16 - .L_15)
	.align		4
.L_15:
        /*001c*/ 	.word	index@($__internal_26_$__cuda_sm70_shflsync_up_p)
        /*0020*/ 	.word	0x00000000


	//----- nvinfo : EIATTR_FRAME_SIZE
	.align		4
.L_16:
        /*0024*/ 	.byte	0x04, 0x11
        /*0026*/ 	.short	(.L_18 - .L_17)
	.align		4
.L_17:
        /*0028*/ 	.word	index@($__internal_25_$__cuda_sm70_shflsync_idx_p)
        /*002c*/ 	.word	0x00000000


	//----- nvinfo : EIATTR_FRAME_SIZE
	.align		4
.L_18:
        /*0030*/ 	.byte	0x04, 0x11
        /*0032*/ 	.short	(.L_20 - .L_19)
	.align		4
.L_19:
        /*0034*/ 	.word	index@($__internal_24_$__cuda_sm70_shflsync_bfly_p)
        /*0038*/ 	.word	0x00000000


	//----- nvinfo : EIATTR_FRAME_SIZE
	.align		4
.L_20:
        /*003c*/ 	.byte	0x04, 0x11
        /*003e*/ 	.short	(.L_22 - .L_21)
	.align		4
.L_21:
        /*0040*/ 	.word	index@(_ZN7cutlass13device_kernelIN5flash19enable_sm80_to_sm89INS1_16FlashAttnFwdSm80INS1_25CollectiveMainloopFwdSm80ILi8ELi1ELb1EN4cute5tupleIJNS5_1CILi128EEENS7_ILi112EEES8_EEELi128ENS_6half_tEfNS_4arch4Sm80ELb1ELb0ELb1ELb1ELb0ELb1ELb1ELb1EEENS1_21CollectiveEpilogueFwdINS6_IJS8_S8_S9_EEENS6_IJNS7_ILi1EEESH_SH_EEESB_SD_Li256ELb1ELb1ELb1ELb0EEENS1_36VarlenDynamicPersistentTileSchedulerILi128ELi112ELi256ELi256ELb1ELb1ELb0ELb1ELb1ELb1EEEEEEEEEvNT_6ParamsE)
        /*0044*/ 	.word	0x00000088


	//----- nvinfo : EIATTR_REGCOUNT
	.align		4
.L_22:
        /*0048*/ 	.byte	0x04, 0x2f
        /*004a*/ 	.short	(.L_24 - .L_23)
	.align		4
.L_23:
        /*004c*/ 	.word	index@(_ZN7cutlass13device_kernelIN5flash19enable_sm80_to_sm89INS1_16FlashAttnFwdSm80INS1_25CollectiveMainloopFwdSm80ILi8ELi1ELb1EN4cute5tupleIJNS5_1CILi128EEENS7_ILi112EEES8_EEELi128ENS_6half_tEfNS_4arch4Sm80ELb1ELb0ELb1ELb1ELb0ELb0ELb1ELb1EEENS1_21CollectiveEpilogueFwdINS6_IJS8_S8_S9_EEENS6_IJNS7_ILi1EEESH_SH_EEESB_SD_Li256ELb1ELb1ELb1ELb0EEENS1_36VarlenDynamicPersistentTileSchedulerILi128ELi112ELi256ELi256ELb1ELb1ELb0ELb1ELb1ELb1EEEEEEEEEvNT_6ParamsE)
        /*0050*/ 	.word	0x000000ff


	//----- nvinfo : EIATTR_FRAME_SIZE
	.align		4
.L_24:
        /*0054*/ 	.byte	0x04, 0x11
        /*0056*/ 	.short	(.L_26 - .L_25)
	.align		4
.L_25:
        /*0058*/ 	.word	index@($__internal_23_$__cuda_sm70_votesync_ballot)
        /*005c*/ 	.word	0x00000000


	//----- nvinfo : EIATTR_FRAME_SIZE
	.align		4
.L_26:
        /*0060*/ 	.byte	0x04, 0x11
        /*0062*/ 	.short	(.L_28 - .L_27)
	.align		4
.L_27:
        /*0064*/ 	.word	index@($__internal_22_$__cuda_sm70_shflsync_up_p)
        /*0068*/ 	.word	0x00000000


	//----- nvinfo : EIATTR_FRAME_SIZE
	.align		4
.L_28:
        /*006c*/ 	.byte	0x04, 0x11
        /*006e*/ 	.short	(.L_30 - .L_29)
	.align		4
.L_29:
        /*0070*/ 	.word	index@($__internal_21_$__cuda_sm70_shflsync_idx_p)
        /*0074*/ 	.word	0x00000000


	//----- nvinfo : EIATTR_FRAME_SIZE
	.align		4
.L_30:
        /*0078*/ 	.byte	0x04, 0x11
        /*007a*/ 	.short	(.L_32 - .L_31)
	.align		4
.L_31:
        /*007c*/ 	.word	index@($__internal_20_$__cuda_sm70_shflsync_bfly_p)
        /*0080*/ 	.word	0x00000000


	//----- nvinfo : EIATTR_FRAME_SIZE
	.align		4
.L_32:
        /*0084*/ 	.byte	0x04, 0x11
        /*0086*/ 	.short	(.L_34 - .L_33)
	.align		4
.L_33:
        /*0088*/ 	.word	index@(_ZN7cutlass13device_kernelIN5flash19enable_sm80_to_sm89INS1_16FlashAttnFwdSm80INS1_25CollectiveMainloopFwdSm80ILi8ELi1ELb1EN4cute5tupleIJNS5_1CILi128EEENS7_ILi112EEES8_EEELi128ENS_6half_tEfNS_4arch4Sm80ELb1ELb0ELb1ELb1ELb0ELb0ELb1ELb1EEENS1_21CollectiveEpilogueFwdINS6_IJS8_S8_S9_EEENS6_IJNS7_ILi1EEESH_SH_EEESB_SD_Li256ELb1ELb1ELb1ELb0EEENS1_36VarlenDynamicPersistentTileSchedulerILi128ELi112ELi256ELi256ELb1ELb1ELb0ELb1ELb1ELb1EEEEEEEEEvNT_6ParamsE)
        /*008c*/ 	.word	0x000000a0


	//----- nvinfo : EIATTR_REGCOUNT
	.align		4
.L_34:
        /*0090*/ 	.byte	0x04, 0x2f
        /*0092*/ 	.short	(.L_36 - .L_35)
	.align		4
.L_35:
        /*0094*/ 	.word	index@(_ZN7cutlass13device_kernelIN5flash19enable_sm80_to_sm89INS1_16FlashAttnFwdSm80INS1_25CollectiveMainloopFwdSm80ILi4ELi1ELb0EN4cute5tupleIJNS5_1CILi128EEENS7_ILi64EEES8_EEELi128ENS_6half_tEfNS_4arch4Sm80ELb1ELb0ELb1ELb0ELb0ELb0ELb1ELb1EEENS1_21CollectiveEpilogueFwdINS6_IJS8_S8_S9_EEENS6_IJNS7_ILi1EEESH_SH_EEESB_SD_Li128ELb0ELb1ELb1ELb0EEENS1_30DynamicPersistentTileSchedulerILi128ELi128ELb1ELb1ELb0EEEEEEEEEvNT_6ParamsE)
        /*0098*/ 	.word	0x000000ff


	//----- nvinfo : EIATTR_FRAME_SIZE
	.align		4
.L_36:
        /*009c*/ 	.byte	0x04, 0x11
        /*009e*/ 	.short	(.L_38 - .L_37)
	.align		4
.L_37:
        /*00a0*/ 	.word	index@($__internal_19_$__cuda_sm70_shflsync_idx_p)
        /*00a4*/ 	.word	0x00000000


	//----- nvinfo : EIATTR_FRAME_SIZE
	.align		4
.L_38:
        /*00a8*/ 	.byte	0x04, 0x11
        /*00aa*/ 	.short	(.L_40 - .L_39)
	.align		4
.L_39:
        /*00ac*/ 	.word	index@($__internal_18_$__cuda_sm70_shflsync_bfly_p)
        /*00b0*/ 	.word	0x00000000


	//----- nvinfo : EIATTR_FRAME_SIZE
	.align		4
.L_40:
        /*00b4*/ 	.byte	0x04, 0x11
        /*00b6*/ 	.short	(.L_42 - .L_41)
	.align		4
.L_41:
        /*00b8*/ 	.word	index@(_ZN7cutlass13device_kernelIN5flash19enable_sm80_to_sm89INS1_16FlashAttnFwdSm80INS1_25CollectiveMainloopFwdSm80ILi4ELi1ELb0EN4cute5tupleIJNS5_1CILi128EEENS7_ILi64EEES8_EEELi128ENS_6half_tEfNS_4arch4Sm80ELb1ELb0ELb1ELb0ELb0ELb0ELb1ELb1EEENS1_21CollectiveEpilogueFwdINS6_IJS8_S8_S9_EEENS6_IJNS7_ILi1EEESH_SH_EEESB_SD_Li128ELb0ELb1ELb1ELb0EEENS1_30DynamicPersistentTileSchedulerILi128ELi128ELb1ELb1ELb0EEEEEEEEEvNT_6ParamsE)
        /*00bc*/ 	.word	0x00000098


	//----- nvinfo : EIATTR_REGCOUNT
	.align		4
.L_42:
        /*00c0*/ 	.byte	0x04, 0x2f
        /*00c2*/ 	.short	(.L_44 - .L_43)
	.align		4
.L_43:
        /*00c4*/ 	.word	index@(_ZN7cutlass13device_kernelIN5flash19enable_sm80_to_sm89INS1_16FlashAttnFwdSm80INS1_25CollectiveMainloopFwdSm80ILi8ELi1ELb1EN4cute5tupleIJNS5_1CILi128EEENS7_ILi96EEES8_EEELi128ENS_6half_tEfNS_4arch4Sm80ELb0ELb1ELb1ELb1ELb0ELb1ELb1ELb1EEENS1_21CollectiveEpilogueFwdINS6_IJS8_S8_S9_EEENS6_IJNS7_ILi1EEESH_SH_EEESB_SD_Li256ELb1ELb1ELb1ELb0EEENS1_36VarlenDynamicPersistentTileSchedulerILi128ELi96ELi256ELi256ELb1ELb1ELb0ELb1ELb0ELb1EEEEEEEEEvNT_6ParamsE)
        /*00c8*/ 	.word	0x000000ff


	//----- nvinfo : EIATTR_FRAME_SIZE
	.align		4
.L_44:
        /*00cc*/ 	.byte	0x04, 0x11
        /*00ce*/ 	.short	(.L_46 - .L_45)
	.align		4
.L_45:
        /*00d0*/ 	.word	index@($__internal_17_$__cuda_sm70_votesync_ballot)
        /*00d4*/ 	.word	0x00000000


	//----- nvinfo : EIATTR_FRAME_SIZE
	.align		4
.L_46:
        /*00d8*/ 	.byte	0x04, 0x11
        /*00da*/ 	.short	(.L_48 - .L_47)
	.align		4
.L_47:
        /*00dc*/ 	.word	index@($__internal_16_$__cuda_sm70_shflsync_up_p)
        /*00e0*/ 	.word	0x00000000


	//----- nvinfo : EIATTR_FRAME_SIZE
	.align		4
.L_48:
        /*00e4*/ 	.byte	0x04, 0x11
        /*00e6*/ 	.short	(.L_50 - .L_49)
	.align		4
.L_49:
        /*00e8*/ 	.word	index@($__internal_15_$__cuda_sm70_shflsync_idx_p)
        /*00ec*/ 	.word	0x00000000


	//----- nvinfo : EIATTR_FRAME_SIZE
	.align		4
.L_50:
        /*00f0*/ 	.byte	0x04, 0x11
        /*00f2*/ 	.short	(.L_52 - .L_51)
	.align		4
.L_51:
        /*00f4*/ 	.word	index@($__internal_14_$__cuda_sm70_shflsync_bfly_p)
        /*00f8*/ 	.word	0x00000000


	//----- nvinfo : EIATTR_FRAME_SIZE
	.align		4
.L_52:
        /*00fc*/ 	.byte	0x04, 0x11
        /*00fe*/ 	.short	(.L_54 - .L_53)
	.align		4
.L_53:
        /*0100*/ 	.word	index@(_ZN7cutlass13device_kernelIN5flash19enable_sm80_to_sm89INS1_16FlashAttnFwdSm80INS1_25CollectiveMainloopFwdSm80ILi8ELi1ELb1EN4cute5tupleIJNS5_1CILi128EEENS7_ILi96EEES8_EEELi128ENS_6half_tEfNS_4arch4Sm80ELb0ELb1ELb1ELb1ELb0ELb1ELb1ELb1EEENS1_21CollectiveEpilogueFwdINS6_IJS8_S8_S9_EEENS6_IJNS7_ILi1EEESH_SH_EEESB_SD_Li256ELb1ELb1ELb1ELb0EEENS1_36VarlenDynamicPersistentTileSchedulerILi128ELi96ELi256ELi256ELb1ELb1ELb0ELb1ELb0ELb1EEEEEEEEEvNT_6ParamsE)
        /*0104*/ 	.word	0x00000058


	//----- nvinfo : EIATTR_REGCOUNT
	.align		4
.L_54:
        /*0108*/ 	.byte	0x04, 0x2f
        /*010a*/ 	.short	(.L_56 - .L_55)
	.align		4
.L_55:
        /*010c*/ 	.word	index@(_ZN7cutlass13device_kernelIN5flash19enable_sm80_to_sm89INS1_16FlashAttnFwdSm80INS1_25CollectiveMainloopFwdSm80ILi8ELi1ELb1EN4cute5tupleIJNS5_1CILi128EEENS7_ILi96EEES8_EEELi128ENS_6half_tEfNS_4arch4Sm80ELb0ELb1ELb1ELb1ELb0ELb0ELb1ELb1EEENS1_21CollectiveEpilogueFwdINS6_IJS8_S8_S9_EEENS6_IJNS7_ILi1EEESH_SH_EEESB_SD_Li256ELb1ELb1ELb1ELb0EEENS1_36VarlenDynamicPersistentTileSchedulerILi128ELi96ELi256ELi256ELb1ELb1ELb0ELb1ELb0ELb1EEEEEEEEEvNT_6ParamsE)
        /*0110*/ 	.word	0x000000ff


	//----- nvinfo : EIATTR_FRAME_SIZE
	.align		4
.L_56:
        /*0114*/ 	.byte	0x04, 0x11
        /*0116*/ 	.short	(.L_58 - .L_57)
	.align		4
.L_57:
        /*0118*/ 	.word	index@($__internal_13_$__cuda_sm70_votesync_ballot)
        /*011c*/ 	.word	0x00000000


	//----- nvinfo : EIATTR_FRAME_SIZE
	.align		4
.L_58:
        /*0120*/ 	.byte	0x04, 0x11
        /*0122*/ 	.short	(.L_60 - .L_59)
	.align		4
.L_59:
        /*0124*/ 	.word	index@($__internal_12_$__cuda_sm70_shflsync_up_p)
        /*0128*/ 	.word	0x00000000


	//----- nvinfo : EIATTR_FRAME_SIZE
	.align		4
.L_60:
        /*012c*/ 	.byte	0x04, 0x11
        /*012e*/ 	.short	(.L_62 - .L_61)
	.align		4
.L_61:
        /*0130*/ 	.word	index@($__internal_11_$__cuda_sm70_shflsync_idx_p)
        /*0134*/ 	.word	0x00000000


	//----- nvinfo : EIATTR_FRAME_SIZE
	.align		4
.L_62:
        /*0138*/ 	.byte	0x04, 0x11
        /*013a*/ 	.short	(.L_64 - .L_63)
	.align		4
.L_63:
        /*013c*/ 	.word	index@($__internal_10_$__cuda_sm70_shflsync_bfly_p)
        /*0140*/ 	.word	0x00000000


	//----- nvinfo : EIATTR_FRAME_SIZE
	.align		4
.L_64:
        /*0144*/ 	.byte	0x04, 0x11
        /*0146*/ 	.short	(.L_66 - .L_65)
	.align		4
.L_65:
        /*0148*/ 	.word	index@(_ZN7cutlass13device_kernelIN5flash19enable_sm80_to_sm89INS1_16FlashAttnFwdSm80INS1_25CollectiveMainloopFwdSm80ILi8ELi1ELb1EN4cute5tupleIJNS5_1CILi128EEENS7_ILi96EEES8_EEELi128ENS_6half_tEfNS_4arch4Sm80ELb0ELb1ELb1ELb1ELb0ELb0ELb1ELb1EEENS1_21CollectiveEpilogueFwdINS6_IJS8_S8_S9_EEENS6_IJNS7_ILi1EEESH_SH_EEESB_SD_Li256ELb1ELb1ELb1ELb0EEENS1_36VarlenDynamicPersistentTileSchedulerILi128ELi96ELi256ELi256ELb1ELb1ELb0ELb1ELb0ELb1EEEEEEEEEvNT_6ParamsE)
        /*014c*/ 	.word	0x00000070


	//----- nvinfo : EIATTR_REGCOUNT
	.align		4
.L_66:
        /*0150*/ 	.byte	0x04, 0x2f
        /*0152*/ 	.short	(.L_68 - .L_67)
	.align		4
.L_67:
        /*0154*/ 	.word	index@(_ZN7cutlass13device_kernelIN5flash19enable_sm80_to_sm89INS1_16FlashAttnFwdSm80INS1_25CollectiveMainloopFwdSm80ILi4ELi1ELb0EN4cute5tupleIJNS5_1CILi128EEENS7_ILi48EEES8_EEELi128ENS_6half_tEfNS_4arch4Sm80ELb0ELb1ELb1ELb0ELb0ELb0ELb1ELb1EEENS1_21CollectiveEpilogueFwdINS6_IJS8_S8_S9_EEENS6_IJNS7_ILi1EEESH_SH_EEESB_SD_Li128ELb0ELb1ELb1ELb0EEENS1_19SingleTileSchedulerILb0ELb1ELb1ELi128EEEEEEEEEvNT_6ParamsE)
        /*0158*/ 	.word	0x000000ff


	//----- nvinfo : EIATTR_FRAME_SIZE
	.align		4
.L_68:
        /*015c*/ 	.byte	0x04, 0x11
        /*015e*/ 	.short	(.L_70 - .L_69)
	.align		4
.L_69:
        /*0160*/ 	.word	index@(_ZN7cutlass13device_kernelIN5flash19enable_sm80_to_sm89INS1_16FlashAttnFwdSm80INS1_25CollectiveMainloopFwdSm80ILi4ELi1ELb0EN4cute5tupleIJNS5_1CILi128EEENS7_ILi48EEES8_EEELi128ENS_6half_tEfNS_4arch4Sm80ELb0ELb1ELb1ELb0ELb0ELb0ELb1ELb1EEENS1_21CollectiveEpilogueFwdINS6_IJS8_S8_S9_EEENS6_IJNS7_ILi1EEESH_SH_EEESB_SD_Li128ELb0ELb1ELb1ELb0EEENS1_19SingleTileSchedulerILb0ELb1ELb1ELi128EEEEEEEEEvNT_6ParamsE)
        /*0164*/ 	.word	0x00000070


	//----- nvinfo : EIATTR_REGCOUNT
	.align		4
.L_70:
        /*0168*/ 	.byte	0x04, 0x2f
        /*016a*/ 	.short	(.L_72 - .L_71)
	.align		4
.L_71:
        /*016c*/ 	.word	index@(_ZN7cutlass13device_kernelIN5flash19enable_sm80_to_sm89INS1_16FlashAttnFwdSm80INS1_25CollectiveMainloopFwdSm80ILi8ELi1ELb1EN4cute5tupleIJNS5_1CILi128EEENS7_ILi112EEES8_EEELi128ENS_6half_tEfNS_4arch4Sm80ELb0ELb0ELb1ELb1ELb0ELb1ELb1ELb1EEENS1_21CollectiveEpilogueFwdINS6_IJS8_S8_S9_EEENS6_IJNS7_ILi1EEESH_SH_EEESB_SD_Li256ELb1ELb1ELb1ELb0EEENS1_36VarlenDynamicPersistentTileSchedulerILi128ELi112ELi256ELi256ELb1ELb1ELb0ELb0ELb1ELb1EEEEEEEEEvNT_6ParamsE)
        /*0170*/ 	.word	0x000000ff


	//----- nvinfo : EIATTR_FRAME_SIZE
	.align		4
.L_72:
        /*0174*/ 	.byte	0x04, 0x11
        /*0176*/ 	.short	(.L_74 - .L_73)
	.align		4
.L_73:
        /*0178*/ 	.word	index@($__internal_9_$__cuda_sm70_votesync_ballot)
        /*017c*/ 	.word	0x00000000


	//----- nvinfo : EIATTR_FRAME_SIZE
	.align		4
.L_74:
        /*0180*/ 	.byte	0x04, 0x11
        /*0182*/ 	.short	(.L_76 - .L_75)
	.align		4
.L_75:
        /*0184*/ 	.word	index@($__internal_8_$__cuda_sm70_shflsync_up_p)
        /*0188*/ 	.word	0x00000000


	//----- nvinfo : EIATTR_FRAME_SIZE
	.align		4
.L_76:
        /*018c*/ 	.byte	0x04, 0x11
        /*018e*/ 	.short	(.L_78 - .L_77)
	.align		4
.L_77:
        /*0190*/ 	.word	index@($__internal_7_$__cuda_sm70_shflsync_idx_p)
        /*0194*/ 	.word	0x00000000


	//----- nvinfo : EIATTR_FRAME_SIZE
	.align		4
.L_78:
        /*0198*/ 	.byte	0x04, 0x11
        /*019a*/ 	.short	(.L_80 - .L_79)
	.align		4
.L_79:
        /*019c*/ 	.word	index@($__internal_6_$__cuda_sm70_shflsync_bfly_p)
        /*01a0*/ 	.word	0x00000000


	//----- nvinfo : EIATTR_FRAME_SIZE
	.align		4
.L_80:
        /*01a4*/ 	.byte	0x04, 0x11
        /*01a6*/ 	.short	(.L_82 - .L_81)
	.align		4
.L_81:
        /*01a8*/ 	.word	index@(_ZN7cutlass13device_kernelIN5flash19enable_sm80_to_sm89INS1_16FlashAttnFwdSm80INS1_25CollectiveMainloopFwdSm80ILi8ELi1ELb1EN4cute5tupleIJNS5_1CILi128EEENS7_ILi112EEES8_EEELi128ENS_6half_tEfNS_4arch4Sm80ELb0ELb0ELb1ELb1ELb0ELb1ELb1ELb1EEENS1_21CollectiveEpilogueFwdINS6_IJS8_S8_S9_EEENS6_IJNS7_ILi1EEESH_SH_EEESB_SD_Li256ELb1ELb1ELb1ELb0EEENS1_36VarlenDynamicPersistentTileSchedulerILi128ELi112ELi256ELi256ELb1ELb1ELb0ELb0ELb1ELb1EEEEEEEEEvNT_6ParamsE)
        /*01ac*/ 	.word	0x00000070


	//----- nvinfo : EIATTR_REGCOUNT
	.align		4
.L_82:
        /*01b0*/ 	.byte	0x04, 0x2f
        /*01b2*/ 	.short	(.L_84 - .L_83)
	.align		4
.L_83:
        /*01b4*/ 	.word	index@(_ZN7cutlass13device_kernelIN5flash19enable_sm80_to_sm89INS1_16FlashAttnFwdSm80INS1_25CollectiveMainloopFwdSm80ILi8ELi1ELb1EN4cute5tupleIJNS5_1CILi128EEENS7_ILi112EEES8_EEELi128ENS_6half_tEfNS_4arch4Sm80ELb0ELb0ELb1ELb1ELb0ELb0ELb1ELb1EEENS1_21CollectiveEpilogueFwdINS6_IJS8_S8_S9_EEENS6_IJNS7_ILi1EEESH_SH_EEESB_SD_Li256ELb1ELb1ELb1ELb0EEENS1_36VarlenDynamicPersistentTileSchedulerILi128ELi112ELi256ELi256ELb1ELb1ELb0ELb0ELb1ELb1EEEEEEEEEvNT_6ParamsE)
        /*01b8*/ 	.word	0x000000ff


	//----- nvinfo : EIATTR_FRAME_SIZE
	.align		4
.L_84:
        /*01bc*/ 	.byte	0x04, 0x11
        /*01be*/ 	.short	(.L_86 - .L_85)
	.align		4
.L_85:
        /*01c0*/ 	.word	index@($__internal_5_$__cuda_sm70_votesync_ballot)
        /*01c4*/ 	.word	0x00000000


	//----- nvinfo : EIATTR_FRAME_SIZE
	.align		4
.L_86:
        /*01c8*/ 	.byte	0x04, 0x11
        /*01ca*/ 	.short	(.L_88 - .L_87)
	.align		4
.L_87:
        /*01cc*/ 	.word	index@($__internal_4_$__cuda_sm70_shflsync_up_p)
        /*01d0*/ 	.word	0x00000000


	//----- nvinfo : EIATTR_FRAME_SIZE
	.align		4
.L_88:
        /*01d4*/ 	.byte	0x04, 0x11
        /*01d6*/ 	.short	(.L_90 - .L_89)
	.align		4
.L_89:
        /*01d8*/ 	.word	index@($__internal_3_$__cuda_sm70_shflsync_idx_p)
        /*01dc*/ 	.word	0x00000000


	//----- nvinfo : EIATTR_FRAME_SIZE
	.align		4
.L_90:
        /*01e0*/ 	.byte	0x04, 0x11
        /*01e2*/ 	.short	(.L_92 - .L_91)
	.align		4
.L_91:
        /*01e4*/ 	.word	index@($__internal_2_$__cuda_sm70_shflsync_bfly_p)
        /*01e8*/ 	.word	0x00000000


	//----- nvinfo : EIATTR_FRAME_SIZE
	.align		4
.L_92:
        /*01ec*/ 	.byte	0x04, 0x11
        /*01ee*/ 	.short	(.L_94 - .L_93)
	.align		4
.L_93:
        /*01f0*/ 	.word	index@(_ZN7cutlass13device_kernelIN5flash19enable_sm80_to_sm89INS1_16FlashAttnFwdSm80INS1_25CollectiveMainloopFwdSm80ILi8ELi1ELb1EN4cute5tupleIJNS5_1CILi128EEENS7_ILi112EEES8_EEELi128ENS_6half_tEfNS_4arch4Sm80ELb0ELb0ELb1ELb1ELb0ELb0ELb1ELb1EEENS1_21CollectiveEpilogueFwdINS6_IJS8_S8_S9_EEENS6_IJNS7_ILi1EEESH_SH_EEESB_SD_Li256ELb1ELb1ELb1ELb0EEENS1_36VarlenDynamicPersistentTileSchedulerILi128ELi112ELi256ELi256ELb1ELb1ELb0ELb0ELb1ELb1EEEEEEEEEvNT_6ParamsE)
        /*01f4*/ 	.word	0x00000088


	//----- nvinfo : EIATTR_REGCOUNT
	.align		4
.L_94:
        /*01f8*/ 	.byte	0x04, 0x2f
        /*01fa*/ 	.short	(.L_96 - .L_95)
	.align		4
.L_95:
        /*01fc*/ 	.word	index@(_ZN7cutlass13device_kernelIN5flash19enable_sm80_to_sm89INS1_16FlashAttnFwdSm80INS1_25CollectiveMainloopFwdSm80ILi4ELi1ELb0EN4cute5tupleIJNS5_1CILi128EEENS7_ILi64EEES8_EEELi128ENS_6half_tEfNS_4arch4Sm80ELb0ELb0ELb1ELb0ELb0ELb0ELb1ELb1EEENS1_21CollectiveEpilogueFwdINS6_IJS8_S8_S9_EEENS6_IJNS7_ILi1EEESH_SH_EEESB_SD_Li128ELb0ELb1ELb1ELb0EEENS1_19SingleTileSchedulerILb0ELb1ELb1ELi128EEEEEEEEEvNT_6ParamsE)
        /*0200*/ 	.word	0x000000ff


	//----- nvinfo : EIATTR_FRAME_SIZE
	.align		4
.L_96:
        /*0204*/ 	.byte	0x04, 0x11
        /*0206*/ 	.short	(.L_98 - .L_97)
	.align		4
.L_97:
        /*0208*/ 	.word	index@(_ZN7cutlass13device_kernelIN5flash19enable_sm80_to_sm89INS1_16FlashAttnFwdSm80INS1_25CollectiveMainloopFwdSm80ILi4ELi1ELb0EN4cute5tupleIJNS5_1CILi128EEENS7_ILi64EEES8_EEELi128ENS_6half_tEfNS_4arch4Sm80ELb0ELb0ELb1ELb0ELb0ELb0ELb1ELb1EEENS1_21CollectiveEpilogueFwdINS6_IJS8_S8_S9_EEENS6_IJNS7_ILi1EEESH_SH_EEESB_SD_Li128ELb0ELb1ELb1ELb0EEENS1_19SingleTileSchedulerILb0ELb1ELb1ELi128EEEEEEEEEvNT_6ParamsE)
        /*020c*/ 	.word	0x00000098


	//----- nvinfo : EIATTR_REGCOUNT
	.align		4
.L_98:
        /*0210*/ 	.byte	0x04, 0x2f
        /*0212*/ 	.short	(.L_100 - .L_99)
	.align		4
.L_99:
        /*0214*/ 	.word	index@(_ZN7cutlass13device_kernelIN5flash19enable_sm80_to_sm89INS1_16FlashAttnFwdSm80INS1_25CollectiveMainloopFwdSm80ILi8ELi1ELb1EN4cute5tupleIJNS5_1CILi128EEES8_S8_EEELi128ENS_6half_tEfNS_4arch4Sm80ELb1ELb0ELb1ELb0ELb0ELb0ELb1ELb1EEENS1_21CollectiveEpilogueFwdIS9_NS6_IJNS7_ILi1EEESF_SF_EEESA_SC_Li256ELb0ELb1ELb1ELb0EEENS1_30DynamicPersistentTileSchedulerILi256ELi256ELb1ELb1ELb0EEEEEEEEEvNT_6ParamsE)
        /*0218*/ 	.word	0x000000ff


	//----- nvinfo : EIATTR_FRAME_SIZE
	.align		4
.L_100:
        /*021c*/ 	.byte	0x04, 0x11
        /*021e*/ 	.short	(.L_102 - .L_101)
	.align		4
.L_101:
        /*0220*/ 	.word	index@($__internal_1_$__cuda_sm70_shflsync_idx_p)
        /*0224*/ 	.word	0x00000000


	//----- nvinfo : EIATTR_FRAME_SIZE
	.align		4
.L_102:
        /*0228*/ 	.byte	0x04, 0x11
        /*022a*/ 	.short	(.L_104 - .L_103)
	.align		4
.L_103:
        /*022c*/ 	.word	index@($__internal_0_$__cuda_sm70_shflsync_bfly_p)
        /*0230*/ 	.word	0x00000000


	//----- nvinfo : EIATTR_FRAME_SIZE
	.align		4
.L_104:
        /*0234*/ 	.byte	0x04, 0x11
        /*0236*/ 	.short	(.L_106 - .L_105)
	.align		4
.L_105:
        /*0238*/ 	.word	index@(_ZN7cutlass13device_kernelIN5flash19enable_sm80_to_sm89INS1_16FlashAttnFwdSm80INS1_25CollectiveMainloopFwdSm80ILi8ELi1ELb1EN4cute5tupleIJNS5_1CILi128EEES8_S8_EEELi128ENS_6half_tEfNS_4arch4Sm80ELb1ELb0ELb1ELb0ELb0ELb0ELb1ELb1EEENS1_21CollectiveEpilogueFwdIS9_NS6_IJNS7_ILi1EEESF_SF_EEESA_SC_Li256ELb0ELb1ELb1ELb0EEENS1_30DynamicPersistentTileSchedulerILi256ELi256ELb1ELb1ELb0EEEEEEEEEvNT_6ParamsE)
        /*023c*/ 	.word	0x00000068


	//----- nvinfo : EIATTR_REGCOUNT
	.align		4
.L_106:
        /*0240*/ 	.byte	0x04, 0x2f
        /*0242*/ 	.short	(.L_108 - .L_107)
	.align		4
.L_107:
        /*0244*/ 	.word	index@(_ZN7cutlass13device_kernelIN5flash19enable_sm80_to_sm89INS1_16FlashAttnFwdSm80INS1_25CollectiveMainloopFwdSm80ILi8ELi1ELb1EN4cute5tupleIJNS5_1CILi128EEENS7_ILi96EEES8_EEELi128ENS_6half_tEfNS_4arch4Sm80ELb0ELb1ELb1ELb0ELb0ELb0ELb1ELb1EEENS1_21CollectiveEpilogueFwdINS6_IJS8_S8_S9_EEENS6_IJNS7_ILi1EEESH_SH_EEESB_SD_Li256ELb0ELb1ELb1ELb0EEENS1_19SingleTileSchedulerILb0ELb1ELb1ELi128EEEEEEEEEvNT_6ParamsE)
        /*0248*/ 	.word	0x000000ff


	//----- nvinfo : EIATTR_FRAME_SIZE
	.align		4
.L_108:
        /*024c*/ 	.byte	0x04, 0x11
        /*024e*/ 	.short	(.L_110 - .L_109)
	.align		4
.L_109:
        /*0250*/ 	.word	index@(_ZN7cutlass13device_kernelIN5flash19enable_sm80_to_sm89INS1_16FlashAttnFwdSm80INS1_25CollectiveMainloopFwdSm80ILi8ELi1ELb1EN4cute5tupleIJNS5_1CILi128EEENS7_ILi96EEES8_EEELi128ENS_6half_tEfNS_4arch4Sm80ELb0ELb1ELb1ELb0ELb0ELb0ELb1ELb1EEENS1_21CollectiveEpilogueFwdINS6_IJS8_S8_S9_EEENS6_IJNS7_ILi1EEESH_SH_EEESB_SD_Li256ELb0ELb1ELb1ELb0EEENS1_19SingleTileSchedulerILb0ELb1ELb1ELi128EEEEEEEEEvNT_6ParamsE)
        /*0254*/ 	.word	0x00000000


	//----- nvinfo : EIATTR_REGCOUNT
	.align		4
.L_110:
        /*0258*/ 	.byte	0x04, 0x2f
        /*025a*/ 	.short	(.L_112 - .L_111)
	.align		4
.L_111:
        /*025c*/ 	.word	index@(_ZN7cutlass13device_kernelIN5flash19enable_sm80_to_sm89INS1_16FlashAttnFwdSm80INS1_25CollectiveMainloopFwdSm80ILi8ELi1ELb1EN4cute5tupleIJNS5_1CILi128EEES8_S8_EEELi128ENS_6half_tEfNS_4arch4Sm80ELb0ELb0ELb1ELb0ELb0ELb0ELb1ELb1EEENS1_21CollectiveEpilogueFwdIS9_NS6_IJNS7_ILi1EEESF_SF_EEESA_SC_Li256ELb0ELb1ELb1ELb0EEENS1_19SingleTileSchedulerILb0ELb1ELb1ELi128EEEEEEEEEvNT_6ParamsE)
        /*0260*/ 	.word	0x000000ff


	//----- nvinfo : EIATTR_FRAME_SIZE
	.align		4
.L_112:
        /*0264*/ 	.byte	0x04, 0x11
        /*0266*/ 	.short	(.L_114 - .L_113)
	.align		4
.L_113:
        /*0268*/ 	.word	index@(_ZN7cutlass13device_kernelIN5flash19enable_sm80_to_sm89INS1_16FlashAttnFwdSm80INS1_25CollectiveMainloopFwdSm80ILi8ELi1ELb1EN4cute5tupleIJNS5_1CILi128EEES8_S8_EEELi128ENS_6half_tEfNS_4arch4Sm80ELb0ELb0ELb1ELb0ELb0ELb0ELb1ELb1EEENS1_21CollectiveEpilogueFwdIS9_NS6_IJNS7_ILi1EEESF_SF_EEESA_SC_Li256ELb0ELb1ELb1ELb0EEENS1_19SingleTileSchedulerILb0ELb1ELb1ELi128EEEEEEEEEvNT_6ParamsE)
        /*026c*/ 	.word	0x00000010


	//----- nvinfo : EIATTR_MIN_STACK_SIZE
	.align		4
.L_114:
        /*0270*/ 	.byte	0x04, 0x12
        /*0272*/ 	.short	(.L_116 - .L_115)
	.align		4
.L_115:
        /*0274*/ 	.word	index@(_ZN7cutlass13device_kernelIN5flash19enable_sm80_to_sm89INS1_16FlashAttnFwdSm80INS1_25CollectiveMainloopFwdSm80ILi8ELi1ELb1EN4cute5tupleIJNS5_1CILi128EEES8_S8_EEELi128ENS_6half_tEfNS_4arch4Sm80ELb0ELb0ELb1ELb0ELb0ELb0ELb1ELb1EEENS1_21CollectiveEpilogueFwdIS9_NS6_IJNS7_ILi1EEESF_SF_EEESA_SC_Li256ELb0ELb1ELb1ELb0EEENS1_19SingleTileSchedulerILb0ELb1ELb1ELi128EEEEEEEEEvNT_6ParamsE)
        /*0278*/ 	.word	0x00000010


	//----- nvinfo : EIATTR_MIN_STACK_SIZE
	.align		4
.L_116:
        /*027c*/ 	.byte	0x04, 0x12
        /*027e*/ 	.short	(.L_118 - .L_117)
	.align		4
.L_117:
        /*0280*/ 	.word	index@(_ZN7cutlass13device_kernelIN5flash19enable_sm80_to_sm89INS1_16FlashAttnFwdSm80INS1_25CollectiveMainloopFwdSm80ILi8ELi1ELb1EN4cute5tupleIJNS5_1CILi128EEENS7_ILi96EEES8_EEELi128ENS_6half_tEfNS_4arch4Sm80ELb0ELb1ELb1ELb0ELb0ELb0ELb1ELb1EEENS1_21CollectiveEpilogueFwdINS6_IJS8_S8_S9_EEENS6_IJNS7_ILi1EEESH_SH_EEESB_SD_Li256ELb0ELb1ELb1ELb0EEENS1_19SingleTileSchedulerILb0ELb1ELb1ELi128EEEEEEEEEvNT_6ParamsE)
        /*0284*/ 	.word	0x00000000


	//----- nvinfo : EIATTR_MIN_STACK_SIZE
	.align		4
.L_118:
        /*0288*/ 	.byte	0x04, 0x12
        /*028a*/ 	.short	(.L_120 - .L_119)
	.align		4
.L_119:
        /*028c*/ 	.word	index@(_ZN7cutlass13device_kernelIN5flash19enable_sm80_to_sm89INS1_16FlashAttnFwdSm80INS1_25CollectiveMainloopFwdSm80ILi8ELi1ELb1EN4cute5tupleIJNS5_1CILi128EEES8_S8_EEELi128ENS_6half_tEfNS_4arch4Sm80ELb1ELb0ELb1ELb0ELb0ELb0ELb1ELb1EEENS1_21CollectiveEpilogueFwdIS9_NS6_IJNS7_ILi1EEESF_SF_EEESA_SC_Li256ELb0ELb1ELb1ELb0EEENS1_30DynamicPersistentTileSchedulerILi256ELi256ELb1ELb1ELb0EEEEEEEEEvNT_6ParamsE)
        /*0290*/ 	.word	0x00000068


	//----- nvinfo : EIATTR_MIN_STACK_SIZE
	.align		4
.L_120:
        /*0294*/ 	.byte	0x04, 0x12
        /*0296*/ 	.short	(.L_122 - .L_121)
	.align		4
.L_121:
        /*0298*/ 	.word	index@(_ZN7cutlass13device_kernelIN5flash19enable_sm80_to_sm89INS1_16FlashAttnFwdSm80INS1_25CollectiveMainloopFwdSm80ILi4ELi1ELb0EN4cute5tupleIJNS5_1CILi128EEENS7_ILi64EEES8_EEELi128ENS_6half_tEfNS_4arch4Sm80ELb0ELb0ELb1ELb0ELb0ELb0ELb1ELb1EEENS1_21CollectiveEpilogueFwdINS6_IJS8_S8_S9_EEENS6_IJNS7_ILi1EEESH_SH_EEESB_SD_Li128ELb0ELb1ELb1ELb0EEENS1_19SingleTileSchedulerILb0ELb1ELb1ELi128EEEEEEEEEvNT_6ParamsE)
        /*029c*/ 	.word	0x00000098


	//----- nvinfo : EIATTR_MIN_STACK_SIZE
	.align		4
.L_122:
        /*02a0*/ 	.byte	0x04, 0x12
        /*02a2*/ 	.short	(.L_124 - .L_123)
	.align		4
.L_123:
        /*02a4*/ 	.word	index@(_ZN7cutlass13device_kernelIN5flash19enable_sm80_to_sm89INS1_16FlashAttnFwdSm80INS1_25CollectiveMainloopFwdSm80ILi8ELi1ELb1EN4cute5tupleIJNS5_1CILi128EEENS7_ILi112EEES8_EEELi128ENS_6half_tEfNS_4arch4Sm80ELb0ELb0ELb1ELb1ELb0ELb0ELb1ELb1EEENS1_21CollectiveEpilogueFwdINS6_IJS8_S8_S9_EEENS6_IJNS7_ILi1EEESH_SH_EEESB_SD_Li256ELb1ELb1ELb1ELb0EEENS1_36VarlenDynamicPersistentTileSchedulerILi128ELi112ELi256ELi256ELb1ELb1ELb0ELb0ELb1ELb1EEEEEEEEEvNT_6ParamsE)
        /*02a8*/ 	.word	0x00000088


	//----- nvinfo : EIATTR_MIN_STACK_SIZE
	.align		4
.L_124:
        /*02ac*/ 	.byte	0x04, 0x12
        /*02ae*/ 	.short	(.L_126 - .L_125)
	.align		4
.L_125:
        /*02b0*/ 	.word	index@(_ZN7cutlass13device_kernelIN5flash19enable_sm80_to_sm89INS1_16FlashAttnFwdSm80INS1_25CollectiveMainloopFwdSm80ILi8ELi1ELb1EN4cute5tupleIJNS5_1CILi128EEENS7_ILi112EEES8_EEELi128ENS_6half_tEfNS_4arch4Sm80ELb0ELb0ELb1ELb1ELb0ELb1ELb1ELb1EEENS1_21CollectiveEpilogueFwdINS6_IJS8_S8_S9_EEENS6_IJNS7_ILi1EEESH_SH_EEESB_SD_Li256ELb1ELb1ELb1ELb0EEENS1_36VarlenDynamicPersistentTileSchedulerILi128ELi112ELi256ELi256ELb1ELb1ELb0ELb0ELb1ELb1EEEEEEEEEvNT_6ParamsE)
        /*02b4*/ 	.word	0x00000070


	//----- nvinfo : EIATTR_MIN_STACK_SIZE
	.align		4
.L_126:
        /*02b8*/ 	.byte	0x04, 0x12
        /*02ba*/ 	.short	(.L_128 - .L_127)
	.align		4
.L_127:
        /*02bc*/ 	.word	index@(_ZN7cutlass13device_kernelIN5flash19enable_sm80_to_sm89INS1_16FlashAttnFwdSm80INS1_25CollectiveMainloopFwdSm80ILi4ELi1ELb0EN4cute5tupleIJNS5_1CILi128EEENS7_ILi48EEES8_EEELi128ENS_6half_tEfNS_4arch4Sm80ELb0ELb1ELb1ELb0ELb0ELb0ELb1ELb1EEENS1_21CollectiveEpilogueFwdINS6_IJS8_S8_S9_EEENS6_IJNS7_ILi1EEESH_SH_EEESB_SD_Li128ELb0ELb1ELb1ELb0EEENS1_19SingleTileSchedulerILb0ELb1ELb1ELi128EEEEEEEEEvNT_6ParamsE)
        /*02c0*/ 	.word	0x00000070


	//----- nvinfo : EIATTR_MIN_STACK_SIZE
	.align		4
.L_128:
        /*02c4*/ 	.byte	0x04, 0x12
        /*02c6*/ 	.short	(.L_130 - .L_129)
	.align		4
.L_129:
        /*02c8*/ 	.word	index@(_ZN7cutlass13device_kernelIN5flash19enable_sm80_to_sm89INS1_16FlashAttnFwdSm80INS1_25CollectiveMainloopFwdSm80ILi8ELi1ELb1EN4cute5tupleIJNS5_1CILi128EEENS7_ILi96EEES8_EEELi128ENS_6half_tEfNS_4arch4Sm80ELb0ELb1ELb1ELb1ELb0ELb0ELb1ELb1EEENS1_21CollectiveEpilogueFwdINS6_IJS8_S8_S9_EEENS6_IJNS7_ILi1EEESH_SH_EEESB_SD_Li256ELb1ELb1ELb1ELb0EEENS1_36VarlenDynamicPersistentTileSchedulerILi128ELi96ELi256ELi256ELb1ELb1ELb0ELb1ELb0ELb1EEEEEEEEEvNT_6ParamsE)
        /*02cc*/ 	.word	0x00000070


	//----- nvinfo : EIATTR_MIN_STACK_SIZE
	.align		4
.L_130:
        /*02d0*/ 	.byte	0x04, 0x12
        /*02d2*/ 	.short	(.L_132 - .L_131)
	.align		4
.L_131:
        /*02d4*/ 	.word	index@(_ZN7cutlass13device_kernelIN5flash19enable_sm80_to_sm89INS1_16FlashAttnFwdSm80INS1_25CollectiveMainloopFwdSm80ILi8ELi1ELb1EN4cute5tupleIJNS5_1CILi128EEENS7_ILi96EEES8_EEELi128ENS_6half_tEfNS_4arch4Sm80ELb0ELb1ELb1ELb1ELb0ELb1ELb1ELb1EEENS1_21CollectiveEpilogueFwdINS6_IJS8_S8_S9_EEENS6_IJNS7_ILi1EEESH_SH_EEESB_SD_Li256ELb1ELb1ELb1ELb0EEENS1_36VarlenDynamicPersistentTileSchedulerILi128ELi96ELi256ELi256ELb1ELb1ELb0ELb1ELb0ELb1EEEEEEEEEvNT_6ParamsE)
        /*02d8*/ 	.word	0x00000058


	//----- nvinfo : EIATTR_MIN_STACK_SIZE
	.align		4
.L_132:
        /*02dc*/ 	.byte	0x04, 0x12
        /*02de*/ 	.short	(.L_134 - .L_133)
	.align		4
.L_133:
        /*02e0*/ 	.word	index@(_ZN7cutlass13device_kernelIN5flash19enable_sm80_to_sm89INS1_16FlashAttnFwdSm80INS1_25CollectiveMainloopFwdSm80ILi4ELi1ELb0EN4cute5tupleIJNS5_1CILi128EEENS7_ILi64EEES8_EEELi128ENS_6half_tEfNS_4arch4Sm80ELb1ELb0ELb1ELb0ELb0ELb0ELb1ELb1EEENS1_21CollectiveEpilogueFwdINS6_IJS8_S8_S9_EEENS6_IJNS7_ILi1EEESH_SH_EEESB_SD_Li128ELb0ELb1ELb1ELb0EEENS1_30DynamicPersistentTileSchedulerILi128ELi128ELb1ELb1ELb0EEEEEEEEEvNT_6ParamsE)
        /*02e4*/ 	.word	0x00000098


	//----- nvinfo : EIATTR_MIN_STACK_SIZE
	.align		4
.L_134:
        /*02e8*/ 	.byte	0x04, 0x12
        /*02ea*/ 	.short	(.L_136 - .L_135)
	.align		4
.L_135:
        /*02ec*/ 	.word	index@(_ZN7cutlass13device_kernelIN5flash19enable_sm80_to_sm89INS1_16FlashAttnFwdSm80INS1_25CollectiveMainloopFwdSm80ILi8ELi1ELb1EN4cute5tupleIJNS5_1CILi128EEENS7_ILi112EEES8_EEELi128ENS_6half_tEfNS_4arch4Sm80ELb1ELb0ELb1ELb1ELb0ELb0ELb1ELb1EEENS1_21CollectiveEpilogueFwdINS6_IJS8_S8_S9_EEENS6_IJNS7_ILi1EEESH_SH_EEESB_SD_Li256ELb1ELb1ELb1ELb0EEENS1_36VarlenDynamicPersistentTileSchedulerILi128ELi112ELi256ELi256ELb1ELb1ELb0ELb1ELb1ELb1EEEEEEEEEvNT_6ParamsE)
        /*02f0*/ 	.word	0x000000a0


	//----- nvinfo : EIATTR_MIN_STACK_SIZE
	.align		4
.L_136:
        /*02f4*/ 	.byte	0x04, 0x12
        /*02f6*/ 	.short	(.L_138 - .L_137)
	.align		4
.L_137:
        /*02f8*/ 	.word	index@(_ZN7cutlass13device_kernelIN5flash19enable_sm80_to_sm89INS1_16FlashAttnFwdSm80INS1_25CollectiveMainloopFwdSm80ILi8ELi1ELb1EN4cute5tupleIJNS5_1CILi128EEENS7_ILi112EEES8_EEELi128ENS_6half_tEfNS_4arch4Sm80ELb1ELb0ELb1ELb1ELb0ELb1ELb1ELb1EEENS1_21CollectiveEpilogueFwdINS6_IJS8_S8_S9_EEENS6_IJNS7_ILi1EEESH_SH_EEESB_SD_Li256ELb1ELb1ELb1ELb0EEENS1_36VarlenDynamicPersistentTileSchedulerILi128ELi112ELi256ELi256ELb1ELb1ELb0ELb1ELb1ELb1EEEEEEEEEvNT_6ParamsE)
        /*02fc*/ 	.word	0x00000088
.L_138:


//--------------------- .nv.info._ZN7cutlass13device_kernelIN5flash19enable_sm80_to_sm89INS1_16FlashAttnFwdSm80INS1_25CollectiveMainloopFwdSm80ILi8ELi1ELb1EN4cute5tupleIJNS5_1CILi128EEES8_S8_EEELi128ENS_6half_tEfNS_4arch4Sm80ELb0ELb0ELb1ELb0ELb0ELb0ELb1ELb1EEENS1_21CollectiveEpilogueFwdIS9_NS6_IJNS7_ILi1EEESF_SF_EEESA_SC_Li256ELb0ELb1ELb1ELb0EEENS1_19SingleTileSchedulerILb0ELb1ELb1ELi128EEEEEEEEEvNT_6ParamsE --------------------------
	.section	.nv.info._ZN7cutlass13device_kernelIN5flash19enable_sm80_to_sm89INS1_16FlashAttnFwdSm80INS1_25CollectiveMainloopFwdSm80ILi8ELi1ELb1EN4cute5tupleIJNS5_1CILi128EEES8_S8_EEELi128ENS_6half_tEfNS_4arch4Sm80ELb0ELb0ELb1ELb0ELb0ELb0ELb1ELb1EEENS1_21CollectiveEpilogueFwdIS9_NS6_IJNS7_ILi1EEESF_SF_EEESA_SC_Li256ELb0ELb1ELb1ELb0EEENS1_19SingleTileSchedulerILb0ELb1ELb1ELi128EEEEEEEEEvNT_6ParamsE,"",@"SHT_CUDA_INFO"
	.sectionflags	@""
	.align	4


	//----- nvinfo : EIATTR_CUDA_API_VERSION
	.align		4
        /*0000*/ 	.byte	0x04, 0x37
        /*0002*/ 	.short	(.L_140 - .L_139)
.L_139:
        /*0004*/ 	.word	0x00000082


	//----- nvinfo : EIATTR_SW2861232_WAR
	.align		4
.L_140:
        /*0008*/ 	.byte	0x01, 0x35
	.zero		2


	//----- nvinfo : EIATTR_PARAM_CBANK
	.align		4
        /*000c*/ 	.byte	0x04, 0x0a
        /*000e*/ 	.short	(.L_142 - .L_141)
	.align		4
.L_141:
        /*0010*/ 	.word	index@(.nv.constant0._ZN7cutlass13device_kernelIN5flash19enable_sm80_to_sm89INS1_16FlashAttnFwdSm80INS1_25CollectiveMainloopFwdSm80ILi8ELi1ELb1EN4cute5tupleIJNS5_1CILi128EEES8_S8_EEELi128ENS_6half_tEfNS_4arch4Sm80ELb0ELb0ELb1ELb0ELb0ELb0ELb1ELb1EEENS1_21CollectiveEpilogueFwdIS9_NS6_IJNS7_ILi1EEESF_SF_EEESA_SC_Li256ELb0ELb1ELb1ELb0EEENS1_19SingleTileSchedulerILb0ELb1ELb1ELi128EEEEEEEEEvNT_6ParamsE)
        /*0014*/ 	.short	0x0160
        /*0016*/ 	.short	0x0418


	//----- nvinfo : EIATTR_CBANK_PARAM_SIZE
	.align		4
.L_142:
        /*0018*/ 	.byte	0x03, 0x19
        /*001a*/ 	.short	0x0418


	//----- nvinfo : EIATTR_KPARAM_INFO
	.align		4
        /*001c*/ 	.byte	0x04, 0x17
        /*001e*/ 	.short	(.L_144 - .L_143)
.L_143:
        /*0020*/ 	.word	0x00000000
        /*0024*/ 	.short	0x0000
        /*0026*/ 	.short	0x0000
        /*0028*/ 	.byte	0x00, 0xf0, 0x61, 0x10


	//----- nvinfo : EIATTR_MAXREG_COUNT
	.align		4
.L_144:
        /*002c*/ 	.byte	0x03, 0x1b
        /*002e*/ 	.short	0x00ff


	//----- nvinfo : EIATTR_NUM_BARRIERS
	.align		4
        /*0030*/ 	.byte	0x02, 0x4c
        /*0032*/ 	.byte	0x02
	.zero		1


	//----- nvinfo : EIATTR_ANNOTATIONS
	.align		4
        /*0034*/ 	.byte	0x04, 0x55
        /*0036*/ 	.short	(.L_146 - .L_145)


	//   ....[0]....
.L_145:
        /*0038*/ 	.word	0x00000001
        /*003c*/ 	.byte	0x20, 0x57, 0x00, 0x00, 0x01, 0x00, 0x00, 0x00, 0x30, 0x57, 0x00, 0x00, 0x01, 0x00, 0x00, 0x00
        /*004c*/ 	.byte	0xe0, 0x58, 0x00, 0x00, 0x01, 0x00, 0x00, 0x00, 0x10, 0x59, 0x00, 0x00, 0x01, 0x00, 0x00, 0x00
        /*005c*/ 	.byte	0x30, 0x59, 0x00, 0x00, 0x01, 0x00, 0x00, 0x00, 0x50, 0x59, 0x00, 0x00, 0x01, 0x00, 0x00, 0x00
        /*006c*/ 	.byte	0xe0, 0x7d, 0x00, 0x00, 0x01, 0x00, 0x00, 0x00, 0xe0, 0x90, 0x00, 0x00, 0x01, 0x00, 0x00, 0x00
        /*007c*/ 	.byte	0x20, 0x97, 0x00, 0x00, 0x01, 0x00, 0x00, 0x00, 0x40, 0x97, 0x00, 0x00, 0x01, 0x00, 0x00, 0x00
        /*008c*/ 	.byte	0x70, 0x97, 0x00, 0x00, 0x01, 0x00, 0x00, 0x00, 0x80, 0x97, 0x00, 0x00


	//----- nvinfo : EIATTR_MERCURY_ISA_VERSION
	.align		4
.L_146:
        /*0098*/ 	.byte	0x03, 0x5f
        /*009a*/ 	.short	0x0000


	//----- nvinfo : EIATTR_INT_WARP_WIDE_INSTR_OFFSETS
	.align		4
        /*009c*/ 	.byte	0x04, 0x31
        /*009e*/ 	.short	(.L_148 - .L_147)


	//   ....[0]....
.L_147:
        /*00a0*/ 	.word	0x00001220


	//----- nvinfo : EIATTR_COOP_GROUP_MASK_REGIDS
	.align		4
.L_148:
        /*00a4*/ 	.byte	0x04, 0x29
        /*00a6*/ 	.short	(.L_150 - .L_149)


	//   ....[0]....
.L_149:
        /*00a8*/ 	.word	0xffffffff


	//   ....[1]....
        /*00ac*/ 	.word	0xffffffff


	//   ....[2]....
        /*00b0*/ 	.word	0xffffffff


	//   ....[3]....
        /*00b4*/ 	.word	0xffffffff


	//   ....[4]....
        /*00b8*/ 	.word	0xffffffff


	//   ....[5]....
        /*00bc*/ 	.word	0xffffffff


	//   ....[6]....
        /*00c0*/ 	.word	0xffffffff


	//   ....[7]....
        /*00c4*/ 	.word	0xffffffff


	//   ....[8]....
        /*00c8*/ 	.word	0xffffffff


	//   ....[9]....
        /*00cc*/ 	.word	0xffffffff


	//   ....[10]....
        /*00d0*/ 	.word	0xffffffff


	//   ....[11]....
        /*00d4*/ 	.word	0xffffffff


	//   ....[12]....
        /*00d8*/ 	.word	0xffffffff


	//   ....[13]....
        /*00dc*/ 	.word	0xffffffff


	//   ....[14]....
        /*00e0*/ 	.word	0xffffffff


	//   ....[15]....
        /*00e4*/ 	.word	0xffffffff


	//   ....[16]....
        /*00e8*/ 	.word	0xffffffff


	//   ....[17]....
        /*00ec*/ 	.word	0xffffffff


	//   ....[18]....
        /*00f0*/ 	.word	0xffffffff


	//   ....[19]....
        /*00f4*/ 	.word	0xffffffff


	//   ....[20]....
        /*00f8*/ 	.word	0xffffffff


	//   ....[21]....
        /*00fc*/ 	.word	0xffffffff


	//   ....[22]....
        /*0100*/ 	.word	0xffffffff


	//   ....[23]....
        /*0104*/ 	.word	0xffffffff


	//   ....[24]....
        /*0108*/ 	.word	0xffffffff


	//   ....[25]....
        /*010c*/ 	.word	0xffffffff


	//   ....[26]....
        /*0110*/ 	.word	0xffffffff


	//   ....[27]....
        /*0114*/ 	.word	0xffffffff


	//   ....[28]....
        /*0118*/ 	.word	0xffffffff


	//----- nvinfo : EIATTR_COOP_GROUP_INSTR_OFFSETS
	.align		4
.L_150:
        /*011c*/ 	.byte	0x04, 0x28
        /*011e*/ 	.short	(.L_152 - .L_151)


	//   ....[0]....
.L_151:
        /*0120*/ 	.word	0x00000060


	//   ....[1]....
        /*0124*/ 	.word	0x00000cb0


	//   ....[2]....
        /*0128*/ 	.word	0x00000ce0


	//   ....[3]....
        /*012c*/ 	.word	0x00000d10


	//   ....[4]....
        /*0130*/ 	.word	0x00000d40


	//   ....[5]....
        /*0134*/ 	.word	0x00000d70


	//   ....[6]....
        /*0138*/ 	.word	0x00000da0


	//   ....[7]....
        /*013c*/ 	.word	0x00000de0


	//   ....[8]....
        /*0140*/ 	.word	0x00000e10


	//   ....[9]....
        /*0144*/ 	.word	0x00003d60


	//   ....[10]....
        /*0148*/ 	.word	0x00003e20


	//   ....[11]....
        /*014c*/ 	.word	0x00003e30


	//   ....[12]....
        /*0150*/ 	.word	0x00003e60


	//   ....[13]....
        /*0154*/ 	.word	0x00007570


	//   ....[14]....
        /*0158*/ 	.word	0x00007590


	//   ....[15]....
        /*015c*/ 	.word	0x000075b0


	//   ....[16]....
        /*0160*/ 	.word	0x000075d0


	//   ....[17]....
        /*0164*/ 	.word	0x000097c0


	//   ....[18]....
        /*0168*/ 	.word	0x000097d0


	//   ....[19]....
        /*016c*/ 	.word	0x00009800


	//   ....[20]....
        /*0170*/ 	.word	0x00009810


	//   ....[21]....
        /*0174*/ 	.word	0x0000a330


	//   ....[22]....
        /*0178*/ 	.word	0x0000a360


	//   ....[23]....
        /*017c*/ 	.word	0x0000a390


	//   ....[24]....
        /*0180*/ 	.word	0x0000a3c0


	//   ....[25]....
        /*0184*/ 	.word	0x0000a430


	//   ....[26]....
        /*0188*/ 	.word	0x0000a490


	//   ....[27]....
        /*018c*/ 	.word	0x0000aa90


	//   ....[28]....
        /*0190*/ 	.word	0x0000aaa0


	//----- nvinfo : EIATTR_EXIT_INSTR_OFFSETS
	.align		4
.L_152:
        /*0194*/ 	.byte	0x04, 0x1c
        /*0196*/ 	.short	(.L_154 - .L_153)


	//   ....[0]....
.L_153:
        /*0198*/ 	.word	0x000001c0


	//   ....[1]....
        /*019c*/ 	.word	0x0000aab0


	//   ....[2]....
        /*01a0*/ 	.word	0x0000b050


	//   ....[3]....
        /*01a4*/ 	.word	0x0000b0a0


	//   ....[4]....
        /*01a8*/ 	.word	0x0000b0d0


	//   ....[5]....
        /*01ac*/ 	.word	0x0000b130


	//   ....[6]....
        /*01b0*/ 	.word	0x0000b3c0


	//----- nvinfo : EIATTR_CTAIDZ_USED
	.align		4
.L_154:
        /*01b4*/ 	.byte	0x01, 0x04
	.zero		2


	//----- nvinfo : EIATTR_MAX_THREADS
	.align		4
        /*01b8*/ 	.byte	0x04, 0x05
        /*01ba*/ 	.short	(.L_156 - .L_155)
.L_155:
        /*01bc*/ 	.word	0x00000100
        /*01c0*/ 	.word	0x00000001
        /*01c4*/ 	.word	0x00000001


	//----- nvinfo : EIATTR_CRS_STACK_SIZE
	.align		4
.L_156:
        /*01c8*/ 	.byte	0x04, 0x1e
        /*01ca*/ 	.short	(.L_158 - .L_157)
.L_157:
        /*01cc*/ 	.word	0x00000000
.L_158:


//--------------------- .nv.info._ZN7cutlass13device_kernelIN5flash19enable_sm80_to_sm89INS1_16FlashAttnFwdSm80INS1_25CollectiveMainloopFwdSm80ILi8ELi1ELb1EN4cute5tupleIJNS5_1CILi128EEENS7_ILi96EEES8_EEELi128ENS_6half_tEfNS_4arch4Sm80ELb0ELb1ELb1ELb0ELb0ELb0ELb1ELb1EEENS1_21CollectiveEpilogueFwdINS6_IJS8_S8_S9_EEENS6_IJNS7_ILi1EEESH_SH_EEESB_SD_Li256ELb0ELb1ELb1ELb0EEENS1_19SingleTileSchedulerILb0ELb1ELb1ELi128EEEEEEEEEvNT_6ParamsE --------------------------
	.section	.nv.info._ZN7cutlass13device_kernelIN5flash19enable_sm80_to_sm89INS1_16FlashAttnFwdSm80INS1_25CollectiveMainloopFwdSm80ILi8ELi1ELb1EN4cute5tupleIJNS5_1CILi128EEENS7_ILi96EEES8_EEELi128ENS_6half_tEfNS_4arch4Sm80ELb0ELb1ELb1ELb0ELb0ELb0ELb1ELb1EEENS1_21CollectiveEpilogueFwdINS6_IJS8_S8_S9_EEENS6_IJNS7_ILi1EEESH_SH_EEESB_SD_Li256ELb0ELb1ELb1ELb0EEENS1_19SingleTileSchedulerILb0ELb1ELb1ELi128EEEEEEEEEvNT_6ParamsE,"",@"SHT_CUDA_INFO"
	.sectionflags	@""
	.align	4


	//----- nvinfo : EIATTR_CUDA_API_VERSION
	.align		4
        /*0000*/ 	.byte	0x04, 0x37
        /*0002*/ 	.short	(.L_160 - .L_159)
.L_159:
        /*0004*/ 	.word	0x00000082


	//----- nvinfo : EIATTR_SW2861232_WAR
	.align		4
.L_160:
        /*0008*/ 	.byte	0x01, 0x35
	.zero		2


	//----- nvinfo : EIATTR_PARAM_CBANK
	.align		4
        /*000c*/ 	.byte	0x04, 0x0a
        /*000e*/ 	.short	(.L_162 - .L_161)
	.align		4
.L_161:
        /*0010*/ 	.word	index@(.nv.constant0._ZN7cutlass13device_kernelIN5flash19enable_sm80_to_sm89INS1_16FlashAttnFwdSm80INS1_25CollectiveMainloopFwdSm80ILi8ELi1ELb1EN4cute5tupleIJNS5_1CILi128EEENS7_ILi96EEES8_EEELi128ENS_6half_tEfNS_4arch4Sm80ELb0ELb1ELb1ELb0ELb0ELb0ELb1ELb1EEENS1_21CollectiveEpilogueFwdINS6_IJS8_S8_S9_EEENS6_IJNS7_ILi1EEESH_SH_EEESB_SD_Li256ELb0ELb1ELb1ELb0EEENS1_19SingleTileSchedulerILb0ELb1ELb1ELi128EEEEEEEEEvNT_6ParamsE)
        /*0014*/ 	.short	0x0160
        /*0016*/ 	.short	0x0418


	//----- nvinfo : EIATTR_CBANK_PARAM_SIZE
	.align		4
.L_162:
        /*0018*/ 	.byte	0x03, 0x19
        /*001a*/ 	.short	0x0418


	//----- nvinfo : EIATTR_KPARAM_INFO
	.align		4
        /*001c*/ 	.byte	0x04, 0x17
        /*001e*/ 	.short	(.L_164 - .L_163)
.L_163:
        /*0020*/ 	.word	0x00000000
        /*0024*/ 	.short	0x0000
        /*0026*/ 	.short	0x0000
        /*0028*/ 	.byte	0x00, 0xf0, 0x61, 0x10


	//----- nvinfo : EIATTR_MAXREG_COUNT
	.align		4
.L_164:
        /*002c*/ 	.byte	0x03, 0x1b
        /*002e*/ 	.short	0x00ff


	//----- nvinfo : EIATTR_NUM_BARRIERS
	.align		4
        /*0030*/ 	.byte	0x02, 0x4c
        /*0032*/ 	.byte	0x02
	.zero		1


	//----- nvinfo : EIATTR_MERCURY_ISA_VERSION
	.align		4
        /*0034*/ 	.byte	0x03, 0x5f
        /*0036*/ 	.short	0x0000


	//----- nvinfo : EIATTR_COOP_GROUP_MASK_REGIDS
	.align		4
        /*0038*/ 	.byte	0x04, 0x29
        /*003a*/ 	.short	(.L_166 - .L_165)


	//   ....[0]....
.L_165:
        /*003c*/ 	.word	0xffffffff


	//   ....[1]....
        /*0040*/ 	.word	0xffffffff


	//   ....[2]....
        /*0044*/ 	.word	0xffffffff


	//   ....[3]....
        /*0048*/ 	.word	0xffffffff


	//   ....[4]....
        /*004c*/ 	.word	0xffffffff


	//   ....[5]....
        /*0050*/ 	.word	0xffffffff


	//   ....[6]....
        /*0054*/ 	.word	0xffffffff


	//   ....[7]....
        /*0058*/ 	.word	0xffffffff


	//   ....[8]....
        /*005c*/ 	.word	0xffffffff


	//   ....[9]....
        /*0060*/ 	.word	0xffffffff


	//   ....[10]....
        /*0064*/ 	.word	0xffffffff


	//   ....[11]....
        /*0068*/ 	.word	0xffffffff


	//   ....[12]....
        /*006c*/ 	.word	0xffffffff


	//   ....[13]....
        /*0070*/ 	.word	0xffffffff


	//   ....[14]....
        /*0074*/ 	.word	0xffffffff


	//   ....[15]....
        /*0078*/ 	.word	0xffffffff


	//   ....[16]....
        /*007c*/ 	.word	0xffffffff


	//   ....[17]....
        /*0080*/ 	.word	0xffffffff


	//   ....[18]....
        /*0084*/ 	.word	0xffffffff


	//   ....[19]....
        /*0088*/ 	.word	0xffffffff


	//   ....[20]....
        /*008c*/ 	.word	0xffffffff


	//   ....[21]....
        /*0090*/ 	.word	0xffffffff


	//   ....[22]....
        /*0094*/ 	.word	0xffffffff


	//   ....[23]....
        /*0098*/ 	.word	0xffffffff


	//   ....[24]....
        /*009c*/ 	.word	0xffffffff


	//   ....[25]....
        /*00a0*/ 	.word	0xffffffff


	//   ....[26]....
        /*00a4*/ 	.word	0xffffffff


	//   ....[27]....
        /*00a8*/ 	.word	0xffffffff


	//   ....[28]....
        /*00ac*/ 	.word	0xffffffff


	//   ....[29]....
        /*00b0*/ 	.word	0xffffffff


	//   ....[30]....
        /*00b4*/ 	.word	0xffffffff


	//   ....[31]....
        /*00b8*/ 	.word	0xffffffff


	//   ....[32]....
        /*00bc*/ 	.word	0xffffffff


	//   ....[33]....
        /*00c0*/ 	.word	0xffffffff


	//   ....[34]....
        /*00c4*/ 	.word	0xffffffff


	//   ....[35]....
        /*00c8*/ 	.word	0xffffffff


	//   ....[36]....
        /*00cc*/ 	.word	0xffffffff


	//   ....[37]....
        /*00d0*/ 	.word	0xffffffff


	//   ....[38]....
        /*00d4*/ 	.word	0xffffffff


	//   ....[39]....
        /*00d8*/ 	.word	0xffffffff


	//   ....[40]....
        /*00dc*/ 	.word	0xffffffff


	//   ....[41]....
        /*00e0*/ 	.word	0xffffffff


	//   ....[42]....
        /*00e4*/ 	.word	0xffffffff


	//----- nvinfo : EIATTR_COOP_GROUP_INSTR_OFFSETS
	.align		4
.L_166:
        /*00e8*/ 	.byte	0x04, 0x28
        /*00ea*/ 	.short	(.L_168 - .L_167)


	//   ....[0]....
.L_167:
        /*00ec*/ 	.word	0x00000050


	//   ....[1]....
        /*00f0*/ 	.word	0x00001040


	//   ....[2]....
        /*00f4*/ 	.word	0x000010a0


	//   ....[3]....
        /*00f8*/ 	.word	0x000010e0


	//   ....[4]....
        /*00fc*/ 	.word	0x00001120


	//   ....[5]....
        /*0100*/ 	.word	0x00001160


	//   ....[6]....
        /*0104*/ 	.word	0x000011a0


	//   ....[7]....
        /*0108*/ 	.word	0x000011e0


	//   ....[8]....
        /*010c*/ 	.word	0x00001270


	//   ....[9]....
        /*0110*/ 	.word	0x00002c50


	//   ....[10]....
        /*0114*/ 	.word	0x00003000


	//   ....[11]....
        /*0118*/ 	.word	0x000045a0


	//   ....[12]....
        /*011c*/ 	.word	0x000045c0


	//   ....[13]....
        /*0120*/ 	.word	0x000045e0


	//   ....[14]....
        /*0124*/ 	.word	0x00004600


	//   ....[15]....
        /*0128*/ 	.word	0x00006e20


	//   ....[16]....
        /*012c*/ 	.word	0x000071a0


	//   ....[17]....
        /*0130*/ 	.word	0x00008160


	//   ....[18]....
        /*0134*/ 	.word	0x00008410


	//   ....[19]....
        /*0138*/ 	.word	0x00008540


	//   ....[20]....
        /*013c*/ 	.word	0x00008630


	//   ....[21]....
        /*0140*/ 	.word	0x0000b500


	//   ....[22]....
        /*0144*/ 	.word	0x0000b520


	//   ....[23]....
        /*0148*/ 	.word	0x0000b550


	//   ....[24]....
        /*014c*/ 	.word	0x0000b580


	//   ....[25]....
        /*0150*/ 	.word	0x0000e340


	//   ....[26]....
        /*0154*/ 	.word	0x0000e9a0


	//   ....[27]....
        /*0158*/ 	.word	0x0000f850


	//   ....[28]....
        /*015c*/ 	.word	0x0000f940


	//   ....[29]....
        /*0160*/ 	.word	0x0000fa40


	//   ....[30]....
        /*0164*/ 	.word	0x0000fb30


	//   ....[31]....
        /*0168*/ 	.word	0x00011300


	//   ....[32]....
        /*016c*/ 	.word	0x00011330


	//   ....[33]....
        /*0170*/ 	.word	0x00011370


	//   ....[34]....
        /*0174*/ 	.word	0x00011380


	//   ....[35]....
        /*0178*/ 	.word	0x00011e90


	//   ....[36]....
        /*017c*/ 	.word	0x00011ed0


	//   ....[37]....
        /*0180*/ 	.word	0x00011ef0


	//   ....[38]....
        /*0184*/ 	.word	0x00011f20


	//   ....[39]....
        /*0188*/ 	.word	0x00011f90


	//   ....[40]....
        /*018c*/ 	.word	0x00012000


	//   ....[41]....
        /*0190*/ 	.word	0x00012610


	//   ....[42]....
        /*0194*/ 	.word	0x00012620


	//----- nvinfo : EIATTR_EXIT_INSTR_OFFSETS
	.align		4
.L_168:
        /*0198*/ 	.byte	0x04, 0x1c
        /*019a*/ 	.short	(.L_170 - .L_169)


	//   ....[0]....
.L_169:
        /*019c*/ 	.word	0x000001b0


	//   ....[1]....
        /*01a0*/ 	.word	0x00012630


	//   ....[2]....
        /*01a4*/ 	.word	0x00012bd0


	//   ....[3]....
        /*01a8*/ 	.word	0x00012c20


	//   ....[4]....
        /*01ac*/ 	.word	0x00012c50


	//   ....[5]....
        /*01b0*/ 	.word	0x00012cb0


	//   ....[6]....
        /*01b4*/ 	.word	0x00012f40


	//----- nvinfo : EIATTR_CTAIDZ_USED
	.align		4
.L_170:
        /*01b8*/ 	.byte	0x01, 0x04
	.zero		2


	//----- nvinfo : EIATTR_MAX_THREADS
	.align		4
        /*01bc*/ 	.byte	0x04, 0x05
        /*01be*/ 	.short	(.L_172 - .L_171)
.L_171:
        /*01c0*/ 	.word	0x00000100
        /*01c4*/ 	.word	0x00000001
        /*01c8*/ 	.word	0x00000001


	//----- nvinfo : EIATTR_CRS_STACK_SIZE
	.align		4
.L_172:
        /*01cc*/ 	.byte	0x04, 0x1e
        /*01ce*/ 	.short	(.L_174 - .L_173)
.L_173:
        /*01d0*/ 	.word	0x00000000
.L_174:


//--------------------- .nv.info._ZN7cutlass13device_kernelIN5flash19enable_sm80_to_sm89INS1_16FlashAttnFwdSm80INS1_25CollectiveMainloopFwdSm80ILi8ELi1ELb1EN4cute5tupleIJNS5_1CILi128EEES8_S8_EEELi128ENS_6half_tEfNS_4arch4Sm80ELb1ELb0ELb1ELb0ELb0ELb0ELb1ELb1EEENS1_21CollectiveEpilogueFwdIS9_NS6_IJNS7_ILi1EEESF_SF_EEESA_SC_Li256ELb0ELb1ELb1ELb0EEENS1_30DynamicPersistentTileSchedulerILi256ELi256ELb1ELb1ELb0EEEEEEEEEvNT_6ParamsE --------------------------
	.section	.nv.info._ZN7cutlass13device_kernelIN5flash19enable_sm80_to_sm89INS1_16FlashAttnFwdSm80INS1_25CollectiveMainloopFwdSm80ILi8ELi1ELb1EN4cute5tupleIJNS5_1CILi128EEES8_S8_EEELi128ENS_6half_tEfNS_4arch4Sm80ELb1ELb0ELb1ELb0ELb0ELb0ELb1ELb1EEENS1_21CollectiveEpilogueFwdIS9_NS6_IJNS7_ILi1EEESF_SF_EEESA_SC_Li256ELb0ELb1ELb1ELb0EEENS1_30DynamicPersistentTileSchedulerILi256ELi256ELb1ELb1ELb0EEEEEEEEEvNT_6ParamsE,"",@"SHT_CUDA_INFO"
	.sectionflags	@""
	.align	4


	//----- nvinfo : EIATTR_CUDA_API_VERSION
	.align		4
        /*0000*/ 	.byte	0x04, 0x37
        /*0002*/ 	.short	(.L_176 - .L_175)
.L_175:
        /*0004*/ 	.word	0x00000082


	//----- nvinfo : EIATTR_SW2861232_WAR
	.align		4
.L_176:
        /*0008*/ 	.byte	0x01, 0x35
	.zero		2


	//----- nvinfo : EIATTR_PARAM_CBANK
	.align		4
        /*000c*/ 	.byte	0x04, 0x0a
        /*000e*/ 	.short	(.L_178 - .L_177)
	.align		4
.L_177:
        /*0010*/ 	.word	index@(.nv.constant0._ZN7cutlass13device_kernelIN5flash19enable_sm80_to_sm89INS1_16FlashAttnFwdSm80INS1_25CollectiveMainloopFwdSm80ILi8ELi1ELb1EN4cute5tupleIJNS5_1CILi128EEES8_S8_EEELi128ENS_6half_tEfNS_4arch4Sm80ELb1ELb0ELb1ELb0ELb0ELb0ELb1ELb1EEENS1_21CollectiveEpilogueFwdIS9_NS6_IJNS7_ILi1EEESF_SF_EEESA_SC_Li256ELb0ELb1ELb1ELb0EEENS1_30DynamicPersistentTileSchedulerILi256ELi256ELb1ELb1ELb0EEEEEEEEEvNT_6ParamsE)
        /*0014*/ 	.short	0x0160
        /*0016*/ 	.short	0x0428


	//----- nvinfo : EIATTR_CBANK_PARAM_SIZE
	.align		4
.L_178:
        /*0018*/ 	.byte	0x03, 0x19
        /*001a*/ 	.short	0x0428


	//----- nvinfo : EIATTR_KPARAM_INFO
	.align		4
        /*001c*/ 	.byte	0x04, 0x17
        /*001e*/ 	.short	(.L_180 - .L_179)
.L_179:
        /*0020*/ 	.word	0x00000000
        /*0024*/ 	.short	0x0000
        /*0026*/ 	.short	0x0000
        /*0028*/ 	.byte	0x00, 0xf0, 0xa1, 0x10


	//----- nvinfo : EIATTR_MAXREG_COUNT
	.align		4
.L_180:
        /*002c*/ 	.byte	0x03, 0x1b
        /*002e*/ 	.short	0x00ff


	//----- nvinfo : EIATTR_NUM_BARRIERS
	.align		4
        /*0030*/ 	.byte	0x02, 0x4c
        /*0032*/ 	.byte	0x06
	.zero		1


	//----- nvinfo : EIATTR_ANNOTATIONS
	.align		4
        /*0034*/ 	.byte	0x04, 0x55
        /*0036*/ 	.short	(.L_182 - .L_181)


	//   ....[0]....
.L_181:
        /*0038*/ 	.word	0x00000001
        /*003c*/ 	.byte	0x70, 0x00, 0x00, 0x00, 0x01, 0x00, 0x00, 0x00, 0x40, 0x02, 0x00, 0x00, 0x01, 0x00, 0x00, 0x00
        /* <DEDUP_REMOVED lines=35> */
        /*027c*/ 	.byte	0xf0, 0x04, 0x01, 0x00, 0x01, 0x00, 0x00, 0x00, 0x30, 0x05, 0x01, 0x00


	//----- nvinfo : EIATTR_MERCURY_ISA_VERSION
	.align		4
.L_182:
        /*0288*/ 	.byte	0x03, 0x5f
        /*028a*/ 	.short	0x0000


	//----- nvinfo : EIATTR_INT_WARP_WIDE_INSTR_OFFSETS
	.align		4
        /*028c*/ 	.byte	0x04, 0x31
        /*028e*/ 	.short	(.L_184 - .L_183)


	//   ....[0]....
.L_183:
        /*0290*/ 	.word	0x0000ee60


	//   ....[1]....
        /*0294*/ 	.word	0x0000eee0


	//----- nvinfo : EIATTR_COOP_GROUP_MASK_REGIDS
	.align		4
.L_184:
        /*0298*/ 	.byte	0x04, 0x29
        /*029a*/ 	.short	(.L_186 - .L_185)


	//   ....[0]....
.L_185:
        /*029c*/ 	.word	0xffffffff


	//   ....[1]....
        /*02a0*/ 	.word	0xffffffff


	//   ....[2]....
        /*02a4*/ 	.word	0xffffffff


	//   ....[3]....
        /*02a8*/ 	.word	0xffffffff


	//   ....[4]....
        /*02ac*/ 	.word	0xffffffff


	//   ....[5]....
        /*02b0*/ 	.word	0xffffffff


	//   ....[6]....
        /*02b4*/ 	.word	0xffffffff


	//   ....[7]....
        /*02b8*/ 	.word	0xffffffff


	//   ....[8]....
        /*02bc*/ 	.word	0xffffffff


	//   ....[9]....
        /*02c0*/ 	.word	0xffffffff


	//   ....[10]....
        /*02c4*/ 	.word	0xffffffff


	//   ....[11]....
        /*02c8*/ 	.word	0xffffffff


	//   ....[12]....
        /*02cc*/ 	.word	0xffffffff


	//   ....[13]....
        /*02d0*/ 	.word	0xffffffff


	//   ....[14]....
        /*02d4*/ 	.word	0xffffffff


	//   ....[15]....
        /*02d8*/ 	.word	0xffffffff


	//   ....[16]....
        /*02dc*/ 	.word	0xffffffff


	//   ....[17]....
        /*02e0*/ 	.word	0xffffffff


	//   ....[18]....
        /*02e4*/ 	.word	0xffffffff


	//   ....[19]....
        /*02e8*/ 	.word	0xffffffff


	//   ....[20]....
        /*02ec*/ 	.word	0xffffffff


	//   ....[21]....
        /*02f0*/ 	.word	0xffffffff


	//   ....[22]....
        /*02f4*/ 	.word	0xffffffff


	//   ....[23]....
        /*02f8*/ 	.word	0xffffffff


	//   ....[24]....
        /*02fc*/ 	.word	0xffffffff


	//   ....[25]....
        /*0300*/ 	.word	0xffffffff


	//   ....[26]....
        /*0304*/ 	.word	0xffffffff


	//   ....[27]....
        /*0308*/ 	.word	0xffffffff


	//   ....[28]....
        /*030c*/ 	.word	0xffffffff


	//   ....[29]....
        /*0310*/ 	.word	0xffffffff


	//   ....[30]....
        /*0314*/ 	.word	0xffffffff


	//   ....[31]....
        /*0318*/ 	.word	0xffffffff


	//   ....[32]....
        /*031c*/ 	.word	0xffffffff


	//   ....[33]....
        /*0320*/ 	.word	0xffffffff


	//   ....[34]....
        /*0324*/ 	.word	0xffffffff


	//   ....[35]....
        /*0328*/ 	.word	0xffffffff


	//   ....[36]....
        /*032c*/ 	.word	0xffffffff


	//   ....[37]....
        /*0330*/ 	.word	0xffffffff


	//   ....[38]....
        /*0334*/ 	.word	0xffffffff


	//   ....[39]....
        /*0338*/ 	.word	0xffffffff


	//   ....[40]....
        /*033c*/ 	.word	0xffffffff


	//   ....[41]....
        /*0340*/ 	.word	0xffffffff


	//   ....[42]....
        /*0344*/ 	.word	0xffffffff


	//   ....[43]....
        /*0348*/ 	.word	0xffffffff


	//----- nvinfo : EIATTR_COOP_GROUP_INSTR_OFFSETS
	.align		4
.L_186:
        /*034c*/ 	.byte	0x04, 0x28
        /*034e*/ 	.short	(.L_188 - .L_187)


	//   ....[0]....
.L_187:
        /*0350*/ 	.word	0x00000050


	//   ....[1]....
        /*0354*/ 	.word	0x000016f0


	//   ....[2]....
        /*0358*/ 	.word	0x00001700


	//   ....[3]....
        /*035c*/ 	.word	0x00001710


	//   ....[4]....
        /*0360*/ 	.word	0x00001730


	//   ....[5]....
        /*0364*/ 	.word	0x00001780


	//   ....[6]....
        /*0368*/ 	.word	0x000017a0


	//   ....[7]....
        /*036c*/ 	.word	0x00001810


	//   ....[8]....
        /*0370*/ 	.word	0x00001820


	//   ....[9]....
        /*0374*/ 	.word	0x00003600


	//   ....[10]....
        /*0378*/ 	.word	0x00003610


	//   ....[11]....
        /*037c*/ 	.word	0x00004230


	//   ....[12]....
        /*0380*/ 	.word	0x000042c0


	//   ....[13]....
        /*0384*/ 	.word	0x000042e0


	//   ....[14]....
        /*0388*/ 	.word	0x00004300


	//   ....[15]....
        /*038c*/ 	.word	0x000066f0


	//   ....[16]....
        /*0390*/ 	.word	0x000071c0


	//   ....[17]....
        /*0394*/ 	.word	0x000081f0


	//   ....[18]....
        /*0398*/ 	.word	0x00008390


	//   ....[19]....
        /*039c*/ 	.word	0x000083e0


	//   ....[20]....
        /*03a0*/ 	.word	0x00008470


	//   ....[21]....
        /*03a4*/ 	.word	0x0000c3b0


	//   ....[22]....
        /*03a8*/ 	.word	0x0000c420


	//   ....[23]....
        /*03ac*/ 	.word	0x0000c430


	//   ....[24]....
        /*03b0*/ 	.word	0x0000c450


	//   ....[25]....
        /*03b4*/ 	.word	0x0000e810


	//   ....[26]....
        /*03b8*/ 	.word	0x0000e860


	//   ....[27]....
        /*03bc*/ 	.word	0x0000e880


	//   ....[28]....
        /*03c0*/ 	.word	0x0000e8a0


	//   ....[29]....
        /*03c4*/ 	.word	0x0000f030


	//   ....[30]....
        /*03c8*/ 	.word	0x0000f480


	//   ....[31]....
        /*03cc*/ 	.word	0x0000f490


	//   ....[32]....
        /*03d0*/ 	.word	0x0000f4c0


	//   ....[33]....
        /*03d4*/ 	.word	0x0000f4e0


	//   ....[34]....
        /*03d8*/ 	.word	0x0000f5e0


	//   ....[35]....
        /*03dc*/ 	.word	0x0000f640


	//   ....[36]....
        /*03e0*/ 	.word	0x0000fbf0


	//   ....[37]....
        /*03e4*/ 	.word	0x0000fc00


	//   ....[38]....
        /*03e8*/ 	.word	0x00010390


	//   ....[39]....
        /*03ec*/ 	.word	0x00010470


	//   ....[40]....
        /*03f0*/ 	.word	0x000104d0


	//   ....[41]....
        /*03f4*/ 	.word	0x00010520


	//   ....[42]....
        /*03f8*/ 	.word	0x00010580


	//   ....[43]....
        /*03fc*/ 	.word	0x000105d0


	//----- nvinfo : EIATTR_EXIT_INSTR_OFFSETS
	.align		4
.L_188:
        /*0400*/ 	.byte	0x04, 0x1c
        /*0402*/ 	.short	(.L_190 - .L_189)


	//   ....[0]....
.L_189:
        /*0404*/ 	.word	0x000000a0


	//   ....[1]....
        /*0408*/ 	.word	0x00010430


	//----- nvinfo : EIATTR_MAX_THREADS
	.align		4
.L_190:
        /*040c*/ 	.byte	0x04, 0x05
        /*040e*/ 	.short	(.L_192 - .L_191)
.L_191:
        /*0410*/ 	.word	0x00000100
        /*0414*/ 	.word	0x00000001
        /*0418*/ 	.word	0x00000001


	//----- nvinfo : EIATTR_CRS_STACK_SIZE
	.align		4
.L_192:
        /*041c*/ 	.byte	0x04, 0x1e
        /*041e*/ 	.short	(.L_194 - .L_193)
.L_193:
        /*0420*/ 	.word	0x00000000
.L_194:


//--------------------- .nv.info._ZN7cutlass13device_kernelIN5flash19enable_sm80_to_sm89INS1_16FlashAttnFwdSm80INS1_25CollectiveMainloopFwdSm80ILi4ELi1ELb0EN4cute5tupleIJNS5_1CILi128EEENS7_ILi64EEES8_EEELi128ENS_6half_tEfNS_4arch4Sm80ELb0ELb0ELb1ELb0ELb0ELb0ELb1ELb1EEENS1_21CollectiveEpilogueFwdINS6_IJS8_S8_S9_EEENS6_IJNS7_ILi1EEESH_SH_EEESB_SD_Li128ELb0ELb1ELb1ELb0EEENS1_19SingleTileSchedulerILb0ELb1ELb1ELi128EEEEEEEEEvNT_6ParamsE --------------------------
	.section	.nv.info._ZN7cutlass13device_kernelIN5flash19enable_sm80_to_sm89INS1_16FlashAttnFwdSm80INS1_25CollectiveMainloopFwdSm80ILi4ELi1ELb0EN4cute5tupleIJNS5_1CILi128EEENS7_ILi64EEES8_EEELi128ENS_6half_tEfNS_4arch4Sm80ELb0ELb0ELb1ELb0ELb0ELb0ELb1ELb1EEENS1_21CollectiveEpilogueFwdINS6_IJS8_S8_S9_EEENS6_IJNS7_ILi1EEESH_SH_EEESB_SD_Li128ELb0ELb1ELb1ELb0EEENS1_19SingleTileSchedulerILb0ELb1ELb1ELi128EEEEEEEEEvNT_6ParamsE,"",@"SHT_CUDA_INFO"
	.sectionflags	@""
	.align	4


	//----- nvinfo : EIATTR_CUDA_API_VERSION
	.align		4
        /*0000*/ 	.byte	0x04, 0x37
        /*0002*/ 	.short	(.L_196 - .L_195)
.L_195:
        /*0004*/ 	.word	0x00000082


	//----- nvinfo : EIATTR_SW2861232_WAR
	.align		4
.L_196:
        /*0008*/ 	.byte	0x01, 0x35
	.zero		2


	//----- nvinfo : EIATTR_PARAM_CBANK
	.align		4
        /*000c*/ 	.byte	0x04, 0x0a
        /*000e*/ 	.short	(.L_198 - .L_197)
	.align		4
.L_197:
        /*0010*/ 	.word	index@(.nv.constant0._ZN7cutlass13device_kernelIN5flash19enable_sm80_to_sm89INS1_16FlashAttnFwdSm80INS1_25CollectiveMainloopFwdSm80ILi4ELi1ELb0EN4cute5tupleIJNS5_1CILi128EEENS7_ILi64EEES8_EEELi128ENS_6half_tEfNS_4arch4Sm80ELb0ELb0ELb1ELb0ELb0ELb0ELb1ELb1EEENS1_21CollectiveEpilogueFwdINS6_IJS8_S8_S9_EEENS6_IJNS7_ILi1EEESH_SH_EEESB_SD_Li128ELb0ELb1ELb1ELb0EEENS1_19SingleTileSchedulerILb0ELb1ELb1ELi128EEEEEEEEEvNT_6ParamsE)
        /*0014*/ 	.short	0x0160
        /*0016*/ 	.short	0x0418


	//----- nvinfo : EIATTR_CBANK_PARAM_SIZE
	.align		4
.L_198:
        /*0018*/ 	.byte	0x03, 0x19
        /*001a*/ 	.short	0x0418


	//----- nvinfo : EIATTR_KPARAM_INFO
	.align		4
        /*001c*/ 	.byte	0x04, 0x17
        /*001e*/ 	.short	(.L_200 - .L_199)
.L_199:
        /*0020*/ 	.word	0x00000000
        /*0024*/ 	.short	0x0000
        /*0026*/ 	.short	0x0000
        /*0028*/ 	.byte	0x00, 0xf0, 0x61, 0x10


	//----- nvinfo : EIATTR_MAXREG_COUNT
	.align		4
.L_200:
        /*002c*/ 	.byte	0x03, 0x1b
        /*002e*/ 	.short	0x00ff


	//----- nvinfo : EIATTR_NUM_BARRIERS
	.align		4
        /*0030*/ 	.byte	0x02, 0x4c
        /*0032*/ 	.byte	0x02
	.zero		1


	//----- nvinfo : EIATTR_ANNOTATIONS
	.align		4
        /*0034*/ 	.byte	0x04, 0x55
        /*0036*/ 	.short	(.L_202 - .L_201)


	//   ....[0]....
.L_201:
        /* <DEDUP_REMOVED lines=50> */
        /*034c*/ 	.byte	0x40, 0xbd, 0x00, 0x00


	//----- nvinfo : EIATTR_MERCURY_ISA_VERSION
	.align		4
.L_202:
        /*0350*/ 	.byte	0x03, 0x5f
        /*0352*/ 	.short	0x0000


	//----- nvinfo : EIATTR_INT_WARP_WIDE_INSTR_OFFSETS
	.align		4
        /*0354*/ 	.byte	0x04, 0x31
        /*0356*/ 	.short	(.L_204 - .L_203)


	//   ....[0]....
.L_203:
        /*0358*/ 	.word	0x00001ad0


	//----- nvinfo : EIATTR_COOP_GROUP_MASK_REGIDS
	.align		4
.L_204:
        /*035c*/ 	.byte	0x04, 0x29
        /*035e*/ 	.short	(.L_206 - .L_205)


	//   ....[0]....
.L_205:
        /*0360*/ 	.word	0xffffffff


	//   ....[1]....
        /*0364*/ 	.word	0xffffffff


	//   ....[2]....
        /*0368*/ 	.word	0xffffffff


	//   ....[3]....
        /*036c*/ 	.word	0xffffffff


	//   ....[4]....
        /*0370*/ 	.word	0xffffffff


	//   ....[5]....
        /*0374*/ 	.word	0xffffffff


	//   ....[6]....
        /*0378*/ 	.word	0xffffffff


	//   ....[7]....
        /*037c*/ 	.word	0xffffffff


	//   ....[8]....
        /*0380*/ 	.word	0xffffffff


	//   ....[9]....
        /*0384*/ 	.word	0xffffffff


	//   ....[10]....
        /*0388*/ 	.word	0xffffffff


	//   ....[11]....
        /*038c*/ 	.word	0xffffffff


	//   ....[12]....
        /*0390*/ 	.word	0xffffffff


	//   ....[13]....
        /*0394*/ 	.word	0xffffffff


	//   ....[14]....
        /*0398*/ 	.word	0xffffffff


	//   ....[15]....
        /*039c*/ 	.word	0xffffffff


	//   ....[16]....
        /*03a0*/ 	.word	0xffffffff


	//   ....[17]....
        /*03a4*/ 	.word	0xffffffff


	//   ....[18]....
        /*03a8*/ 	.word	0xffffffff


	//   ....[19]....
        /*03ac*/ 	.word	0xffffffff


	//   ....[20]....
        /*03b0*/ 	.word	0xffffffff


	//   ....[21]....
        /*03b4*/ 	.word	0xffffffff


	//   ....[22]....
        /*03b8*/ 	.word	0xffffffff


	//   ....[23]....
        /*03bc*/ 	.word	0xffffffff


	//   ....[24]....
        /*03c0*/ 	.word	0xffffffff


	//   ....[25]....
        /*03c4*/ 	.word	0xffffffff


	//   ....[26]....
        /*03c8*/ 	.word	0xffffffff


	//   ....[27]....
        /*03cc*/ 	.word	0xffffffff


	//   ....[28]....
        /*03d0*/ 	.word	0xffffffff


	//   ....[29]....
        /*03d4*/ 	.word	0xffffffff


	//   ....[30]....
        /*03d8*/ 	.word	0xffffffff


	//   ....[31]....
        /*03dc*/ 	.word	0xffffffff


	//   ....[32]....
        /*03e0*/ 	.word	0xffffffff


	//   ....[33]....
        /*03e4*/ 	.word	0xffffffff


	//   ....[34]....
        /*03e8*/ 	.word	0xffffffff


	//   ....[35]....
        /*03ec*/ 	.word	0xffffffff


	//   ....[36]....
        /*03f0*/ 	.word	0xffffffff


	//   ....[37]....
        /*03f4*/ 	.word	0xffffffff


	//   ....[38]....
        /*03f8*/ 	.word	0xffffffff


	//   ....[39]....
        /*03fc*/ 	.word	0xffffffff


	//   ....[40]....
        /*0400*/ 	.word	0xffffffff


	//   ....[41]....
        /*0404*/ 	.word	0xffffffff


	//   ....[42]....
        /*0408*/ 	.word	0xffffffff


	//   ....[43]....
        /*040c*/ 	.word	0xffffffff


	//   ....[44]....
        /*0410*/ 	.word	0xffffffff


	//   ....[45]....
        /*0414*/ 	.word	0xffffffff


	//   ....[46]....
        /*0418*/ 	.word	0xffffffff


	//   ....[47]....
        /*041c*/ 	.word	0xffffffff


	//   ....[48]....
        /*0420*/ 	.word	0xffffffff


	//   ....[49]....
        /*0424*/ 	.word	0xffffffff


	//   ....[50]....
        /*0428*/ 	.word	0xffffffff


	//   ....[51]....
        /*042c*/ 	.word	0xffffffff


	//   ....[52]....
        /*0430*/ 	.word	0xffffffff


	//   ....[53]....
        /*0434*/ 	.word	0xffffffff


	//   ....[54]....
        /*0438*/ 	.word	0xffffffff


	//   ....[55]....
        /*043c*/ 	.word	0xffffffff


	//   ....[56]....
        /*0440*/ 	.word	0xffffffff


	//----- nvinfo : EIATTR_COOP_GROUP_INSTR_OFFSETS
	.align		4
.L_206:
        /*0444*/ 	.byte	0x04, 0x28
        /*0446*/ 	.short	(.L_208 - .L_207)


	//   ....[0]....
.L_207:
        /*0448*/ 	.word	0x00000060


	//   ....[1]....
        /*044c*/ 	.word	0x00000f00


	//   ....[2]....
        /*0450*/ 	.word	0x00000f40


	//   ....[3]....
        /*0454*/ 	.word	0x000011a0


	//   ....[4]....
        /*0458*/ 	.word	0x000011d0


	//   ....[5]....
        /*045c*/ 	.word	0x000012b0


	//   ....[6]....
        /*0460*/ 	.word	0x000012e0


	//   ....[7]....
        /*0464*/ 	.word	0x000013c0


	//   ....[8]....
        /*0468*/ 	.word	0x000013f0


	//   ....[9]....
        /*046c*/ 	.word	0x000014d0


	//   ....[10]....
        /*0470*/ 	.word	0x00001500


	//   ....[11]....
        /*0474*/ 	.word	0x000015e0


	//   ....[12]....
        /*0478*/ 	.word	0x00001610


	//   ....[13]....
        /*047c*/ 	.word	0x000016f0


	//   ....[14]....
        /*0480*/ 	.word	0x00001720


	//   ....[15]....
        /*0484*/ 	.word	0x000017f0


	//   ....[16]....
        /*0488*/ 	.word	0x00001830


	//   ....[17]....
        /*048c*/ 	.word	0x000040a0


	//   ....[18]....
        /*0490*/ 	.word	0x000041b0


	//   ....[19]....
        /*0494*/ 	.word	0x000043c0


	//   ....[20]....
        /*0498*/ 	.word	0x000043e0


	//   ....[21]....
        /*049c*/ 	.word	0x000045a0


	//   ....[22]....
        /*04a0*/ 	.word	0x000047d0


	//   ....[23]....
        /*04a4*/ 	.word	0x00004810


	//   ....[24]....
        /*04a8*/ 	.word	0x00004a10


	//   ....[25]....
        /*04ac*/ 	.word	0x00008980


	//   ....[26]....
        /*04b0*/ 	.word	0x00008a50


	//   ....[27]....
        /*04b4*/ 	.word	0x00008c70


	//   ....[28]....
        /*04b8*/ 	.word	0x00008d30


	//   ....[29]....
        /*04bc*/ 	.word	0x00008e00


	//   ....[30]....
        /*04c0*/ 	.word	0x00008e30


	//   ....[31]....
        /*04c4*/ 	.word	0x00008fa0


	//   ....[32]....
        /*04c8*/ 	.word	0x00009440


	//   ....[33]....
        /*04cc*/ 	.word	0x0000bda0


	//   ....[34]....
        /*04d0*/ 	.word	0x0000bdb0


	//   ....[35]....
        /*04d4*/ 	.word	0x0000bdc0


	//   ....[36]....
        /*04d8*/ 	.word	0x0000bdd0


	//   ....[37]....
        /*04dc*/ 	.word	0x0000be00


	//   ....[38]....
        /*04e0*/ 	.word	0x0000be20


	//   ....[39]....
        /*04e4*/ 	.word	0x0000be40


	//   ....[40]....
        /*04e8*/ 	.word	0x0000be50


	//   ....[41]....
        /*04ec*/ 	.word	0x0000ced0


	//   ....[42]....
        /*04f0*/ 	.word	0x0000cf00


	//   ....[43]....
        /*04f4*/ 	.word	0x0000cf30


	//   ....[44]....
        /*04f8*/ 	.word	0x0000cf60


	//   ....[45]....
        /*04fc*/ 	.word	0x0000cfa0


	//   ....[46]....
        /*0500*/ 	.word	0x0000cfd0


	//   ....[47]....
        /*0504*/ 	.word	0x0000cff0


	//   ....[48]....
        /*0508*/ 	.word	0x0000d000


	//   ....[49]....
        /*050c*/ 	.word	0x0000d020


	//   ....[50]....
        /*0510*/ 	.word	0x0000d030


	//   ....[51]....
        /*0514*/ 	.word	0x0000d6e0


	//   ....[52]....
        /*0518*/ 	.word	0x0000d700


	//   ....[53]....
        /*051c*/ 	.word	0x0000dd00


	//   ....[54]....
        /*0520*/ 	.word	0x0000dd20


	//   ....[55]....
        /*0524*/ 	.word	0x0000e320


	//   ....[56]....
        /*0528*/ 	.word	0x0000e330


	//----- nvinfo : EIATTR_EXIT_INSTR_OFFSETS
	.align		4
.L_208:
        /*052c*/ 	.byte	0x04, 0x1c
        /*052e*/ 	.short	(.L_210 - .L_209)


	//   ....[0]....
.L_209:
        /*0530*/ 	.word	0x000001c0


	//   ....[1]....
        /*0534*/ 	.word	0x0000e340


	//   ....[2]....
        /*0538*/ 	.word	0x0000e8e0


	//   ....[3]....
        /*053c*/ 	.word	0x0000e930


	//   ....[4]....
        /*0540*/ 	.word	0x0000e960


	//   ....[5]....
        /*0544*/ 	.word	0x0000e9c0


	//   ....[6]....
        /*0548*/ 	.word	0x0000ec50


	//----- nvinfo : EIATTR_CTAIDZ_USED
	.align		4
.L_210:
        /*054c*/ 	.byte	0x01, 0x04
	.zero		2


	//----- nvinfo : EIATTR_MAX_THREADS
	.align		4
        /*0550*/ 	.byte	0x04, 0x05
        /*0552*/ 	.short	(.L_212 - .L_211)
.L_211:
        /*0554*/ 	.word	0x00000080
        /*0558*/ 	.word	0x00000001
        /*055c*/ 	.word	0x00000001


	//----- nvinfo : EIATTR_CRS_STACK_SIZE
	.align		4
.L_212:
        /*0560*/ 	.byte	0x04, 0x1e
        /*0562*/ 	.short	(.L_214 - .L_213)
.L_213:
        /*0564*/ 	.word	0x00000000
.L_214:


//--------------------- .nv.info._ZN7cutlass13device_kernelIN5flash19enable_sm80_to_sm89INS1_16FlashAttnFwdSm80INS1_25CollectiveMainloopFwdSm80ILi8ELi1ELb1EN4cute5tupleIJNS5_1CILi128EEENS7_ILi112EEES8_EEELi128ENS_6half_tEfNS_4arch4Sm80ELb0ELb0ELb1ELb1ELb0ELb0ELb1ELb1EEENS1_21CollectiveEpilogueFwdINS6_IJS8_S8_S9_EEENS6_IJNS7_ILi1EEESH_SH_EEESB_SD_Li256ELb1ELb1ELb1ELb0EEENS1_36VarlenDynamicPersistentTileSchedulerILi128ELi112ELi256ELi256ELb1ELb1ELb0ELb0ELb1ELb1EEEEEEEEEvNT_6ParamsE --------------------------
	.section	.nv.info._ZN7cutlass13device_kernelIN5flash19enable_sm80_to_sm89INS1_16FlashAttnFwdSm80INS1_25CollectiveMainloopFwdSm80ILi8ELi1ELb1EN4cute5tupleIJNS5_1CILi128EEENS7_ILi112EEES8_EEELi128ENS_6half_tEfNS_4arch4Sm80ELb0ELb0ELb1ELb1ELb0ELb0ELb1ELb1EEENS1_21CollectiveEpilogueFwdINS6_IJS8_S8_S9_EEENS6_IJNS7_ILi1EEESH_SH_EEESB_SD_Li256ELb1ELb1ELb1ELb0EEENS1_36VarlenDynamicPersistentTileSchedulerILi128ELi112ELi256ELi256ELb1ELb1ELb0ELb0ELb1ELb1EEEEEEEEEvNT_6ParamsE,"",@"SHT_CUDA_INFO"
	.sectionflags	@""
	.align	4


	//----- nvinfo : EIATTR_CUDA_API_VERSION
	.align		4
        /*0000*/ 	.byte	0x04, 0x37
        /*0002*/ 	.short	(.L_216 - .L_215)
.L_215:
        /*0004*/ 	.word	0x00000082


	//----- nvinfo : EIATTR_SW2861232_WAR
	.align		4
.L_216:
        /*0008*/ 	.byte	0x01, 0x35
	.zero		2


	//----- nvinfo : EIATTR_PARAM_CBANK
	.align		4
        /*000c*/ 	.byte	0x04, 0x0a
        /*000e*/ 	.short	(.L_218 - .L_217)
	.align		4
.L_217:
        /*0010*/ 	.word	index@(.nv.constant0._ZN7cutlass13device_kernelIN5flash19enable_sm80_to_sm89INS1_16FlashAttnFwdSm80INS1_25CollectiveMainloopFwdSm80ILi8ELi1ELb1EN4cute5tupleIJNS5_1CILi128EEENS7_ILi112EEES8_EEELi128ENS_6half_tEfNS_4arch4Sm80ELb0ELb0ELb1ELb1ELb0ELb0ELb1ELb1EEENS1_21CollectiveEpilogueFwdINS6_IJS8_S8_S9_EEENS6_IJNS7_ILi1EEESH_SH_EEESB_SD_Li256ELb1ELb1ELb1ELb0EEENS1_36VarlenDynamicPersistentTileSchedulerILi128ELi112ELi256ELi256ELb1ELb1ELb0ELb0ELb1ELb1EEEEEEEEEvNT_6ParamsE)
        /*0014*/ 	.short	0x0160
        /*0016*/ 	.short	0x0438


	//----- nvinfo : EIATTR_CBANK_PARAM_SIZE
	.align		4
.L_218:
        /*0018*/ 	.byte	0x03, 0x19
        /*001a*/ 	.short	0x0438


	//----- nvinfo : EIATTR_KPARAM_INFO
	.align		4
        /*001c*/ 	.byte	0x04, 0x17
        /*001e*/ 	.short	(.L_220 - .L_219)
.L_219:
        /*0020*/ 	.word	0x00000000
        /*0024*/ 	.short	0x0000
        /*0026*/ 	.short	0x0000
        /*0028*/ 	.byte	0x00, 0xf0, 0xe1, 0x10


	//----- nvinfo : EIATTR_MAXREG_COUNT
	.align		4
.L_220:
        /*002c*/ 	.byte	0x03, 0x1b
        /*002e*/ 	.short	0x00ff


	//----- nvinfo : EIATTR_NUM_BARRIERS
	.align		4
        /*0030*/ 	.byte	0x02, 0x4c
        /*0032*/ 	.byte	0x06
	.zero		1


	//----- nvinfo : EIATTR_ANNOTATIONS
	.align		4
        /*0034*/ 	.byte	0x04, 0x55
        /*0036*/ 	.short	(.L_222 - .L_221)


	//   ....[0]....
.L_221:
        /* <DEDUP_REMOVED lines=66> */


	//----- nvinfo : EIATTR_MERCURY_ISA_VERSION
	.align		4
.L_222:
        /*0448*/ 	.byte	0x03, 0x5f
        /*044a*/ 	.short	0x0000


	//----- nvinfo : EIATTR_INT_WARP_WIDE_INSTR_OFFSETS
	.align		4
        /*044c*/ 	.byte	0x04, 0x31
        /*044e*/ 	.short	(.L_224 - .L_223)


	//   ....[0]....
.L_223:
        /*0450*/ 	.word	0x0000a3e0


	//   ....[1]....
        /*0454*/ 	.word	0x0000a460


	//----- nvinfo : EIATTR_COOP_GROUP_MASK_REGIDS
	.align		4
.L_224:
        /*0458*/ 	.byte	0x04, 0x29
        /*045a*/ 	.short	(.L_226 - .L_225)


	//   ....[0]....
.L_225:
        /*045c*/ 	.word	0xffffffff


	//   ....[1]....
        /*0460*/ 	.word	0xffffffff


	//   ....[2]....
        /*0464*/ 	.word	0xffffffff


	//   ....[3]....
        /*0468*/ 	.word	0xffffffff


	//   ....[4]....
        /*046c*/ 	.word	0xffffffff


	//   ....[5]....
        /*0470*/ 	.word	0xffffffff


	//   ....[6]....
        /*0474*/ 	.word	0xffffffff


	//   ....[7]....
        /*0478*/ 	.word	0xffffffff


	//   ....[8]....
        /*047c*/ 	.word	0xffffffff


	//   ....[9]....
        /*0480*/ 	.word	0xffffffff


	//   ....[10]....
        /*0484*/ 	.word	0xffffffff


	//   ....[11]....
        /*0488*/ 	.word	0xffffffff


	//   ....[12]....
        /*048c*/ 	.word	0xffffffff


	//   ....[13]....
        /*0490*/ 	.word	0xffffffff


	//   ....[14]....
        /*0494*/ 	.word	0xffffffff


	//   ....[15]....
        /*0498*/ 	.word	0xffffffff


	//   ....[16]....
        /*049c*/ 	.word	0xffffffff


	//   ....[17]....
        /*04a0*/ 	.word	0xffffffff


	//   ....[18]....
        /*04a4*/ 	.word	0xffffffff


	//   ....[19]....
        /*04a8*/ 	.word	0xffffffff


	//   ....[20]....
        /*04ac*/ 	.word	0xffffffff


	//   ....[21]....
        /*04b0*/ 	.word	0xffffffff


	//   ....[22]....
        /*04b4*/ 	.word	0xffffffff


	//   ....[23]....
        /*04b8*/ 	.word	0xffffffff


	//   ....[24]....
        /*04bc*/ 	.word	0xffffffff


	//   ....[25]....
        /*04c0*/ 	.word	0xffffffff


	//   ....[26]....
        /*04c4*/ 	.word	0xffffffff


	//   ....[27]....
        /*04c8*/ 	.word	0xffffffff


	//   ....[28]....
        /*04cc*/ 	.word	0xffffffff


	//   ....[29]....
        /*04d0*/ 	.word	0xffffffff


	//   ....[30]....
        /*04d4*/ 	.word	0xffffffff


	//   ....[31]....
        /*04d8*/ 	.word	0xffffffff


	//   ....[32]....
        /*04dc*/ 	.word	0xffffffff


	//   ....[33]....
        /*04e0*/ 	.word	0xffffffff


	//   ....[34]....
        /*04e4*/ 	.word	0xffffffff


	//   ....[35]....
        /*04e8*/ 	.word	0xffffffff


	//   ....[36]....
        /*04ec*/ 	.word	0xffffffff


	//   ....[37]....
        /*04f0*/ 	.word	0xffffffff


	//   ....[38]....
        /*04f4*/ 	.word	0xffffffff


	//   ....[39]....
        /*04f8*/ 	.word	0xffffffff


	//   ....[40]....
        /*04fc*/ 	.word	0xffffffff


	//   ....[41]....
        /*0500*/ 	.word	0xffffffff


	//   ....[42]....
        /*0504*/ 	.word	0xffffffff


	//   ....[43]....
        /*0508*/ 	.word	0xffffffff


	//   ....[44]....
        /*050c*/ 	.word	0xffffffff


	//   ....[45]....
        /*0510*/ 	.word	0xffffffff


	//   ....[46]....
        /*0514*/ 	.word	0xffffffff


	//   ....[47]....
        /*0518*/ 	.word	0xffffffff


	//   ....[48]....
        /*051c*/ 	.word	0xffffffff


	//   ....[49]....
        /*0520*/ 	.word	0xffffffff


	//   ....[50]....
        /*0524*/ 	.word	0xffffffff


	//   ....[51]....
        /*0528*/ 	.word	0xffffffff


	//   ....[52]....
        /*052c*/ 	.word	0xffffffff


	//   ....[53]....
        /*0530*/ 	.word	0xffffffff


	//   ....[54]....
        /*0534*/ 	.word	0xffffffff


	//   ....[55]....
        /*0538*/ 	.word	0xffffffff


	//   ....[56]....
        /*053c*/ 	.word	0xffffffff


	//   ....[57]....
        /*0540*/ 	.word	0xffffffff


	//   ....[58]....
        /*0544*/ 	.word	0xffffffff


	//   ....[59]....
        /*0548*/ 	.word	0xffffffff


	//   ....[60]....
        /*054c*/ 	.word	0xffffffff


	//   ....[61]....
        /*0550*/ 	.word	0xffffffff


	//   ....[62]....
        /*0554*/ 	.word	0xffffffff


	//   ....[63]....
        /*0558*/ 	.word	0xffffffff


	//   ....[64]....
        /*055c*/ 	.word	0xffffffff


	//   ....[65]....
        /*0560*/ 	.word	0xffffffff


	//   ....[66]....
        /*0564*/ 	.word	0xffffffff


	//   ....[67]....
        /*0568*/ 	.word	0xffffffff


	//   ....[68]....
        /*056c*/ 	.word	0xffffffff


	//   ....[69]....
        /*0570*/ 	.word	0xffffffff


	//   ....[70]....
        /*0574*/ 	.word	0xffffffff


	//   ....[71]....
        /*0578*/ 	.word	0xffffffff


	//   ....[72]....
        /*057c*/ 	.word	0xffffffff


	//   ....[73]....
        /*0580*/ 	.word	0xffffffff


	//   ....[74]....
        /*0584*/ 	.word	0xffffffff


	//   ....[75]....
        /*0588*/ 	.word	0xffffffff


	//   ....[76]....
        /*058c*/ 	.word	0xffffffff


	//   ....[77]....
        /*0590*/ 	.word	0xffffffff


	//   ....[78]....
        /*0594*/ 	.word	0xffffffff


	//   ....[79]....
        /*0598*/ 	.word	0xffffffff


	//   ....[80]....
        /*059c*/ 	.word	0xffffffff


	//   ....[81]....
        /*05a0*/ 	.word	0xffffffff


	//   ....[82]....
        /*05a4*/ 	.word	0xffffffff


	//   ....[83]....
        /*05a8*/ 	.word	0xffffffff


	//   ....[84]....
        /*05ac*/ 	.word	0xffffffff


	//   ....[85]....
        /*05b0*/ 	.word	0xffffffff


	//   ....[86]....
        /*05b4*/ 	.word	0xffffffff


	//   ....[87]....
        /*05b8*/ 	.word	0xffffffff


	//   ....[88]....
        /*05bc*/ 	.word	0xffffffff


	//   ....[89]....
        /*05c0*/ 	.word	0xffffffff


	//   ....[90]....
        /*05c4*/ 	.word	0xffffffff


	//   ....[91]....
        /*05c8*/ 	.word	0xffffffff


	//   ....[92]....
        /*05cc*/ 	.word	0xffffffff


	//   ....[93]....
        /*05d0*/ 	.word	0xffffffff


	//   ....[94]....
        /*05d4*/ 	.word	0xffffffff


	//   ....[95]....
        /*05d8*/ 	.word	0xffffffff


	//   ....[96]....
        /*05dc*/ 	.word	0xffffffff


	//   ....[97]....
        /*05e0*/ 	.word	0xffffffff


	//   ....[98]....
        /*05e4*/ 	.word	0xffffffff


	//   ....[99]....
        /*05e8*/ 	.word	0xffffffff


	//   ....[100]....
        /*05ec*/ 	.word	0xffffffff


	//   ....[101]....
        /*05f0*/ 	.word	0xffffffff


	//   ....[102]....
        /*05f4*/ 	.word	0xffffffff


	//   ....[103]....
        /*05f8*/ 	.word	0xffffffff


	//   ....[104]....
        /*05fc*/ 	.word	0xffffffff


	//   ....[105]....
        /*0600*/ 	.word	0xffffffff


	//   ....[106]....
        /*0604*/ 	.word	0xffffffff


	//   ....[107]....
        /*0608*/ 	.word	0xffffffff


	//   ....[108]....
        /*060c*/ 	.word	0xffffffff


	//   ....[109]....
        /*0610*/ 	.word	0xffffffff


	//   ....[110]....
        /*0614*/ 	.word	0xffffffff


	//   ....[111]....
        /*0618*/ 	.word	0xffffffff


	//   ....[112]....
        /*061c*/ 	.word	0xffffffff


	//   ....[113]....
        /*0620*/ 	.word	0xffffffff


	//   ....[114]....
        /*0624*/ 	.word	0xffffffff


	//   ....[115]....
        /*0628*/ 	.word	0xffffffff


	//   ....[116]....
        /*062c*/ 	.word	0xffffffff


	//   ....[117]....
        /*0630*/ 	.word	0xffffffff


	//   ....[118]....
        /*0634*/ 	.word	0xffffffff


	//   ....[119]....
        /*0638*/ 	.word	0xffffffff


	//   ....[120]....
        /*063c*/ 	.word	0xffffffff


	//   ....[121]....
        /*0640*/ 	.word	0xffffffff


	//   ....[122]....
        /*0644*/ 	.word	0xffffffff


	//   ....[123]....
        /*0648*/ 	.word	0xffffffff


	//   ....[124]....
        /*064c*/ 	.word	0xffffffff


	//   ....[125]....
        /*0650*/ 	.word	0xffffffff


	//   ....[126]....
        /*0654*/ 	.word	0xffffffff


	//   ....[127]....
        /*0658*/ 	.word	0xffffffff


	//   ....[128]....
        /*065c*/ 	.word	0xffffffff


	//   ....[129]....
        /*0660*/ 	.word	0xffffffff


	//   ....[130]....
        /*0664*/ 	.word	0xffffffff


	//----- nvinfo : EIATTR_COOP_GROUP_INSTR_OFFSETS
	.align		4
.L_226:
        /*0668*/ 	.byte	0x04, 0x28
        /*066a*/ 	.short	(.L_228 - .L_227)


	//   ....[0]....
.L_227:
        /*066c*/ 	.word	0x00000050


	//   ....[1]....
        /*0670*/ 	.word	0x00000200


	//   ....[2]....
        /*0674*/ 	.word	0x00000230


	//   ....[3]....
        /*0678*/ 	.word	0x00000260


	//   ....[4]....
        /*067c*/ 	.word	0x00000290


	//   ....[5]....
        /*0680*/ 	.word	0x000002c0


	//   ....[6]....
        /*0684*/ 	.word	0x000002f0


	//   ....[7]....
        /*0688*/ 	.word	0x00000460


	//   ....[8]....
        /*068c*/ 	.word	0x000004a0


	//   ....[9]....
        /*0690*/ 	.word	0x000004d0


	//   ....[10]....
        /*0694*/ 	.word	0x00000500


	//   ....[11]....
        /*0698*/ 	.word	0x00000530


	//   ....[12]....
        /*069c*/ 	.word	0x00000560


	//   ....[13]....
        /*06a0*/ 	.word	0x000005f0


	//   ....[14]....
        /*06a4*/ 	.word	0x00000620


	//   ....[15]....
        /*06a8*/ 	.word	0x00000630


	//   ....[16]....
        /*06ac*/ 	.word	0x000006a0


	//   ....[17]....
        /*06b0*/ 	.word	0x00002070


	//   ....[18]....
        /*06b4*/ 	.word	0x00002090


	//   ....[19]....
        /*06b8*/ 	.word	0x000020b0


	//   ....[20]....
        /*06bc*/ 	.word	0x000020e0


	//   ....[21]....
        /*06c0*/ 	.word	0x00002100


	//   ....[22]....
        /*06c4*/ 	.word	0x00002110


	//   ....[23]....
        /*06c8*/ 	.word	0x00002140


	//   ....[24]....
        /*06cc*/ 	.word	0x00002180


	//   ....[25]....
        /*06d0*/ 	.word	0x00004a60


	//   ....[26]....
        /*06d4*/ 	.word	0x00004b00


	//   ....[27]....
        /*06d8*/ 	.word	0x00004b20


	//   ....[28]....
        /*06dc*/ 	.word	0x00004b40


	//   ....[29]....
        /*06e0*/ 	.word	0x00008160


	//   ....[30]....
        /*06e4*/ 	.word	0x00008180


	//   ....[31]....
        /*06e8*/ 	.word	0x000081b0


	//   ....[32]....
        /*06ec*/ 	.word	0x000081c0


	//   ....[33]....
        /*06f0*/ 	.word	0x00009dc0


	//   ....[34]....
        /*06f4*/ 	.word	0x00009dd0


	//   ....[35]....
        /*06f8*/ 	.word	0x00009e00


	//   ....[36]....
        /*06fc*/ 	.word	0x00009e10


	//   ....[37]....
        /*0700*/ 	.word	0x0000aee0


	//   ....[38]....
        /*0704*/ 	.word	0x0000aef0


	//   ....[39]....
        /*0708*/ 	.word	0x0000af10


	//   ....[40]....
        /*070c*/ 	.word	0x0000af20


	//   ....[41]....
        /*0710*/ 	.word	0x0000b2e0


	//   ....[42]....
        /*0714*/ 	.word	0x0000b300


	//   ....[43]....
        /*0718*/ 	.word	0x0000b400


	//   ....[44]....
        /*071c*/ 	.word	0x0000b410


	//   ....[45]....
        /*0720*/ 	.word	0x0000b520


	//   ....[46]....
        /*0724*/ 	.word	0x0000b540


	//   ....[47]....
        /*0728*/ 	.word	0x0000b650


	//   ....[48]....
        /*072c*/ 	.word	0x0000b660


	//   ....[49]....
        /*0730*/ 	.word	0x0000b970


	//   ....[50]....
        /*0734*/ 	.word	0x0000b990


	//   ....[51]....
        /*0738*/ 	.word	0x0000bfe0


	//   ....[52]....
        /*073c*/ 	.word	0x0000bff0


	//   ....[53]....
        /*0740*/ 	.word	0x0000cc20


	//   ....[54]....
        /*0744*/ 	.word	0x0000cc40


	//   ....[55]....
        /*0748*/ 	.word	0x0000cd50


	//   ....[56]....
        /*074c*/ 	.word	0x0000cd60


	//   ....[57]....
        /*0750*/ 	.word	0x0000ce70


	//   ....[58]....
        /*0754*/ 	.word	0x0000ce90


	//   ....[59]....
        /*0758*/ 	.word	0x0000cfa0


	//   ....[60]....
        /*075c*/ 	.word	0x0000cfb0


	//   ....[61]....
        /*0760*/ 	.word	0x0000d180


	//   ....[62]....
        /*0764*/ 	.word	0x0000d1a0


	//   ....[63]....
        /*0768*/ 	.word	0x0000d2d0


	//   ....[64]....
        /*076c*/ 	.word	0x0000d310


	//   ....[65]....
        /*0770*/ 	.word	0x0000d340


	//   ....[66]....
        /*0774*/ 	.word	0x0000d370


	//   ....[67]....
        /*0778*/ 	.word	0x0000d3a0


	//   ....[68]....
        /*077c*/ 	.word	0x0000d3d0


	//   ....[69]....
        /*0780*/ 	.word	0x0000d530


	//   ....[70]....
        /*0784*/ 	.word	0x0000d570


	//   ....[71]....
        /*0788*/ 	.word	0x0000d5a0


	//   ....[72]....
        /*078c*/ 	.word	0x0000d5d0


	//   ....[73]....
        /*0790*/ 	.word	0x0000d600


	//   ....[74]....
        /*0794*/ 	.word	0x0000d630


	//   ....[75]....
        /*0798*/ 	.word	0x0000d6c0


	//   ....[76]....
        /*079c*/ 	.word	0x0000d6f0


	//   ....[77]....
        /*07a0*/ 	.word	0x0000d700


	//   ....[78]....
        /*07a4*/ 	.word	0x0000d760


	//   ....[79]....
        /*07a8*/ 	.word	0x0000dd40


	//   ....[80]....
        /*07ac*/ 	.word	0x0000dda0


	//   ....[81]....
        /*07b0*/ 	.word	0x0000ddf0


	//   ....[82]....
        /*07b4*/ 	.word	0x0000de40


	//   ....[83]....
        /*07b8*/ 	.word	0x0000de90


	//   ....[84]....
        /*07bc*/ 	.word	0x0000df00


	//   ....[85]....
        /*07c0*/ 	.word	0x0000df40


	//   ....[86]....
        /*07c4*/ 	.word	0x0000dfb0


	//   ....[87]....
        /*07c8*/ 	.word	0x0000e020


	//   ....[88]....
        /*07cc*/ 	.word	0x0000e080


	//   ....[89]....
        /*07d0*/ 	.word	0x0000e100


	//   ....[90]....
        /*07d4*/ 	.word	0x0000e160


	//   ....[91]....
        /*07d8*/ 	.word	0x0000e1b0


	//   ....[92]....
        /*07dc*/ 	.word	0x0000e210


	//   ....[93]....
        /*07e0*/ 	.word	0x0000e280


	//   ....[94]....
        /*07e4*/ 	.word	0x0000e2f0


	//   ....[95]....
        /*07e8*/ 	.word	0x0000e350


	//   ....[96]....
        /*07ec*/ 	.word	0x0000e3b0


	//   ....[97]....
        /*07f0*/ 	.word	0x0000e410


	//   ....[98]....
        /*07f4*/ 	.word	0x0000e480


	//   ....[99]....
        /*07f8*/ 	.word	0x0000e4e0


	//   ....[100]....
        /*07fc*/ 	.word	0x0000e540


	//   ....[101]....
        /*0800*/ 	.word	0x0000e5a0


	//   ....[102]....
        /*0804*/ 	.word	0x0000e610


	//   ....[103]....
        /*0808*/ 	.word	0x0000e670


	//   ....[104]....
        /*080c*/ 	.word	0x0000e6d0


	//   ....[105]....
        /*0810*/ 	.word	0x0000e730


	//   ....[106]....
        /*0814*/ 	.word	0x0000e7a0


	//   ....[107]....
        /*0818*/ 	.word	0x0000e800


	//   ....[108]....
        /*081c*/ 	.word	0x0000e860


	//   ....[109]....
        /*0820*/ 	.word	0x0000e8c0


	//   ....[110]....
        /*0824*/ 	.word	0x0000e930


	//   ....[111]....
        /*0828*/ 	.word	0x0000e990


	//   ....[112]....
        /*082c*/ 	.word	0x0000e9f0


	//   ....[113]....
        /*0830*/ 	.word	0x0000ea50


	//   ....[114]....
        /*0834*/ 	.word	0x0000eac0


	//   ....[115]....
        /*0838*/ 	.word	0x0000eb10


	//   ....[116]....
        /*083c*/ 	.word	0x0000eb50


	//   ....[117]....
        /*0840*/ 	.word	0x0000eba0


	//   ....[118]....
        /*0844*/ 	.word	0x0000ebf0


	//   ....[119]....
        /*0848*/ 	.word	0x0000ec40


	//   ....[120]....
        /*084c*/ 	.word	0x0000ecb0


	//   ....[121]....
        /*0850*/ 	.word	0x0000ecf0


	//   ....[122]....
        /*0854*/ 	.word	0x0000ed40


	//   ....[123]....
        /*0858*/ 	.word	0x0000ed90


	//   ....[124]....
        /*085c*/ 	.word	0x0000ede0


	//   ....[125]....
        /*0860*/ 	.word	0x0000ee30


	//   ....[126]....
        /*0864*/ 	.word	0x0000eea0


	//   ....[127]....
        /*0868*/ 	.word	0x0000eee0


	//   ....[128]....
        /*086c*/ 	.word	0x0000ef50


	//   ....[129]....
        /*0870*/ 	.word	0x0000efb0


	//   ....[130]....
        /*0874*/ 	.word	0x0000f010


	//----- nvinfo : EIATTR_EXIT_INSTR_OFFSETS
	.align		4
.L_228:
        /*0878*/ 	.byte	0x04, 0x1c
        /*087a*/ 	.short	(.L_230 - .L_229)


	//   ....[0]....
.L_229:
        /*087c*/ 	.word	0x00000c10


	//   ....[1]....
        /*0880*/ 	.word	0x0000dd00


	//----- nvinfo : EIATTR_MAX_THREADS
	.align		4
.L_230:
        /*0884*/ 	.byte	0x04, 0x05
        /*0886*/ 	.short	(.L_232 - .L_231)
.L_231:
        /*0888*/ 	.word	0x00000100
        /*088c*/ 	.word	0x00000001
        /*0890*/ 	.word	0x00000001


	//----- nvinfo : EIATTR_CRS_STACK_SIZE
	.align		4
.L_232:
        /*0894*/ 	.byte	0x04, 0x1e
        /*0896*/ 	.short	(.L_234 - .L_233)
.L_233:
        /*0898*/ 	.word	0x00000000
.L_234:


//--------------------- .nv.info._ZN7cutlass13device_kernelIN5flash19enable_sm80_to_sm89INS1_16FlashAttnFwdSm80INS1_25CollectiveMainloopFwdSm80ILi8ELi1ELb1EN4cute5tupleIJNS5_1CILi128EEENS7_ILi112EEES8_EEELi128ENS_6half_tEfNS_4arch4Sm80ELb0ELb0ELb1ELb1ELb0ELb1ELb1ELb1EEENS1_21CollectiveEpilogueFwdINS6_IJS8_S8_S9_EEENS6_IJNS7_ILi1EEESH_SH_EEESB_SD_Li256ELb1ELb1ELb1ELb0EEENS1_36VarlenDynamicPersistentTileSchedulerILi128ELi112ELi256ELi256ELb1ELb1ELb0ELb0ELb1ELb1EEEEEEEEEvNT_6ParamsE --------------------------
	.section	.nv.info._ZN7cutlass13device_kernelIN5flash19enable_sm80_to_sm89INS1_16FlashAttnFwdSm80INS1_25CollectiveMainloopFwdSm80ILi8ELi1ELb1EN4cute5tupleIJNS5_1CILi128EEENS7_ILi112EEES8_EEELi128ENS_6half_tEfNS_4arch4Sm80ELb0ELb0ELb1ELb1ELb0ELb1ELb1ELb1EEENS1_21CollectiveEpilogueFwdINS6_IJS8_S8_S9_EEENS6_IJNS7_ILi1EEESH_SH_EEESB_SD_Li256ELb1ELb1ELb1ELb0EEENS1_36VarlenDynamicPersistentTileSchedulerILi128ELi112ELi256ELi256ELb1ELb1ELb0ELb0ELb1ELb1EEEEEEEEEvNT_6ParamsE,"",@"SHT_CUDA_INFO"
	.sectionflags	@""
	.align	4


	//----- nvinfo : EIATTR_CUDA_API_VERSION
	.align		4
        /*0000*/ 	.byte	0x04, 0x37
        /*0002*/ 	.short	(.L_236 - .L_235)
.L_235:
        /*0004*/ 	.word	0x00000082


	//----- nvinfo : EIATTR_SW2861232_WAR
	.align		4
.L_236:
        /*0008*/ 	.byte	0x01, 0x35
	.zero		2


	//----- nvinfo : EIATTR_PARAM_CBANK
	.align		4
        /*000c*/ 	.byte	0x04, 0x0a
        /*000e*/ 	.short	(.L_238 - .L_237)
	.align		4
.L_237:
        /*0010*/ 	.word	index@(.nv.constant0._ZN7cutlass13device_kernelIN5flash19enable_sm80_to_sm89INS1_16FlashAttnFwdSm80INS1_25CollectiveMainloopFwdSm80ILi8ELi1ELb1EN4cute5tupleIJNS5_1CILi128EEENS7_ILi112EEES8_EEELi128ENS_6half_tEfNS_4arch4Sm80ELb0ELb0ELb1ELb1ELb0ELb1ELb1ELb1EEENS1_21CollectiveEpilogueFwdINS6_IJS8_S8_S9_EEENS6_IJNS7_ILi1EEESH_SH_EEESB_SD_Li256ELb1ELb1ELb1ELb0EEENS1_36VarlenDynamicPersistentTileSchedulerILi128ELi112ELi256ELi256ELb1ELb1ELb0ELb0ELb1ELb1EEEEEEEEEvNT_6ParamsE)
        /*0014*/ 	.short	0x0160
        /*0016*/ 	.short	0x0438


	//----- nvinfo : EIATTR_CBANK_PARAM_SIZE
	.align		4
.L_238:
        /*0018*/ 	.byte	0x03, 0x19
        /*001a*/ 	.short	0x0438


	//----- nvinfo : EIATTR_KPARAM_INFO
	.align		4
        /*001c*/ 	.byte	0x04, 0x17
        /*001e*/ 	.short	(.L_240 - .L_239)
.L_239:
        /*0020*/ 	.word	0x00000000
        /*0024*/ 	.short	0x0000
        /*0026*/ 	.short	0x0000
        /*0028*/ 	.byte	0x00, 0xf0, 0xe1, 0x10


	//----- nvinfo : EIATTR_MAXREG_COUNT
	.align		4
.L_240:
        /*002c*/ 	.byte	0x03, 0x1b
        /*002e*/ 	.short	0x00ff


	//----- nvinfo : EIATTR_NUM_BARRIERS
	.align		4
        /*0030*/ 	.byte	0x02, 0x4c
        /*0032*/ 	.byte	0x06
	.zero		1


	//----- nvinfo : EIATTR_ANNOTATIONS
	.align		4
        /*0034*/ 	.byte	0x04, 0x55
        /*0036*/ 	.short	(.L_242 - .L_241)


	//   ....[0]....
.L_241:
        /* <DEDUP_REMOVED lines=51> */


	//----- nvinfo : EIATTR_MERCURY_ISA_VERSION
	.align		4
.L_242:
        /*0358*/ 	.byte	0x03, 0x5f
        /*035a*/ 	.short	0x0000


	//----- nvinfo : EIATTR_INT_WARP_WIDE_INSTR_OFFSETS
	.align		4
        /*035c*/ 	.byte	0x04, 0x31
        /*035e*/ 	.short	(.L_244 - .L_243)


	//   ....[0]....
.L_243:
        /*0360*/ 	.word	0x00014e30


	//   ....[1]....
        /*0364*/ 	.word	0x00014eb0


	//----- nvinfo : EIATTR_COOP_GROUP_MASK_REGIDS
	.align		4
.L_244:
        /*0368*/ 	.byte	0x04, 0x29
        /*036a*/ 	.short	(.L_246 - .L_245)


	//   ....[0]....
.L_245:
        /*036c*/ 	.word	0xffffffff


	//   ....[1]....
        /*0370*/ 	.word	0xffffffff


	//   ....[2]....
        /*0374*/ 	.word	0xffffffff


	//   ....[3]....
        /*0378*/ 	.word	0xffffffff


	//   ....[4]....
        /*037c*/ 	.word	0xffffffff


	//   ....[5]....
        /*0380*/ 	.word	0xffffffff


	//   ....[6]....
        /*0384*/ 	.word	0xffffffff


	//   ....[7]....
        /*0388*/ 	.word	0xffffffff


	//   ....[8]....
        /*038c*/ 	.word	0xffffffff


	//   ....[9]....
        /*0390*/ 	.word	0xffffffff


	//   ....[10]....
        /*0394*/ 	.word	0xffffffff


	//   ....[11]....
        /*0398*/ 	.word	0xffffffff


	//   ....[12]....
        /*039c*/ 	.word	0xffffffff


	//   ....[13]....
        /*03a0*/ 	.word	0xffffffff


	//   ....[14]....
        /*03a4*/ 	.word	0xffffffff


	//   ....[15]....
        /*03a8*/ 	.word	0xffffffff


	//   ....[16]....
        /*03ac*/ 	.word	0xffffffff


	//   ....[17]....
        /*03b0*/ 	.word	0xffffffff


	//   ....[18]....
        /*03b4*/ 	.word	0xffffffff


	//   ....[19]....
        /*03b8*/ 	.word	0xffffffff


	//   ....[20]....
        /*03bc*/ 	.word	0xffffffff


	//   ....[21]....
        /*03c0*/ 	.word	0xffffffff


	//   ....[22]....
        /*03c4*/ 	.word	0xffffffff


	//   ....[23]....
        /*03c8*/ 	.word	0xffffffff


	//   ....[24]....
        /*03cc*/ 	.word	0xffffffff


	//   ....[25]....
        /*03d0*/ 	.word	0xffffffff


	//   ....[26]....
        /*03d4*/ 	.word	0xffffffff


	//   ....[27]....
        /*03d8*/ 	.word	0xffffffff


	//   ....[28]....
        /*03dc*/ 	.word	0xffffffff


	//   ....[29]....
        /*03e0*/ 	.word	0xffffffff


	//   ....[30]....
        /*03e4*/ 	.word	0xffffffff


	//   ....[31]....
        /*03e8*/ 	.word	0xffffffff


	//   ....[32]....
        /*03ec*/ 	.word	0xffffffff


	//   ....[33]....
        /*03f0*/ 	.word	0xffffffff


	//   ....[34]....
        /*03f4*/ 	.word	0xffffffff


	//   ....[35]....
        /*03f8*/ 	.word	0xffffffff


	//   ....[36]....
        /*03fc*/ 	.word	0xffffffff


	//   ....[37]....
        /*0400*/ 	.word	0xffffffff


	//   ....[38]....
        /*0404*/ 	.word	0xffffffff


	//   ....[39]....
        /*0408*/ 	.word	0xffffffff


	//   ....[40]....
        /*040c*/ 	.word	0xffffffff


	//   ....[41]....
        /*0410*/ 	.word	0xffffffff


	//   ....[42]....
        /*0414*/ 	.word	0xffffffff


	//   ....[43]....
        /*0418*/ 	.word	0xffffffff


	//   ....[44]....
        /*041c*/ 	.word	0xffffffff


	//   ....[45]....
        /*0420*/ 	.word	0xffffffff


	//   ....[46]....
        /*0424*/ 	.word	0xffffffff


	//   ....[47]....
        /*0428*/ 	.word	0xffffffff


	//   ....[48]....
        /*042c*/ 	.word	0xffffffff


	//   ....[49]....
        /*0430*/ 	.word	0xffffffff


	//   ....[50]....
        /*0434*/ 	.word	0xffffffff


	//   ....[51]....
        /*0438*/ 	.word	0xffffffff


	//   ....[52]....
        /*043c*/ 	.word	0xffffffff


	//   ....[53]....
        /*0440*/ 	.word	0xffffffff


	//   ....[54]....
        /*0444*/ 	.word	0xffffffff


	//   ....[55]....
        /*0448*/ 	.word	0xffffffff


	//   ....[56]....
        /*044c*/ 	.word	0xffffffff


	//   ....[57]....
        /*0450*/ 	.word	0xffffffff


	//   ....[58]....
        /*0454*/ 	.word	0xffffffff


	//   ....[59]....
        /*0458*/ 	.word	0xffffffff


	//   ....[60]....
        /*045c*/ 	.word	0xffffffff


	//   ....[61]....
        /*0460*/ 	.word	0xffffffff


	//   ....[62]....
        /*0464*/ 	.word	0xffffffff


	//   ....[63]....
        /*0468*/ 	.word	0xffffffff


	//   ....[64]....
        /*046c*/ 	.word	0xffffffff


	//   ....[65]....
        /*0470*/ 	.word	0xffffffff


	//   ....[66]....
        /*0474*/ 	.word	0xffffffff


	//   ....[67]....
        /*0478*/ 	.word	0xffffffff


	//   ....[68]....
        /*047c*/ 	.word	0xffffffff


	//   ....[69]....
        /*0480*/ 	.word	0xffffffff


	//   ....[70]....
        /*0484*/ 	.word	0xffffffff


	//   ....[71]....
        /*0488*/ 	.word	0xffffffff


	//   ....[72]....
        /*048c*/ 	.word	0xffffffff


	//   ....[73]....
        /*0490*/ 	.word	0xffffffff


	//   ....[74]....
        /*0494*/ 	.word	0xffffffff


	//   ....[75]....
        /*0498*/ 	.word	0xffffffff


	//   ....[76]....
        /*049c*/ 	.word	0xffffffff


	//   ....[77]....
        /*04a0*/ 	.word	0xffffffff


	//   ....[78]....
        /*04a4*/ 	.word	0xffffffff


	//   ....[79]....
        /*04a8*/ 	.word	0xffffffff


	//   ....[80]....
        /*04ac*/ 	.word	0xffffffff


	//   ....[81]....
        /*04b0*/ 	.word	0xffffffff


	//   ....[82]....
        /*04b4*/ 	.word	0xffffffff


	//   ....[83]....
        /*04b8*/ 	.word	0xffffffff


	//   ....[84]....
        /*04bc*/ 	.word	0xffffffff


	//   ....[85]....
        /*04c0*/ 	.word	0xffffffff


	//   ....[86]....
        /*04c4*/ 	.word	0xffffffff


	//   ....[87]....
        /*04c8*/ 	.word	0xffffffff


	//   ....[88]....
        /*04cc*/ 	.word	0xffffffff


	//   ....[89]....
        /*04d0*/ 	.word	0xffffffff


	//   ....[90]....
        /*04d4*/ 	.word	0xffffffff


	//   ....[91]....
        /*04d8*/ 	.word	0xffffffff


	//   ....[92]....
        /*04dc*/ 	.word	0xffffffff


	//   ....[93]....
        /*04e0*/ 	.word	0xffffffff


	//   ....[94]....
        /*04e4*/ 	.word	0xffffffff


	//   ....[95]....
        /*04e8*/ 	.word	0xffffffff


	//   ....[96]....
        /*04ec*/ 	.word	0xffffffff


	//   ....[97]....
        /*04f0*/ 	.word	0xffffffff


	//   ....[98]....
        /*04f4*/ 	.word	0xffffffff


	//   ....[99]....
        /*04f8*/ 	.word	0xffffffff


	//   ....[100]....
        /*04fc*/ 	.word	0xffffffff


	//   ....[101]....
        /*0500*/ 	.word	0xffffffff


	//   ....[102]....
        /*0504*/ 	.word	0xffffffff


	//   ....[103]....
        /*0508*/ 	.word	0xffffffff


	//   ....[104]....
        /*050c*/ 	.word	0xffffffff


	//   ....[105]....
        /*0510*/ 	.word	0xffffffff


	//   ....[106]....
        /*0514*/ 	.word	0xffffffff


	//   ....[107]....
        /*0518*/ 	.word	0xffffffff


	//   ....[108]....
        /*051c*/ 	.word	0xffffffff


	//   ....[109]....
        /*0520*/ 	.word	0xffffffff


	//   ....[110]....
        /*0524*/ 	.word	0xffffffff


	//   ....[111]....
        /*0528*/ 	.word	0xffffffff


	//   ....[112]....
        /*052c*/ 	.word	0xffffffff


	//   ....[113]....
        /*0530*/ 	.word	0xffffffff


	//   ....[114]....
        /*0534*/ 	.word	0xffffffff


	//   ....[115]....
        /*0538*/ 	.word	0xffffffff


	//   ....[116]....
        /*053c*/ 	.word	0xffffffff


	//   ....[117]....
        /*0540*/ 	.word	0xffffffff


	//   ....[118]....
        /*0544*/ 	.word	0xffffffff


	//   ....[119]....
        /*0548*/ 	.word	0xffffffff


	//   ....[120]....
        /*054c*/ 	.word	0xffffffff


	//   ....[121]....
        /*0550*/ 	.word	0xffffffff


	//   ....[122]....
        /*0554*/ 	.word	0xffffffff


	//   ....[123]....
        /*0558*/ 	.word	0xffffffff


	//   ....[124]....
        /*055c*/ 	.word	0xffffffff


	//   ....[125]....
        /*0560*/ 	.word	0xffffffff


	//   ....[126]....
        /*0564*/ 	.word	0xffffffff


	//   ....[127]....
        /*0568*/ 	.word	0xffffffff


	//   ....[128]....
        /*056c*/ 	.word	0xffffffff


	//   ....[129]....
        /*0570*/ 	.word	0xffffffff


	//   ....[130]....
        /*0574*/ 	.word	0xffffffff


	//   ....[131]....
        /*0578*/ 	.word	0xffffffff


	//   ....[132]....
        /*057c*/ 	.word	0xffffffff


	//   ....[133]....
        /*0580*/ 	.word	0xffffffff


	//   ....[134]....
        /*0584*/ 	.word	0xffffffff


	//   ....[135]....
        /*0588*/ 	.word	0xffffffff


	//   ....[136]....
        /*058c*/ 	.word	0xffffffff


	//   ....[137]....
        /*0590*/ 	.word	0xffffffff


	//   ....[138]....
        /*0594*/ 	.word	0xffffffff


	//----- nvinfo : EIATTR_COOP_GROUP_INSTR_OFFSETS
	.align		4
.L_246:
        /*0598*/ 	.byte	0x04, 0x28
        /*059a*/ 	.short	(.L_248 - .L_247)


	//   ....[0]....
.L_247:
        /*059c*/ 	.word	0x00000050


	//   ....[1]....
        /*05a0*/ 	.word	0x00000210


	//   ....[2]....
        /*05a4*/ 	.word	0x00000240


	//   ....[3]....
        /*05a8*/ 	.word	0x00000270


	//   ....[4]....
        /*05ac*/ 	.word	0x000002a0


	//   ....[5]....
        /*05b0*/ 	.word	0x000002d0


	//   ....[6]....
        /*05b4*/ 	.word	0x00000300


	//   ....[7]....
        /*05b8*/ 	.word	0x00000470


	//   ....[8]....
        /*05bc*/ 	.word	0x000004b0


	//   ....[9]....
        /*05c0*/ 	.word	0x000004e0


	//   ....[10]....
        /*05c4*/ 	.word	0x00000510


	//   ....[11]....
        /*05c8*/ 	.word	0x00000540


	//   ....[12]....
        /*05cc*/ 	.word	0x00000570


	//   ....[13]....
        /*05d0*/ 	.word	0x00000600


	//   ....[14]....
        /*05d4*/ 	.word	0x00000630


	//   ....[15]....
        /*05d8*/ 	.word	0x00000650


	//   ....[16]....
        /*05dc*/ 	.word	0x000006b0


	//   ....[17]....
        /*05e0*/ 	.word	0x00009620


	//   ....[18]....
        /*05e4*/ 	.word	0x00009640


	//   ....[19]....
        /*05e8*/ 	.word	0x00009650


	//   ....[20]....
        /*05ec*/ 	.word	0x00009670


	//   ....[21]....
        /*05f0*/ 	.word	0x000096c0


	//   ....[22]....
        /*05f4*/ 	.word	0x000096f0


	//   ....[23]....
        /*05f8*/ 	.word	0x000097a0


	//   ....[24]....
        /*05fc*/ 	.word	0x000097b0


	//   ....[25]....
        /*0600*/ 	.word	0x00009cf0


	//   ....[26]....
        /*0604*/ 	.word	0x00009d30


	//   ....[27]....
        /*0608*/ 	.word	0x00009d50


	//   ....[28]....
        /*060c*/ 	.word	0x00009d60


	//   ....[29]....
        /*0610*/ 	.word	0x0000b620


	//   ....[30]....
        /*0614*/ 	.word	0x0000b660


	//   ....[31]....
        /*0618*/ 	.word	0x0000b680


	//   ....[32]....
        /*061c*/ 	.word	0x0000b690


	//   ....[33]....
        /*0620*/ 	.word	0x0000f540


	//   ....[34]....
        /*0624*/ 	.word	0x0000f5e0


	//   ....[35]....
        /*0628*/ 	.word	0x0000f600


	//   ....[36]....
        /*062c*/ 	.word	0x0000f620


	//   ....[37]....
        /*0630*/ 	.word	0x00012bc0


	//   ....[38]....
        /*0634*/ 	.word	0x00012be0


	//   ....[39]....
        /*0638*/ 	.word	0x00012c10


	//   ....[40]....
        /*063c*/ 	.word	0x00012c20


	//   ....[41]....
        /*0640*/ 	.word	0x00014810


	//   ....[42]....
        /*0644*/ 	.word	0x00014820


	//   ....[43]....
        /*0648*/ 	.word	0x00014850


	//   ....[44]....
        /*064c*/ 	.word	0x00014860


	//   ....[45]....
        /*0650*/ 	.word	0x00015af0


	//   ....[46]....
        /*0654*/ 	.word	0x00015b00


	//   ....[47]....
        /*0658*/ 	.word	0x00015b20


	//   ....[48]....
        /*065c*/ 	.word	0x00015b40


	//   ....[49]....
        /*0660*/ 	.word	0x00015e70


	//   ....[50]....
        /*0664*/ 	.word	0x00015e90


	//   ....[51]....
        /*0668*/ 	.word	0x00015f70


	//   ....[52]....
        /*066c*/ 	.word	0x00015f80


	//   ....[53]....
        /*0670*/ 	.word	0x00016070


	//   ....[54]....
        /*0674*/ 	.word	0x00016090


	//   ....[55]....
        /*0678*/ 	.word	0x00016180


	//   ....[56]....
        /*067c*/ 	.word	0x00016190


	//   ....[57]....
        /*0680*/ 	.word	0x00016480


	//   ....[58]....
        /*0684*/ 	.word	0x000164a0


	//   ....[59]....
        /*0688*/ 	.word	0x00016b10


	//   ....[60]....
        /*068c*/ 	.word	0x00016b20


	//   ....[61]....
        /*0690*/ 	.word	0x00017730


	//   ....[62]....
        /*0694*/ 	.word	0x00017750


	//   ....[63]....
        /*0698*/ 	.word	0x00017840


	//   ....[64]....
        /*069c*/ 	.word	0x00017850


	//   ....[65]....
        /*06a0*/ 	.word	0x00017940


	//   ....[66]....
        /*06a4*/ 	.word	0x00017960


	//   ....[67]....
        /*06a8*/ 	.word	0x00017a50


	//   ....[68]....
        /*06ac*/ 	.word	0x00017a60


	//   ....[69]....
        /*06b0*/ 	.word	0x00017c10


	//   ....[70]....
        /*06b4*/ 	.word	0x00017c30


	//   ....[71]....
        /*06b8*/ 	.word	0x00017d60


	//   ....[72]....
        /*06bc*/ 	.word	0x00017da0


	//   ....[73]....
        /*06c0*/ 	.word	0x00017dd0


	//   ....[74]....
        /*06c4*/ 	.word	0x00017e00


	//   ....[75]....
        /*06c8*/ 	.word	0x00017e30


	//   ....[76]....
        /*06cc*/ 	.word	0x00017e60


	//   ....[77]....
        /*06d0*/ 	.word	0x00017fc0


	//   ....[78]....
        /*06d4*/ 	.word	0x00018000


	//   ....[79]....
        /*06d8*/ 	.word	0x00018030


	//   ....[80]....
        /*06dc*/ 	.word	0x00018060


	//   ....[81]....
        /*06e0*/ 	.word	0x00018090


	//   ....[82]....
        /*06e4*/ 	.word	0x000180c0


	//   ....[83]....
        /*06e8*/ 	.word	0x00018150


	//   ....[84]....
        /*06ec*/ 	.word	0x00018180


	//   ....[85]....
        /*06f0*/ 	.word	0x00018190


	//   ....[86]....
        /*06f4*/ 	.word	0x000181f0


	//   ....[87]....
        /*06f8*/ 	.word	0x000187d0


	//   ....[88]....
        /*06fc*/ 	.word	0x00018830


	//   ....[89]....
        /*0700*/ 	.word	0x00018880


	//   ....[90]....
        /*0704*/ 	.word	0x000188d0


	//   ....[91]....
        /*0708*/ 	.word	0x00018920


	//   ....[92]....
        /*070c*/ 	.word	0x00018990


	//   ....[93]....
        /*0710*/ 	.word	0x000189d0


	//   ....[94]....
        /*0714*/ 	.word	0x00018a40


	//   ....[95]....
        /*0718*/ 	.word	0x00018ab0


	//   ....[96]....
        /*071c*/ 	.word	0x00018b10


	//   ....[97]....
        /*0720*/ 	.word	0x00018b90


	//   ....[98]....
        /*0724*/ 	.word	0x00018bf0


	//   ....[99]....
        /*0728*/ 	.word	0x00018c40


	//   ....[100]....
        /*072c*/ 	.word	0x00018ca0


	//   ....[101]....
        /*0730*/ 	.word	0x00018d10


	//   ....[102]....
        /*0734*/ 	.word	0x00018d80


	//   ....[103]....
        /*0738*/ 	.word	0x00018de0


	//   ....[104]....
        /*073c*/ 	.word	0x00018e40


	//   ....[105]....
        /*0740*/ 	.word	0x00018ea0


	//   ....[106]....
        /*0744*/ 	.word	0x00018f10


	//   ....[107]....
        /*0748*/ 	.word	0x00018f70


	//   ....[108]....
        /*074c*/ 	.word	0x00018fd0


	//   ....[109]....
        /*0750*/ 	.word	0x00019030


	//   ....[110]....
        /*0754*/ 	.word	0x000190a0


	//   ....[111]....
        /*0758*/ 	.word	0x00019100


	//   ....[112]....
        /*075c*/ 	.word	0x00019160


	//   ....[113]....
        /*0760*/ 	.word	0x000191c0


	//   ....[114]....
        /*0764*/ 	.word	0x00019230


	//   ....[115]....
        /*0768*/ 	.word	0x00019290


	//   ....[116]....
        /*076c*/ 	.word	0x000192f0


	//   ....[117]....
        /*0770*/ 	.word	0x00019350


	//   ....[118]....
        /*0774*/ 	.word	0x000193c0


	//   ....[119]....
        /*0778*/ 	.word	0x00019420


	//   ....[120]....
        /*077c*/ 	.word	0x00019480


	//   ....[121]....
        /*0780*/ 	.word	0x000194e0


	//   ....[122]....
        /*0784*/ 	.word	0x00019550


	//   ....[123]....
        /*0788*/ 	.word	0x000195a0


	//   ....[124]....
        /*078c*/ 	.word	0x000195e0


	//   ....[125]....
        /*0790*/ 	.word	0x00019630


	//   ....[126]....
        /*0794*/ 	.word	0x00019680


	//   ....[127]....
        /*0798*/ 	.word	0x000196d0


	//   ....[128]....
        /*079c*/ 	.word	0x00019740


	//   ....[129]....
        /*07a0*/ 	.word	0x00019780


	//   ....[130]....
        /*07a4*/ 	.word	0x000197d0


	//   ....[131]....
        /*07a8*/ 	.word	0x00019820


	//   ....[132]....
        /*07ac*/ 	.word	0x00019870


	//   ....[133]....
        /*07b0*/ 	.word	0x000198c0


	//   ....[134]....
        /*07b4*/ 	.word	0x00019930


	//   ....[135]....
        /*07b8*/ 	.word	0x00019970


	//   ....[136]....
        /*07bc*/ 	.word	0x000199e0


	//   ....[137]....
        /*07c0*/ 	.word	0x00019a40


	//   ....[138]....
        /*07c4*/ 	.word	0x00019aa0


	//----- nvinfo : EIATTR_EXIT_INSTR_OFFSETS
	.align		4
.L_248:
        /*07c8*/ 	.byte	0x04, 0x1c
        /*07ca*/ 	.short	(.L_250 - .L_249)


	//   ....[0]....
.L_249:
        /*07cc*/ 	.word	0x00000c20


	//   ....[1]....
        /*07d0*/ 	.word	0x00018790


	//----- nvinfo : EIATTR_MAX_THREADS
	.align		4
.L_250:
        /*07d4*/ 	.byte	0x04, 0x05
        /*07d6*/ 	.short	(.L_252 - .L_251)
.L_251:
        /*07d8*/ 	.word	0x00000100
        /*07dc*/ 	.word	0x00000001
        /*07e0*/ 	.word	0x00000001


	//----- nvinfo : EIATTR_CRS_STACK_SIZE
	.align		4
.L_252:
        /*07e4*/ 	.byte	0x04, 0x1e
        /*07e6*/ 	.short	(.L_254 - .L_253)
.L_253:
        /*07e8*/ 	.word	0x00000000
.L_254:


//--------------------- .nv.info._ZN7cutlass13device_kernelIN5flash19enable_sm80_to_sm89INS1_16FlashAttnFwdSm80INS1_25CollectiveMainloopFwdSm80ILi4ELi1ELb0EN4cute5tupleIJNS5_1CILi128EEENS7_ILi48EEES8_EEELi128ENS_6half_tEfNS_4arch4Sm80ELb0ELb1ELb1ELb0ELb0ELb0ELb1ELb1EEENS1_21CollectiveEpilogueFwdINS6_IJS8_S8_S9_EEENS6_IJNS7_ILi1EEESH_SH_EEESB_SD_Li128ELb0ELb1ELb1ELb0EEENS1_19SingleTileSchedulerILb0ELb1ELb1ELi128EEEEEEEEEvNT_6ParamsE --------------------------
	.section	.nv.info._ZN7cutlass13device_kernelIN5flash19enable_sm80_to_sm89INS1_16FlashAttnFwdSm80INS1_25CollectiveMainloopFwdSm80ILi4ELi1ELb0EN4cute5tupleIJNS5_1CILi128EEENS7_ILi48EEES8_EEELi128ENS_6half_tEfNS_4arch4Sm80ELb0ELb1ELb1ELb0ELb0ELb0ELb1ELb1EEENS1_21CollectiveEpilogueFwdINS6_IJS8_S8_S9_EEENS6_IJNS7_ILi1EEESH_SH_EEESB_SD_Li128ELb0ELb1ELb1ELb0EEENS1_19SingleTileSchedulerILb0ELb1ELb1ELi128EEEEEEEEEvNT_6ParamsE,"",@"SHT_CUDA_INFO"
	.sectionflags	@""
	.align	4


	//----- nvinfo : EIATTR_CUDA_API_VERSION
	.align		4
        /*0000*/ 	.byte	0x04, 0x37
        /*0002*/ 	.short	(.L_256 - .L_255)
.L_255:
        /*0004*/ 	.word	0x00000082


	//----- nvinfo : EIATTR_SW2861232_WAR
	.align		4
.L_256:
        /*0008*/ 	.byte	0x01, 0x35
	.zero		2


	//----- nvinfo : EIATTR_PARAM_CBANK
	.align		4
        /*000c*/ 	.byte	0x04, 0x0a
        /*000e*/ 	.short	(.L_258 - .L_257)
	.align		4
.L_257:
        /*0010*/ 	.word	index@(.nv.constant0._ZN7cutlass13device_kernelIN5flash19enable_sm80_to_sm89INS1_16FlashAttnFwdSm80INS1_25CollectiveMainloopFwdSm80ILi4ELi1ELb0EN4cute5tupleIJNS5_1CILi128EEENS7_ILi48EEES8_EEELi128ENS_6half_tEfNS_4arch4Sm80ELb0ELb1ELb1ELb0ELb0ELb0ELb1ELb1EEENS1_21CollectiveEpilogueFwdINS6_IJS8_S8_S9_EEENS6_IJNS7_ILi1EEESH_SH_EEESB_SD_Li128ELb0ELb1ELb1ELb0EEENS1_19SingleTileSchedulerILb0ELb1ELb1ELi128EEEEEEEEEvNT_6ParamsE)
        /*0014*/ 	.short	0x0160
        /*0016*/ 	.short	0x0418


	//----- nvinfo : EIATTR_CBANK_PARAM_SIZE
	.align		4
.L_258:
        /*0018*/ 	.byte	0x03, 0x19
        /*001a*/ 	.short	0x0418


	//----- nvinfo : EIATTR_KPARAM_INFO
	.align		4
        /*001c*/ 	.byte	0x04, 0x17
        /*001e*/ 	.short	(.L_260 - .L_259)
.L_259:
        /*0020*/ 	.word	0x00000000
        /*0024*/ 	.short	0x0000
        /*0026*/ 	.short	0x0000
        /*0028*/ 	.byte	0x00, 0xf0, 0x61, 0x10


	//----- nvinfo : EIATTR_MAXREG_COUNT
	.align		4
.L_260:
        /*002c*/ 	.byte	0x03, 0x1b
        /*002e*/ 	.short	0x00ff


	//----- nvinfo : EIATTR_NUM_BARRIERS
	.align		4
        /*0030*/ 	.byte	0x02, 0x4c
        /*0032*/ 	.byte	0x02
	.zero		1


	//----- nvinfo : EIATTR_ANNOTATIONS
	.align		4
        /*0034*/ 	.byte	0x04, 0x55
        /*0036*/ 	.short	(.L_262 - .L_261)


	//   ....[0]....
.L_261:
        /* <DEDUP_REMOVED lines=44> */


	//----- nvinfo : EIATTR_MERCURY_ISA_VERSION
	.align		4
.L_262:
        /*02e8*/ 	.byte	0x03, 0x5f
        /*02ea*/ 	.short	0x0000


	//----- nvinfo : EIATTR_COOP_GROUP_MASK_REGIDS
	.align		4
        /*02ec*/ 	.byte	0x04, 0x29
        /*02ee*/ 	.short	(.L_264 - .L_263)


	//   ....[0]....
.L_263:
        /*02f0*/ 	.word	0xffffffff


	//   ....[1]....
        /*02f4*/ 	.word	0xffffffff


	//   ....[2]....
        /*02f8*/ 	.word	0xffffffff


	//   ....[3]....
        /*02fc*/ 	.word	0xffffffff


	//   ....[4]....
        /*0300*/ 	.word	0xffffffff


	//   ....[5]....
        /*0304*/ 	.word	0xffffffff


	//   ....[6]....
        /*0308*/ 	.word	0xffffffff


	//   ....[7]....
        /*030c*/ 	.word	0xffffffff


	//   ....[8]....
        /*0310*/ 	.word	0xffffffff


	//   ....[9]....
        /*0314*/ 	.word	0xffffffff


	//   ....[10]....
        /*0318*/ 	.word	0xffffffff


	//   ....[11]....
        /*031c*/ 	.word	0xffffffff


	//   ....[12]....
        /*0320*/ 	.word	0xffffffff


	//   ....[13]....
        /*0324*/ 	.word	0xffffffff


	//   ....[14]....
        /*0328*/ 	.word	0xffffffff


	//   ....[15]....
        /*032c*/ 	.word	0xffffffff


	//   ....[16]....
        /*0330*/ 	.word	0xffffffff


	//   ....[17]....
        /*0334*/ 	.word	0xffffffff


	//   ....[18]....
        /*0338*/ 	.word	0xffffffff


	//   ....[19]....
        /*033c*/ 	.word	0xffffffff


	//   ....[20]....
        /*0340*/ 	.word	0xffffffff


	//   ....[21]....
        /*0344*/ 	.word	0xffffffff


	//   ....[22]....
        /*0348*/ 	.word	0xffffffff


	//   ....[23]....
        /*034c*/ 	.word	0xffffffff


	//   ....[24]....
        /*0350*/ 	.word	0xffffffff


	//   ....[25]....
        /*0354*/ 	.word	0xffffffff


	//   ....[26]....
        /*0358*/ 	.word	0xffffffff


	//   ....[27]....
        /*035c*/ 	.word	0xffffffff


	//   ....[28]....
        /*0360*/ 	.word	0xffffffff


	//   ....[29]....
        /*0364*/ 	.word	0xffffffff


	//   ....[30]....
        /*0368*/ 	.word	0xffffffff


	//   ....[31]....
        /*036c*/ 	.word	0xffffffff


	//   ....[32]....
        /*0370*/ 	.word	0xffffffff


	//   ....[33]....
        /*0374*/ 	.word	0xffffffff


	//   ....[34]....
        /*0378*/ 	.word	0xffffffff


	//   ....[35]....
        /*037c*/ 	.word	0xffffffff


	//   ....[36]....
        /*0380*/ 	.word	0xffffffff


	//   ....[37]....
        /*0384*/ 	.word	0xffffffff


	//   ....[38]....
        /*0388*/ 	.word	0xffffffff


	//   ....[39]....
        /*038c*/ 	.word	0xffffffff


	//   ....[40]....
        /*0390*/ 	.word	0xffffffff


	//   ....[41]....
        /*0394*/ 	.word	0xffffffff


	//   ....[42]....
        /*0398*/ 	.word	0xffffffff


	//   ....[43]....
        /*039c*/ 	.word	0xffffffff


	//   ....[44]....
        /*03a0*/ 	.word	0xffffffff


	//   ....[45]....
        /*03a4*/ 	.word	0xffffffff


	//   ....[46]....
        /*03a8*/ 	.word	0xffffffff


	//   ....[47]....
        /*03ac*/ 	.word	0xffffffff


	//   ....[48]....
        /*03b0*/ 	.word	0xffffffff


	//   ....[49]....
        /*03b4*/ 	.word	0xffffffff


	//   ....[50]....
        /*03b8*/ 	.word	0xffffffff


	//   ....[51]....
        /*03bc*/ 	.word	0xffffffff


	//   ....[52]....
        /*03c0*/ 	.word	0xffffffff


	//   ....[53]....
        /*03c4*/ 	.word	0xffffffff


	//   ....[54]....
        /*03c8*/ 	.word	0xffffffff


	//   ....[55]....
        /*03cc*/ 	.word	0xffffffff


	//   ....[56]....
        /*03d0*/ 	.word	0xffffffff


	//   ....[57]....
        /*03d4*/ 	.word	0xffffffff


	//   ....[58]....
        /*03d8*/ 	.word	0xffffffff


	//   ....[59]....
        /*03dc*/ 	.word	0xffffffff


	//   ....[60]....
        /*03e0*/ 	.word	0xffffffff


	//   ....[61]....
        /*03e4*/ 	.word	0xffffffff


	//   ....[62]....
        /*03e8*/ 	.word	0xffffffff


	//   ....[63]....
        /*03ec*/ 	.word	0xffffffff


	//   ....[64]....
        /*03f0*/ 	.word	0xffffffff


	//   ....[65]....
        /*03f4*/ 	.word	0xffffffff


	//   ....[66]....
        /*03f8*/ 	.word	0xffffffff


	//   ....[67]....
        /*03fc*/ 	.word	0xffffffff


	//   ....[68]....
        /*0400*/ 	.word	0xffffffff


	//   ....[69]....
        /*0404*/ 	.word	0xffffffff


	//   ....[70]....
        /*0408*/ 	.word	0xffffffff


	//   ....[71]....
        /*040c*/ 	.word	0xffffffff


	//   ....[72]....
        /*0410*/ 	.word	0xffffffff


	//   ....[73]....
        /*0414*/ 	.word	0xffffffff


	//   ....[74]....
        /*0418*/ 	.word	0xffffffff


	//   ....[75]....
        /*041c*/ 	.word	0xffffffff


	//   ....[76]....
        /*0420*/ 	.word	0xffffffff


	//   ....[77]....
        /*0424*/ 	.word	0xffffffff


	//   ....[78]....
        /*0428*/ 	.word	0xffffffff


	//   ....[79]....
        /*042c*/ 	.word	0xffffffff


	//   ....[80]....
        /*0430*/ 	.word	0xffffffff


	//   ....[81]....
        /*0434*/ 	.word	0xffffffff


	//   ....[82]....
        /*0438*/ 	.word	0xffffffff


	//   ....[83]....
        /*043c*/ 	.word	0xffffffff


	//   ....[84]....
        /*0440*/ 	.word	0xffffffff


	//----- nvinfo : EIATTR_COOP_GROUP_INSTR_OFFSETS
	.align		4
.L_264:
        /*0444*/ 	.byte	0x04, 0x28
        /*0446*/ 	.short	(.L_266 - .L_265)


	//   ....[0]....
.L_265:
        /*0448*/ 	.word	0x00000060


	//   ....[1]....
        /*044c*/ 	.word	0x000013d0


	//   ....[2]....
        /*0450*/ 	.word	0x00001420


	//   ....[3]....
        /*0454*/ 	.word	0x00001670


	//   ....[4]....
        /*0458*/ 	.word	0x000016a0


	//   ....[5]....
        /*045c*/ 	.word	0x00001780


	//   ....[6]....
        /*0460*/ 	.word	0x000017b0


	//   ....[7]....
        /*0464*/ 	.word	0x00001890


	//   ....[8]....
        /*0468*/ 	.word	0x000018c0


	//   ....[9]....
        /*046c*/ 	.word	0x000019a0


	//   ....[10]....
        /*0470*/ 	.word	0x000019d0


	//   ....[11]....
        /*0474*/ 	.word	0x00001ab0


	//   ....[12]....
        /*0478*/ 	.word	0x00001ae0


	//   ....[13]....
        /*047c*/ 	.word	0x00001bc0


	//   ....[14]....
        /*0480*/ 	.word	0x00001bf0


	//   ....[15]....
        /*0484*/ 	.word	0x00001cc0


	//   ....[16]....
        /*0488*/ 	.word	0x00001d00


	//   ....[17]....
        /*048c*/ 	.word	0x000033d0


	//   ....[18]....
        /*0490*/ 	.word	0x00003610


	//   ....[19]....
        /*0494*/ 	.word	0x00003cc0


	//   ....[20]....
        /*0498*/ 	.word	0x000046e0


	//   ....[21]....
        /*049c*/ 	.word	0x00004af0


	//   ....[22]....
        /*04a0*/ 	.word	0x00004c20


	//   ....[23]....
        /*04a4*/ 	.word	0x00004d20


	//   ....[24]....
        /*04a8*/ 	.word	0x00004e30


	//   ....[25]....
        /*04ac*/ 	.word	0x000052e0


	//   ....[26]....
        /*04b0*/ 	.word	0x00005300


	//   ....[27]....
        /*04b4*/ 	.word	0x00005390


	//   ....[28]....
        /*04b8*/ 	.word	0x00005540


	//   ....[29]....
        /*04bc*/ 	.word	0x000086c0


	//   ....[30]....
        /*04c0*/ 	.word	0x000088f0


	//   ....[31]....
        /*04c4*/ 	.word	0x00008e60


	//   ....[32]....
        /*04c8*/ 	.word	0x00009310


	//   ....[33]....
        /*04cc*/ 	.word	0x00009980


	//   ....[34]....
        /*04d0*/ 	.word	0x00009a80


	//   ....[35]....
        /*04d4*/ 	.word	0x00009b90


	//   ....[36]....
        /*04d8*/ 	.word	0x00009be0


	//   ....[37]....
        /*04dc*/ 	.word	0x00009cd0


	//   ....[38]....
        /*04e0*/ 	.word	0x00009e00


	//   ....[39]....
        /*04e4*/ 	.word	0x00009ec0


	//   ....[40]....
        /*04e8*/ 	.word	0x00009fe0


	//   ....[41]....
        /*04ec*/ 	.word	0x0000d310


	//   ....[42]....
        /*04f0*/ 	.word	0x0000d390


	//   ....[43]....
        /*04f4*/ 	.word	0x0000d440


	//   ....[44]....
        /*04f8*/ 	.word	0x0000d590


	//   ....[45]....
        /*04fc*/ 	.word	0x0000d620


	//   ....[46]....
        /*0500*/ 	.word	0x0000d650


	//   ....[47]....
        /*0504*/ 	.word	0x0000d7f0


	//   ....[48]....
        /*0508*/ 	.word	0x0000dcc0


	//   ....[49]....
        /*050c*/ 	.word	0x00010ba0


	//   ....[50]....
        /*0510*/ 	.word	0x000112d0


	//   ....[51]....
        /*0514*/ 	.word	0x000114e0


	//   ....[52]....
        /*0518*/ 	.word	0x00011980


	//   ....[53]....
        /*051c*/ 	.word	0x00012060


	//   ....[54]....
        /*0520*/ 	.word	0x00012170


	//   ....[55]....
        /*0524*/ 	.word	0x000121c0


	//   ....[56]....
        /*0528*/ 	.word	0x00012280


	//   ....[57]....
        /*052c*/ 	.word	0x00012370


	//   ....[58]....
        /*0530*/ 	.word	0x00012480


	//   ....[59]....
        /*0534*/ 	.word	0x00012530


	//   ....[60]....
        /*0538*/ 	.word	0x00012640


	//   ....[61]....
        /*053c*/ 	.word	0x00014600


	//   ....[62]....
        /*0540*/ 	.word	0x00014610


	//   ....[63]....
        /*0544*/ 	.word	0x00014620


	//   ....[64]....
        /*0548*/ 	.word	0x00014630


	//   ....[65]....
        /*054c*/ 	.word	0x00014660


	//   ....[66]....
        /*0550*/ 	.word	0x00014680


	//   ....[67]....
        /*0554*/ 	.word	0x000146a0


	//   ....[68]....
        /*0558*/ 	.word	0x000146b0


	//   ....[69]....
        /*055c*/ 	.word	0x00015730


	//   ....[70]....
        /*0560*/ 	.word	0x00015760


	//   ....[71]....
        /*0564*/ 	.word	0x00015790


	//   ....[72]....
        /*0568*/ 	.word	0x000157c0


	//   ....[73]....
        /*056c*/ 	.word	0x00015800


	//   ....[74]....
        /*0570*/ 	.word	0x00015830


	//   ....[75]....
        /*0574*/ 	.word	0x00015850


	//   ....[76]....
        /*0578*/ 	.word	0x00015860


	//   ....[77]....
        /*057c*/ 	.word	0x00015880


	//   ....[78]....
        /*0580*/ 	.word	0x00015890


	//   ....[79]....
        /*0584*/ 	.word	0x00015f40


	//   ....[80]....
        /*0588*/ 	.word	0x00015f60


	//   ....[81]....
        /*058c*/ 	.word	0x00016560


	//   ....[82]....
        /*0590*/ 	.word	0x00016580


	//   ....[83]....
        /*0594*/ 	.word	0x00016b80


	//   ....[84]....
        /*0598*/ 	.word	0x00016b90


	//----- nvinfo : EIATTR_EXIT_INSTR_OFFSETS
	.align		4
.L_266:
        /*059c*/ 	.byte	0x04, 0x1c
        /*059e*/ 	.short	(.L_268 - .L_267)


	//   ....[0]....
.L_267:
        /*05a0*/ 	.word	0x000001c0


	//   ....[1]....
        /*05a4*/ 	.word	0x00016ba0


	//   ....[2]....
        /*05a8*/ 	.word	0x00017140


	//   ....[3]....
        /*05ac*/ 	.word	0x00017190


	//   ....[4]....
        /*05b0*/ 	.word	0x000171c0


	//   ....[5]....
        /*05b4*/ 	.word	0x00017220


	//   ....[6]....
        /*05b8*/ 	.word	0x000174b0


	//----- nvinfo : EIATTR_CTAIDZ_USED
	.align		4
.L_268:
        /*05bc*/ 	.byte	0x01, 0x04
	.zero		2


	//----- nvinfo : EIATTR_MAX_THREADS
	.align		4
        /*05c0*/ 	.byte	0x04, 0x05
        /*05c2*/ 	.short	(.L_270 - .L_269)
.L_269:
        /*05c4*/ 	.word	0x00000080
        /*05c8*/ 	.word	0x00000001
        /*05cc*/ 	.word	0x00000001


	//----- nvinfo : EIATTR_CRS_STACK_SIZE
	.align		4
.L_270:
        /*05d0*/ 	.byte	0x04, 0x1e
        /*05d2*/ 	.short	(.L_272 - .L_271)
.L_271:
        /*05d4*/ 	.word	0x00000000
.L_272:


//--------------------- .nv.info._ZN7cutlass13device_kernelIN5flash19enable_sm80_to_sm89INS1_16FlashAttnFwdSm80INS1_25CollectiveMainloopFwdSm80ILi8ELi1ELb1EN4cute5tupleIJNS5_1CILi128EEENS7_ILi96EEES8_EEELi128ENS_6half_tEfNS_4arch4Sm80ELb0ELb1ELb1ELb1ELb0ELb0ELb1ELb1EEENS1_21CollectiveEpilogueFwdINS6_IJS8_S8_S9_EEENS6_IJNS7_ILi1EEESH_SH_EEESB_SD_Li256ELb1ELb1ELb1ELb0EEENS1_36VarlenDynamicPersistentTileSchedulerILi128ELi96ELi256ELi256ELb1ELb1ELb0ELb1ELb0ELb1EEEEEEEEEvNT_6ParamsE --------------------------
	.section	.nv.info._ZN7cutlass13device_kernelIN5flash19enable_sm80_to_sm89INS1_16FlashAttnFwdSm80INS1_25CollectiveMainloopFwdSm80ILi8ELi1ELb1EN4cute5tupleIJNS5_1CILi128EEENS7_ILi96EEES8_EEELi128ENS_6half_tEfNS_4arch4Sm80ELb0ELb1ELb1ELb1ELb0ELb0ELb1ELb1EEENS1_21CollectiveEpilogueFwdINS6_IJS8_S8_S9_EEENS6_IJNS7_ILi1EEESH_SH_EEESB_SD_Li256ELb1ELb1ELb1ELb0EEENS1_36VarlenDynamicPersistentTileSchedulerILi128ELi96ELi256ELi256ELb1ELb1ELb0ELb1ELb0ELb1EEEEEEEEEvNT_6ParamsE,"",@"SHT_CUDA_INFO"
	.sectionflags	@""
	.align	4


	//----- nvinfo : EIATTR_CUDA_API_VERSION
	.align		4
        /*0000*/ 	.byte	0x04, 0x37
        /*0002*/ 	.short	(.L_274 - .L_273)
.L_273:
        /*0004*/ 	.word	0x00000082


	//----- nvinfo : EIATTR_SW2861232_WAR
	.align		4
.L_274:
        /*0008*/ 	.byte	0x01, 0x35
	.zero		2


	//----- nvinfo : EIATTR_PARAM_CBANK
	.align		4
        /*000c*/ 	.byte	0x04, 0x0a
        /*000e*/ 	.short	(.L_276 - .L_275)
	.align		4
.L_275:
        /*0010*/ 	.word	index@(.nv.constant0._ZN7cutlass13device_kernelIN5flash19enable_sm80_to_sm89INS1_16FlashAttnFwdSm80INS1_25CollectiveMainloopFwdSm80ILi8ELi1ELb1EN4cute5tupleIJNS5_1CILi128EEENS7_ILi96EEES8_EEELi128ENS_6half_tEfNS_4arch4Sm80ELb0ELb1ELb1ELb1ELb0ELb0ELb1ELb1EEENS1_21CollectiveEpilogueFwdINS6_IJS8_S8_S9_EEENS6_IJNS7_ILi1EEESH_SH_EEESB_SD_Li256ELb1ELb1ELb1ELb0EEENS1_36VarlenDynamicPersistentTileSchedulerILi128ELi96ELi256ELi256ELb1ELb1ELb0ELb1ELb0ELb1EEEEEEEEEvNT_6ParamsE)
        /*0014*/ 	.short	0x0160
        /*0016*/ 	.short	0x0438


	//----- nvinfo : EIATTR_CBANK_PARAM_SIZE
	.align		4
.L_276:
        /*0018*/ 	.byte	0x03, 0x19
        /*001a*/ 	.short	0x0438


	//----- nvinfo : EIATTR_KPARAM_INFO
	.align		4
        /*001c*/ 	.byte	0x04, 0x17
        /*001e*/ 	.short	(.L_278 - .L_277)
.L_277:
        /*0020*/ 	.word	0x00000000
        /*0024*/ 	.short	0x0000
        /*0026*/ 	.short	0x0000
        /*0028*/ 	.byte	0x00, 0xf0, 0xe1, 0x10


	//----- nvinfo : EIATTR_MAXREG_COUNT
	.align		4
.L_278:
        /*002c*/ 	.byte	0x03, 0x1b
        /*002e*/ 	.short	0x00ff


	//----- nvinfo : EIATTR_NUM_BARRIERS
	.align		4
        /*0030*/ 	.byte	0x02, 0x4c
        /*0032*/ 	.byte	0x06
	.zero		1


	//----- nvinfo : EIATTR_ANNOTATIONS
	.align		4
        /*0034*/ 	.byte	0x04, 0x55
        /*0036*/ 	.short	(.L_280 - .L_279)


	//   ....[0]....
.L_279:
        /* <DEDUP_REMOVED lines=75> */


	//----- nvinfo : EIATTR_MERCURY_ISA_VERSION
	.align		4
.L_280:
        /*04d8*/ 	.byte	0x03, 0x5f
        /*04da*/ 	.short	0x0000


	//----- nvinfo : EIATTR_INT_WARP_WIDE_INSTR_OFFSETS
	.align		4
        /*04dc*/ 	.byte	0x04, 0x31
        /*04de*/ 	.short	(.L_282 - .L_281)


	//   ....[0]....
.L_281:
        /*04e0*/ 	.word	0x00013400


	//   ....[1]....
        /*04e4*/ 	.word	0x00013480


	//----- nvinfo : EIATTR_COOP_GROUP_MASK_REGIDS
	.align		4
.L_282:
        /*04e8*/ 	.byte	0x04, 0x29
        /*04ea*/ 	.short	(.L_284 - .L_283)


	//   ....[0]....
.L_283:
        /*04ec*/ 	.word	0xffffffff


	//   ....[1]....
        /*04f0*/ 	.word	0xffffffff


	//   ....[2]....
        /*04f4*/ 	.word	0xffffffff


	//   ....[3]....
        /*04f8*/ 	.word	0xffffffff


	//   ....[4]....
        /*04fc*/ 	.word	0xffffffff


	//   ....[5]....
        /*0500*/ 	.word	0xffffffff


	//   ....[6]....
        /*0504*/ 	.word	0xffffffff


	//   ....[7]....
        /*0508*/ 	.word	0xffffffff


	//   ....[8]....
        /*050c*/ 	.word	0xffffffff


	//   ....[9]....
        /*0510*/ 	.word	0xffffffff


	//   ....[10]....
        /*0514*/ 	.word	0xffffffff


	//   ....[11]....
        /*0518*/ 	.word	0xffffffff


	//   ....[12]....
        /*051c*/ 	.word	0xffffffff


	//   ....[13]....
        /*0520*/ 	.word	0xffffffff


	//   ....[14]....
        /*0524*/ 	.word	0xffffffff


	//   ....[15]....
        /*0528*/ 	.word	0xffffffff


	//   ....[16]....
        /*052c*/ 	.word	0xffffffff


	//   ....[17]....
        /*0530*/ 	.word	0xffffffff


	//   ....[18]....
        /*0534*/ 	.word	0xffffffff


	//   ....[19]....
        /*0538*/ 	.word	0xffffffff


	//   ....[20]....
        /*053c*/ 	.word	0xffffffff


	//   ....[21]....
        /*0540*/ 	.word	0xffffffff


	//   ....[22]....
        /*0544*/ 	.word	0xffffffff


	//   ....[23]....
        /*0548*/ 	.word	0xffffffff


	//   ....[24]....
        /*054c*/ 	.word	0xffffffff


	//   ....[25]....
        /*0550*/ 	.word	0xffffffff


	//   ....[26]....
        /*0554*/ 	.word	0xffffffff


	//   ....[27]....
        /*0558*/ 	.word	0xffffffff


	//   ....[28]....
        /*055c*/ 	.word	0xffffffff


	//   ....[29]....
        /*0560*/ 	.word	0xffffffff


	//   ....[30]....
        /*0564*/ 	.word	0xffffffff


	//   ....[31]....
        /*0568*/ 	.word	0xffffffff


	//   ....[32]....
        /*056c*/ 	.word	0xffffffff


	//   ....[33]....
        /*0570*/ 	.word	0xffffffff


	//   ....[34]....
        /*0574*/ 	.word	0xffffffff


	//   ....[35]....
        /*0578*/ 	.word	0xffffffff


	//   ....[36]....
        /*057c*/ 	.word	0xffffffff


	//   ....[37]....
        /*0580*/ 	.word	0xffffffff


	//   ....[38]....
        /*0584*/ 	.word	0xffffffff


	//   ....[39]....
        /*0588*/ 	.word	0xffffffff


	//   ....[40]....
        /*058c*/ 	.word	0xffffffff


	//   ....[41]....
        /*0590*/ 	.word	0xffffffff


	//   ....[42]....
        /*0594*/ 	.word	0xffffffff


	//   ....[43]....
        /*0598*/ 	.word	0xffffffff


	//   ....[44]....
        /*059c*/ 	.word	0xffffffff


	//   ....[45]....
        /*05a0*/ 	.word	0xffffffff


	//   ....[46]....
        /*05a4*/ 	.word	0xffffffff


	//   ....[47]....
        /*05a8*/ 	.word	0xffffffff


	//   ....[48]....
        /*05ac*/ 	.word	0xffffffff


	//   ....[49]....
        /*05b0*/ 	.word	0xffffffff


	//   ....[50]....
        /*05b4*/ 	.word	0xffffffff


	//   ....[51]....
        /*05b8*/ 	.word	0xffffffff


	//   ....[52]....
        /*05bc*/ 	.word	0xffffffff


	//   ....[53]....
        /*05c0*/ 	.word	0xffffffff


	//   ....[54]....
        /*05c4*/ 	.word	0xffffffff


	//   ....[55]....
        /*05c8*/ 	.word	0xffffffff


	//   ....[56]....
        /*05cc*/ 	.word	0xffffffff


	//   ....[57]....
        /*05d0*/ 	.word	0xffffffff


	//   ....[58]....
        /*05d4*/ 	.word	0xffffffff


	//   ....[59]....
        /*05d8*/ 	.word	0xffffffff


	//   ....[60]....
        /*05dc*/ 	.word	0xffffffff


	//   ....[61]....
        /*05e0*/ 	.word	0xffffffff


	//   ....[62]....
        /*05e4*/ 	.word	0xffffffff


	//   ....[63]....
        /*05e8*/ 	.word	0xffffffff


	//   ....[64]....
        /*05ec*/ 	.word	0xffffffff


	//   ....[65]....
        /*05f0*/ 	.word	0xffffffff


	//   ....[66]....
        /*05f4*/ 	.word	0xffffffff


	//   ....[67]....
        /*05f8*/ 	.word	0xffffffff


	//   ....[68]....
        /*05fc*/ 	.word	0xffffffff


	//   ....[69]....
        /*0600*/ 	.word	0xffffffff


	//   ....[70]....
        /*0604*/ 	.word	0xffffffff


	//   ....[71]....
        /*0608*/ 	.word	0xffffffff


	//   ....[72]....
        /*060c*/ 	.word	0xffffffff


	//   ....[73]....
        /*0610*/ 	.word	0xffffffff


	//   ....[74]....
        /*0614*/ 	.word	0xffffffff


	//   ....[75]....
        /*0618*/ 	.word	0xffffffff


	//   ....[76]....
        /*061c*/ 	.word	0xffffffff


	//   ....[77]....
        /*0620*/ 	.word	0xffffffff


	//   ....[78]....
        /*0624*/ 	.word	0xffffffff


	//   ....[79]....
        /*0628*/ 	.word	0xffffffff


	//   ....[80]....
        /*062c*/ 	.word	0xffffffff


	//   ....[81]....
        /*0630*/ 	.word	0xffffffff


	//   ....[82]....
        /*0634*/ 	.word	0xffffffff


	//   ....[83]....
        /*0638*/ 	.word	0xffffffff


	//   ....[84]....
        /*063c*/ 	.word	0xffffffff


	//   ....[85]....
        /*0640*/ 	.word	0xffffffff


	//   ....[86]....
        /*0644*/ 	.word	0xffffffff


	//   ....[87]....
        /*0648*/ 	.word	0xffffffff


	//   ....[88]....
        /*064c*/ 	.word	0xffffffff


	//   ....[89]....
        /*0650*/ 	.word	0xffffffff


	//   ....[90]....
        /*0654*/ 	.word	0xffffffff


	//   ....[91]....
        /*0658*/ 	.word	0xffffffff


	//   ....[92]....
        /*065c*/ 	.word	0xffffffff


	//   ....[93]....
        /*0660*/ 	.word	0xffffffff


	//   ....[94]....
        /*0664*/ 	.word	0xffffffff


	//   ....[95]....
        /*0668*/ 	.word	0xffffffff


	//   ....[96]....
        /*066c*/ 	.word	0xffffffff


	//   ....[97]....
        /*0670*/ 	.word	0xffffffff


	//   ....[98]....
        /*0674*/ 	.word	0xffffffff


	//   ....[99]....
        /*0678*/ 	.word	0xffffffff


	//   ....[100]....
        /*067c*/ 	.word	0xffffffff


	//   ....[101]....
        /*0680*/ 	.word	0xffffffff


	//   ....[102]....
        /*0684*/ 	.word	0xffffffff


	//   ....[103]....
        /*0688*/ 	.word	0xffffffff


	//   ....[104]....
        /*068c*/ 	.word	0xffffffff


	//   ....[105]....
        /*0690*/ 	.word	0xffffffff


	//   ....[106]....
        /*0694*/ 	.word	0xffffffff


	//   ....[107]....
        /*0698*/ 	.word	0xffffffff


	//   ....[108]....
        /*069c*/ 	.word	0xffffffff


	//   ....[109]....
        /*06a0*/ 	.word	0xffffffff


	//   ....[110]....
        /*06a4*/ 	.word	0xffffffff


	//   ....[111]....
        /*06a8*/ 	.word	0xffffffff


	//   ....[112]....
        /*06ac*/ 	.word	0xffffffff


	//   ....[113]....
        /*06b0*/ 	.word	0xffffffff


	//   ....[114]....
        /*06b4*/ 	.word	0xffffffff


	//   ....[115]....
        /*06b8*/ 	.word	0xffffffff


	//   ....[116]....
        /*06bc*/ 	.word	0xffffffff


	//   ....[117]....
        /*06c0*/ 	.word	0xffffffff


	//   ....[118]....
        /*06c4*/ 	.word	0xffffffff


	//   ....[119]....
        /*06c8*/ 	.word	0xffffffff


	//   ....[120]....
        /*06cc*/ 	.word	0xffffffff


	//   ....[121]....
        /*06d0*/ 	.word	0xffffffff


	//   ....[122]....
        /*06d4*/ 	.word	0xffffffff


	//   ....[123]....
        /*06d8*/ 	.word	0xffffffff


	//   ....[124]....
        /*06dc*/ 	.word	0xffffffff


	//   ....[125]....
        /*06e0*/ 	.word	0xffffffff


	//   ....[126]....
        /*06e4*/ 	.word	0xffffffff


	//   ....[127]....
        /*06e8*/ 	.word	0xffffffff


	//   ....[128]....
        /*06ec*/ 	.word	0xffffffff


	//   ....[129]....
        /*06f0*/ 	.word	0xffffffff


	//   ....[130]....
        /*06f4*/ 	.word	0xffffffff


	//   ....[131]....
        /*06f8*/ 	.word	0xffffffff


	//   ....[132]....
        /*06fc*/ 	.word	0xffffffff


	//   ....[133]....
        /*0700*/ 	.word	0xffffffff


	//   ....[134]....
        /*0704*/ 	.word	0xffffffff


	//   ....[135]....
        /*0708*/ 	.word	0xffffffff


	//   ....[136]....
        /*070c*/ 	.word	0xffffffff


	//   ....[137]....
        /*0710*/ 	.word	0xffffffff


	//   ....[138]....
        /*0714*/ 	.word	0xffffffff


	//   ....[139]....
        /*0718*/ 	.word	0xffffffff


	//   ....[140]....
        /*071c*/ 	.word	0xffffffff


	//   ....[141]....
        /*0720*/ 	.word	0xffffffff


	//   ....[142]....
        /*0724*/ 	.word	0xffffffff


	//   ....[143]....
        /*0728*/ 	.word	0xffffffff


	//   ....[144]....
        /*072c*/ 	.word	0xffffffff


	//----- nvinfo : EIATTR_COOP_GROUP_INSTR_OFFSETS
	.align		4
.L_284:
        /*0730*/ 	.byte	0x04, 0x28
        /*0732*/ 	.short	(.L_286 - .L_285)


	//   ....[0]....
.L_285:
        /*0734*/ 	.word	0x00000050


	//   ....[1]....
        /*0738*/ 	.word	0x00000210


	//   ....[2]....
        /*073c*/ 	.word	0x00000240


	//   ....[3]....
        /*0740*/ 	.word	0x00000270


	//   ....[4]....
        /*0744*/ 	.word	0x000002a0


	//   ....[5]....
        /*0748*/ 	.word	0x000002d0


	//   ....[6]....
        /*074c*/ 	.word	0x00000300


	//   ....[7]....
        /*0750*/ 	.word	0x00000470


	//   ....[8]....
        /*0754*/ 	.word	0x000004b0


	//   ....[9]....
        /*0758*/ 	.word	0x000004e0


	//   ....[10]....
        /*075c*/ 	.word	0x00000510


	//   ....[11]....
        /*0760*/ 	.word	0x00000540


	//   ....[12]....
        /*0764*/ 	.word	0x00000570


	//   ....[13]....
        /*0768*/ 	.word	0x00000600


	//   ....[14]....
        /*076c*/ 	.word	0x00000650


	//   ....[15]....
        /*0770*/ 	.word	0x00000670


	//   ....[16]....
        /*0774*/ 	.word	0x000006d0


	//   ....[17]....
        /*0778*/ 	.word	0x00002bf0


	//   ....[18]....
        /*077c*/ 	.word	0x00002c10


	//   ....[19]....
        /*0780*/ 	.word	0x00002c30


	//   ....[20]....
        /*0784*/ 	.word	0x00002c40


	//   ....[21]....
        /*0788*/ 	.word	0x00002c50


	//   ....[22]....
        /*078c*/ 	.word	0x00002c60


	//   ....[23]....
        /*0790*/ 	.word	0x00002c70


	//   ....[24]....
        /*0794*/ 	.word	0x00002d40


	//   ....[25]....
        /*0798*/ 	.word	0x000045a0


	//   ....[26]....
        /*079c*/ 	.word	0x00004eb0


	//   ....[27]....
        /*07a0*/ 	.word	0x000053a0


	//   ....[28]....
        /*07a4*/ 	.word	0x00005930


	//   ....[29]....
        /*07a8*/ 	.word	0x00005950


	//   ....[30]....
        /*07ac*/ 	.word	0x000059a0


	//   ....[31]....
        /*07b0*/ 	.word	0x00008660


	//   ....[32]....
        /*07b4*/ 	.word	0x00008880


	//   ....[33]....
        /*07b8*/ 	.word	0x000096e0


	//   ....[34]....
        /*07bc*/ 	.word	0x00009ab0


	//   ....[35]....
        /*07c0*/ 	.word	0x00009ae0


	//   ....[36]....
        /*07c4*/ 	.word	0x00009b50


	//   ....[37]....
        /*07c8*/ 	.word	0x0000cc80


	//   ....[38]....
        /*07cc*/ 	.word	0x0000cd00


	//   ....[39]....
        /*07d0*/ 	.word	0x0000cd20


	//   ....[40]....
        /*07d4*/ 	.word	0x0000ce10


	//   ....[41]....
        /*07d8*/ 	.word	0x0000fff0


	//   ....[42]....
        /*07dc*/ 	.word	0x00010210


	//   ....[43]....
        /*07e0*/ 	.word	0x00011070


	//   ....[44]....
        /*07e4*/ 	.word	0x00011440


	//   ....[45]....
        /*07e8*/ 	.word	0x00011470


	//   ....[46]....
        /*07ec*/ 	.word	0x000114e0


	//   ....[47]....
        /*07f0*/ 	.word	0x00012db0


	//   ....[48]....
        /*07f4*/ 	.word	0x00012e00


	//   ....[49]....
        /*07f8*/ 	.word	0x00012e20


	//   ....[50]....
        /*07fc*/ 	.word	0x00012e40


	//   ....[51]....
        /*0800*/ 	.word	0x00013f00


	//   ....[52]....
        /*0804*/ 	.word	0x00013f20


	//   ....[53]....
        /*0808*/ 	.word	0x00013f30


	//   ....[54]....
        /*080c*/ 	.word	0x00013f40


	//   ....[55]....
        /*0810*/ 	.word	0x000142b0


	//   ....[56]....
        /*0814*/ 	.word	0x000142d0


	//   ....[57]....
        /*0818*/ 	.word	0x000143c0


	//   ....[58]....
        /*081c*/ 	.word	0x000143d0


	//   ....[59]....
        /*0820*/ 	.word	0x000144d0


	//   ....[60]....
        /*0824*/ 	.word	0x000144f0


	//   ....[61]....
        /*0828*/ 	.word	0x000145f0


	//   ....[62]....
        /*082c*/ 	.word	0x00014600


	//   ....[63]....
        /*0830*/ 	.word	0x00014900


	//   ....[64]....
        /*0834*/ 	.word	0x00014920


	//   ....[65]....
        /*0838*/ 	.word	0x00014f70


	//   ....[66]....
        /*083c*/ 	.word	0x00014f80


	//   ....[67]....
        /*0840*/ 	.word	0x00015b80


	//   ....[68]....
        /*0844*/ 	.word	0x00015ba0


	//   ....[69]....
        /*0848*/ 	.word	0x00015ca0


	//   ....[70]....
        /*084c*/ 	.word	0x00015cb0


	//   ....[71]....
        /*0850*/ 	.word	0x00015db0


	//   ....[72]....
        /*0854*/ 	.word	0x00015dd0


	//   ....[73]....
        /*0858*/ 	.word	0x00015ed0


	//   ....[74]....
        /*085c*/ 	.word	0x00015ee0


	//   ....[75]....
        /*0860*/ 	.word	0x000160a0


	//   ....[76]....
        /*0864*/ 	.word	0x000160c0


	//   ....[77]....
        /*0868*/ 	.word	0x000161f0


	//   ....[78]....
        /*086c*/ 	.word	0x00016230


	//   ....[79]....
        /*0870*/ 	.word	0x00016260


	//   ....[80]....
        /*0874*/ 	.word	0x00016290


	//   ....[81]....
        /*0878*/ 	.word	0x000162c0


	//   ....[82]....
        /*087c*/ 	.word	0x000162f0


	//   ....[83]....
        /*0880*/ 	.word	0x00016450


	//   ....[84]....
        /*0884*/ 	.word	0x00016490


	//   ....[85]....
        /*0888*/ 	.word	0x000164c0


	//   ....[86]....
        /*088c*/ 	.word	0x000164f0


	//   ....[87]....
        /*0890*/ 	.word	0x00016520


	//   ....[88]....
        /*0894*/ 	.word	0x00016550


	//   ....[89]....
        /*0898*/ 	.word	0x000165e0


	//   ....[90]....
        /*089c*/ 	.word	0x00016640


	//   ....[91]....
        /*08a0*/ 	.word	0x00016650


	//   ....[92]....
        /*08a4*/ 	.word	0x000166b0


	//   ....[93]....
        /*08a8*/ 	.word	0x00017110


	//   ....[94]....
        /*08ac*/ 	.word	0x00017170


	//   ....[95]....
        /*08b0*/ 	.word	0x000171c0


	//   ....[96]....
        /*08b4*/ 	.word	0x00017210


	//   ....[97]....
        /*08b8*/ 	.word	0x00017260


	//   ....[98]....
        /*08bc*/ 	.word	0x000172d0


	//   ....[99]....
        /*08c0*/ 	.word	0x00017320


	//   ....[100]....
        /*08c4*/ 	.word	0x00017390


	//   ....[101]....
        /*08c8*/ 	.word	0x00017400


	//   ....[102]....
        /*08cc*/ 	.word	0x00017460


	//   ....[103]....
        /*08d0*/ 	.word	0x000174c0


	//   ....[104]....
        /*08d4*/ 	.word	0x00017520


	//   ....[105]....
        /*08d8*/ 	.word	0x00017570


	//   ....[106]....
        /*08dc*/ 	.word	0x000175d0


	//   ....[107]....
        /*08e0*/ 	.word	0x00017630


	//   ....[108]....
        /*08e4*/ 	.word	0x000176a0


	//   ....[109]....
        /*08e8*/ 	.word	0x00017710


	//   ....[110]....
        /*08ec*/ 	.word	0x00017770


	//   ....[111]....
        /*08f0*/ 	.word	0x000177e0


	//   ....[112]....
        /*08f4*/ 	.word	0x00017850


	//   ....[113]....
        /*08f8*/ 	.word	0x000178c0


	//   ....[114]....
        /*08fc*/ 	.word	0x00017920


	//   ....[115]....
        /*0900*/ 	.word	0x00017980


	//   ....[116]....
        /*0904*/ 	.word	0x000179f0


	//   ....[117]....
        /*0908*/ 	.word	0x00017a60


	//   ....[118]....
        /*090c*/ 	.word	0x00017ac0


	//   ....[119]....
        /*0910*/ 	.word	0x00017b30


	//   ....[120]....
        /*0914*/ 	.word	0x00017ba0


	//   ....[121]....
        /*0918*/ 	.word	0x00017c10


	//   ....[122]....
        /*091c*/ 	.word	0x00017c70


	//   ....[123]....
        /*0920*/ 	.word	0x00017ce0


	//   ....[124]....
        /*0924*/ 	.word	0x00017d50


	//   ....[125]....
        /*0928*/ 	.word	0x00017dc0


	//   ....[126]....
        /*092c*/ 	.word	0x00017e20


	//   ....[127]....
        /*0930*/ 	.word	0x00017e90


	//   ....[128]....
        /*0934*/ 	.word	0x00017f00


	//   ....[129]....
        /*0938*/ 	.word	0x00017f50


	//   ....[130]....
        /*093c*/ 	.word	0x00017f90


	//   ....[131]....
        /*0940*/ 	.word	0x00017fe0


	//   ....[132]....
        /*0944*/ 	.word	0x00018030


	//   ....[133]....
        /*0948*/ 	.word	0x00018080


	//   ....[134]....
        /*094c*/ 	.word	0x000180f0


	//   ....[135]....
        /*0950*/ 	.word	0x00018140


	//   ....[136]....
        /*0954*/ 	.word	0x00018190


	//   ....[137]....
        /*0958*/ 	.word	0x000181e0


	//   ....[138]....
        /*095c*/ 	.word	0x00018230


	//   ....[139]....
        /*0960*/ 	.word	0x00018280


	//   ....[140]....
        /*0964*/ 	.word	0x000182f0


	//   ....[141]....
        /*0968*/ 	.word	0x00018340


	//   ....[142]....
        /*096c*/ 	.word	0x000183b0


	//   ....[143]....
        /*0970*/ 	.word	0x00018410


	//   ....[144]....
        /*0974*/ 	.word	0x00018480


	//----- nvinfo : EIATTR_EXIT_INSTR_OFFSETS
	.align		4
.L_286:
        /*0978*/ 	.byte	0x04, 0x1c
        /*097a*/ 	.short	(.L_288 - .L_287)


	//   ....[0]....
.L_287:
        /*097c*/ 	.word	0x000010f0


	//   ....[1]....
        /*0980*/ 	.word	0x000170d0


	//----- nvinfo : EIATTR_MAX_THREADS
	.align		4
.L_288:
        /*0984*/ 	.byte	0x04, 0x05
        /*0986*/ 	.short	(.L_290 - .L_289)
.L_289:
        /*0988*/ 	.word	0x00000100
        /*098c*/ 	.word	0x00000001
        /*0990*/ 	.word	0x00000001


	//----- nvinfo : EIATTR_CRS_STACK_SIZE
	.align		4
.L_290:
        /*0994*/ 	.byte	0x04, 0x1e
        /*0996*/ 	.short	(.L_292 - .L_291)
.L_291:
        /*0998*/ 	.word	0x00000000
.L_292:


//--------------------- .nv.info._ZN7cutlass13device_kernelIN5flash19enable_sm80_to_sm89INS1_16FlashAttnFwdSm80INS1_25CollectiveMainloopFwdSm80ILi8ELi1ELb1EN4cute5tupleIJNS5_1CILi128EEENS7_ILi96EEES8_EEELi128ENS_6half_tEfNS_4arch4Sm80ELb0ELb1ELb1ELb1ELb0ELb1ELb1ELb1EEENS1_21CollectiveEpilogueFwdINS6_IJS8_S8_S9_EEENS6_IJNS7_ILi1EEESH_SH_EEESB_SD_Li256ELb1ELb1ELb1ELb0EEENS1_36VarlenDynamicPersistentTileSchedulerILi128ELi96ELi256ELi256ELb1ELb1ELb0ELb1ELb0ELb1EEEEEEEEEvNT_6ParamsE --------------------------
	.section	.nv.info._ZN7cutlass13device_kernelIN5flash19enable_sm80_to_sm89INS1_16FlashAttnFwdSm80INS1_25CollectiveMainloopFwdSm80ILi8ELi1ELb1EN4cute5tupleIJNS5_1CILi128EEENS7_ILi96EEES8_EEELi128ENS_6half_tEfNS_4arch4Sm80ELb0ELb1ELb1ELb1ELb0ELb1ELb1ELb1EEENS1_21CollectiveEpilogueFwdINS6_IJS8_S8_S9_EEENS6_IJNS7_ILi1EEESH_SH_EEESB_SD_Li256ELb1ELb1ELb1ELb0EEENS1_36VarlenDynamicPersistentTileSchedulerILi128ELi96ELi256ELi256ELb1ELb1ELb0ELb1ELb0ELb1EEEEEEEEEvNT_6ParamsE,"",@"SHT_CUDA_INFO"
	.sectionflags	@""
	.align	4


	//----- nvinfo : EIATTR_CUDA_API_VERSION
	.align		4
        /*0000*/ 	.byte	0x04, 0x37
        /*0002*/ 	.short	(.L_294 - .L_293)
.L_293:
        /*0004*/ 	.word	0x00000082


	//----- nvinfo : EIATTR_SW2861232_WAR
	.align		4
.L_294:
        /*0008*/ 	.byte	0x01, 0x35
	.zero		2


	//----- nvinfo : EIATTR_PARAM_CBANK
	.align		4
        /*000c*/ 	.byte	0x04, 0x0a
        /*000e*/ 	.short	(.L_296 - .L_295)
	.align		4
.L_295:
        /*0010*/ 	.word	index@(.nv.constant0._ZN7cutlass13device_kernelIN5flash19enable_sm80_to_sm89INS1_16FlashAttnFwdSm80INS1_25CollectiveMainloopFwdSm80ILi8ELi1ELb1EN4cute5tupleIJNS5_1CILi128EEENS7_ILi96EEES8_EEELi128ENS_6half_tEfNS_4arch4Sm80ELb0ELb1ELb1ELb1ELb0ELb1ELb1ELb1EEENS1_21CollectiveEpilogueFwdINS6_IJS8_S8_S9_EEENS6_IJNS7_ILi1EEESH_SH_EEESB_SD_Li256ELb1ELb1ELb1ELb0EEENS1_36VarlenDynamicPersistentTileSchedulerILi128ELi96ELi256ELi256ELb1ELb1ELb0ELb1ELb0ELb1EEEEEEEEEvNT_6ParamsE)
        /*0014*/ 	.short	0x0160
        /*0016*/ 	.short	0x0438


	//----- nvinfo : EIATTR_CBANK_PARAM_SIZE
	.align		4
.L_296:
        /*0018*/ 	.byte	0x03, 0x19
        /*001a*/ 	.short	0x0438


	//----- nvinfo : EIATTR_KPARAM_INFO
	.align		4
        /*001c*/ 	.byte	0x04, 0x17
        /*001e*/ 	.short	(.L_298 - .L_297)
.L_297:
        /*0020*/ 	.word	0x00000000
        /*0024*/ 	.short	0x0000
        /*0026*/ 	.short	0x0000
        /*0028*/ 	.byte	0x00, 0xf0, 0xe1, 0x10


	//----- nvinfo : EIATTR_MAXREG_COUNT
	.align		4
.L_298:
        /*002c*/ 	.byte	0x03, 0x1b
        /*002e*/ 	.short	0x00ff


	//----- nvinfo : EIATTR_NUM_BARRIERS
	.align		4
        /*0030*/ 	.byte	0x02, 0x4c
        /*0032*/ 	.byte	0x06
	.zero		1


	//----- nvinfo : EIATTR_ANNOTATIONS
	.align		4
        /*0034*/ 	.byte	0x04, 0x55
        /*0036*/ 	.short	(.L_300 - .L_299)


	//   ....[0]....
.L_299:
        /* <DEDUP_REMOVED lines=62> */


	//----- nvinfo : EIATTR_MERCURY_ISA_VERSION
	.align		4
.L_300:
        /*0408*/ 	.byte	0x03, 0x5f
        /*040a*/ 	.short	0x0000


	//----- nvinfo : EIATTR_INT_WARP_WIDE_INSTR_OFFSETS
	.align		4
        /*040c*/ 	.byte	0x04, 0x31
        /*040e*/ 	.short	(.L_302 - .L_301)


	//   ....[0]....
.L_301:
        /*0410*/ 	.word	0x0001d890


	//   ....[1]....
        /*0414*/ 	.word	0x0001d910


	//----- nvinfo : EIATTR_COOP_GROUP_MASK_REGIDS
	.align		4
.L_302:
        /*0418*/ 	.byte	0x04, 0x29
        /*041a*/ 	.short	(.L_304 - .L_303)


	//   ....[0]....
.L_303:
        /*041c*/ 	.word	0xffffffff


	//   ....[1]....
        /*0420*/ 	.word	0xffffffff


	//   ....[2]....
        /*0424*/ 	.word	0xffffffff


	//   ....[3]....
        /*0428*/ 	.word	0xffffffff


	//   ....[4]....
        /*042c*/ 	.word	0xffffffff


	//   ....[5]....
        /*0430*/ 	.word	0xffffffff


	//   ....[6]....
        /*0434*/ 	.word	0xffffffff


	//   ....[7]....
        /*0438*/ 	.word	0xffffffff


	//   ....[8]....
        /*043c*/ 	.word	0xffffffff


	//   ....[9]....
        /*0440*/ 	.word	0xffffffff


	//   ....[10]....
        /*0444*/ 	.word	0xffffffff


	//   ....[11]....
        /*0448*/ 	.word	0xffffffff


	//   ....[12]....
        /*044c*/ 	.word	0xffffffff


	//   ....[13]....
        /*0450*/ 	.word	0xffffffff


	//   ....[14]....
        /*0454*/ 	.word	0xffffffff


	//   ....[15]....
        /*0458*/ 	.word	0xffffffff


	//   ....[16]....
        /*045c*/ 	.word	0xffffffff


	//   ....[17]....
        /*0460*/ 	.word	0xffffffff


	//   ....[18]....
        /*0464*/ 	.word	0xffffffff


	//   ....[19]....
        /*0468*/ 	.word	0xffffffff


	//   ....[20]....
        /*046c*/ 	.word	0xffffffff


	//   ....[21]....
        /*0470*/ 	.word	0xffffffff


	//   ....[22]....
        /*0474*/ 	.word	0xffffffff


	//   ....[23]....
        /*0478*/ 	.word	0xffffffff


	//   ....[24]....
        /*047c*/ 	.word	0xffffffff


	//   ....[25]....
        /*0480*/ 	.word	0xffffffff


	//   ....[26]....
        /*0484*/ 	.word	0xffffffff


	//   ....[27]....
        /*0488*/ 	.word	0xffffffff


	//   ....[28]....
        /*048c*/ 	.word	0xffffffff


	//   ....[29]....
        /*0490*/ 	.word	0xffffffff


	//   ....[30]....
        /*0494*/ 	.word	0xffffffff


	//   ....[31]....
        /*0498*/ 	.word	0xffffffff


	//   ....[32]....
        /*049c*/ 	.word	0xffffffff


	//   ....[33]....
        /*04a0*/ 	.word	0xffffffff


	//   ....[34]....
        /*04a4*/ 	.word	0xffffffff


	//   ....[35]....
        /*04a8*/ 	.word	0xffffffff


	//   ....[36]....
        /*04ac*/ 	.word	0xffffffff


	//   ....[37]....
        /*04b0*/ 	.word	0xffffffff


	//   ....[38]....
        /*04b4*/ 	.word	0xffffffff


	//   ....[39]....
        /*04b8*/ 	.word	0xffffffff


	//   ....[40]....
        /*04bc*/ 	.word	0xffffffff


	//   ....[41]....
        /*04c0*/ 	.word	0xffffffff


	//   ....[42]....
        /*04c4*/ 	.word	0xffffffff


	//   ....[43]....
        /*04c8*/ 	.word	0xffffffff


	//   ....[44]....
        /*04cc*/ 	.word	0xffffffff


	//   ....[45]....
        /*04d0*/ 	.word	0xffffffff


	//   ....[46]....
        /*04d4*/ 	.word	0xffffffff


	//   ....[47]....
        /*04d8*/ 	.word	0xffffffff


	//   ....[48]....
        /*04dc*/ 	.word	0xffffffff


	//   ....[49]....
        /*04e0*/ 	.word	0xffffffff


	//   ....[50]....
        /*04e4*/ 	.word	0xffffffff


	//   ....[51]....
        /*04e8*/ 	.word	0xffffffff


	//   ....[52]....
        /*04ec*/ 	.word	0xffffffff


	//   ....[53]....
        /*04f0*/ 	.word	0xffffffff


	//   ....[54]....
        /*04f4*/ 	.word	0xffffffff


	//   ....[55]....
        /*04f8*/ 	.word	0xffffffff


	//   ....[56]....
        /*04fc*/ 	.word	0xffffffff


	//   ....[57]....
        /*0500*/ 	.word	0xffffffff


	//   ....[58]....
        /*0504*/ 	.word	0xffffffff


	//   ....[59]....
        /*0508*/ 	.word	0xffffffff


	//   ....[60]....
        /*050c*/ 	.word	0xffffffff


	//   ....[61]....
        /*0510*/ 	.word	0xffffffff


	//   ....[62]....
        /*0514*/ 	.word	0xffffffff


	//   ....[63]....
        /*0518*/ 	.word	0xffffffff


	//   ....[64]....
        /*051c*/ 	.word	0xffffffff


	//   ....[65]....
        /*0520*/ 	.word	0xffffffff


	//   ....[66]....
        /*0524*/ 	.word	0xffffffff


	//   ....[67]....
        /*0528*/ 	.word	0xffffffff


	//   ....[68]....
        /*052c*/ 	.word	0xffffffff


	//   ....[69]....
        /*0530*/ 	.word	0xffffffff


	//   ....[70]....
        /*0534*/ 	.word	0xffffffff


	//   ....[71]....
        /*0538*/ 	.word	0xffffffff


	//   ....[72]....
        /*053c*/ 	.word	0xffffffff


	//   ....[73]....
        /*0540*/ 	.word	0xffffffff


	//   ....[74]....
        /*0544*/ 	.word	0xffffffff


	//   ....[75]....
        /*0548*/ 	.word	0xffffffff


	//   ....[76]....
        /*054c*/ 	.word	0xffffffff


	//   ....[77]....
        /*0550*/ 	.word	0xffffffff


	//   ....[78]....
        /*0554*/ 	.word	0xffffffff


	//   ....[79]....
        /*0558*/ 	.word	0xffffffff


	//   ....[80]....
        /*055c*/ 	.word	0xffffffff


	//   ....[81]....
        /*0560*/ 	.word	0xffffffff


	//   ....[82]....
        /*0564*/ 	.word	0xffffffff


	//   ....[83]....
        /*0568*/ 	.word	0xffffffff


	//   ....[84]....
        /*056c*/ 	.word	0xffffffff


	//   ....[85]....
        /*0570*/ 	.word	0xffffffff


	//   ....[86]....
        /*0574*/ 	.word	0xffffffff


	//   ....[87]....
        /*0578*/ 	.word	0xffffffff


	//   ....[88]....
        /*057c*/ 	.word	0xffffffff


	//   ....[89]....
        /*0580*/ 	.word	0xffffffff


	//   ....[90]....
        /*0584*/ 	.word	0xffffffff


	//   ....[91]....
        /*0588*/ 	.word	0xffffffff


	//   ....[92]....
        /*058c*/ 	.word	0xffffffff


	//   ....[93]....
        /*0590*/ 	.word	0xffffffff


	//   ....[94]....
        /*0594*/ 	.word	0xffffffff


	//   ....[95]....
        /*0598*/ 	.word	0xffffffff


	//   ....[96]....
        /*059c*/ 	.word	0xffffffff


	//   ....[97]....
        /*05a0*/ 	.word	0xffffffff


	//   ....[98]....
        /*05a4*/ 	.word	0xffffffff


	//   ....[99]....
        /*05a8*/ 	.word	0xffffffff


	//   ....[100]....
        /*05ac*/ 	.word	0xffffffff


	//   ....[101]....
        /*05b0*/ 	.word	0xffffffff


	//   ....[102]....
        /*05b4*/ 	.word	0xffffffff


	//   ....[103]....
        /*05b8*/ 	.word	0xffffffff


	//   ....[104]....
        /*05bc*/ 	.word	0xffffffff


	//   ....[105]....
        /*05c0*/ 	.word	0xffffffff


	//   ....[106]....
        /*05c4*/ 	.word	0xffffffff


	//   ....[107]....
        /*05c8*/ 	.word	0xffffffff


	//   ....[108]....
        /*05cc*/ 	.word	0xffffffff


	//   ....[109]....
        /*05d0*/ 	.word	0xffffffff


	//   ....[110]....
        /*05d4*/ 	.word	0xffffffff


	//   ....[111]....
        /*05d8*/ 	.word	0xffffffff


	//   ....[112]....
        /*05dc*/ 	.word	0xffffffff


	//   ....[113]....
        /*05e0*/ 	.word	0xffffffff


	//   ....[114]....
        /*05e4*/ 	.word	0xffffffff


	//   ....[115]....
        /*05e8*/ 	.word	0xffffffff


	//   ....[116]....
        /*05ec*/ 	.word	0xffffffff


	//   ....[117]....
        /*05f0*/ 	.word	0xffffffff


	//   ....[118]....
        /*05f4*/ 	.word	0xffffffff


	//   ....[119]....
        /*05f8*/ 	.word	0xffffffff


	//   ....[120]....
        /*05fc*/ 	.word	0xffffffff


	//   ....[121]....
        /*0600*/ 	.word	0xffffffff


	//   ....[122]....
        /*0604*/ 	.word	0xffffffff


	//   ....[123]....
        /*0608*/ 	.word	0xffffffff


	//   ....[124]....
        /*060c*/ 	.word	0xffffffff


	//   ....[125]....
        /*0610*/ 	.word	0xffffffff


	//   ....[126]....
        /*0614*/ 	.word	0xffffffff


	//   ....[127]....
        /*0618*/ 	.word	0xffffffff


	//   ....[128]....
        /*061c*/ 	.word	0xffffffff


	//   ....[129]....
        /*0620*/ 	.word	0xffffffff


	//   ....[130]....
        /*0624*/ 	.word	0xffffffff


	//   ....[131]....
        /*0628*/ 	.word	0xffffffff


	//   ....[132]....
        /*062c*/ 	.word	0xffffffff


	//   ....[133]....
        /*0630*/ 	.word	0xffffffff


	//   ....[134]....
        /*0634*/ 	.word	0xffffffff


	//   ....[135]....
        /*0638*/ 	.word	0xffffffff


	//   ....[136]....
        /*063c*/ 	.word	0xffffffff


	//   ....[137]....
        /*0640*/ 	.word	0xffffffff


	//   ....[138]....
        /*0644*/ 	.word	0xffffffff


	//   ....[139]....
        /*0648*/ 	.word	0xffffffff


	//   ....[140]....
        /*064c*/ 	.word	0xffffffff


	//   ....[141]....
        /*0650*/ 	.word	0xffffffff


	//   ....[142]....
        /*0654*/ 	.word	0xffffffff


	//   ....[143]....
        /*0658*/ 	.word	0xffffffff


	//   ....[144]....
        /*065c*/ 	.word	0xffffffff


	//   ....[145]....
        /*0660*/ 	.word	0xffffffff


	//   ....[146]....
        /*0664*/ 	.word	0xffffffff


	//   ....[147]....
        /*0668*/ 	.word	0xffffffff


	//   ....[148]....
        /*066c*/ 	.word	0xffffffff


	//   ....[149]....
        /*0670*/ 	.word	0xffffffff


	//   ....[150]....
        /*0674*/ 	.word	0xffffffff


	//   ....[151]....
        /*0678*/ 	.word	0xffffffff


	//   ....[152]....
        /*067c*/ 	.word	0xffffffff


	//   ....[153]....
        /*0680*/ 	.word	0xffffffff


	//   ....[154]....
        /*0684*/ 	.word	0xffffffff


	//   ....[155]....
        /*0688*/ 	.word	0xffffffff


	//   ....[156]....
        /*068c*/ 	.word	0xffffffff


	//   ....[157]....
        /*0690*/ 	.word	0xffffffff


	//   ....[158]....
        /*0694*/ 	.word	0xffffffff


	//   ....[159]....
        /*0698*/ 	.word	0xffffffff


	//   ....[160]....
        /*069c*/ 	.word	0xffffffff


	//   ....[161]....
        /*06a0*/ 	.word	0xffffffff


	//   ....[162]....
        /*06a4*/ 	.word	0xffffffff


	//   ....[163]....
        /*06a8*/ 	.word	0xffffffff


	//   ....[164]....
        /*06ac*/ 	.word	0xffffffff


	//   ....[165]....
        /*06b0*/ 	.word	0xffffffff


	//   ....[166]....
        /*06b4*/ 	.word	0xffffffff


	//   ....[167]....
        /*06b8*/ 	.word	0xffffffff


	//   ....[168]....
        /*06bc*/ 	.word	0xffffffff


	//   ....[169]....
        /*06c0*/ 	.word	0xffffffff


	//   ....[170]....
        /*06c4*/ 	.word	0xffffffff


	//   ....[171]....
        /*06c8*/ 	.word	0xffffffff


	//   ....[172]....
        /*06cc*/ 	.word	0xffffffff


	//   ....[173]....
        /*06d0*/ 	.word	0xffffffff


	//   ....[174]....
        /*06d4*/ 	.word	0xffffffff


	//   ....[175]....
        /*06d8*/ 	.word	0xffffffff


	//   ....[176]....
        /*06dc*/ 	.word	0xffffffff


	//----- nvinfo : EIATTR_COOP_GROUP_INSTR_OFFSETS
	.align		4
.L_304:
        /*06e0*/ 	.byte	0x04, 0x28
        /*06e2*/ 	.short	(.L_306 - .L_305)


	//   ....[0]....
.L_305:
        /*06e4*/ 	.word	0x00000050


	//   ....[1]....
        /*06e8*/ 	.word	0x00000200


	//   ....[2]....
        /*06ec*/ 	.word	0x00000230


	//   ....[3]....
        /*06f0*/ 	.word	0x00000260


	//   ....[4]....
        /*06f4*/ 	.word	0x00000290


	//   ....[5]....
        /*06f8*/ 	.word	0x000002c0


	//   ....[6]....
        /*06fc*/ 	.word	0x000002f0


	//   ....[7]....
        /*0700*/ 	.word	0x00000450


	//   ....[8]....
        /*0704*/ 	.word	0x00000490


	//   ....[9]....
        /*0708*/ 	.word	0x000004c0


	//   ....[10]....
        /*070c*/ 	.word	0x000004f0


	//   ....[11]....
        /*0710*/ 	.word	0x00000520


	//   ....[12]....
        /*0714*/ 	.word	0x00000550


	//   ....[13]....
        /*0718*/ 	.word	0x000005e0


	//   ....[14]....
        /*071c*/ 	.word	0x00000630


	//   ....[15]....
        /*0720*/ 	.word	0x00000650


	//   ....[16]....
        /*0724*/ 	.word	0x000006b0


	//   ....[17]....
        /*0728*/ 	.word	0x00008720


	//   ....[18]....
        /*072c*/ 	.word	0x00008760


	//   ....[19]....
        /*0730*/ 	.word	0x00008790


	//   ....[20]....
        /*0734*/ 	.word	0x000087d0


	//   ....[21]....
        /*0738*/ 	.word	0x00008800


	//   ....[22]....
        /*073c*/ 	.word	0x00008830


	//   ....[23]....
        /*0740*/ 	.word	0x000088b0


	//   ....[24]....
        /*0744*/ 	.word	0x00008920


	//   ....[25]....
        /*0748*/ 	.word	0x00008f60


	//   ....[26]....
        /*074c*/ 	.word	0x00008f80


	//   ....[27]....
        /*0750*/ 	.word	0x00008fa0


	//   ....[28]....
        /*0754*/ 	.word	0x00008fb0


	//   ....[29]....
        /*0758*/ 	.word	0x00009150


	//   ....[30]....
        /*075c*/ 	.word	0x00009210


	//   ....[31]....
        /*0760*/ 	.word	0x00009250


	//   ....[32]....
        /*0764*/ 	.word	0x00009290


	//   ....[33]....
        /*0768*/ 	.word	0x00009450


	//   ....[34]....
        /*076c*/ 	.word	0x00009510


	//   ....[35]....
        /*0770*/ 	.word	0x00009550


	//   ....[36]....
        /*0774*/ 	.word	0x00009590


	//   ....[37]....
        /*0778*/ 	.word	0x00009770


	//   ....[38]....
        /*077c*/ 	.word	0x00009830


	//   ....[39]....
        /*0780*/ 	.word	0x00009870


	//   ....[40]....
        /*0784*/ 	.word	0x000098a0


	//   ....[41]....
        /*0788*/ 	.word	0x0000b3c0


	//   ....[42]....
        /*078c*/ 	.word	0x0000b430


	//   ....[43]....
        /*0790*/ 	.word	0x0000b460


	//   ....[44]....
        /*0794*/ 	.word	0x0000b4a0


	//   ....[45]....
        /*0798*/ 	.word	0x0000b560


	//   ....[46]....
        /*079c*/ 	.word	0x0000b5a0


	//   ....[47]....
        /*07a0*/ 	.word	0x0000b5b0


	//   ....[48]....
        /*07a4*/ 	.word	0x0000b5c0


	//   ....[49]....
        /*07a8*/ 	.word	0x0000b790


	//   ....[50]....
        /*07ac*/ 	.word	0x0000b7d0


	//   ....[51]....
        /*07b0*/ 	.word	0x0000b7e0


	//   ....[52]....
        /*07b4*/ 	.word	0x0000b7f0


	//   ....[53]....
        /*07b8*/ 	.word	0x0000b8d0


	//   ....[54]....
        /*07bc*/ 	.word	0x0000b910


	//   ....[55]....
        /*07c0*/ 	.word	0x0000b920


	//   ....[56]....
        /*07c4*/ 	.word	0x0000b940


	//   ....[57]....
        /*07c8*/ 	.word	0x0000ee00


	//   ....[58]....
        /*07cc*/ 	.word	0x0000f000


	//   ....[59]....
        /*07d0*/ 	.word	0x0000fc20


	//   ....[60]....
        /*07d4*/ 	.word	0x00010190


	//   ....[61]....
        /*07d8*/ 	.word	0x000101b0


	//   ....[62]....
        /*07dc*/ 	.word	0x00010200


	//   ....[63]....
        /*07e0*/ 	.word	0x00012e40


	//   ....[64]....
        /*07e4*/ 	.word	0x00013090


	//   ....[65]....
        /*07e8*/ 	.word	0x00013ed0


	//   ....[66]....
        /*07ec*/ 	.word	0x00014260


	//   ....[67]....
        /*07f0*/ 	.word	0x00014290


	//   ....[68]....
        /*07f4*/ 	.word	0x00014310


	//   ....[69]....
        /*07f8*/ 	.word	0x00017420


	//   ....[70]....
        /*07fc*/ 	.word	0x00017440


	//   ....[71]....
        /*0800*/ 	.word	0x00017460


	//   ....[72]....
        /*0804*/ 	.word	0x00017480


	//   ....[73]....
        /*0808*/ 	.word	0x0001a4f0


	//   ....[74]....
        /*080c*/ 	.word	0x0001a760


	//   ....[75]....
        /*0810*/ 	.word	0x0001b5a0


	//   ....[76]....
        /*0814*/ 	.word	0x0001b930


	//   ....[77]....
        /*0818*/ 	.word	0x0001b960


	//   ....[78]....
        /*081c*/ 	.word	0x0001b9e0


	//   ....[79]....
        /*0820*/ 	.word	0x0001d260


	//   ....[80]....
        /*0824*/ 	.word	0x0001d290


	//   ....[81]....
        /*0828*/ 	.word	0x0001d2a0


	//   ....[82]....
        /*082c*/ 	.word	0x0001d2d0


	//   ....[83]....
        /*0830*/ 	.word	0x0001e500


	//   ....[84]....
        /*0834*/ 	.word	0x0001e510


	//   ....[85]....
        /*0838*/ 	.word	0x0001e520


	//   ....[86]....
        /*083c*/ 	.word	0x0001e540


	//   ....[87]....
        /*0840*/ 	.word	0x0001e890


	//   ....[88]....
        /*0844*/ 	.word	0x0001e8b0


	//   ....[89]....
        /*0848*/ 	.word	0x0001e990


	//   ....[90]....
        /*084c*/ 	.word	0x0001e9a0


	//   ....[91]....
        /*0850*/ 	.word	0x0001ea90


	//   ....[92]....
        /*0854*/ 	.word	0x0001eab0


	//   ....[93]....
        /*0858*/ 	.word	0x0001eba0


	//   ....[94]....
        /*085c*/ 	.word	0x0001ebb0


	//   ....[95]....
        /*0860*/ 	.word	0x0001eea0


	//   ....[96]....
        /*0864*/ 	.word	0x0001eec0


	//   ....[97]....
        /*0868*/ 	.word	0x0001f510


	//   ....[98]....
        /*086c*/ 	.word	0x0001f520


	//   ....[99]....
        /*0870*/ 	.word	0x000200d0


	//   ....[100]....
        /*0874*/ 	.word	0x000200f0


	//   ....[101]....
        /*0878*/ 	.word	0x000201e0


	//   ....[102]....
        /*087c*/ 	.word	0x000201f0


	//   ....[103]....
        /*0880*/ 	.word	0x000202e0


	//   ....[104]....
        /*0884*/ 	.word	0x00020300


	//   ....[105]....
        /*0888*/ 	.word	0x000203f0


	//   ....[106]....
        /*088c*/ 	.word	0x00020400


	//   ....[107]....
        /*0890*/ 	.word	0x000205a0


	//   ....[108]....
        /*0894*/ 	.word	0x000205c0


	//   ....[109]....
        /*0898*/ 	.word	0x000206f0


	//   ....[110]....
        /*089c*/ 	.word	0x00020730


	//   ....[111]....
        /*08a0*/ 	.word	0x00020760


	//   ....[112]....
        /*08a4*/ 	.word	0x00020790


	//   ....[113]....
        /*08a8*/ 	.word	0x000207c0


	//   ....[114]....
        /*08ac*/ 	.word	0x000207f0


	//   ....[115]....
        /*08b0*/ 	.word	0x00020950


	//   ....[116]....
        /*08b4*/ 	.word	0x00020990


	//   ....[117]....
        /*08b8*/ 	.word	0x000209c0


	//   ....[118]....
        /*08bc*/ 	.word	0x000209f0


	//   ....[119]....
        /*08c0*/ 	.word	0x00020a20


	//   ....[120]....
        /*08c4*/ 	.word	0x00020a50


	//   ....[121]....
        /*08c8*/ 	.word	0x00020ae0


	//   ....[122]....
        /*08cc*/ 	.word	0x00020b40


	//   ....[123]....
        /*08d0*/ 	.word	0x00020b50


	//   ....[124]....
        /*08d4*/ 	.word	0x00020bb0


	//   ....[125]....
        /*08d8*/ 	.word	0x00021620


	//   ....[126]....
        /*08dc*/ 	.word	0x00021680


	//   ....[127]....
        /*08e0*/ 	.word	0x000216d0


	//   ....[128]....
        /*08e4*/ 	.word	0x00021720


	//   ....[129]....
        /*08e8*/ 	.word	0x00021770


	//   ....[130]....
        /*08ec*/ 	.word	0x000217e0


	//   ....[131]....
        /*08f0*/ 	.word	0x00021820


	//   ....[132]....
        /*08f4*/ 	.word	0x00021890


	//   ....[133]....
        /*08f8*/ 	.word	0x00021900


	//   ....[134]....
        /*08fc*/ 	.word	0x00021960


	//   ....[135]....
        /*0900*/ 	.word	0x000219c0


	//   ....[136]....
        /*0904*/ 	.word	0x00021a20


	//   ....[137]....
        /*0908*/ 	.word	0x00021a70


	//   ....[138]....
        /*090c*/ 	.word	0x00021ac0


	//   ....[139]....
        /*0910*/ 	.word	0x00021b30


	//   ....[140]....
        /*0914*/ 	.word	0x00021ba0


	//   ....[141]....
        /*0918*/ 	.word	0x00021c10


	//   ....[142]....
        /*091c*/ 	.word	0x00021c70


	//   ....[143]....
        /*0920*/ 	.word	0x00021ce0


	//   ....[144]....
        /*0924*/ 	.word	0x00021d50


	//   ....[145]....
        /*0928*/ 	.word	0x00021dc0


	//   ....[146]....
        /*092c*/ 	.word	0x00021e20


	//   ....[147]....
        /*0930*/ 	.word	0x00021e80


	//   ....[148]....
        /*0934*/ 	.word	0x00021ef0


	//   ....[149]....
        /*0938*/ 	.word	0x00021f50


	//   ....[150]....
        /*093c*/ 	.word	0x00021fb0


	//   ....[151]....
        /*0940*/ 	.word	0x00022010


	//   ....[152]....
        /*0944*/ 	.word	0x00022080


	//   ....[153]....
        /*0948*/ 	.word	0x000220f0


	//   ....[154]....
        /*094c*/ 	.word	0x00022150


	//   ....[155]....
        /*0950*/ 	.word	0x000221c0


	//   ....[156]....
        /*0954*/ 	.word	0x00022230


	//   ....[157]....
        /*0958*/ 	.word	0x000222a0


	//   ....[158]....
        /*095c*/ 	.word	0x00022300


	//   ....[159]....
        /*0960*/ 	.word	0x00022370


	//   ....[160]....
        /*0964*/ 	.word	0x000223e0


	//   ....[161]....
        /*0968*/ 	.word	0x00022430


	//   ....[162]....
        /*096c*/ 	.word	0x00022470


	//   ....[163]....
        /*0970*/ 	.word	0x000224c0


	//   ....[164]....
        /*0974*/ 	.word	0x00022510


	//   ....[165]....
        /*0978*/ 	.word	0x00022560


	//   ....[166]....
        /*097c*/ 	.word	0x000225d0


	//   ....[167]....
        /*0980*/ 	.word	0x00022610


	//   ....[168]....
        /*0984*/ 	.word	0x00022660


	//   ....[169]....
        /*0988*/ 	.word	0x000226b0


	//   ....[170]....
        /*098c*/ 	.word	0x00022700


	//   ....[171]....
        /*0990*/ 	.word	0x00022750


	//   ....[172]....
        /*0994*/ 	.word	0x000227c0


	//   ....[173]....
        /*0998*/ 	.word	0x00022800


	//   ....[174]....
        /*099c*/ 	.word	0x00022870


	//   ....[175]....
        /*09a0*/ 	.word	0x000228d0


	//   ....[176]....
        /*09a4*/ 	.word	0x00022930


	//----- nvinfo : EIATTR_EXIT_INSTR_OFFSETS
	.align		4
.L_306:
        /*09a8*/ 	.byte	0x04, 0x1c
        /*09aa*/ 	.short	(.L_308 - .L_307)


	//   ....[0]....
.L_307:
        /*09ac*/ 	.word	0x000010d0


	//   ....[1]....
        /*09b0*/ 	.word	0x000215e0


	//----- nvinfo : EIATTR_MAX_THREADS
	.align		4
.L_308:
        /*09b4*/ 	.byte	0x04, 0x05
        /*09b6*/ 	.short	(.L_310 - .L_309)
.L_309:
        /*09b8*/ 	.word	0x00000100
        /*09bc*/ 	.word	0x00000001
        /*09c0*/ 	.word	0x00000001


	//----- nvinfo : EIATTR_CRS_STACK_SIZE
	.align		4
.L_310:
        /*09c4*/ 	.byte	0x04, 0x1e
        /*09c6*/ 	.short	(.L_312 - .L_311)
.L_311:
        /*09c8*/ 	.word	0x00000000
.L_312:


//--------------------- .nv.info._ZN7cutlass13device_kernelIN5flash19enable_sm80_to_sm89INS1_16FlashAttnFwdSm80INS1_25CollectiveMainloopFwdSm80ILi4ELi1ELb0EN4cute5tupleIJNS5_1CILi128EEENS7_ILi64EEES8_EEELi128ENS_6half_tEfNS_4arch4Sm80ELb1ELb0ELb1ELb0ELb0ELb0ELb1ELb1EEENS1_21CollectiveEpilogueFwdINS6_IJS8_S8_S9_EEENS6_IJNS7_ILi1EEESH_SH_EEESB_SD_Li128ELb0ELb1ELb1ELb0EEENS1_30DynamicPersistentTileSchedulerILi128ELi128ELb1ELb1ELb0EEEEEEEEEvNT_6ParamsE --------------------------
	.section	.nv.info._ZN7cutlass13device_kernelIN5flash19enable_sm80_to_sm89INS1_16FlashAttnFwdSm80INS1_25CollectiveMainloopFwdSm80ILi4ELi1ELb0EN4cute5tupleIJNS5_1CILi128EEENS7_ILi64EEES8_EEELi128ENS_6half_tEfNS_4arch4Sm80ELb1ELb0ELb1ELb0ELb0ELb0ELb1ELb1EEENS1_21CollectiveEpilogueFwdINS6_IJS8_S8_S9_EEENS6_IJNS7_ILi1EEESH_SH_EEESB_SD_Li128ELb0ELb1ELb1ELb0EEENS1_30DynamicPersistentTileSchedulerILi128ELi128ELb1ELb1ELb0EEEEEEEEEvNT_6ParamsE,"",@"SHT_CUDA_INFO"
	.sectionflags	@""
	.align	4


	//----- nvinfo : EIATTR_CUDA_API_VERSION
	.align		4
        /*0000*/ 	.byte	0x04, 0x37
        /*0002*/ 	.short	(.L_314 - .L_313)
.L_313:
        /*0004*/ 	.word	0x00000082


	//----- nvinfo : EIATTR_SW2861232_WAR
	.align		4
.L_314:
        /*0008*/ 	.byte	0x01, 0x35
	.zero		2


	//----- nvinfo : EIATTR_PARAM_CBANK
	.align		4
        /*000c*/ 	.byte	0x04, 0x0a
        /*000e*/ 	.short	(.L_316 - .L_315)
	.align		4
.L_315:
        /*0010*/ 	.word	index@(.nv.constant0._ZN7cutlass13device_kernelIN5flash19enable_sm80_to_sm89INS1_16FlashAttnFwdSm80INS1_25CollectiveMainloopFwdSm80ILi4ELi1ELb0EN4cute5tupleIJNS5_1CILi128EEENS7_ILi64EEES8_EEELi128ENS_6half_tEfNS_4arch4Sm80ELb1ELb0ELb1ELb0ELb0ELb0ELb1ELb1EEENS1_21CollectiveEpilogueFwdINS6_IJS8_S8_S9_EEENS6_IJNS7_ILi1EEESH_SH_EEESB_SD_Li128ELb0ELb1ELb1ELb0EEENS1_30DynamicPersistentTileSchedulerILi128ELi128ELb1ELb1ELb0EEEEEEEEEvNT_6ParamsE)
        /*0014*/ 	.short	0x0160
        /*0016*/ 	.short	0x0428


	//----- nvinfo : EIATTR_CBANK_PARAM_SIZE
	.align		4
.L_316:
        /*0018*/ 	.byte	0x03, 0x19
        /*001a*/ 	.short	0x0428


	//----- nvinfo : EIATTR_KPARAM_INFO
	.align		4
        /*001c*/ 	.byte	0x04, 0x17
        /*001e*/ 	.short	(.L_318 - .L_317)
.L_317:
        /*0020*/ 	.word	0x00000000
        /*0024*/ 	.short	0x0000
        /*0026*/ 	.short	0x0000
        /*0028*/ 	.byte	0x00, 0xf0, 0xa1, 0x10


	//----- nvinfo : EIATTR_MAXREG_COUNT
	.align		4
.L_318:
        /*002c*/ 	.byte	0x03, 0x1b
        /*002e*/ 	.short	0x00ff


	//----- nvinfo : EIATTR_NUM_BARRIERS
	.align		4
        /*0030*/ 	.byte	0x02, 0x4c
        /*0032*/ 	.byte	0x06
	.zero		1


	//----- nvinfo : EIATTR_ANNOTATIONS
	.align		4
        /*0034*/ 	.byte	0x04, 0x55
        /*0036*/ 	.short	(.L_320 - .L_319)


	//   ....[0]....
.L_319:
        /* <DEDUP_REMOVED lines=76> */


	//----- nvinfo : EIATTR_MERCURY_ISA_VERSION
	.align		4
.L_320:
        /*04e8*/ 	.byte	0x03, 0x5f
        /*04ea*/ 	.short	0x0000


	//----- nvinfo : EIATTR_INT_WARP_WIDE_INSTR_OFFSETS
	.align		4
        /*04ec*/ 	.byte	0x04, 0x31
        /*04ee*/ 	.short	(.L_322 - .L_321)


	//   ....[0]....
.L_321:
        /*04f0*/ 	.word	0x00011630


	//   ....[1]....
        /*04f4*/ 	.word	0x000116b0


	//----- nvinfo : EIATTR_COOP_GROUP_MASK_REGIDS
	.align		4
.L_322:
        /*04f8*/ 	.byte	0x04, 0x29
        /*04fa*/ 	.short	(.L_324 - .L_323)


	//   ....[0]....
.L_323:
        /*04fc*/ 	.word	0xffffffff


	//   ....[1]....
        /*0500*/ 	.word	0xffffffff


	//   ....[2]....
        /*0504*/ 	.word	0xffffffff


	//   ....[3]....
        /*0508*/ 	.word	0xffffffff


	//   ....[4]....
        /*050c*/ 	.word	0xffffffff


	//   ....[5]....
        /*0510*/ 	.word	0xffffffff


	//   ....[6]....
        /*0514*/ 	.word	0xffffffff


	//   ....[7]....
        /*0518*/ 	.word	0xffffffff


	//   ....[8]....
        /*051c*/ 	.word	0xffffffff


	//   ....[9]....
        /*0520*/ 	.word	0xffffffff


	//   ....[10]....
        /*0524*/ 	.word	0xffffffff


	//   ....[11]....
        /*0528*/ 	.word	0xffffffff


	//   ....[12]....
        /*052c*/ 	.word	0xffffffff


	//   ....[13]....
        /*0530*/ 	.word	0xffffffff


	//   ....[14]....
        /*0534*/ 	.word	0xffffffff


	//   ....[15]....
        /*0538*/ 	.word	0xffffffff


	//   ....[16]....
        /*053c*/ 	.word	0xffffffff


	//   ....[17]....
        /*0540*/ 	.word	0xffffffff


	//   ....[18]....
        /*0544*/ 	.word	0xffffffff


	//   ....[19]....
        /*0548*/ 	.word	0xffffffff


	//   ....[20]....
        /*054c*/ 	.word	0xffffffff


	//   ....[21]....
        /*0550*/ 	.word	0xffffffff


	//   ....[22]....
        /*0554*/ 	.word	0xffffffff


	//   ....[23]....
        /*0558*/ 	.word	0xffffffff


	//   ....[24]....
        /*055c*/ 	.word	0xffffffff


	//   ....[25]....
        /*0560*/ 	.word	0xffffffff


	//   ....[26]....
        /*0564*/ 	.word	0xffffffff


	//   ....[27]....
        /*0568*/ 	.word	0xffffffff


	//   ....[28]....
        /*056c*/ 	.word	0xffffffff


	//   ....[29]....
        /*0570*/ 	.word	0xffffffff


	//   ....[30]....
        /*0574*/ 	.word	0xffffffff


	//   ....[31]....
        /*0578*/ 	.word	0xffffffff


	//   ....[32]....
        /*057c*/ 	.word	0xffffffff


	//   ....[33]....
        /*0580*/ 	.word	0xffffffff


	//   ....[34]....
        /*0584*/ 	.word	0xffffffff


	//   ....[35]....
        /*0588*/ 	.word	0xffffffff


	//   ....[36]....
        /*058c*/ 	.word	0xffffffff


	//   ....[37]....
        /*0590*/ 	.word	0xffffffff


	//   ....[38]....
        /*0594*/ 	.word	0xffffffff


	//   ....[39]....
        /*0598*/ 	.word	0xffffffff


	//   ....[40]....
        /*059c*/ 	.word	0xffffffff


	//   ....[41]....
        /*05a0*/ 	.word	0xffffffff


	//   ....[42]....
        /*05a4*/ 	.word	0xffffffff


	//   ....[43]....
        /*05a8*/ 	.word	0xffffffff


	//   ....[44]....
        /*05ac*/ 	.word	0xffffffff


	//   ....[45]....
        /*05b0*/ 	.word	0xffffffff


	//   ....[46]....
        /*05b4*/ 	.word	0xffffffff


	//   ....[47]....
        /*05b8*/ 	.word	0xffffffff


	//   ....[48]....
        /*05bc*/ 	.word	0xffffffff


	//   ....[49]....
        /*05c0*/ 	.word	0xffffffff


	//   ....[50]....
        /*05c4*/ 	.word	0xffffffff


	//   ....[51]....
        /*05c8*/ 	.word	0xffffffff


	//   ....[52]....
        /*05cc*/ 	.word	0xffffffff


	//   ....[53]....
        /*05d0*/ 	.word	0xffffffff


	//   ....[54]....
        /*05d4*/ 	.word	0xffffffff


	//   ....[55]....
        /*05d8*/ 	.word	0xffffffff


	//   ....[56]....
        /*05dc*/ 	.word	0xffffffff


	//   ....[57]....
        /*05e0*/ 	.word	0xffffffff


	//   ....[58]....
        /*05e4*/ 	.word	0xffffffff


	//   ....[59]....
        /*05e8*/ 	.word	0xffffffff


	//   ....[60]....
        /*05ec*/ 	.word	0xffffffff


	//   ....[61]....
        /*05f0*/ 	.word	0xffffffff


	//   ....[62]....
        /*05f4*/ 	.word	0xffffffff


	//   ....[63]....
        /*05f8*/ 	.word	0xffffffff


	//   ....[64]....
        /*05fc*/ 	.word	0xffffffff


	//   ....[65]....
        /*0600*/ 	.word	0xffffffff


	//   ....[66]....
        /*0604*/ 	.word	0xffffffff


	//   ....[67]....
        /*0608*/ 	.word	0xffffffff


	//   ....[68]....
        /*060c*/ 	.word	0xffffffff


	//   ....[69]....
        /*0610*/ 	.word	0xffffffff


	//   ....[70]....
        /*0614*/ 	.word	0xffffffff


	//   ....[71]....
        /*0618*/ 	.word	0xffffffff


	//   ....[72]....
        /*061c*/ 	.word	0xffffffff


	//   ....[73]....
        /*0620*/ 	.word	0xffffffff


	//   ....[74]....
        /*0624*/ 	.word	0xffffffff


	//   ....[75]....
        /*0628*/ 	.word	0xffffffff


	//   ....[76]....
        /*062c*/ 	.word	0xffffffff


	//   ....[77]....
        /*0630*/ 	.word	0xffffffff


	//   ....[78]....
        /*0634*/ 	.word	0xffffffff


	//   ....[79]....
        /*0638*/ 	.word	0xffffffff


	//   ....[80]....
        /*063c*/ 	.word	0xffffffff


	//   ....[81]....
        /*0640*/ 	.word	0xffffffff


	//   ....[82]....
        /*0644*/ 	.word	0xffffffff


	//   ....[83]....
        /*0648*/ 	.word	0xffffffff


	//   ....[84]....
        /*064c*/ 	.word	0xffffffff


	//   ....[85]....
        /*0650*/ 	.word	0xffffffff


	//   ....[86]....
        /*0654*/ 	.word	0xffffffff


	//   ....[87]....
        /*0658*/ 	.word	0xffffffff


	//   ....[88]....
        /*065c*/ 	.word	0xffffffff


	//   ....[89]....
        /*0660*/ 	.word	0xffffffff


	//   ....[90]....
        /*0664*/ 	.word	0xffffffff


	//   ....[91]....
        /*0668*/ 	.word	0xffffffff


	//   ....[92]....
        /*066c*/ 	.word	0xffffffff


	//   ....[93]....
        /*0670*/ 	.word	0xffffffff


	//   ....[94]....
        /*0674*/ 	.word	0xffffffff


	//   ....[95]....
        /*0678*/ 	.word	0xffffffff


	//   ....[96]....
        /*067c*/ 	.word	0xffffffff


	//   ....[97]....
        /*0680*/ 	.word	0xffffffff


	//   ....[98]....
        /*0684*/ 	.word	0xffffffff


	//   ....[99]....
        /*0688*/ 	.word	0xffffffff


	//   ....[100]....
        /*068c*/ 	.word	0xffffffff


	//----- nvinfo : EIATTR_COOP_GROUP_INSTR_OFFSETS
	.align		4
.L_324:
        /*0690*/ 	.byte	0x04, 0x28
        /*0692*/ 	.short	(.L_326 - .L_325)


	//   ....[0]....
.L_325:
        /*0694*/ 	.word	0x00000050


	//   ....[1]....
        /*0698*/ 	.word	0x00000060


	//   ....[2]....
        /*069c*/ 	.word	0x00001810


	//   ....[3]....
        /*06a0*/ 	.word	0x00001830


	//   ....[4]....
        /*06a4*/ 	.word	0x00001970


	//   ....[5]....
        /*06a8*/ 	.word	0x00001980


	//   ....[6]....
        /*06ac*/ 	.word	0x00001ab0


	//   ....[7]....
        /*06b0*/ 	.word	0x00001ad0


	//   ....[8]....
        /*06b4*/ 	.word	0x00001c00


	//   ....[9]....
        /*06b8*/ 	.word	0x00001c10


	//   ....[10]....
        /*06bc*/ 	.word	0x00001d40


	//   ....[11]....
        /*06c0*/ 	.word	0x00001d60


	//   ....[12]....
        /*06c4*/ 	.word	0x00001e90


	//   ....[13]....
        /*06c8*/ 	.word	0x00001ea0


	//   ....[14]....
        /*06cc*/ 	.word	0x00001fd0


	//   ....[15]....
        /*06d0*/ 	.word	0x00001ff0


	//   ....[16]....
        /*06d4*/ 	.word	0x00002120


	//   ....[17]....
        /*06d8*/ 	.word	0x00002130


	//   ....[18]....
        /*06dc*/ 	.word	0x00003f80


	//   ....[19]....
        /*06e0*/ 	.word	0x00003fa0


	//   ....[20]....
        /*06e4*/ 	.word	0x000045c0


	//   ....[21]....
        /*06e8*/ 	.word	0x00004610


	//   ....[22]....
        /*06ec*/ 	.word	0x00004630


	//   ....[23]....
        /*06f0*/ 	.word	0x00004640


	//   ....[24]....
        /*06f4*/ 	.word	0x000046d0


	//   ....[25]....
        /*06f8*/ 	.word	0x00004840


	//   ....[26]....
        /*06fc*/ 	.word	0x00004cc0


	//   ....[27]....
        /*0700*/ 	.word	0x00004ea0


	//   ....[28]....
        /*0704*/ 	.word	0x00004ed0


	//   ....[29]....
        /*0708*/ 	.word	0x00004f80


	//   ....[30]....
        /*070c*/ 	.word	0x000075c0


	//   ....[31]....
        /*0710*/ 	.word	0x000075e0


	//   ....[32]....
        /*0714*/ 	.word	0x00008230


	//   ....[33]....
        /*0718*/ 	.word	0x00008260


	//   ....[34]....
        /*071c*/ 	.word	0x00009130


	//   ....[35]....
        /*0720*/ 	.word	0x00009230


	//   ....[36]....
        /*0724*/ 	.word	0x00009290


	//   ....[37]....
        /*0728*/ 	.word	0x000092c0


	//   ....[38]....
        /*072c*/ 	.word	0x000092f0


	//   ....[39]....
        /*0730*/ 	.word	0x00009310


	//   ....[40]....
        /*0734*/ 	.word	0x00009350


	//   ....[41]....
        /*0738*/ 	.word	0x00009390


	//   ....[42]....
        /*073c*/ 	.word	0x0000d850


	//   ....[43]....
        /*0740*/ 	.word	0x0000d8d0


	//   ....[44]....
        /*0744*/ 	.word	0x0000d900


	//   ....[45]....
        /*0748*/ 	.word	0x0000d9e0


	//   ....[46]....
        /*074c*/ 	.word	0x0000dd10


	//   ....[47]....
        /*0750*/ 	.word	0x0000dd30


	//   ....[48]....
        /*0754*/ 	.word	0x0000ddb0


	//   ....[49]....
        /*0758*/ 	.word	0x0000dfc0


	//   ....[50]....
        /*075c*/ 	.word	0x00010a30


	//   ....[51]....
        /*0760*/ 	.word	0x00010aa0


	//   ....[52]....
        /*0764*/ 	.word	0x00010ab0


	//   ....[53]....
        /*0768*/ 	.word	0x00010ac0


	//   ....[54]....
        /*076c*/ 	.word	0x00010af0


	//   ....[55]....
        /*0770*/ 	.word	0x00010b10


	//   ....[56]....
        /*0774*/ 	.word	0x00010b20


	//   ....[57]....
        /*0778*/ 	.word	0x00010b30


	//   ....[58]....
        /*077c*/ 	.word	0x000117f0


	//   ....[59]....
        /*0780*/ 	.word	0x00011c50


	//   ....[60]....
        /*0784*/ 	.word	0x00011c60


	//   ....[61]....
        /*0788*/ 	.word	0x00011c80


	//   ....[62]....
        /*078c*/ 	.word	0x00011c90


	//   ....[63]....
        /*0790*/ 	.word	0x00011cd0


	//   ....[64]....
        /*0794*/ 	.word	0x00011cf0


	//   ....[65]....
        /*0798*/ 	.word	0x00011d10


	//   ....[66]....
        /*079c*/ 	.word	0x00011d30


	//   ....[67]....
        /*07a0*/ 	.word	0x00011e90


	//   ....[68]....
        /*07a4*/ 	.word	0x00011ec0


	//   ....[69]....
        /*07a8*/ 	.word	0x000124c0


	//   ....[70]....
        /*07ac*/ 	.word	0x000124e0


	//   ....[71]....
        /*07b0*/ 	.word	0x00012910


	//   ....[72]....
        /*07b4*/ 	.word	0x00012930


	//   ....[73]....
        /*07b8*/ 	.word	0x00012d60


	//   ....[74]....
        /*07bc*/ 	.word	0x00012d70


	//   ....[75]....
        /*07c0*/ 	.word	0x00013500


	//   ....[76]....
        /*07c4*/ 	.word	0x00013610


	//   ....[77]....
        /*07c8*/ 	.word	0x00013680


	//   ....[78]....
        /*07cc*/ 	.word	0x000136f0


	//   ....[79]....
        /*07d0*/ 	.word	0x00013750


	//   ....[80]....
        /*07d4*/ 	.word	0x000137c0


	//   ....[81]....
        /*07d8*/ 	.word	0x00013830


	//   ....[82]....
        /*07dc*/ 	.word	0x000138a0


	//   ....[83]....
        /*07e0*/ 	.word	0x00013900


	//   ....[84]....
        /*07e4*/ 	.word	0x00013970


	//   ....[85]....
        /*07e8*/ 	.word	0x000139e0


	//   ....[86]....
        /*07ec*/ 	.word	0x00013a50


	//   ....[87]....
        /*07f0*/ 	.word	0x00013ab0


	//   ....[88]....
        /*07f4*/ 	.word	0x00013b20


	//   ....[89]....
        /*07f8*/ 	.word	0x00013b90


	//   ....[90]....
        /*07fc*/ 	.word	0x00013c00


	//   ....[91]....
        /*0800*/ 	.word	0x00013c60


	//   ....[92]....
        /*0804*/ 	.word	0x00013cc0


	//   ....[93]....
        /*0808*/ 	.word	0x00013d20


	//   ....[94]....
        /*080c*/ 	.word	0x00013d70


	//   ....[95]....
        /*0810*/ 	.word	0x00013dd0


	//   ....[96]....
        /*0814*/ 	.word	0x00013e20


	//   ....[97]....
        /*0818*/ 	.word	0x00013e80


	//   ....[98]....
        /*081c*/ 	.word	0x00013ed0


	//   ....[99]....
        /*0820*/ 	.word	0x00013f30


	//   ....[100]....
        /*0824*/ 	.word	0x00013f90


	//----- nvinfo : EIATTR_EXIT_INSTR_OFFSETS
	.align		4
.L_326:
        /*0828*/ 	.byte	0x04, 0x1c
        /*082a*/ 	.short	(.L_328 - .L_327)


	//   ....[0]....
.L_327:
        /*082c*/ 	.word	0x000000b0


	//   ....[1]....
        /*0830*/ 	.word	0x000135c0


	//----- nvinfo : EIATTR_MAX_THREADS
	.align		4
.L_328:
        /*0834*/ 	.byte	0x04, 0x05
        /*0836*/ 	.short	(.L_330 - .L_329)
.L_329:
        /*0838*/ 	.word	0x00000080
        /*083c*/ 	.word	0x00000001
        /*0840*/ 	.word	0x00000001


	//----- nvinfo : EIATTR_CRS_STACK_SIZE
	.align		4
.L_330:
        /*0844*/ 	.byte	0x04, 0x1e
        /*0846*/ 	.short	(.L_332 - .L_331)
.L_331:
        /*0848*/ 	.word	0x00000000
.L_332:


//--------------------- .nv.info._ZN7cutlass13device_kernelIN5flash19enable_sm80_to_sm89INS1_16FlashAttnFwdSm80INS1_25CollectiveMainloopFwdSm80ILi8ELi1ELb1EN4cute5tupleIJNS5_1CILi128EEENS7_ILi112EEES8_EEELi128ENS_6half_tEfNS_4arch4Sm80ELb1ELb0ELb1ELb1ELb0ELb0ELb1ELb1EEENS1_21CollectiveEpilogueFwdINS6_IJS8_S8_S9_EEENS6_IJNS7_ILi1EEESH_SH_EEESB_SD_Li256ELb1ELb1ELb1ELb0EEENS1_36VarlenDynamicPersistentTileSchedulerILi128ELi112ELi256ELi256ELb1ELb1ELb0ELb1ELb1ELb1EEEEEEEEEvNT_6ParamsE --------------------------
	.section	.nv.info._ZN7cutlass13device_kernelIN5flash19enable_sm80_to_sm89INS1_16FlashAttnFwdSm80INS1_25CollectiveMainloopFwdSm80ILi8ELi1ELb1EN4cute5tupleIJNS5_1CILi128EEENS7_ILi112EEES8_EEELi128ENS_6half_tEfNS_4arch4Sm80ELb1ELb0ELb1ELb1ELb0ELb0ELb1ELb1EEENS1_21CollectiveEpilogueFwdINS6_IJS8_S8_S9_EEENS6_IJNS7_ILi1EEESH_SH_EEESB_SD_Li256ELb1ELb1ELb1ELb0EEENS1_36VarlenDynamicPersistentTileSchedulerILi128ELi112ELi256ELi256ELb1ELb1ELb0ELb1ELb1ELb1EEEEEEEEEvNT_6ParamsE,"",@"SHT_CUDA_INFO"
	.sectionflags	@""
	.align	4


	//----- nvinfo : EIATTR_CUDA_API_VERSION
	.align		4
        /*0000*/ 	.byte	0x04, 0x37
        /*0002*/ 	.short	(.L_334 - .L_333)
.L_333:
        /*0004*/ 	.word	0x00000082


	//----- nvinfo : EIATTR_SW2861232_WAR
	.align		4
.L_334:
        /*0008*/ 	.byte	0x01, 0x35
	.zero		2


	//----- nvinfo : EIATTR_PARAM_CBANK
	.align		4
        /*000c*/ 	.byte	0x04, 0x0a
        /*000e*/ 	.short	(.L_336 - .L_335)
	.align		4
.L_335:
        /*0010*/ 	.word	index@(.nv.constant0._ZN7cutlass13device_kernelIN5flash19enable_sm80_to_sm89INS1_16FlashAttnFwdSm80INS1_25CollectiveMainloopFwdSm80ILi8ELi1ELb1EN4cute5tupleIJNS5_1CILi128EEENS7_ILi112EEES8_EEELi128ENS_6half_tEfNS_4arch4Sm80ELb1ELb0ELb1ELb1ELb0ELb0ELb1ELb1EEENS1_21CollectiveEpilogueFwdINS6_IJS8_S8_S9_EEENS6_IJNS7_ILi1EEESH_SH_EEESB_SD_Li256ELb1ELb1ELb1ELb0EEENS1_36VarlenDynamicPersistentTileSchedulerILi128ELi112ELi256ELi256ELb1ELb1ELb0ELb1ELb1ELb1EEEEEEEEEvNT_6ParamsE)
        /*0014*/ 	.short	0x0160
        /*0016*/ 	.short	0x0438


	//----- nvinfo : EIATTR_CBANK_PARAM_SIZE
	.align		4
.L_336:
        /*0018*/ 	.byte	0x03, 0x19
        /*001a*/ 	.short	0x0438


	//----- nvinfo : EIATTR_KPARAM_INFO
	.align		4
        /*001c*/ 	.byte	0x04, 0x17
        /*001e*/ 	.short	(.L_338 - .L_337)
.L_337:
        /*0020*/ 	.word	0x00000000
        /*0024*/ 	.short	0x0000
        /*0026*/ 	.short	0x0000
        /*0028*/ 	.byte	0x00, 0xf0, 0xe1, 0x10


	//----- nvinfo : EIATTR_MAXREG_COUNT
	.align		4
.L_338:
        /*002c*/ 	.byte	0x03, 0x1b
        /*002e*/ 	.short	0x00ff


	//----- nvinfo : EIATTR_NUM_BARRIERS
	.align		4
        /*0030*/ 	.byte	0x02, 0x4c
        /*0032*/ 	.byte	0x06
	.zero		1


	//----- nvinfo : EIATTR_ANNOTATIONS
	.align		4
        /*0034*/ 	.byte	0x04, 0x55
        /*0036*/ 	.short	(.L_340 - .L_339)


	//   ....[0]....
.L_339:
        /* <DEDUP_REMOVED lines=84> */


	//----- nvinfo : EIATTR_MERCURY_ISA_VERSION
	.align		4
.L_340:
        /*0560*/ 	.byte	0x03, 0x5f
        /*0562*/ 	.short	0x0000


	//----- nvinfo : EIATTR_INT_WARP_WIDE_INSTR_OFFSETS
	.align		4
        /*0564*/ 	.byte	0x04, 0x31
        /*0566*/ 	.short	(.L_342 - .L_341)


	//   ....[0]....
.L_341:
        /*0568*/ 	.word	0x0000f0a0


	//   ....[1]....
        /*056c*/ 	.word	0x0000f120


	//----- nvinfo : EIATTR_COOP_GROUP_MASK_REGIDS
	.align		4
.L_342:
        /*0570*/ 	.byte	0x04, 0x29
        /*0572*/ 	.short	(.L_344 - .L_343)


	//   ....[0]....
.L_343:
        /*0574*/ 	.word	0xffffffff


	//   ....[1]....
        /*0578*/ 	.word	0xffffffff


	//   ....[2]....
        /*057c*/ 	.word	0xffffffff


	//   ....[3]....
        /*0580*/ 	.word	0xffffffff


	//   ....[4]....
        /*0584*/ 	.word	0xffffffff


	//   ....[5]....
        /*0588*/ 	.word	0xffffffff


	//   ....[6]....
        /*058c*/ 	.word	0xffffffff


	//   ....[7]....
        /*0590*/ 	.word	0xffffffff


	//   ....[8]....
        /*0594*/ 	.word	0xffffffff


	//   ....[9]....
        /*0598*/ 	.word	0xffffffff


	//   ....[10]....
        /*059c*/ 	.word	0xffffffff


	//   ....[11]....
        /*05a0*/ 	.word	0xffffffff


	//   ....[12]....
        /*05a4*/ 	.word	0xffffffff


	//   ....[13]....
        /*05a8*/ 	.word	0xffffffff


	//   ....[14]....
        /*05ac*/ 	.word	0xffffffff


	//   ....[15]....
        /*05b0*/ 	.word	0xffffffff


	//   ....[16]....
        /*05b4*/ 	.word	0xffffffff


	//   ....[17]....
        /*05b8*/ 	.word	0xffffffff


	//   ....[18]....
        /*05bc*/ 	.word	0xffffffff


	//   ....[19]....
        /*05c0*/ 	.word	0xffffffff


	//   ....[20]....
        /*05c4*/ 	.word	0xffffffff


	//   ....[21]....
        /*05c8*/ 	.word	0xffffffff


	//   ....[22]....
        /*05cc*/ 	.word	0xffffffff


	//   ....[23]....
        /*05d0*/ 	.word	0xffffffff


	//   ....[24]....
        /*05d4*/ 	.word	0xffffffff


	//   ....[25]....
        /*05d8*/ 	.word	0xffffffff


	//   ....[26]....
        /*05dc*/ 	.word	0xffffffff


	//   ....[27]....
        /*05e0*/ 	.word	0xffffffff


	//   ....[28]....
        /*05e4*/ 	.word	0xffffffff


	//   ....[29]....
        /*05e8*/ 	.word	0xffffffff


	//   ....[30]....
        /*05ec*/ 	.word	0xffffffff


	//   ....[31]....
        /*05f0*/ 	.word	0xffffffff


	//   ....[32]....
        /*05f4*/ 	.word	0xffffffff


	//   ....[33]....
        /*05f8*/ 	.word	0xffffffff


	//   ....[34]....
        /*05fc*/ 	.word	0xffffffff


	//   ....[35]....
        /*0600*/ 	.word	0xffffffff


	//   ....[36]....
        /*0604*/ 	.word	0xffffffff


	//   ....[37]....
        /*0608*/ 	.word	0xffffffff


	//   ....[38]....
        /*060c*/ 	.word	0xffffffff


	//   ....[39]....
        /*0610*/ 	.word	0xffffffff


	//   ....[40]....
        /*0614*/ 	.word	0xffffffff


	//   ....[41]....
        /*0618*/ 	.word	0xffffffff


	//   ....[42]....
        /*061c*/ 	.word	0xffffffff


	//   ....[43]....
        /*0620*/ 	.word	0xffffffff


	//   ....[44]....
        /*0624*/ 	.word	0xffffffff


	//   ....[45]....
        /*0628*/ 	.word	0xffffffff


	//   ....[46]....
        /*062c*/ 	.word	0xffffffff


	//   ....[47]....
        /*0630*/ 	.word	0xffffffff


	//   ....[48]....
        /*0634*/ 	.word	0xffffffff


	//   ....[49]....
        /*0638*/ 	.word	0xffffffff


	//   ....[50]....
        /*063c*/ 	.word	0xffffffff


	//   ....[51]....
        /*0640*/ 	.word	0xffffffff


	//   ....[52]....
        /*0644*/ 	.word	0xffffffff


	//   ....[53]....
        /*0648*/ 	.word	0xffffffff


	//   ....[54]....
        /*064c*/ 	.word	0xffffffff


	//   ....[55]....
        /*0650*/ 	.word	0xffffffff


	//   ....[56]....
        /*0654*/ 	.word	0xffffffff


	//   ....[57]....
        /*0658*/ 	.word	0xffffffff


	//   ....[58]....
        /*065c*/ 	.word	0xffffffff


	//   ....[59]....
        /*0660*/ 	.word	0xffffffff


	//   ....[60]....
        /*0664*/ 	.word	0xffffffff


	//   ....[61]....
        /*0668*/ 	.word	0xffffffff


	//   ....[62]....
        /*066c*/ 	.word	0xffffffff


	//   ....[63]....
        /*0670*/ 	.word	0xffffffff


	//   ....[64]....
        /*0674*/ 	.word	0xffffffff


	//   ....[65]....
        /*0678*/ 	.word	0xffffffff


	//   ....[66]....
        /*067c*/ 	.word	0xffffffff


	//   ....[67]....
        /*0680*/ 	.word	0xffffffff


	//   ....[68]....
        /*0684*/ 	.word	0xffffffff


	//   ....[69]....
        /*0688*/ 	.word	0xffffffff


	//   ....[70]....
        /*068c*/ 	.word	0xffffffff


	//   ....[71]....
        /*0690*/ 	.word	0xffffffff


	//   ....[72]....
        /*0694*/ 	.word	0xffffffff


	//   ....[73]....
        /*0698*/ 	.word	0xffffffff


	//   ....[74]....
        /*069c*/ 	.word	0xffffffff


	//   ....[75]....
        /*06a0*/ 	.word	0xffffffff


	//   ....[76]....
        /*06a4*/ 	.word	0xffffffff


	//   ....[77]....
        /*06a8*/ 	.word	0xffffffff


	//   ....[78]....
        /*06ac*/ 	.word	0xffffffff


	//   ....[79]....
        /*06b0*/ 	.word	0xffffffff


	//   ....[80]....
        /*06b4*/ 	.word	0xffffffff


	//   ....[81]....
        /*06b8*/ 	.word	0xffffffff


	//   ....[82]....
        /*06bc*/ 	.word	0xffffffff


	//   ....[83]....
        /*06c0*/ 	.word	0xffffffff


	//   ....[84]....
        /*06c4*/ 	.word	0xffffffff


	//   ....[85]....
        /*06c8*/ 	.word	0xffffffff


	//   ....[86]....
        /*06cc*/ 	.word	0xffffffff


	//   ....[87]....
        /*06d0*/ 	.word	0xffffffff


	//   ....[88]....
        /*06d4*/ 	.word	0xffffffff


	//   ....[89]....
        /*06d8*/ 	.word	0xffffffff


	//   ....[90]....
        /*06dc*/ 	.word	0xffffffff


	//   ....[91]....
        /*06e0*/ 	.word	0xffffffff


	//   ....[92]....
        /*06e4*/ 	.word	0xffffffff


	//   ....[93]....
        /*06e8*/ 	.word	0xffffffff


	//   ....[94]....
        /*06ec*/ 	.word	0xffffffff


	//   ....[95]....
        /*06f0*/ 	.word	0xffffffff


	//   ....[96]....
        /*06f4*/ 	.word	0xffffffff


	//   ....[97]....
        /*06f8*/ 	.word	0xffffffff


	//   ....[98]....
        /*06fc*/ 	.word	0xffffffff


	//   ....[99]....
        /*0700*/ 	.word	0xffffffff


	//   ....[100]....
        /*0704*/ 	.word	0xffffffff


	//   ....[101]....
        /*0708*/ 	.word	0xffffffff


	//   ....[102]....
        /*070c*/ 	.word	0xffffffff


	//   ....[103]....
        /*0710*/ 	.word	0xffffffff


	//   ....[104]....
        /*0714*/ 	.word	0xffffffff


	//   ....[105]....
        /*0718*/ 	.word	0xffffffff


	//   ....[106]....
        /*071c*/ 	.word	0xffffffff


	//   ....[107]....
        /*0720*/ 	.word	0xffffffff


	//   ....[108]....
        /*0724*/ 	.word	0xffffffff


	//   ....[109]....
        /*0728*/ 	.word	0xffffffff


	//   ....[110]....
        /*072c*/ 	.word	0xffffffff


	//   ....[111]....
        /*0730*/ 	.word	0xffffffff


	//   ....[112]....
        /*0734*/ 	.word	0xffffffff


	//   ....[113]....
        /*0738*/ 	.word	0xffffffff


	//   ....[114]....
        /*073c*/ 	.word	0xffffffff


	//   ....[115]....
        /*0740*/ 	.word	0xffffffff


	//   ....[116]....
        /*0744*/ 	.word	0xffffffff


	//   ....[117]....
        /*0748*/ 	.word	0xffffffff


	//   ....[118]....
        /*074c*/ 	.word	0xffffffff


	//   ....[119]....
        /*0750*/ 	.word	0xffffffff


	//   ....[120]....
        /*0754*/ 	.word	0xffffffff


	//   ....[121]....
        /*0758*/ 	.word	0xffffffff


	//   ....[122]....
        /*075c*/ 	.word	0xffffffff


	//   ....[123]....
        /*0760*/ 	.word	0xffffffff


	//   ....[124]....
        /*0764*/ 	.word	0xffffffff


	//   ....[125]....
        /*0768*/ 	.word	0xffffffff


	//   ....[126]....
        /*076c*/ 	.word	0xffffffff


	//   ....[127]....
        /*0770*/ 	.word	0xffffffff


	//   ....[128]....
        /*0774*/ 	.word	0xffffffff


	//   ....[129]....
        /*0778*/ 	.word	0xffffffff


	//   ....[130]....
        /*077c*/ 	.word	0xffffffff


	//   ....[131]....
        /*0780*/ 	.word	0xffffffff


	//   ....[132]....
        /*0784*/ 	.word	0xffffffff


	//   ....[133]....
        /*0788*/ 	.word	0xffffffff


	//   ....[134]....
        /*078c*/ 	.word	0xffffffff


	//   ....[135]....
        /*0790*/ 	.word	0xffffffff


	//   ....[136]....
        /*0794*/ 	.word	0xffffffff


	//   ....[137]....
        /*0798*/ 	.word	0xffffffff


	//   ....[138]....
        /*079c*/ 	.word	0xffffffff


	//----- nvinfo : EIATTR_COOP_GROUP_INSTR_OFFSETS
	.align		4
.L_344:
        /*07a0*/ 	.byte	0x04, 0x28
        /*07a2*/ 	.short	(.L_346 - .L_345)


	//   ....[0]....
.L_345:
        /*07a4*/ 	.word	0x00000050


	//   ....[1]....
        /*07a8*/ 	.word	0x00000200


	//   ....[2]....
        /*07ac*/ 	.word	0x00000230


	//   ....[3]....
        /*07b0*/ 	.word	0x00000260


	//   ....[4]....
        /*07b4*/ 	.word	0x00000290


	//   ....[5]....
        /*07b8*/ 	.word	0x000002c0


	//   ....[6]....
        /*07bc*/ 	.word	0x000002f0


	//   ....[7]....
        /*07c0*/ 	.word	0x00000450


	//   ....[8]....
        /*07c4*/ 	.word	0x00000490


	//   ....[9]....
        /*07c8*/ 	.word	0x000004c0


	//   ....[10]....
        /*07cc*/ 	.word	0x000004f0


	//   ....[11]....
        /*07d0*/ 	.word	0x00000520


	//   ....[12]....
        /*07d4*/ 	.word	0x00000550


	//   ....[13]....
        /*07d8*/ 	.word	0x000005e0


	//   ....[14]....
        /*07dc*/ 	.word	0x00000630


	//   ....[15]....
        /*07e0*/ 	.word	0x00000650


	//   ....[16]....
        /*07e4*/ 	.word	0x000006b0


	//   ....[17]....
        /*07e8*/ 	.word	0x00002620


	//   ....[18]....
        /*07ec*/ 	.word	0x00002660


	//   ....[19]....
        /*07f0*/ 	.word	0x00002680


	//   ....[20]....
        /*07f4*/ 	.word	0x00002690


	//   ....[21]....
        /*07f8*/ 	.word	0x000026a0


	//   ....[22]....
        /*07fc*/ 	.word	0x000027d0


	//   ....[23]....
        /*0800*/ 	.word	0x00002830


	//   ....[24]....
        /*0804*/ 	.word	0x00002850


	//   ....[25]....
        /*0808*/ 	.word	0x00004900


	//   ....[26]....
        /*080c*/ 	.word	0x00004910


	//   ....[27]....
        /*0810*/ 	.word	0x00005370


	//   ....[28]....
        /*0814*/ 	.word	0x00005450


	//   ....[29]....
        /*0818*/ 	.word	0x00005460


	//   ....[30]....
        /*081c*/ 	.word	0x00005490


	//   ....[31]....
        /*0820*/ 	.word	0x000087e0


	//   ....[32]....
        /*0824*/ 	.word	0x00008810


	//   ....[33]....
        /*0828*/ 	.word	0x000091f0


	//   ....[34]....
        /*082c*/ 	.word	0x00009300


	//   ....[35]....
        /*0830*/ 	.word	0x00009320


	//   ....[36]....
        /*0834*/ 	.word	0x00009380


	//   ....[37]....
        /*0838*/ 	.word	0x0000cdc0


	//   ....[38]....
        /*083c*/ 	.word	0x0000cde0


	//   ....[39]....
        /*0840*/ 	.word	0x0000ce10


	//   ....[40]....
        /*0844*/ 	.word	0x0000ce20


	//   ....[41]....
        /*0848*/ 	.word	0x0000ea50


	//   ....[42]....
        /*084c*/ 	.word	0x0000eaa0


	//   ....[43]....
        /*0850*/ 	.word	0x0000eac0


	//   ....[44]....
        /*0854*/ 	.word	0x0000eae0


	//   ....[45]....
        /*0858*/ 	.word	0x0000fba0


	//   ....[46]....
        /*085c*/ 	.word	0x0000fbb0


	//   ....[47]....
        /*0860*/ 	.word	0x0000fbd0


	//   ....[48]....
        /*0864*/ 	.word	0x0000fbf0


	//   ....[49]....
        /*0868*/ 	.word	0x0000ffb0


	//   ....[50]....
        /*086c*/ 	.word	0x0000ffd0


	//   ....[51]....
        /*0870*/ 	.word	0x000100d0


	//   ....[52]....
        /*0874*/ 	.word	0x000100e0


	//   ....[53]....
        /*0878*/ 	.word	0x000101f0


	//   ....[54]....
        /*087c*/ 	.word	0x00010210


	//   ....[55]....
        /*0880*/ 	.word	0x00010320


	//   ....[56]....
        /*0884*/ 	.word	0x00010330


	//   ....[57]....
        /*0888*/ 	.word	0x00010640


	//   ....[58]....
        /*088c*/ 	.word	0x00010660


	//   ....[59]....
        /*0890*/ 	.word	0x00010cb0


	//   ....[60]....
        /*0894*/ 	.word	0x00010cc0


	//   ....[61]....
        /*0898*/ 	.word	0x00011910


	//   ....[62]....
        /*089c*/ 	.word	0x00011930


	//   ....[63]....
        /*08a0*/ 	.word	0x00011a40


	//   ....[64]....
        /*08a4*/ 	.word	0x00011a50


	//   ....[65]....
        /*08a8*/ 	.word	0x00011b60


	//   ....[66]....
        /*08ac*/ 	.word	0x00011b80


	//   ....[67]....
        /*08b0*/ 	.word	0x00011c90


	//   ....[68]....
        /*08b4*/ 	.word	0x00011ca0


	//   ....[69]....
        /*08b8*/ 	.word	0x00011e70


	//   ....[70]....
        /*08bc*/ 	.word	0x00011e90


	//   ....[71]....
        /*08c0*/ 	.word	0x00011fc0


	//   ....[72]....
        /*08c4*/ 	.word	0x00012000


	//   ....[73]....
        /*08c8*/ 	.word	0x00012030


	//   ....[74]....
        /*08cc*/ 	.word	0x00012060


	//   ....[75]....
        /*08d0*/ 	.word	0x00012090


	//   ....[76]....
        /*08d4*/ 	.word	0x000120c0


	//   ....[77]....
        /*08d8*/ 	.word	0x00012220


	//   ....[78]....
        /*08dc*/ 	.word	0x00012260


	//   ....[79]....
        /*08e0*/ 	.word	0x00012290


	//   ....[80]....
        /*08e4*/ 	.word	0x000122c0


	//   ....[81]....
        /*08e8*/ 	.word	0x000122f0


	//   ....[82]....
        /*08ec*/ 	.word	0x00012320


	//   ....[83]....
        /*08f0*/ 	.word	0x000123b0


	//   ....[84]....
        /*08f4*/ 	.word	0x00012410


	//   ....[85]....
        /*08f8*/ 	.word	0x00012420


	//   ....[86]....
        /*08fc*/ 	.word	0x00012480


	//   ....[87]....
        /*0900*/ 	.word	0x00012ef0


	//   ....[88]....
        /*0904*/ 	.word	0x00012f50


	//   ....[89]....
        /*0908*/ 	.word	0x00012fa0


	//   ....[90]....
        /*090c*/ 	.word	0x00012ff0


	//   ....[91]....
        /*0910*/ 	.word	0x00013040


	//   ....[92]....
        /*0914*/ 	.word	0x000130b0


	//   ....[93]....
        /*0918*/ 	.word	0x000130f0


	//   ....[94]....
        /*091c*/ 	.word	0x00013160


	//   ....[95]....
        /*0920*/ 	.word	0x000131d0


	//   ....[96]....
        /*0924*/ 	.word	0x00013230


	//   ....[97]....
        /*0928*/ 	.word	0x00013290


	//   ....[98]....
        /*092c*/ 	.word	0x000132f0


	//   ....[99]....
        /*0930*/ 	.word	0x00013340


	//   ....[100]....
        /*0934*/ 	.word	0x000133a0


	//   ....[101]....
        /*0938*/ 	.word	0x00013410


	//   ....[102]....
        /*093c*/ 	.word	0x00013480


	//   ....[103]....
        /*0940*/ 	.word	0x000134e0


	//   ....[104]....
        /*0944*/ 	.word	0x00013540


	//   ....[105]....
        /*0948*/ 	.word	0x000135a0


	//   ....[106]....
        /*094c*/ 	.word	0x00013610


	//   ....[107]....
        /*0950*/ 	.word	0x00013670


	//   ....[108]....
        /*0954*/ 	.word	0x000136d0


	//   ....[109]....
        /*0958*/ 	.word	0x00013730


	//   ....[110]....
        /*095c*/ 	.word	0x000137a0


	//   ....[111]....
        /*0960*/ 	.word	0x00013800


	//   ....[112]....
        /*0964*/ 	.word	0x00013860


	//   ....[113]....
        /*0968*/ 	.word	0x000138c0


	//   ....[114]....
        /*096c*/ 	.word	0x00013930


	//   ....[115]....
        /*0970*/ 	.word	0x00013990


	//   ....[116]....
        /*0974*/ 	.word	0x000139f0


	//   ....[117]....
        /*0978*/ 	.word	0x00013a50


	//   ....[118]....
        /*097c*/ 	.word	0x00013ac0


	//   ....[119]....
        /*0980*/ 	.word	0x00013b20


	//   ....[120]....
        /*0984*/ 	.word	0x00013b80


	//   ....[121]....
        /*0988*/ 	.word	0x00013be0


	//   ....[122]....
        /*098c*/ 	.word	0x00013c50


	//   ....[123]....
        /*0990*/ 	.word	0x00013ca0


	//   ....[124]....
        /*0994*/ 	.word	0x00013ce0


	//   ....[125]....
        /*0998*/ 	.word	0x00013d30


	//   ....[126]....
        /*099c*/ 	.word	0x00013d80


	//   ....[127]....
        /*09a0*/ 	.word	0x00013dd0


	//   ....[128]....
        /*09a4*/ 	.word	0x00013e40


	//   ....[129]....
        /*09a8*/ 	.word	0x00013e80


	//   ....[130]....
        /*09ac*/ 	.word	0x00013ed0


	//   ....[131]....
        /*09b0*/ 	.word	0x00013f20


	//   ....[132]....
        /*09b4*/ 	.word	0x00013f70


	//   ....[133]....
        /*09b8*/ 	.word	0x00013fc0


	//   ....[134]....
        /*09bc*/ 	.word	0x00014030


	//   ....[135]....
        /*09c0*/ 	.word	0x00014070


	//   ....[136]....
        /*09c4*/ 	.word	0x000140e0


	//   ....[137]....
        /*09c8*/ 	.word	0x00014140


	//   ....[138]....
        /*09cc*/ 	.word	0x000141a0


	//----- nvinfo : EIATTR_EXIT_INSTR_OFFSETS
	.align		4
.L_346:
        /*09d0*/ 	.byte	0x04, 0x1c
        /*09d2*/ 	.short	(.L_348 - .L_347)


	//   ....[0]....
.L_347:
        /*09d4*/ 	.word	0x000010d0


	//   ....[1]....
        /*09d8*/ 	.word	0x00012eb0


	//----- nvinfo : EIATTR_MAX_THREADS
	.align		4
.L_348:
        /*09dc*/ 	.byte	0x04, 0x05
        /*09de*/ 	.short	(.L_350 - .L_349)
.L_349:
        /*09e0*/ 	.word	0x00000100
        /*09e4*/ 	.word	0x00000001
        /*09e8*/ 	.word	0x00000001


	//----- nvinfo : EIATTR_CRS_STACK_SIZE
	.align		4
.L_350:
        /*09ec*/ 	.byte	0x04, 0x1e
        /*09ee*/ 	.short	(.L_352 - .L_351)
.L_351:
        /*09f0*/ 	.word	0x00000000
.L_352:


//--------------------- .nv.info._ZN7cutlass13device_kernelIN5flash19enable_sm80_to_sm89INS1_16FlashAttnFwdSm80INS1_25CollectiveMainloopFwdSm80ILi8ELi1ELb1EN4cute5tupleIJNS5_1CILi128EEENS7_ILi112EEES8_EEELi128ENS_6half_tEfNS_4arch4Sm80ELb1ELb0ELb1ELb1ELb0ELb1ELb1ELb1EEENS1_21CollectiveEpilogueFwdINS6_IJS8_S8_S9_EEENS6_IJNS7_ILi1EEESH_SH_EEESB_SD_Li256ELb1ELb1ELb1ELb0EEENS1_36VarlenDynamicPersistentTileSchedulerILi128ELi112ELi256ELi256ELb1ELb1ELb0ELb1ELb1ELb1EEEEEEEEEvNT_6ParamsE --------------------------
	.section	.nv.info._ZN7cutlass13device_kernelIN5flash19enable_sm80_to_sm89INS1_16FlashAttnFwdSm80INS1_25CollectiveMainloopFwdSm80ILi8ELi1ELb1EN4cute5tupleIJNS5_1CILi128EEENS7_ILi112EEES8_EEELi128ENS_6half_tEfNS_4arch4Sm80ELb1ELb0ELb1ELb1ELb0ELb1ELb1ELb1EEENS1_21CollectiveEpilogueFwdINS6_IJS8_S8_S9_EEENS6_IJNS7_ILi1EEESH_SH_EEESB_SD_Li256ELb1ELb1ELb1ELb0EEENS1_36VarlenDynamicPersistentTileSchedulerILi128ELi112ELi256ELi256ELb1ELb1ELb0ELb1ELb1ELb1EEEEEEEEEvNT_6ParamsE,"",@"SHT_CUDA_INFO"
	.sectionflags	@""
	.align	4


	//----- nvinfo : EIATTR_CUDA_API_VERSION
	.align		4
        /*0000*/ 	.byte	0x04, 0x37
        /*0002*/ 	.short	(.L_354 - .L_353)
.L_353:
        /*0004*/ 	.word	0x00000082


	//----- nvinfo : EIATTR_SW2861232_WAR
	.align		4
.L_354:
        /*0008*/ 	.byte	0x01, 0x35
	.zero		2


	//----- nvinfo : EIATTR_PARAM_CBANK
	.align		4
        /*000c*/ 	.byte	0x04, 0x0a
        /*000e*/ 	.short	(.L_356 - .L_355)
	.align		4
.L_355:
        /*0010*/ 	.word	index@(.nv.constant0._ZN7cutlass13device_kernelIN5flash19enable_sm80_to_sm89INS1_16FlashAttnFwdSm80INS1_25CollectiveMainloopFwdSm80ILi8ELi1ELb1EN4cute5tupleIJNS5_1CILi128EEENS7_ILi112EEES8_EEELi128ENS_6half_tEfNS_4arch4Sm80ELb1ELb0ELb1ELb1ELb0ELb1ELb1ELb1EEENS1_21CollectiveEpilogueFwdINS6_IJS8_S8_S9_EEENS6_IJNS7_ILi1EEESH_SH_EEESB_SD_Li256ELb1ELb1ELb1ELb0EEENS1_36VarlenDynamicPersistentTileSchedulerILi128ELi112ELi256ELi256ELb1ELb1ELb0ELb1ELb1ELb1EEEEEEEEEvNT_6ParamsE)
        /*0014*/ 	.short	0x0160
        /*0016*/ 	.short	0x0438


	//----- nvinfo : EIATTR_CBANK_PARAM_SIZE
	.align		4
.L_356:
        /*0018*/ 	.byte	0x03, 0x19
        /*001a*/ 	.short	0x0438


	//----- nvinfo : EIATTR_KPARAM_INFO
	.align		4
        /*001c*/ 	.byte	0x04, 0x17
        /*001e*/ 	.short	(.L_358 - .L_357)
.L_357:
        /*0020*/ 	.word	0x00000000
        /*0024*/ 	.short	0x0000
        /*0026*/ 	.short	0x0000
        /*0028*/ 	.byte	0x00, 0xf0, 0xe1, 0x10


	//----- nvinfo : EIATTR_MAXREG_COUNT
	.align		4
.L_358:
        /*002c*/ 	.byte	0x03, 0x1b
        /*002e*/ 	.short	0x00ff


	//----- nvinfo : EIATTR_NUM_BARRIERS
	.align		4
        /*0030*/ 	.byte	0x02, 0x4c
        /*0032*/ 	.byte	0x06
	.zero		1


	//----- nvinfo : EIATTR_ANNOTATIONS
	.align		4
        /*0034*/ 	.byte	0x04, 0x55
        /*0036*/ 	.short	(.L_360 - .L_359)


	//   ....[0]....
.L_359:
        /* <DEDUP_REMOVED lines=71> */


	//----- nvinfo : EIATTR_MERCURY_ISA_VERSION
	.align		4
.L_360:
        /*0490*/ 	.byte	0x03, 0x5f
        /*0492*/ 	.short	0x0000


	//----- nvinfo : EIATTR_INT_WARP_WIDE_INSTR_OFFSETS
	.align		4
        /*0494*/ 	.byte	0x04, 0x31
        /*0496*/ 	.short	(.L_362 - .L_361)


	//   ....[0]....
.L_361:
        /*0498*/ 	.word	0x0001b650


	//   ....[1]....
        /*049c*/ 	.word	0x0001b6d0


	//----- nvinfo : EIATTR_COOP_GROUP_MASK_REGIDS
	.align		4
.L_362:
        /*04a0*/ 	.byte	0x04, 0x29
        /*04a2*/ 	.short	(.L_364 - .L_363)


	//   ....[0]....
.L_363:
        /*04a4*/ 	.word	0xffffffff


	//   ....[1]....
        /*04a8*/ 	.word	0xffffffff


	//   ....[2]....
        /*04ac*/ 	.word	0xffffffff


	//   ....[3]....
        /*04b0*/ 	.word	0xffffffff


	//   ....[4]....
        /*04b4*/ 	.word	0xffffffff


	//   ....[5]....
        /*04b8*/ 	.word	0xffffffff


	//   ....[6]....
        /*04bc*/ 	.word	0xffffffff


	//   ....[7]....
        /*04c0*/ 	.word	0xffffffff


	//   ....[8]....
        /*04c4*/ 	.word	0xffffffff


	//   ....[9]....
        /*04c8*/ 	.word	0xffffffff


	//   ....[10]....
        /*04cc*/ 	.word	0xffffffff


	//   ....[11]....
        /*04d0*/ 	.word	0xffffffff


	//   ....[12]....
        /*04d4*/ 	.word	0xffffffff


	//   ....[13]....
        /*04d8*/ 	.word	0xffffffff


	//   ....[14]....
        /*04dc*/ 	.word	0xffffffff


	//   ....[15]....
        /*04e0*/ 	.word	0xffffffff


	//   ....[16]....
        /*04e4*/ 	.word	0xffffffff


	//   ....[17]....
        /*04e8*/ 	.word	0xffffffff


	//   ....[18]....
        /*04ec*/ 	.word	0xffffffff


	//   ....[19]....
        /*04f0*/ 	.word	0xffffffff


	//   ....[20]....
        /*04f4*/ 	.word	0xffffffff


	//   ....[21]....
        /*04f8*/ 	.word	0xffffffff


	//   ....[22]....
        /*04fc*/ 	.word	0xffffffff


	//   ....[23]....
        /*0500*/ 	.word	0xffffffff


	//   ....[24]....
        /*0504*/ 	.word	0xffffffff


	//   ....[25]....
        /*0508*/ 	.word	0xffffffff


	//   ....[26]....
        /*050c*/ 	.word	0xffffffff


	//   ....[27]....
        /*0510*/ 	.word	0xffffffff


	//   ....[28]....
        /*0514*/ 	.word	0xffffffff


	//   ....[29]....
        /*0518*/ 	.word	0xffffffff


	//   ....[30]....
        /*051c*/ 	.word	0xffffffff


	//   ....[31]....
        /*0520*/ 	.word	0xffffffff


	//   ....[32]....
        /*0524*/ 	.word	0xffffffff


	//   ....[33]....
        /*0528*/ 	.word	0xffffffff


	//   ....[34]....
        /*052c*/ 	.word	0xffffffff


	//   ....[35]....
        /*0530*/ 	.word	0xffffffff


	//   ....[36]....
        /*0534*/ 	.word	0xffffffff


	//   ....[37]....
        /*0538*/ 	.word	0xffffffff


	//   ....[38]....
        /*053c*/ 	.word	0xffffffff


	//   ....[39]....
        /*0540*/ 	.word	0xffffffff


	//   ....[40]....
        /*0544*/ 	.word	0xffffffff


	//   ....[41]....
        /*0548*/ 	.word	0xffffffff


	//   ....[42]....
        /*054c*/ 	.word	0xffffffff


	//   ....[43]....
        /*0550*/ 	.word	0xffffffff


	//   ....[44]....
        /*0554*/ 	.word	0xffffffff


	//   ....[45]....
        /*0558*/ 	.word	0xffffffff


	//   ....[46]....
        /*055c*/ 	.word	0xffffffff


	//   ....[47]....
        /*0560*/ 	.word	0xffffffff


	//   ....[48]....
        /*0564*/ 	.word	0xffffffff


	//   ....[49]....
        /*0568*/ 	.word	0xffffffff


	//   ....[50]....
        /*056c*/ 	.word	0xffffffff


	//   ....[51]....
        /*0570*/ 	.word	0xffffffff


	//   ....[52]....
        /*0574*/ 	.word	0xffffffff


	//   ....[53]....
        /*0578*/ 	.word	0xffffffff


	//   ....[54]....
        /*057c*/ 	.word	0xffffffff


	//   ....[55]....
        /*0580*/ 	.word	0xffffffff


	//   ....[56]....
        /*0584*/ 	.word	0xffffffff


	//   ....[57]....
        /*0588*/ 	.word	0xffffffff


	//   ....[58]....
        /*058c*/ 	.word	0xffffffff


	//   ....[59]....
        /*0590*/ 	.word	0xffffffff


	//   ....[60]....
        /*0594*/ 	.word	0xffffffff


	//   ....[61]....
        /*0598*/ 	.word	0xffffffff


	//   ....[62]....
        /*059c*/ 	.word	0xffffffff


	//   ....[63]....
        /*05a0*/ 	.word	0xffffffff


	//   ....[64]....
        /*05a4*/ 	.word	0xffffffff


	//   ....[65]....
        /*05a8*/ 	.word	0xffffffff


	//   ....[66]....
        /*05ac*/ 	.word	0xffffffff


	//   ....[67]....
        /*05b0*/ 	.word	0xffffffff


	//   ....[68]....
        /*05b4*/ 	.word	0xffffffff


	//   ....[69]....
        /*05b8*/ 	.word	0xffffffff


	//   ....[70]....
        /*05bc*/ 	.word	0xffffffff


	//   ....[71]....
        /*05c0*/ 	.word	0xffffffff


	//   ....[72]....
        /*05c4*/ 	.word	0xffffffff


	//   ....[73]....
        /*05c8*/ 	.word	0xffffffff


	//   ....[74]....
        /*05cc*/ 	.word	0xffffffff


	//   ....[75]....
        /*05d0*/ 	.word	0xffffffff


	//   ....[76]....
        /*05d4*/ 	.word	0xffffffff


	//   ....[77]....
        /*05d8*/ 	.word	0xffffffff


	//   ....[78]....
        /*05dc*/ 	.word	0xffffffff


	//   ....[79]....
        /*05e0*/ 	.word	0xffffffff


	//   ....[80]....
        /*05e4*/ 	.word	0xffffffff


	//   ....[81]....
        /*05e8*/ 	.word	0xffffffff


	//   ....[82]....
        /*05ec*/ 	.word	0xffffffff


	//   ....[83]....
        /*05f0*/ 	.word	0xffffffff


	//   ....[84]....
        /*05f4*/ 	.word	0xffffffff


	//   ....[85]....
        /*05f8*/ 	.word	0xffffffff


	//   ....[86]....
        /*05fc*/ 	.word	0xffffffff


	//   ....[87]....
        /*0600*/ 	.word	0xffffffff


	//   ....[88]....
        /*0604*/ 	.word	0xffffffff


	//   ....[89]....
        /*0608*/ 	.word	0xffffffff


	//   ....[90]....
        /*060c*/ 	.word	0xffffffff


	//   ....[91]....
        /*0610*/ 	.word	0xffffffff


	//   ....[92]....
        /*0614*/ 	.word	0xffffffff


	//   ....[93]....
        /*0618*/ 	.word	0xffffffff


	//   ....[94]....
        /*061c*/ 	.word	0xffffffff


	//   ....[95]....
        /*0620*/ 	.word	0xffffffff


	//   ....[96]....
        /*0624*/ 	.word	0xffffffff


	//   ....[97]....
        /*0628*/ 	.word	0xffffffff


	//   ....[98]....
        /*062c*/ 	.word	0xffffffff


	//   ....[99]....
        /*0630*/ 	.word	0xffffffff


	//   ....[100]....
        /*0634*/ 	.word	0xffffffff


	//   ....[101]....
        /*0638*/ 	.word	0xffffffff


	//   ....[102]....
        /*063c*/ 	.word	0xffffffff


	//   ....[103]....
        /*0640*/ 	.word	0xffffffff


	//   ....[104]....
        /*0644*/ 	.word	0xffffffff


	//   ....[105]....
        /*0648*/ 	.word	0xffffffff


	//   ....[106]....
        /*064c*/ 	.word	0xffffffff


	//   ....[107]....
        /*0650*/ 	.word	0xffffffff


	//   ....[108]....
        /*0654*/ 	.word	0xffffffff


	//   ....[109]....
        /*0658*/ 	.word	0xffffffff


	//   ....[110]....
        /*065c*/ 	.word	0xffffffff


	//   ....[111]....
        /*0660*/ 	.word	0xffffffff


	//   ....[112]....
        /*0664*/ 	.word	0xffffffff


	//   ....[113]....
        /*0668*/ 	.word	0xffffffff


	//   ....[114]....
        /*066c*/ 	.word	0xffffffff


	//   ....[115]....
        /*0670*/ 	.word	0xffffffff


	//   ....[116]....
        /*0674*/ 	.word	0xffffffff


	//   ....[117]....
        /*0678*/ 	.word	0xffffffff


	//   ....[118]....
        /*067c*/ 	.word	0xffffffff


	//   ....[119]....
        /*0680*/ 	.word	0xffffffff


	//   ....[120]....
        /*0684*/ 	.word	0xffffffff


	//   ....[121]....
        /*0688*/ 	.word	0xffffffff


	//   ....[122]....
        /*068c*/ 	.word	0xffffffff


	//   ....[123]....
        /*0690*/ 	.word	0xffffffff


	//   ....[124]....
        /*0694*/ 	.word	0xffffffff


	//   ....[125]....
        /*0698*/ 	.word	0xffffffff


	//   ....[126]....
        /*069c*/ 	.word	0xffffffff


	//   ....[127]....
        /*06a0*/ 	.word	0xffffffff


	//   ....[128]....
        /*06a4*/ 	.word	0xffffffff


	//   ....[129]....
        /*06a8*/ 	.word	0xffffffff


	//   ....[130]....
        /*06ac*/ 	.word	0xffffffff


	//   ....[131]....
        /*06b0*/ 	.word	0xffffffff


	//   ....[132]....
        /*06b4*/ 	.word	0xffffffff


	//   ....[133]....
        /*06b8*/ 	.word	0xffffffff


	//   ....[134]....
        /*06bc*/ 	.word	0xffffffff


	//   ....[135]....
        /*06c0*/ 	.word	0xffffffff


	//   ....[136]....
        /*06c4*/ 	.word	0xffffffff


	//   ....[137]....
        /*06c8*/ 	.word	0xffffffff


	//   ....[138]....
        /*06cc*/ 	.word	0xffffffff


	//   ....[139]....
        /*06d0*/ 	.word	0xffffffff


	//   ....[140]....
        /*06d4*/ 	.word	0xffffffff


	//   ....[141]....
        /*06d8*/ 	.word	0xffffffff


	//   ....[142]....
        /*06dc*/ 	.word	0xffffffff


	//   ....[143]....
        /*06e0*/ 	.word	0xffffffff


	//   ....[144]....
        /*06e4*/ 	.word	0xffffffff


	//   ....[145]....
        /*06e8*/ 	.word	0xffffffff


	//   ....[146]....
        /*06ec*/ 	.word	0xffffffff


	//   ....[147]....
        /*06f0*/ 	.word	0xffffffff


	//   ....[148]....
        /*06f4*/ 	.word	0xffffffff


	//   ....[149]....
        /*06f8*/ 	.word	0xffffffff


	//   ....[150]....
        /*06fc*/ 	.word	0xffffffff


	//   ....[151]....
        /*0700*/ 	.word	0xffffffff


	//   ....[152]....
        /*0704*/ 	.word	0xffffffff


	//   ....[153]....
        /*0708*/ 	.word	0xffffffff


	//   ....[154]....
        /*070c*/ 	.word	0xffffffff


	//   ....[155]....
        /*0710*/ 	.word	0xffffffff


	//   ....[156]....
        /*0714*/ 	.word	0xffffffff


	//   ....[157]....
        /*0718*/ 	.word	0xffffffff


	//   ....[158]....
        /*071c*/ 	.word	0xffffffff


	//   ....[159]....
        /*0720*/ 	.word	0xffffffff


	//   ....[160]....
        /*0724*/ 	.word	0xffffffff


	//   ....[161]....
        /*0728*/ 	.word	0xffffffff


	//   ....[162]....
        /*072c*/ 	.word	0xffffffff


	//   ....[163]....
        /*0730*/ 	.word	0xffffffff


	//   ....[164]....
        /*0734*/ 	.word	0xffffffff


	//   ....[165]....
        /*0738*/ 	.word	0xffffffff


	//   ....[166]....
        /*073c*/ 	.word	0xffffffff


	//   ....[167]....
        /*0740*/ 	.word	0xffffffff


	//   ....[168]....
        /*0744*/ 	.word	0xffffffff


	//   ....[169]....
        /*0748*/ 	.word	0xffffffff


	//   ....[170]....
        /*074c*/ 	.word	0xffffffff


	//----- nvinfo : EIATTR_COOP_GROUP_INSTR_OFFSETS
	.align		4
.L_364:
        /*0750*/ 	.byte	0x04, 0x28
        /*0752*/ 	.short	(.L_366 - .L_365)


	//   ....[0]....
.L_365:
        /*0754*/ 	.word	0x00000050


	//   ....[1]....
        /*0758*/ 	.word	0x00000200


	//   ....[2]....
        /*075c*/ 	.word	0x00000230


	//   ....[3]....
        /*0760*/ 	.word	0x00000260


	//   ....[4]....
        /*0764*/ 	.word	0x00000290


	//   ....[5]....
        /*0768*/ 	.word	0x000002c0


	//   ....[6]....
        /*076c*/ 	.word	0x000002f0


	//   ....[7]....
        /*0770*/ 	.word	0x00000450


	//   ....[8]....
        /*0774*/ 	.word	0x00000490


	//   ....[9]....
        /*0778*/ 	.word	0x000004c0


	//   ....[10]....
        /*077c*/ 	.word	0x000004f0


	//   ....[11]....
        /*0780*/ 	.word	0x00000520


	//   ....[12]....
        /*0784*/ 	.word	0x00000550


	//   ....[13]....
        /*0788*/ 	.word	0x000005e0


	//   ....[14]....
        /*078c*/ 	.word	0x00000630


	//   ....[15]....
        /*0790*/ 	.word	0x00000650


	//   ....[16]....
        /*0794*/ 	.word	0x000006b0


	//   ....[17]....
        /*0798*/ 	.word	0x0000a190


	//   ....[18]....
        /*079c*/ 	.word	0x0000a1b0


	//   ....[19]....
        /*07a0*/ 	.word	0x0000a210


	//   ....[20]....
        /*07a4*/ 	.word	0x0000a230


	//   ....[21]....
        /*07a8*/ 	.word	0x0000a2a0


	//   ....[22]....
        /*07ac*/ 	.word	0x0000a2c0


	//   ....[23]....
        /*07b0*/ 	.word	0x0000a310


	//   ....[24]....
        /*07b4*/ 	.word	0x0000a330


	//   ....[25]....
        /*07b8*/ 	.word	0x0000a800


	//   ....[26]....
        /*07bc*/ 	.word	0x0000a820


	//   ....[27]....
        /*07c0*/ 	.word	0x0000a840


	//   ....[28]....
        /*07c4*/ 	.word	0x0000a850


	//   ....[29]....
        /*07c8*/ 	.word	0x0000aa00


	//   ....[30]....
        /*07cc*/ 	.word	0x0000aac0


	//   ....[31]....
        /*07d0*/ 	.word	0x0000ab00


	//   ....[32]....
        /*07d4*/ 	.word	0x0000ab40


	//   ....[33]....
        /*07d8*/ 	.word	0x0000ad10


	//   ....[34]....
        /*07dc*/ 	.word	0x0000add0


	//   ....[35]....
        /*07e0*/ 	.word	0x0000ae10


	//   ....[36]....
        /*07e4*/ 	.word	0x0000ae50


	//   ....[37]....
        /*07e8*/ 	.word	0x0000b040


	//   ....[38]....
        /*07ec*/ 	.word	0x0000b0c0


	//   ....[39]....
        /*07f0*/ 	.word	0x0000b100


	//   ....[40]....
        /*07f4*/ 	.word	0x0000b140


	//   ....[41]....
        /*07f8*/ 	.word	0x0000cde0


	//   ....[42]....
        /*07fc*/ 	.word	0x0000ce00


	//   ....[43]....
        /*0800*/ 	.word	0x0000ce20


	//   ....[44]....
        /*0804*/ 	.word	0x0000ce30


	//   ....[45]....
        /*0808*/ 	.word	0x0000cf20


	//   ....[46]....
        /*080c*/ 	.word	0x0000cf60


	//   ....[47]....
        /*0810*/ 	.word	0x0000cf70


	//   ....[48]....
        /*0814*/ 	.word	0x0000cf80


	//   ....[49]....
        /*0818*/ 	.word	0x0000d140


	//   ....[50]....
        /*081c*/ 	.word	0x0000d180


	//   ....[51]....
        /*0820*/ 	.word	0x0000d1b0


	//   ....[52]....
        /*0824*/ 	.word	0x0000d1c0


	//   ....[53]....
        /*0828*/ 	.word	0x0000d2a0


	//   ....[54]....
        /*082c*/ 	.word	0x0000d2e0


	//   ....[55]....
        /*0830*/ 	.word	0x0000d2f0


	//   ....[56]....
        /*0834*/ 	.word	0x0000d310


	//   ....[57]....
        /*0838*/ 	.word	0x00010e80


	//   ....[58]....
        /*083c*/ 	.word	0x00010e90


	//   ....[59]....
        /*0840*/ 	.word	0x000118f0


	//   ....[60]....
        /*0844*/ 	.word	0x000119c0


	//   ....[61]....
        /*0848*/ 	.word	0x000119d0


	//   ....[62]....
        /*084c*/ 	.word	0x00011a00


	//   ....[63]....
        /*0850*/ 	.word	0x00014d20


	//   ....[64]....
        /*0854*/ 	.word	0x00014d50


	//   ....[65]....
        /*0858*/ 	.word	0x00015730


	//   ....[66]....
        /*085c*/ 	.word	0x00015850


	//   ....[67]....
        /*0860*/ 	.word	0x00015860


	//   ....[68]....
        /*0864*/ 	.word	0x000158c0


	//   ....[69]....
        /*0868*/ 	.word	0x000192e0


	//   ....[70]....
        /*086c*/ 	.word	0x00019300


	//   ....[71]....
        /*0870*/ 	.word	0x00019330


	//   ....[72]....
        /*0874*/ 	.word	0x00019340


	//   ....[73]....
        /*0878*/ 	.word	0x0001b000


	//   ....[74]....
        /*087c*/ 	.word	0x0001b050


	//   ....[75]....
        /*0880*/ 	.word	0x0001b070


	//   ....[76]....
        /*0884*/ 	.word	0x0001b090


	//   ....[77]....
        /*0888*/ 	.word	0x0001c300


	//   ....[78]....
        /*088c*/ 	.word	0x0001c310


	//   ....[79]....
        /*0890*/ 	.word	0x0001c330


	//   ....[80]....
        /*0894*/ 	.word	0x0001c350


	//   ....[81]....
        /*0898*/ 	.word	0x0001c6c0


	//   ....[82]....
        /*089c*/ 	.word	0x0001c6e0


	//   ....[83]....
        /*08a0*/ 	.word	0x0001c7c0


	//   ....[84]....
        /*08a4*/ 	.word	0x0001c7d0


	//   ....[85]....
        /*08a8*/ 	.word	0x0001c8c0


	//   ....[86]....
        /*08ac*/ 	.word	0x0001c8e0


	//   ....[87]....
        /*08b0*/ 	.word	0x0001c9d0


	//   ....[88]....
        /*08b4*/ 	.word	0x0001c9e0


	//   ....[89]....
        /*08b8*/ 	.word	0x0001ccd0


	//   ....[90]....
        /*08bc*/ 	.word	0x0001ccf0


	//   ....[91]....
        /*08c0*/ 	.word	0x0001d340


	//   ....[92]....
        /*08c4*/ 	.word	0x0001d350


	//   ....[93]....
        /*08c8*/ 	.word	0x0001df70


	//   ....[94]....
        /*08cc*/ 	.word	0x0001df90


	//   ....[95]....
        /*08d0*/ 	.word	0x0001e080


	//   ....[96]....
        /*08d4*/ 	.word	0x0001e090


	//   ....[97]....
        /*08d8*/ 	.word	0x0001e180


	//   ....[98]....
        /*08dc*/ 	.word	0x0001e1a0


	//   ....[99]....
        /*08e0*/ 	.word	0x0001e290


	//   ....[100]....
        /*08e4*/ 	.word	0x0001e2a0


	//   ....[101]....
        /*08e8*/ 	.word	0x0001e450


	//   ....[102]....
        /*08ec*/ 	.word	0x0001e470


	//   ....[103]....
        /*08f0*/ 	.word	0x0001e5a0


	//   ....[104]....
        /*08f4*/ 	.word	0x0001e5e0


	//   ....[105]....
        /*08f8*/ 	.word	0x0001e610


	//   ....[106]....
        /*08fc*/ 	.word	0x0001e640


	//   ....[107]....
        /*0900*/ 	.word	0x0001e670


	//   ....[108]....
        /*0904*/ 	.word	0x0001e6a0


	//   ....[109]....
        /*0908*/ 	.word	0x0001e800


	//   ....[110]....
        /*090c*/ 	.word	0x0001e840


	//   ....[111]....
        /*0910*/ 	.word	0x0001e870


	//   ....[112]....
        /*0914*/ 	.word	0x0001e8a0


	//   ....[113]....
        /*0918*/ 	.word	0x0001e8d0


	//   ....[114]....
        /*091c*/ 	.word	0x0001e900


	//   ....[115]....
        /*0920*/ 	.word	0x0001e990


	//   ....[116]....
        /*0924*/ 	.word	0x0001e9f0


	//   ....[117]....
        /*0928*/ 	.word	0x0001ea00


	//   ....[118]....
        /*092c*/ 	.word	0x0001ea60


	//   ....[119]....
        /*0930*/ 	.word	0x0001f4d0


	//   ....[120]....
        /*0934*/ 	.word	0x0001f530


	//   ....[121]....
        /*0938*/ 	.word	0x0001f580


	//   ....[122]....
        /*093c*/ 	.word	0x0001f5d0


	//   ....[123]....
        /*0940*/ 	.word	0x0001f620


	//   ....[124]....
        /*0944*/ 	.word	0x0001f690


	//   ....[125]....
        /*0948*/ 	.word	0x0001f6d0


	//   ....[126]....
        /*094c*/ 	.word	0x0001f740


	//   ....[127]....
        /*0950*/ 	.word	0x0001f7b0


	//   ....[128]....
        /*0954*/ 	.word	0x0001f810


	//   ....[129]....
        /*0958*/ 	.word	0x0001f870


	//   ....[130]....
        /*095c*/ 	.word	0x0001f8d0


	//   ....[131]....
        /*0960*/ 	.word	0x0001f920


	//   ....[132]....
        /*0964*/ 	.word	0x0001f980


	//   ....[133]....
        /*0968*/ 	.word	0x0001f9f0


	//   ....[134]....
        /*096c*/ 	.word	0x0001fa60


	//   ....[135]....
        /*0970*/ 	.word	0x0001fac0


	//   ....[136]....
        /*0974*/ 	.word	0x0001fb20


	//   ....[137]....
        /*0978*/ 	.word	0x0001fb80


	//   ....[138]....
        /*097c*/ 	.word	0x0001fbf0


	//   ....[139]....
        /*0980*/ 	.word	0x0001fc50


	//   ....[140]....
        /*0984*/ 	.word	0x0001fcb0


	//   ....[141]....
        /*0988*/ 	.word	0x0001fd10


	//   ....[142]....
        /*098c*/ 	.word	0x0001fd80


	//   ....[143]....
        /*0990*/ 	.word	0x0001fde0


	//   ....[144]....
        /*0994*/ 	.word	0x0001fe40


	//   ....[145]....
        /*0998*/ 	.word	0x0001fea0


	//   ....[146]....
        /*099c*/ 	.word	0x0001ff10


	//   ....[147]....
        /*09a0*/ 	.word	0x0001ff70


	//   ....[148]....
        /*09a4*/ 	.word	0x0001ffd0


	//   ....[149]....
        /*09a8*/ 	.word	0x00020030


	//   ....[150]....
        /*09ac*/ 	.word	0x000200a0


	//   ....[151]....
        /*09b0*/ 	.word	0x00020100


	//   ....[152]....
        /*09b4*/ 	.word	0x00020160


	//   ....[153]....
        /*09b8*/ 	.word	0x000201c0


	//   ....[154]....
        /*09bc*/ 	.word	0x00020230


	//   ....[155]....
        /*09c0*/ 	.word	0x00020280


	//   ....[156]....
        /*09c4*/ 	.word	0x000202c0


	//   ....[157]....
        /*09c8*/ 	.word	0x00020310


	//   ....[158]....
        /*09cc*/ 	.word	0x00020360


	//   ....[159]....
        /*09d0*/ 	.word	0x000203b0


	//   ....[160]....
        /*09d4*/ 	.word	0x00020420


	//   ....[161]....
        /*09d8*/ 	.word	0x00020460


	//   ....[162]....
        /*09dc*/ 	.word	0x000204b0


	//   ....[163]....
        /*09e0*/ 	.word	0x00020500


	//   ....[164]....
        /*09e4*/ 	.word	0x00020550


	//   ....[165]....
        /*09e8*/ 	.word	0x000205a0


	//   ....[166]....
        /*09ec*/ 	.word	0x00020610


	//   ....[167]....
        /*09f0*/ 	.word	0x00020650


	//   ....[168]....
        /*09f4*/ 	.word	0x000206c0


	//   ....[169]....
        /*09f8*/ 	.word	0x00020720


	//   ....[170]....
        /*09fc*/ 	.word	0x00020780


	//----- nvinfo : EIATTR_EXIT_INSTR_OFFSETS
	.align		4
.L_366:
        /*0a00*/ 	.byte	0x04, 0x1c
        /*0a02*/ 	.short	(.L_368 - .L_367)


	//   ....[0]....
.L_367:
        /*0a04*/ 	.word	0x000010d0


	//   ....[1]....
        /*0a08*/ 	.word	0x0001f490


	//----- nvinfo : EIATTR_MAX_THREADS
	.align		4
.L_368:
        /*0a0c*/ 	.byte	0x04, 0x05
        /*0a0e*/ 	.short	(.L_370 - .L_369)
.L_369:
        /*0a10*/ 	.word	0x00000100
        /*0a14*/ 	.word	0x00000001
        /*0a18*/ 	.word	0x00000001


	//----- nvinfo : EIATTR_CRS_STACK_SIZE
	.align		4
.L_370:
        /*0a1c*/ 	.byte	0x04, 0x1e
        /*0a1e*/ 	.short	(.L_372 - .L_371)
.L_371:
        /*0a20*/ 	.word	0x00000000
.L_372:


//--------------------- .nv.callgraph             --------------------------
	.section	.nv.callgraph,"",@"SHT_CUDA_CALLGRAPH"
	.align	4
	.sectionentsize	8
	.align		4
        /*0000*/ 	.word	0x00000000
	.align		4
        /*0004*/ 	.word	0xffffffff
	.align		4
        /*0008*/ 	.word	0x00000000
	.align		4
        /*000c*/ 	.word	0xfffffffe
	.align		4
        /*0010*/ 	.word	0x00000000
	.align		4
        /*0014*/ 	.word	0xfffffffd
	.align		4
        /*0018*/ 	.word	0x00000000
	.align		4
        /*001c*/ 	.word	0xfffffffc


//--------------------- .nv.rel.action            --------------------------
	.section	.nv.rel.action,"",@"SHT_CUDA_RELOCINFO"
	.align	8
	.sectionentsize	8
        /*0000*/ 	.byte	0x73, 0x00, 0x00, 0x00, 0x00, 0x00, 0x00, 0x00, 0x00, 0x00, 0x00, 0x11, 0x25, 0x00, 0x05, 0x36


//--------------------- .nv.constant4             --------------------------
	.section	.nv.constant4,"a",@progbits
	.align	8
	.align		8
.nv.constant4:
        /*0000*/ 	.dword	_ZN80_INTERNAL_280a4de0_44_flash_fwd_hdim128_fp16_split_softcap_sm80_cu_9afb97bd_34994cuda3std3__45__cpo5beginE
	.align		8
        /*0008*/ 	.dword	_ZN80_INTERNAL_280a4de0_44_flash_fwd_hdim128_fp16_split_softcap_sm80_cu_9afb97bd_34994cuda3std3__45__cpo3endE
	.align		8
        /*0010*/ 	.dword	_ZN80_INTERNAL_280a4de0_44_flash_fwd_hdim128_fp16_split_softcap_sm80_cu_9afb97bd_34994cuda3std3__45__cpo6cbeginE
	.align		8
        /*0018*/ 	.dword	_ZN80_INTERNAL_280a4de0_44_flash_fwd_hdim128_fp16_split_softcap_sm80_cu_9afb97bd_34994cuda3std3__45__cpo4cendE
	.align		8
        /*0020*/ 	.dword	_ZN80_INTERNAL_280a4de0_44_flash_fwd_hdim128_fp16_split_softcap_sm80_cu_9afb97bd_34994cuda3std3__482_GLOBAL__N__280a4de0_44_flash_fwd_hdim128_fp16_split_softcap_sm80_cu_9afb97bd_34996ignoreE
	.align		8
        /*0028*/ 	.dword	_ZN80_INTERNAL_280a4de0_44_flash_fwd_hdim128_fp16_split_softcap_sm80_cu_9afb97bd_34994cuda3std3__419piecewise_constructE
	.align		8
        /*0030*/ 	.dword	_ZN80_INTERNAL_280a4de0_44_flash_fwd_hdim128_fp16_split_softcap_sm80_cu_9afb97bd_34994cuda3std3__48in_placeE
	.align		8
        /*0038*/ 	.dword	_ZN80_INTERNAL_280a4de0_44_flash_fwd_hdim128_fp16_split_softcap_sm80_cu_9afb97bd_34994cuda3std6ranges3__45__cpo4swapE
	.align		8
        /*0040*/ 	.dword	_ZN80_INTERNAL_280a4de0_44_flash_fwd_hdim128_fp16_split_softcap_sm80_cu_9afb97bd_34994cuda3std6ranges3__45__cpo9iter_moveE
	.align		8
        /*0048*/ 	.dword	_ZN80_INTERNAL_280a4de0_44_flash_fwd_hdim128_fp16_split_softcap_sm80_cu_9afb97bd_34994cute7productE
	.align		8
        /*0050*/ 	.dword	_ZN80_INTERNAL_280a4de0_44_flash_fwd_hdim128_fp16_split_softcap_sm80_cu_9afb97bd_34994cute1_E


//--------------------- .nv.constant0._ZN7cutlass13device_kernelIN5flash19enable_sm80_to_sm89INS1_16FlashAttnFwdSm80INS1_25CollectiveMainloopFwdSm80ILi8ELi1ELb1EN4cute5tupleIJNS5_1CILi128EEES8_S8_EEELi128ENS_6half_tEfNS_4arch4Sm80ELb0ELb0ELb1ELb0ELb0ELb0ELb1ELb1EEENS1_21CollectiveEpilogueFwdIS9_NS6_IJNS7_ILi1EEESF_SF_EEESA_SC_Li256ELb0ELb1ELb1ELb0EEENS1_19SingleTileSchedulerILb0ELb1ELb1ELi128EEEEEEEEEvNT_6ParamsE --------------------------
	.section	.nv.constant0._ZN7cutlass13device_kernelIN5flash19enable_sm80_to_sm89INS1_16FlashAttnFwdSm80INS1_25CollectiveMainloopFwdSm80ILi8ELi1ELb1EN4cute5tupleIJNS5_1CILi128EEES8_S8_EEELi128ENS_6half_tEfNS_4arch4Sm80ELb0ELb0ELb1ELb0ELb0ELb0ELb1ELb1EEENS1_21CollectiveEpilogueFwdIS9_NS6_IJNS7_ILi1EEESF_SF_EEESA_SC_Li256ELb0ELb1ELb1ELb0EEENS1_19SingleTileSchedulerILb0ELb1ELb1ELi128EEEEEEEEEvNT_6ParamsE,"a",@progbits
	.sectionflags	@""
	.align	4
.nv.constant0._ZN7cutlass13device_kernelIN5flash19enable_sm80_to_sm89INS1_16FlashAttnFwdSm80INS1_25CollectiveMainloopFwdSm80ILi8ELi1ELb1EN4cute5tupleIJNS5_1CILi128EEES8_S8_EEELi128ENS_6half_tEfNS_4arch4Sm80ELb0ELb0ELb1ELb0ELb0ELb0ELb1ELb1EEENS1_21CollectiveEpilogueFwdIS9_NS6_IJNS7_ILi1EEESF_SF_EEESA_SC_Li256ELb0ELb1ELb1ELb0EEENS1_19SingleTileSchedulerILb0ELb1ELb1ELi128EEEEEEEEEvNT_6ParamsE:
	.zero		1400


//--------------------- .nv.constant0._ZN7cutlass13device_kernelIN5flash19enable_sm80_to_sm89INS1_16FlashAttnFwdSm80INS1_25CollectiveMainloopFwdSm80ILi8ELi1ELb1EN4cute5tupleIJNS5_1CILi128EEENS7_ILi96EEES8_EEELi128ENS_6half_tEfNS_4arch4Sm80ELb0ELb1ELb1ELb0ELb0ELb0ELb1ELb1EEENS1_21CollectiveEpilogueFwdINS6_IJS8_S8_S9_EEENS6_IJNS7_ILi1EEESH_SH_EEESB_SD_Li256ELb0ELb1ELb1ELb0EEENS1_19SingleTileSchedulerILb0ELb1ELb1ELi128EEEEEEEEEvNT_6ParamsE --------------------------
	.section	.nv.constant0._ZN7cutlass13device_kernelIN5flash19enable_sm80_to_sm89INS1_16FlashAttnFwdSm80INS1_25CollectiveMainloopFwdSm80ILi8ELi1ELb1EN4cute5tupleIJNS5_1CILi128EEENS7_ILi96EEES8_EEELi128ENS_6half_tEfNS_4arch4Sm80ELb0ELb1ELb1ELb0ELb0ELb0ELb1ELb1EEENS1_21CollectiveEpilogueFwdINS6_IJS8_S8_S9_EEENS6_IJNS7_ILi1EEESH_SH_EEESB_SD_Li256ELb0ELb1ELb1ELb0EEENS1_19SingleTileSchedulerILb0ELb1ELb1ELi128EEEEEEEEEvNT_6ParamsE,"a",@progbits
	.sectionflags	@""
	.align	4
.nv.constant0._ZN7cutlass13device_kernelIN5flash19enable_sm80_to_sm89INS1_16FlashAttnFwdSm80INS1_25CollectiveMainloopFwdSm80ILi8ELi1ELb1EN4cute5tupleIJNS5_1CILi128EEENS7_ILi96EEES8_EEELi128ENS_6half_tEfNS_4arch4Sm80ELb0ELb1ELb1ELb0ELb0ELb0ELb1ELb1EEENS1_21CollectiveEpilogueFwdINS6_IJS8_S8_S9_EEENS6_IJNS7_ILi1EEESH_SH_EEESB_SD_Li256ELb0ELb1ELb1ELb0EEENS1_19SingleTileSchedulerILb0ELb1ELb1ELi128EEEEEEEEEvNT_6ParamsE:
	.zero		1400


//--------------------- .nv.constant0._ZN7cutlass13device_kernelIN5flash19enable_sm80_to_sm89INS1_16FlashAttnFwdSm80INS1_25CollectiveMainloopFwdSm80ILi8ELi1ELb1EN4cute5tupleIJNS5_1CILi128EEES8_S8_EEELi128ENS_6half_tEfNS_4arch4Sm80ELb1ELb0ELb1ELb0ELb0ELb0ELb1ELb1EEENS1_21CollectiveEpilogueFwdIS9_NS6_IJNS7_ILi1EEESF_SF_EEESA_SC_Li256ELb0ELb1ELb1ELb0EEENS1_30DynamicPersistentTileSchedulerILi256ELi256ELb1ELb1ELb0EEEEEEEEEvNT_6ParamsE --------------------------
	.section	.nv.constant0._ZN7cutlass13device_kernelIN5flash19enable_sm80_to_sm89INS1_16FlashAttnFwdSm80INS1_25CollectiveMainloopFwdSm80ILi8ELi1ELb1EN4cute5tupleIJNS5_1CILi128EEES8_S8_EEELi128ENS_6half_tEfNS_4arch4Sm80ELb1ELb0ELb1ELb0ELb0ELb0ELb1ELb1EEENS1_21CollectiveEpilogueFwdIS9_NS6_IJNS7_ILi1EEESF_SF_EEESA_SC_Li256ELb0ELb1ELb1ELb0EEENS1_30DynamicPersistentTileSchedulerILi256ELi256ELb1ELb1ELb0EEEEEEEEEvNT_6ParamsE,"a",@progbits
	.sectionflags	@""
	.align	4
.nv.constant0._ZN7cutlass13device_kernelIN5flash19enable_sm80_to_sm89INS1_16FlashAttnFwdSm80INS1_25CollectiveMainloopFwdSm80ILi8ELi1ELb1EN4cute5tupleIJNS5_1CILi128EEES8_S8_EEELi128ENS_6half_tEfNS_4arch4Sm80ELb1ELb0ELb1ELb0ELb0ELb0ELb1ELb1EEENS1_21CollectiveEpilogueFwdIS9_NS6_IJNS7_ILi1EEESF_SF_EEESA_SC_Li256ELb0ELb1ELb1ELb0EEENS1_30DynamicPersistentTileSchedulerILi256ELi256ELb1ELb1ELb0EEEEEEEEEvNT_6ParamsE:
	.zero		1416


//--------------------- .nv.constant0._ZN7cutlass13device_kernelIN5flash19enable_sm80_to_sm89INS1_16FlashAttnFwdSm80INS1_25CollectiveMainloopFwdSm80ILi4ELi1ELb0EN4cute5tupleIJNS5_1CILi128EEENS7_ILi64EEES8_EEELi128ENS_6half_tEfNS_4arch4Sm80ELb0ELb0ELb1ELb0ELb0ELb0ELb1ELb1EEENS1_21CollectiveEpilogueFwdINS6_IJS8_S8_S9_EEENS6_IJNS7_ILi1EEESH_SH_EEESB_SD_Li128ELb0ELb1ELb1ELb0EEENS1_19SingleTileSchedulerILb0ELb1ELb1ELi128EEEEEEEEEvNT_6ParamsE --------------------------
	.section	.nv.constant0._ZN7cutlass13device_kernelIN5flash19enable_sm80_to_sm89INS1_16FlashAttnFwdSm80INS1_25CollectiveMainloopFwdSm80ILi4ELi1ELb0EN4cute5tupleIJNS5_1CILi128EEENS7_ILi64EEES8_EEELi128ENS_6half_tEfNS_4arch4Sm80ELb0ELb0ELb1ELb0ELb0ELb0ELb1ELb1EEENS1_21CollectiveEpilogueFwdINS6_IJS8_S8_S9_EEENS6_IJNS7_ILi1EEESH_SH_EEESB_SD_Li128ELb0ELb1ELb1ELb0EEENS1_19SingleTileSchedulerILb0ELb1ELb1ELi128EEEEEEEEEvNT_6ParamsE,"a",@progbits
	.sectionflags	@""
	.align	4
.nv.constant0._ZN7cutlass13device_kernelIN5flash19enable_sm80_to_sm89INS1_16FlashAttnFwdSm80INS1_25CollectiveMainloopFwdSm80ILi4ELi1ELb0EN4cute5tupleIJNS5_1CILi128EEENS7_ILi64EEES8_EEELi128ENS_6half_tEfNS_4arch4Sm80ELb0ELb0ELb1ELb0ELb0ELb0ELb1ELb1EEENS1_21CollectiveEpilogueFwdINS6_IJS8_S8_S9_EEENS6_IJNS7_ILi1EEESH_SH_EEESB_SD_Li128ELb0ELb1ELb1ELb0EEENS1_19SingleTileSchedulerILb0ELb1ELb1ELi128EEEEEEEEEvNT_6ParamsE:
	.zero		1400


//--------------------- .nv.constant0._ZN7cutlass13device_kernelIN5flash19enable_sm80_to_sm89INS1_16FlashAttnFwdSm80INS1_25CollectiveMainloopFwdSm80ILi8ELi1ELb1EN4cute5tupleIJNS5_1CILi128EEENS7_ILi112EEES8_EEELi128ENS_6half_tEfNS_4arch4Sm80ELb0ELb0ELb1ELb1ELb0ELb0ELb1ELb1EEENS1_21CollectiveEpilogueFwdINS6_IJS8_S8_S9_EEENS6_IJNS7_ILi1EEESH_SH_EEESB_SD_Li256ELb1ELb1ELb1ELb0EEENS1_36VarlenDynamicPersistentTileSchedulerILi128ELi112ELi256ELi256ELb1ELb1ELb0ELb0ELb1ELb1EEEEEEEEEvNT_6ParamsE --------------------------
	.section	.nv.constant0._ZN7cutlass13device_kernelIN5flash19enable_sm80_to_sm89INS1_16FlashAttnFwdSm80INS1_25CollectiveMainloopFwdSm80ILi8ELi1ELb1EN4cute5tupleIJNS5_1CILi128EEENS7_ILi112EEES8_EEELi128ENS_6half_tEfNS_4arch4Sm80ELb0ELb0ELb1ELb1ELb0ELb0ELb1ELb1EEENS1_21CollectiveEpilogueFwdINS6_IJS8_S8_S9_EEENS6_IJNS7_ILi1EEESH_SH_EEESB_SD_Li256ELb1ELb1ELb1ELb0EEENS1_36VarlenDynamicPersistentTileSchedulerILi128ELi112ELi256ELi256ELb1ELb1ELb0ELb0ELb1ELb1EEEEEEEEEvNT_6ParamsE,"a",@progbits
	.sectionflags	@""
	.align	4
.nv.constant0._ZN7cutlass13device_kernelIN5flash19enable_sm80_to_sm89INS1_16FlashAttnFwdSm80INS1_25CollectiveMainloopFwdSm80ILi8ELi1ELb1EN4cute5tupleIJNS5_1CILi128EEENS7_ILi112EEES8_EEELi128ENS_6half_tEfNS_4arch4Sm80ELb0ELb0ELb1ELb1ELb0ELb0ELb1ELb1EEENS1_21CollectiveEpilogueFwdINS6_IJS8_S8_S9_EEENS6_IJNS7_ILi1EEESH_SH_EEESB_SD_Li256ELb1ELb1ELb1ELb0EEENS1_36VarlenDynamicPersistentTileSchedulerILi128ELi112ELi256ELi256ELb1ELb1ELb0ELb0ELb1ELb1EEEEEEEEEvNT_6ParamsE:
	.zero		1432


//--------------------- .nv.constant0._ZN7cutlass13device_kernelIN5flash19enable_sm80_to_sm89INS1_16FlashAttnFwdSm80INS1_25CollectiveMainloopFwdSm80ILi8ELi1ELb1EN4cute5tupleIJNS5_1CILi128EEENS7_ILi112EEES8_EEELi128ENS_6half_tEfNS_4arch4Sm80ELb0ELb0ELb1ELb1ELb0ELb1ELb1ELb1EEENS1_21CollectiveEpilogueFwdINS6_IJS8_S8_S9_EEENS6_IJNS7_ILi1EEESH_SH_EEESB_SD_Li256ELb1ELb1ELb1ELb0EEENS1_36VarlenDynamicPersistentTileSchedulerILi128ELi112ELi256ELi256ELb1ELb1ELb0ELb0ELb1ELb1EEEEEEEEEvNT_6ParamsE --------------------------
	.section	.nv.constant0._ZN7cutlass13device_kernelIN5flash19enable_sm80_to_sm89INS1_16FlashAttnFwdSm80INS1_25CollectiveMainloopFwdSm80ILi8ELi1ELb1EN4cute5tupleIJNS5_1CILi128EEENS7_ILi112EEES8_EEELi128ENS_6half_tEfNS_4arch4Sm80ELb0ELb0ELb1ELb1ELb0ELb1ELb1ELb1EEENS1_21CollectiveEpilogueFwdINS6_IJS8_S8_S9_EEENS6_IJNS7_ILi1EEESH_SH_EEESB_SD_Li256ELb1ELb1ELb1ELb0EEENS1_36VarlenDynamicPersistentTileSchedulerILi128ELi112ELi256ELi256ELb1ELb1ELb0ELb0ELb1ELb1EEEEEEEEEvNT_6ParamsE,"a",@progbits
	.sectionflags	@""
	.align	4
.nv.constant0._ZN7cutlass13device_kernelIN5flash19enable_sm80_to_sm89INS1_16FlashAttnFwdSm80INS1_25CollectiveMainloopFwdSm80ILi8ELi1ELb1EN4cute5tupleIJNS5_1CILi128EEENS7_ILi112EEES8_EEELi128ENS_6half_tEfNS_4arch4Sm80ELb0ELb0ELb1ELb1ELb0ELb1ELb1ELb1EEENS1_21CollectiveEpilogueFwdINS6_IJS8_S8_S9_EEENS6_IJNS7_ILi1EEESH_SH_EEESB_SD_Li256ELb1ELb1ELb1ELb0EEENS1_36VarlenDynamicPersistentTileSchedulerILi128ELi112ELi256ELi256ELb1ELb1ELb0ELb0ELb1ELb1EEEEEEEEEvNT_6ParamsE:
	.zero		1432


//--------------------- .nv.constant0._ZN7cutlass13device_kernelIN5flash19enable_sm80_to_sm89INS1_16FlashAttnFwdSm80INS1_25CollectiveMainloopFwdSm80ILi4ELi1ELb0EN4cute5tupleIJNS5_1CILi128EEENS7_ILi48EEES8_EEELi128ENS_6half_tEfNS_4arch4Sm80ELb0ELb1ELb1ELb0ELb0ELb0ELb1ELb1EEENS1_21CollectiveEpilogueFwdINS6_IJS8_S8_S9_EEENS6_IJNS7_ILi1EEESH_SH_EEESB_SD_Li128ELb0ELb1ELb1ELb0EEENS1_19SingleTileSchedulerILb0ELb1ELb1ELi128EEEEEEEEEvNT_6ParamsE --------------------------
	.section	.nv.constant0._ZN7cutlass13device_kernelIN5flash19enable_sm80_to_sm89INS1_16FlashAttnFwdSm80INS1_25CollectiveMainloopFwdSm80ILi4ELi1ELb0EN4cute5tupleIJNS5_1CILi128EEENS7_ILi48EEES8_EEELi128ENS_6half_tEfNS_4arch4Sm80ELb0ELb1ELb1ELb0ELb0ELb0ELb1ELb1EEENS1_21CollectiveEpilogueFwdINS6_IJS8_S8_S9_EEENS6_IJNS7_ILi1EEESH_SH_EEESB_SD_Li128ELb0ELb1ELb1ELb0EEENS1_19SingleTileSchedulerILb0ELb1ELb1ELi128EEEEEEEEEvNT_6ParamsE,"a",@progbits
	.sectionflags	@""
	.align	4
.nv.constant0._ZN7cutlass13device_kernelIN5flash19enable_sm80_to_sm89INS1_16FlashAttnFwdSm80INS1_25CollectiveMainloopFwdSm80ILi4ELi1ELb0EN4cute5tupleIJNS5_1CILi128EEENS7_ILi48EEES8_EEELi128ENS_6half_tEfNS_4arch4Sm80ELb0ELb1ELb1ELb0ELb0ELb0ELb1ELb1EEENS1_21CollectiveEpilogueFwdINS6_IJS8_S8_S9_EEENS6_IJNS7_ILi1EEESH_SH_EEESB_SD_Li128ELb0ELb1ELb1ELb0EEENS1_19SingleTileSchedulerILb0ELb1ELb1ELi128EEEEEEEEEvNT_6ParamsE:
	.zero		1400


//--------------------- .nv.constant0._ZN7cutlass13device_kernelIN5flash19enable_sm80_to_sm89INS1_16FlashAttnFwdSm80INS1_25CollectiveMainloopFwdSm80ILi8ELi1ELb1EN4cute5tupleIJNS5_1CILi128EEENS7_ILi96EEES8_EEELi128ENS_6half_tEfNS_4arch4Sm80ELb0ELb1ELb1ELb1ELb0ELb0ELb1ELb1EEENS1_21CollectiveEpilogueFwdINS6_IJS8_S8_S9_EEENS6_IJNS7_ILi1EEESH_SH_EEESB_SD_Li256ELb1ELb1ELb1ELb0EEENS1_36VarlenDynamicPersistentTileSchedulerILi128ELi96ELi256ELi256ELb1ELb1ELb0ELb1ELb0ELb1EEEEEEEEEvNT_6ParamsE --------------------------
	.section	.nv.constant0._ZN7cutlass13device_kernelIN5flash19enable_sm80_to_sm89INS1_16FlashAttnFwdSm80INS1_25CollectiveMainloopFwdSm80ILi8ELi1ELb1EN4cute5tupleIJNS5_1CILi128EEENS7_ILi96EEES8_EEELi128ENS_6half_tEfNS_4arch4Sm80ELb0ELb1ELb1ELb1ELb0ELb0ELb1ELb1EEENS1_21CollectiveEpilogueFwdINS6_IJS8_S8_S9_EEENS6_IJNS7_ILi1EEESH_SH_EEESB_SD_Li256ELb1ELb1ELb1ELb0EEENS1_36VarlenDynamicPersistentTileSchedulerILi128ELi96ELi256ELi256ELb1ELb1ELb0ELb1ELb0ELb1EEEEEEEEEvNT_6ParamsE,"a",@progbits
	.sectionflags	@""
	.align	4
.nv.constant0._ZN7cutlass13device_kernelIN5flash19enable_sm80_to_sm89INS1_16FlashAttnFwdSm80INS1_25CollectiveMainloopFwdSm80ILi8ELi1ELb1EN4cute5tupleIJNS5_1CILi128EEENS7_ILi96EEES8_EEELi128ENS_6half_tEfNS_4arch4Sm80ELb0ELb1ELb1ELb1ELb0ELb0ELb1ELb1EEENS1_21CollectiveEpilogueFwdINS6_IJS8_S8_S9_EEENS6_IJNS7_ILi1EEESH_SH_EEESB_SD_Li256ELb1ELb1ELb1ELb0EEENS1_36VarlenDynamicPersistentTileSchedulerILi128ELi96ELi256ELi256ELb1ELb1ELb0ELb1ELb0ELb1EEEEEEEEEvNT_6ParamsE:
	.zero		1432


//--------------------- .nv.constant0._ZN7cutlass13device_kernelIN5flash19enable_sm80_to_sm89INS1_16FlashAttnFwdSm80INS1_25CollectiveMainloopFwdSm80ILi8ELi1ELb1EN4cute5tupleIJNS5_1CILi128EEENS7_ILi96EEES8_EEELi128ENS_6half_tEfNS_4arch4Sm80ELb0ELb1ELb1ELb1ELb0ELb1ELb1ELb1EEENS1_21CollectiveEpilogueFwdINS6_IJS8_S8_S9_EEENS6_IJNS7_ILi1EEESH_SH_EEESB_SD_Li256ELb1ELb1ELb1ELb0EEENS1_36VarlenDynamicPersistentTileSchedulerILi128ELi96ELi256ELi256ELb1ELb1ELb0ELb1ELb0ELb1EEEEEEEEEvNT_6ParamsE --------------------------
	.section	.nv.constant0._ZN7cutlass13device_kernelIN5flash19enable_sm80_to_sm89INS1_16FlashAttnFwdSm80INS1_25CollectiveMainloopFwdSm80ILi8ELi1ELb1EN4cute5tupleIJNS5_1CILi128EEENS7_ILi96EEES8_EEELi128ENS_6half_tEfNS_4arch4Sm80ELb0ELb1ELb1ELb1ELb0ELb1ELb1ELb1EEENS1_21CollectiveEpilogueFwdINS6_IJS8_S8_S9_EEENS6_IJNS7_ILi1EEESH_SH_EEESB_SD_Li256ELb1ELb1ELb1ELb0EEENS1_36VarlenDynamicPersistentTileSchedulerILi128ELi96ELi256ELi256ELb1ELb1ELb0ELb1ELb0ELb1EEEEEEEEEvNT_6ParamsE,"a",@progbits
	.sectionflags	@""
	.align	4
.nv.constant0._ZN7cutlass13device_kernelIN5flash19enable_sm80_to_sm89INS1_16FlashAttnFwdSm80INS1_25CollectiveMainloopFwdSm80ILi8ELi1ELb1EN4cute5tupleIJNS5_1CILi128EEENS7_ILi96EEES8_EEELi128ENS_6half_tEfNS_4arch4Sm80ELb0ELb1ELb1ELb1ELb0ELb1ELb1ELb1EEENS1_21CollectiveEpilogueFwdINS6_IJS8_S8_S9_EEENS6_IJNS7_ILi1EEESH_SH_EEESB_SD_Li256ELb1ELb1ELb1ELb0EEENS1_36VarlenDynamicPersistentTileSchedulerILi128ELi96ELi256ELi256ELb1ELb1ELb0ELb1ELb0ELb1EEEEEEEEEvNT_6ParamsE:
	.zero		1432


//--------------------- .nv.constant0._ZN7cutlass13device_kernelIN5flash19enable_sm80_to_sm89INS1_16FlashAttnFwdSm80INS1_25CollectiveMainloopFwdSm80ILi4ELi1ELb0EN4cute5tupleIJNS5_1CILi128EEENS7_ILi64EEES8_EEELi128ENS_6half_tEfNS_4arch4Sm80ELb1ELb0ELb1ELb0ELb0ELb0ELb1ELb1EEENS1_21CollectiveEpilogueFwdINS6_IJS8_S8_S9_EEENS6_IJNS7_ILi1EEESH_SH_EEESB_SD_Li128ELb0ELb1ELb1ELb0EEENS1_30DynamicPersistentTileSchedulerILi128ELi128ELb1ELb1ELb0EEEEEEEEEvNT_6ParamsE --------------------------
	.section	.nv.constant0._ZN7cutlass13device_kernelIN5flash19enable_sm80_to_sm89INS1_16FlashAttnFwdSm80INS1_25CollectiveMainloopFwdSm80ILi4ELi1ELb0EN4cute5tupleIJNS5_1CILi128EEENS7_ILi64EEES8_EEELi128ENS_6half_tEfNS_4arch4Sm80ELb1ELb0ELb1ELb0ELb0ELb0ELb1ELb1EEENS1_21CollectiveEpilogueFwdINS6_IJS8_S8_S9_EEENS6_IJNS7_ILi1EEESH_SH_EEESB_SD_Li128ELb0ELb1ELb1ELb0EEENS1_30DynamicPersistentTileSchedulerILi128ELi128ELb1ELb1ELb0EEEEEEEEEvNT_6ParamsE,"a",@progbits
	.sectionflags	@""
	.align	4
.nv.constant0._ZN7cutlass13device_kernelIN5flash19enable_sm80_to_sm89INS1_16FlashAttnFwdSm80INS1_25CollectiveMainloopFwdSm80ILi4ELi1ELb0EN4cute5tupleIJNS5_1CILi128EEENS7_ILi64EEES8_EEELi128ENS_6half_tEfNS_4arch4Sm80ELb1ELb0ELb1ELb0ELb0ELb0ELb1ELb1EEENS1_21CollectiveEpilogueFwdINS6_IJS8_S8_S9_EEENS6_IJNS7_ILi1EEESH_SH_EEESB_SD_Li128ELb0ELb1ELb1ELb0EEENS1_30DynamicPersistentTileSchedulerILi128ELi128ELb1ELb1ELb0EEEEEEEEEvNT_6ParamsE:
	.zero		1416


//--------------------- .nv.constant0._ZN7cutlass13device_kernelIN5flash19enable_sm80_to_sm89INS1_16FlashAttnFwdSm80INS1_25CollectiveMainloopFwdSm80ILi8ELi1ELb1EN4cute5tupleIJNS5_1CILi128EEENS7_ILi112EEES8_EEELi128ENS_6half_tEfNS_4arch4Sm80ELb1ELb0ELb1ELb1ELb0ELb0ELb1ELb1EEENS1_21CollectiveEpilogueFwdINS6_IJS8_S8_S9_EEENS6_IJNS7_ILi1EEESH_SH_EEESB_SD_Li256ELb1ELb1ELb1ELb0EEENS1_36VarlenDynamicPersistentTileSchedulerILi128ELi112ELi256ELi256ELb1ELb1ELb0ELb1ELb1ELb1EEEEEEEEEvNT_6ParamsE --------------------------
	.section	.nv.constant0._ZN7cutlass13device_kernelIN5flash19enable_sm80_to_sm89INS1_16FlashAttnFwdSm80INS1_25CollectiveMainloopFwdSm80ILi8ELi1ELb1EN4cute5tupleIJNS5_1CILi128EEENS7_ILi112EEES8_EEELi128ENS_6half_tEfNS_4arch4Sm80ELb1ELb0ELb1ELb1ELb0ELb0ELb1ELb1EEENS1_21CollectiveEpilogueFwdINS6_IJS8_S8_S9_EEENS6_IJNS7_ILi1EEESH_SH_EEESB_SD_Li256ELb1ELb1ELb1ELb0EEENS1_36VarlenDynamicPersistentTileSchedulerILi128ELi112ELi256ELi256ELb1ELb1ELb0ELb1ELb1ELb1EEEEEEEEEvNT_6ParamsE,"a",@progbits
	.sectionflags	@""
	.align	4
.nv.constant0._ZN7cutlass13device_kernelIN5flash19enable_sm80_to_sm89INS1_16FlashAttnFwdSm80INS1_25CollectiveMainloopFwdSm80ILi8ELi1ELb1EN4cute5tupleIJNS5_1CILi128EEENS7_ILi112EEES8_EEELi128ENS_6half_tEfNS_4arch4Sm80ELb1ELb0ELb1ELb1ELb0ELb0ELb1ELb1EEENS1_21CollectiveEpilogueFwdINS6_IJS8_S8_S9_EEENS6_IJNS7_ILi1EEESH_SH_EEESB_SD_Li256ELb1ELb1ELb1ELb0EEENS1_36VarlenDynamicPersistentTileSchedulerILi128ELi112ELi256ELi256ELb1ELb1ELb0ELb1ELb1ELb1EEEEEEEEEvNT_6ParamsE:
	.zero		1432


//--------------------- .nv.constant0._ZN7cutlass13device_kernelIN5flash19enable_sm80_to_sm89INS1_16FlashAttnFwdSm80INS1_25CollectiveMainloopFwdSm80ILi8ELi1ELb1EN4cute5tupleIJNS5_1CILi128EEENS7_ILi112EEES8_EEELi128ENS_6half_tEfNS_4arch4Sm80ELb1ELb0ELb1ELb1ELb0ELb1ELb1ELb1EEENS1_21CollectiveEpilogueFwdINS6_IJS8_S8_S9_EEENS6_IJNS7_ILi1EEESH_SH_EEESB_SD_Li256ELb1ELb1ELb1ELb0EEENS1_36VarlenDynamicPersistentTileSchedulerILi128ELi112ELi256ELi256ELb1ELb1ELb0ELb1ELb1ELb1EEEEEEEEEvNT_6ParamsE --------------------------
	.section	.nv.constant0._ZN7cutlass13device_kernelIN5flash19enable_sm80_to_sm89INS1_16FlashAttnFwdSm80INS1_25CollectiveMainloopFwdSm80ILi8ELi1ELb1EN4cute5tupleIJNS5_1CILi128EEENS7_ILi112EEES8_EEELi128ENS_6half_tEfNS_4arch4Sm80ELb1ELb0ELb1ELb1ELb0ELb1ELb1ELb1EEENS1_21CollectiveEpilogueFwdINS6_IJS8_S8_S9_EEENS6_IJNS7_ILi1EEESH_SH_EEESB_SD_Li256ELb1ELb1ELb1ELb0EEENS1_36VarlenDynamicPersistentTileSchedulerILi128ELi112ELi256ELi256ELb1ELb1ELb0ELb1ELb1ELb1EEEEEEEEEvNT_6ParamsE,"a",@progbits
	.sectionflags	@""
	.align	4
.nv.constant0._ZN7cutlass13device_kernelIN5flash19enable_sm80_to_sm89INS1_16FlashAttnFwdSm80INS1_25CollectiveMainloopFwdSm80ILi8ELi1ELb1EN4cute5tupleIJNS5_1CILi128EEENS7_ILi112EEES8_EEELi128ENS_6half_tEfNS_4arch4Sm80ELb1ELb0ELb1ELb1ELb0ELb1ELb1ELb1EEENS1_21CollectiveEpilogueFwdINS6_IJS8_S8_S9_EEENS6_IJNS7_ILi1EEESH_SH_EEESB_SD_Li256ELb1ELb1ELb1ELb0EEENS1_36VarlenDynamicPersistentTileSchedulerILi128ELi112ELi256ELi256ELb1ELb1ELb0ELb1ELb1ELb1EEEEEEEEEvNT_6ParamsE:
	.zero		1432


//--------------------- .text._ZN7cutlass13device_kernelIN5flash19enable_sm80_to_sm89INS1_16FlashAttnFwdSm80INS1_25CollectiveMainloopFwdSm80ILi8ELi1ELb1EN4cute5tupleIJNS5_1CILi128EEES8_S8_EEELi128ENS_6half_tEfNS_4arch4Sm80ELb0ELb0ELb1ELb0ELb0ELb0ELb1ELb1EEENS1_21CollectiveEpilogueFwdIS9_NS6_IJNS7_ILi1EEESF_SF_EEESA_SC_Li256ELb0ELb1ELb1ELb0EEENS1_19SingleTileSchedulerILb0ELb1ELb1ELi128EEEEEEEEEvNT_6ParamsE --------------------------
	.section	.text._ZN7cutlass13device_kernelIN5flash19enable_sm80_to_sm89INS1_16FlashAttnFwdSm80INS1_25CollectiveMainloopFwdSm80ILi8ELi1ELb1EN4cute5tupleIJNS5_1CILi128EEES8_S8_EEELi128ENS_6half_tEfNS_4arch4Sm80ELb0ELb0ELb1ELb0ELb0ELb0ELb1ELb1EEENS1_21CollectiveEpilogueFwdIS9_NS6_IJNS7_ILi1EEESF_SF_EEESA_SC_Li256ELb0ELb1ELb1ELb0EEENS1_19SingleTileSchedulerILb0ELb1ELb1ELi128EEEEEEEEEvNT_6ParamsE,"ax",@progbits
	.sectioninfo	@"SHI_REGISTERS=255"
	.align	128
.text._ZN7cutlass13device_kernelIN5flash19enable_sm80_to_sm89INS1_16FlashAttnFwdSm80INS1_25CollectiveMainloopFwdSm80ILi8ELi1ELb1EN4cute5tupleIJNS5_1CILi128EEES8_S8_EEELi128ENS_6half_tEfNS_4arch4Sm80ELb0ELb0ELb1ELb0ELb0ELb0ELb1ELb1EEENS1_21CollectiveEpilogueFwdIS9_NS6_IJNS7_ILi1EEESF_SF_EEESA_SC_Li256ELb0ELb1ELb1ELb0EEENS1_19SingleTileSchedulerILb0ELb1ELb1ELi128EEEEEEEEEvNT_6ParamsE:
        .type           _ZN7cutlass13device_kernelIN5flash19enable_sm80_to_sm89INS1_16FlashAttnFwdSm80INS1_25CollectiveMainloopFwdSm80ILi8ELi1ELb1EN4cute5tupleIJNS5_1CILi128EEES8_S8_EEELi128ENS_6half_tEfNS_4arch4Sm80ELb0ELb0ELb1ELb0ELb0ELb0ELb1ELb1EEENS1_21CollectiveEpilogueFwdIS9_NS6_IJNS7_ILi1EEESF_SF_EEESA_SC_Li256ELb0ELb1ELb1ELb0EEENS1_19SingleTileSchedulerILb0ELb1ELb1ELi128EEEEEEEEEvNT_6ParamsE,@function
        .size           _ZN7cutlass13device_kernelIN5flash19enable_sm80_to_sm89INS1_16FlashAttnFwdSm80INS1_25CollectiveMainloopFwdSm80ILi8ELi1ELb1EN4cute5tupleIJNS5_1CILi128EEES8_S8_EEELi128ENS_6half_tEfNS_4arch4Sm80ELb0ELb0ELb1ELb0ELb0ELb0ELb1ELb1EEENS1_21CollectiveEpilogueFwdIS9_NS6_IJNS7_ILi1EEESF_SF_EEESA_SC_Li256ELb0ELb1ELb1ELb0EEENS1_19SingleTileSchedulerILb0ELb1ELb1ELi128EEEEEEEEEvNT_6ParamsE,(.L_x_1336 - _ZN7cutlass13device_kernelIN5flash19enable_sm80_to_sm89INS1_16FlashAttnFwdSm80INS1_25CollectiveMainloopFwdSm80ILi8ELi1ELb1EN4cute5tupleIJNS5_1CILi128EEES8_S8_EEELi128ENS_6half_tEfNS_4arch4Sm80ELb0ELb0ELb1ELb0ELb0ELb0ELb1ELb1EEENS1_21CollectiveEpilogueFwdIS9_NS6_IJNS7_ILi1EEESF_SF_EEESA_SC_Li256ELb0ELb1ELb1ELb0EEENS1_19SingleTileSchedulerILb0ELb1ELb1ELi128EEEEEEEEEvNT_6ParamsE)
        .other          _ZN7cutlass13device_kernelIN5flash19enable_sm80_to_sm89INS1_16FlashAttnFwdSm80INS1_25CollectiveMainloopFwdSm80ILi8ELi1ELb1EN4cute5tupleIJNS5_1CILi128EEES8_S8_EEELi128ENS_6half_tEfNS_4arch4Sm80ELb0ELb0ELb1ELb0ELb0ELb0ELb1ELb1EEENS1_21CollectiveEpilogueFwdIS9_NS6_IJNS7_ILi1EEESF_SF_EEESA_SC_Li256ELb0ELb1ELb1ELb0EEENS1_19SingleTileSchedulerILb0ELb1ELb1ELi128EEEEEEEEEvNT_6ParamsE,@"STO_CUDA_ENTRY STV_DEFAULT"
_ZN7cutlass13device_kernelIN5flash19enable_sm80_to_sm89INS1_16FlashAttnFwdSm80INS1_25CollectiveMainloopFwdSm80ILi8ELi1ELb1EN4cute5tupleIJNS5_1CILi128EEES8_S8_EEELi128ENS_6half_tEfNS_4arch4Sm80ELb0ELb0ELb1ELb0ELb0ELb0ELb1ELb1EEENS1_21CollectiveEpilogueFwdIS9_NS6_IJNS7_ILi1EEESF_SF_EEESA_SC_Li256ELb0ELb1ELb1ELb0EEENS1_19SingleTileSchedulerILb0ELb1ELb1ELi128EEEEEEEEEvNT_6ParamsE:
[----:B------:R-:W-:Y:S02]  /*0000*/  MOV R1, c[0x0][0x28] ;  /* 0x00000a0000017a02 */ /* 0x000fe40000000f00 */
[----:B------:R-:W1:Y:S01]  /*0010*/  S2R R112, SR_TID.X ;  /* 0x0000000000707919 */ /* 0x000e620000002100 */
[----:B------:R-:W2:Y:S01]  /*0020*/  S2UR UR6, SR_CTAID.Y ;  /* 0x00000000000679c3 */ /* 0x000ea20000002600 */
[----:B------:R-:W-:Y:S02]  /*0030*/  IADD3 R1, R1, -0x10, RZ ;  /* 0xfffffff001017810 */ /* 0x000fe40007ffe0ff */
[----:B------:R-:W3:Y:S01]  /*0040*/  S2R R0, SR_CTAID.Z ;  /* 0x0000000000007919 */ /* 0x000ee20000002700 */
[----:B-1----:R-:W-:-:S06]  /*0050*/  SHF.R.U32.HI R2, RZ, 0x5, R112 ;  /* 0x00000005ff027819 */ /* 0x002fcc0000011670 */
[----:B------:R-:W1:Y:S02]  /*0060*/  SHFL.IDX PT, R2, R2, RZ, 0x1f ;  /* 0x00001fff02027589 */ /* 0x000e6400000e0000 */
[----:B-1----:R-:W-:-:S13]  /*0070*/  ISETP.NE.AND P0, PT, R2, RZ, PT ;  /* 0x000000ff0200720c */ /* 0x002fda0003f05270 */
[----:B--2---:R-:W-:Y:S05]  /*0080*/  @!P0 BRA `(.L_x_0) ;  /* 0x0000009000008947 */ /* 0x004fea0003800000 */
[----:B---3--:R-:W-:Y:S01]  /*0090*/  MOV R2, c[0x0][0x550] ;  /* 0x0001540000027a02 */ /* 0x008fe20000000f00 */
[----:B------:R-:W-:-:S03]  /*00a0*/  UMOV UR10, UR6 ;  /* 0x00000006000a7c82 */ /* 0x000fc60008000000 */
[----:B------:R-:W-:-:S13]  /*00b0*/  ISETP.NE.AND P0, PT, R2, 0x1, PT ;  /* 0x000000010200780c */ /* 0x000fda0003f05270 */
[----:B------:R-:W-:Y:S05]  /*00c0*/  @!P0 BRA `(.L_x_1) ;  /* 0x000000b000008947 */ /* 0x000fea0003800000 */
[----:B------:R-:W-:Y:S02]  /*00d0*/  ULDC UR4, c[0x0][0x554] ;  /* 0x0001550000047ab9 */ /* 0x000fe40000000800 */
[----:B------:R-:W-:Y:S02]  /*00e0*/  UIMAD.WIDE.U32 UR4, UR6, UR4, URZ ;  /* 0x00000004060472a5 */ /* 0x000fe4000f8e003f */
[----:B------:R-:W-:Y:S02]  /*00f0*/  ULDC UR10, c[0x0][0x558] ;  /* 0x00015600000a7ab9 */ /* 0x000fe40000000800 */
[----:B------:R-:W-:Y:S01]  /*0100*/  USHF.R.U32.HI UR10, URZ, UR10, UR5 ;  /* 0x0000000a3f0a7299 */ /* 0x000fe20008011605 */
[----:B------:R-:W-:Y:S05]  /*0110*/  BRA `(.L_x_1) ;  /* 0x0000006000007947 */ /* 0x000fea0003800000 */
.L_x_0:
[----:B---3--:R-:W-:Y:S02]  /*0120*/  ULDC.64 UR4, c[0x0][0x550] ;  /* 0x0001540000047ab9 */ /* 0x008fe40000000a00 */
[----:B------:R-:W-:Y:S02]  /*0130*/  UISETP.NE.AND UP0, UPT, UR4, 0x1, UPT ;  /* 0x000000010400788c */ /* 0x000fe4000bf05270 */
[----:B------:R-:W-:-:S02]  /*0140*/  UIMAD.WIDE.U32 UR8, UR6, UR5, URZ ;  /* 0x00000005060872a5 */ /* 0x000fc4000f8e003f */
[----:B------:R-:W-:Y:S02]  /*0150*/  ULDC UR4, c[0x0][0x558] ;  /* 0x0001560000047ab9 */ /* 0x000fe40000000800 */
[----:B------:R-:W-:-:S05]  /*0160*/  UMOV UR10, UR6 ;  /* 0x00000006000a7c82 */ /* 0x000fca0008000000 */
[----:B------:R-:W-:-:S03]  /*0170*/  @UP0 USHF.R.U32.HI UR10, URZ, UR4, UR9 ;  /* 0x000000043f0a0299 */ /* 0x000fc60008011609 */
.L_x_1:
[----:B------:R-:W-:Y:S01]  /*0180*/  ISETP.GE.AND P0, PT, R0, RZ, PT ;  /* 0x000000ff0000720c */ /* 0x000fe20003f06270 */
[----:B------:R-:W-:Y:S02]  /*0190*/  UIADD3 UR5, -UR10, URZ, URZ ;  /* 0x0000003f0a057290 */ /* 0x000fe4000fffe13f */
[----:B------:R-:W-:Y:S02]  /*01a0*/  ULDC UR4, c[0x0][0x550] ;  /* 0x0001540000047ab9 */ /* 0x000fe40000000800 */
[----:B------:R-:W-:-:S08]  /*01b0*/  UIMAD UR6, UR5, UR4, UR6 ;  /* 0x00000004050672a4 */ /* 0x000fd0000f8e0206 */
[----:B------:R-:W-:Y:S05]  /*01c0*/  @!P0 EXIT ;  /* 0x000000000000894d */ /* 0x000fea0003800000 */
[----:B------:R-:W-:Y:S02]  /*01d0*/  ULDC UR4, c[0x0][0x1d0] ;  /* 0x0000740000047ab9 */ /* 0x000fe40000000800 */
[----:B------:R-:W-:Y:S02]  /*01e0*/  UISETP.GE.AND UP0, UPT, UR4, 0x1, UPT ;  /* 0x000000010400788c */ /* 0x000fe4000bf06270 */
[----:B------:R-:W-:Y:S02]  /*01f0*/  UIADD3 UR7, UR4, 0x7f, URZ ;  /* 0x0000007f04077890 */ /* 0x000fe4000fffe03f */
[----:B------:R-:W-:Y:S02]  /*0200*/  UMOV UR13, URZ ;  /* 0x0000003f000d7c82 */ /* 0x000fe40008000000 */
[----:B------:R-:W-:Y:S01]  /*0210*/  PLOP3.LUT P0, PT, PT, PT, UP0, 0x80, 0x0 ;  /* 0x000000000000781c */ /* 0x000fe20003f0f008 */
[----:B------:R-:W-:-:S04]  /*0220*/  USHF.R.S32.HI UR5, URZ, 0x1f, UR7 ;  /* 0x0000001f3f057899 */ /* 0x000fc80008011407 */
[----:B------:R-:W-:-:S04]  /*0230*/  ULEA.HI UR5, UR5, UR7, URZ, 0x7 ;  /* 0x0000000705057291 */ /* 0x000fc8000f8f383f */
[----:B------:R-:W-:-:S04]  /*0240*/  USHF.R.S32.HI UR17, URZ, 0x7, UR5 ;  /* 0x000000073f117899 */ /* 0x000fc80008011405 */
[----:B------:R-:W-:Y:S05]  /*0250*/  @!P0 BRA `(.L_x_2) ;  /* 0x0000024000008947 */ /* 0x000fea0003800000 */
[----:B------:R-:W-:Y:S02]  /*0260*/  USHF.R.U32.HI UR4, URZ, 0x10, UR6 ;  /* 0x000000103f047899 */ /* 0x000fe40008011606 */
[----:B------:R-:W-:Y:S02]  /*0270*/  ULDC UR5, c[0x0][0x338] ;  /* 0x0000ce0000057ab9 */ /* 0x000fe40000000800 */
[----:B------:R-:W-:Y:S02]  /*0280*/  UISETP.NE.AND UP0, UPT, UR4, URZ, UPT ;  /* 0x0000003f0400728c */ /* 0x000fe4000bf05270 */
[----:B------:R-:W-:Y:S02]  /*0290*/  UMOV UR12, URZ ;  /* 0x0000003f000c7c82 */ /* 0x000fe40008000000 */
[----:B------:R-:W-:-:S04]  /*02a0*/  USEL UR5, UR4, UR5, UP0 ;  /* 0x0000000504057287 */ /* 0x000fc80008000000 */
[----:B------:R-:W-:Y:S02]  /*02b0*/  UIADD3 UR11, UR17, -0x1, UR5 ;  /* 0xffffffff110b7890 */ /* 0x000fe4000fffe005 */
[----:B------:R-:W-:-:S05]  /*02c0*/  IMAD.U32 R2, RZ, RZ, UR5 ;  /* 0x00000005ff027e24 */ /* 0x000fca000f8e00ff */
[-C--:B------:R-:W-:Y:S02]  /*02d0*/  IABS R3, R2.reuse ;  /* 0x0000000200037213 */ /* 0x080fe40000000000 */
[----:B------:R-:W-:-:S03]  /*02e0*/  IABS R2, R2 ;  /* 0x0000000200027213 */ /* 0x000fc60000000000 */
[----:B------:R-:W-:Y:S02]  /*02f0*/  IMAD.MOV.U32 R5, RZ, RZ, R3 ;  /* 0x000000ffff057224 */ /* 0x000fe400078e0003 */
[----:B------:R-:W-:Y:S01]  /*0300*/  IMAD.U32 R3, RZ, RZ, UR11 ;  /* 0x0000000bff037e24 */ /* 0x000fe2000f8e00ff */
[----:B------:R-:W-:Y:S01]  /*0310*/  ULOP3.LUT UR11, UR11, UR5, URZ, 0x3c, !UPT ;  /* 0x000000050b0b7292 */ /* 0x000fe2000f8e3c3f */
[----:B------:R-:W1:Y:S01]  /*0320*/  R2UR UR9, R5 ;  /* 0x00000000050973c2 */ /* 0x000e6200000e0000 */
[----:B------:R-:W-:Y:S02]  /*0330*/  IMAD.MOV R2, RZ, RZ, -R2 ;  /* 0x000000ffff027224 */ /* 0x000fe400078e0a02 */
[----:B------:R-:W-:-:S05]  /*0340*/  IABS R3, R3 ;  /* 0x0000000300037213 */ /* 0x000fca0000000000 */
[----:B------:R-:W2:Y:S08]  /*0350*/  R2UR UR8, R3 ;  /* 0x00000000030873c2 */ /* 0x000eb000000e0000 */
[----:B------:R-:W3:Y:S01]  /*0360*/  R2UR UR7, R2 ;  /* 0x00000000020773c2 */ /* 0x000ee200000e0000 */
[----:B-1----:R-:W1:Y:S08]  /*0370*/  I2F.RP R6, UR9 ;  /* 0x0000000900067d06 */ /* 0x002e700008209400 */
[----:B-1----:R-:W1:Y:S02]  /*0380*/  MUFU.RCP R4, R6 ;  /* 0x0000000600047308 */ /* 0x002e640000001000 */
[----:B-1----:R-:W-:-:S06]  /*0390*/  IADD3 R4, R4, 0xffffffe, RZ ;  /* 0x0ffffffe04047810 */ /* 0x002fcc0007ffe0ff */
[----:B------:R-:W1:Y:S02]  /*03a0*/  F2I.FTZ.U32.TRUNC.NTZ R4, R4 ;  /* 0x0000000400047305 */ /* 0x000e64000021f000 */
[----:B-1----:R-:W1:Y:S02]  /*03b0*/  R2UR UR13, R4 ;  /* 0x00000000040d73c2 */ /* 0x002e6400000e0000 */
[----:B-1----:R-:W-:-:S04]  /*03c0*/  UIADD3 UR4, URZ, -UR13, URZ ;  /* 0x8000000d3f047290 */ /* 0x002fc8000fffe03f */
[----:B------:R-:W-:-:S04]  /*03d0*/  UIMAD UR4, UR4, UR9, URZ ;  /* 0x00000009040472a4 */ /* 0x000fc8000f8e023f */
[----:B------:R-:W-:-:S04]  /*03e0*/  UIMAD.WIDE.U32 UR12, UR13, UR4, UR12 ;  /* 0x000000040d0c72a5 */ /* 0x000fc8000f8e000c */
[----:B--2---:R-:W-:-:S04]  /*03f0*/  UIMAD.WIDE.U32 UR12, UR13, UR8, URZ ;  /* 0x000000080d0c72a5 */ /* 0x004fc8000f8e003f */
[----:B---3--:R-:W-:-:S04]  /*0400*/  UIMAD UR7, UR13, UR7, UR8 ;  /* 0x000000070d0772a4 */ /* 0x008fc8000f8e0208 */
[----:B------:R-:W-:-:S11]  /*0410*/  UISETP.GT.U32.AND UP0, UPT, UR9, UR7, UPT ;  /* 0x000000070900728c */ /* 0x000fd6000bf04070 */
[----:B------:R-:W-:Y:S02]  /*0420*/  @!UP0 UIADD3 UR7, UR7, -UR9, URZ ;  /* 0x8000000907078290 */ /* 0x000fe4000fffe03f */
[----:B------:R-:W-:Y:S02]  /*0430*/  @!UP0 UIADD3 UR13, UR13, 0x1, URZ ;  /* 0x000000010d0d8890 */ /* 0x000fe4000fffe03f */
[----:B------:R-:W-:Y:S02]  /*0440*/  UISETP.GE.U32.AND UP1, UPT, UR7, UR9, UPT ;  /* 0x000000090700728c */ /* 0x000fe4000bf26070 */
[----:B------:R-:W-:-:S09]  /*0450*/  UISETP.GE.AND UP0, UPT, UR11, URZ, UPT ;  /* 0x0000003f0b00728c */ /* 0x000fd2000bf06270 */
[----:B------:R-:W-:Y:S02]  /*0460*/  @UP1 UIADD3 UR13, UR13, 0x1, URZ ;  /* 0x000000010d0d1890 */ /* 0x000fe4000fffe03f */
[----:B------:R-:W-:Y:S02]  /*0470*/  UISETP.NE.AND UP1, UPT, UR5, URZ, UPT ;  /* 0x0000003f0500728c */ /* 0x000fe4000bf25270 */
[----:B------:R-:W-:-:S09]  /*0480*/  @!UP0 UIADD3 UR13, -UR13, URZ, URZ ;  /* 0x0000003f0d0d8290 */ /* 0x000fd2000fffe13f */
[----:B------:R-:W-:Y:S02]  /*0490*/  @!UP1 ULOP3.LUT UR13, URZ, UR5, URZ, 0x33, !UPT ;  /* 0x000000053f0d9292 */ /* 0x000fe4000f8e333f */
.L_x_2:
[----:B------:R-:W-:Y:S01]  /*04a0*/  ULOP3.LUT UR8, UR6, 0xffff, URZ, 0xc0, !UPT ;  /* 0x0000ffff06087892 */ /* 0x000fe2000f8ec03f */
[----:B------:R-:W-:Y:S01]  /*04b0*/  PLOP3.LUT P2, PT, PT, PT, PT, 0x80, 0x0 ;  /* 0x000000000000781c */ /* 0x000fe20003f4f070 */
[----:B------:R-:W-:Y:S01]  /*04c0*/  ULDC.64 UR14, c[0x0][0x118] ;  /* 0x00004600000e7ab9 */ /* 0x000fe20000000a00 */
[----:B------:R-:W-:Y:S01]  /*04d0*/  IMAD.MOV.U32 R7, RZ, RZ, RZ ;  /* 0x000000ffff077224 */ /* 0x000fe200078e00ff */
[----:B------:R-:W-:Y:S01]  /*04e0*/  UIMAD UR8, UR8, UR13, URZ ;  /* 0x0000000d080872a4 */ /* 0x000fe2000f8e023f */
[----:B------:R-:W-:Y:S01]  /*04f0*/  IMAD.MOV.U32 R2, RZ, RZ, RZ ;  /* 0x000000ffff027224 */ /* 0x000fe200078e00ff */
[----:B------:R-:W-:Y:S01]  /*0500*/  CS2R R70, SRZ ;  /* 0x0000000000467805 */ /* 0x000fe2000001ff00 */
[----:B------:R-:W-:Y:S01]  /*0510*/  CS2R R68, SRZ ;  /* 0x0000000000447805 */ /* 0x000fe2000001ff00 */
[----:B------:R-:W-:Y:S01]  /*0520*/  UIADD3 UR13, UR8, UR13, URZ ;  /* 0x0000000d080d7290 */ /* 0x000fe2000fffe03f */
[----:B------:R-:W-:Y:S01]  /*0530*/  CS2R R74, SRZ ;  /* 0x00000000004a7805 */ /* 0x000fe2000001ff00 */
[----:B------:R-:W-:Y:S01]  /*0540*/  CS2R R72, SRZ ;  /* 0x0000000000487805 */ /* 0x000fe2000001ff00 */
[----:B------:R-:W-:Y:S01]  /*0550*/  CS2R R78, SRZ ;  /* 0x00000000004e7805 */ /* 0x000fe2000001ff00 */
[----:B------:R-:W-:Y:S01]  /*0560*/  UISETP.LT.AND UP0, UPT, UR17, UR13, UPT ;  /* 0x0000000d1100728c */ /* 0x000fe2000bf01270 */
[----:B------:R-:W-:Y:S01]  /*0570*/  CS2R R76, SRZ ;  /* 0x00000000004c7805 */ /* 0x000fe2000001ff00 */
[----:B------:R-:W-:Y:S01]  /*0580*/  CS2R R82, SRZ ;  /* 0x0000000000527805 */ /* 0x000fe2000001ff00 */
[----:B------:R-:W-:Y:S01]  /*0590*/  CS2R R80, SRZ ;  /* 0x0000000000507805 */ /* 0x000fe2000001ff00 */
[----:B------:R-:W-:Y:S01]  /*05a0*/  USEL UR17, UR17, UR13, UP0 ;  /* 0x0000000d11117287 */ /* 0x000fe20008000000 */
[----:B------:R-:W-:Y:S01]  /*05b0*/  CS2R R86, SRZ ;  /* 0x0000000000567805 */ /* 0x000fe2000001ff00 */
[----:B------:R-:W-:Y:S01]  /*05c0*/  CS2R R84, SRZ ;  /* 0x0000000000547805 */ /* 0x000fe2000001ff00 */
[----:B------:R-:W-:Y:S01]  /*05d0*/  CS2R R90, SRZ ;  /* 0x00000000005a7805 */ /* 0x000fe2000001ff00 */
[----:B------:R-:W-:Y:S01]  /*05e0*/  UISETP.GT.AND UP0, UPT, UR17, UR8, UPT ;  /* 0x000000081100728c */ /* 0x000fe2000bf04270 */
[----:B------:R-:W-:Y:S01]  /*05f0*/  CS2R R88, SRZ ;  /* 0x0000000000587805 */ /* 0x000fe2000001ff00 */
[----:B------:R-:W-:Y:S01]  /*0600*/  CS2R R94, SRZ ;  /* 0x00000000005e7805 */ /* 0x000fe2000001ff00 */
[----:B------:R-:W-:Y:S01]  /*0610*/  CS2R R92, SRZ ;  /* 0x00000000005c7805 */ /* 0x000fe2000001ff00 */
[----:B------:R-:W-:Y:S01]  /*0620*/  CS2R R98, SRZ ;  /* 0x0000000000627805 */ /* 0x000fe2000001ff00 */
[----:B------:R-:W-:Y:S01]  /*0630*/  CS2R R96, SRZ ;  /* 0x0000000000607805 */ /* 0x000fe2000001ff00 */
[----:B------:R-:W-:Y:S01]  /*0640*/  PLOP3.LUT P0, PT, PT, PT, UP0, 0x80, 0x0 ;  /* 0x000000000000781c */ /* 0x000fe20003f0f008 */
[----:B------:R-:W-:Y:S01]  /*0650*/  CS2R R102, SRZ ;  /* 0x0000000000667805 */ /* 0x000fe2000001ff00 */
        /* <DEDUP_REMOVED lines=15> */
[----:B------:R-:W-:Y:S05]  /*0750*/  @!P0 BRA `(.L_x_3) ;  /* 0x000095e000008947 */ /* 0x000fea0003800000 */
[----:B------:R-:W-:Y:S02]  /*0760*/  ISETP.NE.U32.AND P1, PT, RZ, c[0x0][0x340], PT ;  /* 0x0000d000ff007a0c */ /* 0x000fe40003f25070 */
[----:B------:R-:W-:Y:S01]  /*0770*/  SHF.R.S32.HI R113, RZ, 0x1f, R112 ;  /* 0x0000001fff717819 */ /* 0x000fe20000011470 */
[----:B------:R-:W-:Y:S01]  /*0780*/  USHF.R.S32.HI UR20, URZ, 0x1f, UR10 ;  /* 0x0000001f3f147899 */ /* 0x000fe2000801140a */
[----:B------:R-:W-:Y:S01]  /*0790*/  ISETP.NE.AND.EX P1, PT, RZ, c[0x0][0x344], PT, P1 ;  /* 0x0000d100ff007a0c */ /* 0x000fe20003f25310 */
[----:B------:R-:W-:-:S12]  /*07a0*/  ULDC.64 UR4, c[0x0][0x1b8] ;  /* 0x00006e0000047ab9 */ /* 0x000fd80000000a00 */
[----:B------:R-:W-:-:S04]  /*07b0*/  @P1 IMAD.MOV.U32 R3, RZ, RZ, 0x4 ;  /* 0x00000004ff031424 */ /* 0x000fc800078e00ff */
[----:B------:R-:W-:-:S06]  /*07c0*/  @P1 IMAD.WIDE R250, R0, R3, c[0x0][0x340] ;  /* 0x0000d00000fa1625 */ /* 0x000fcc00078e0203 */
[----:B------:R-:W2:Y:S01]  /*07d0*/  @P1 LDG.E R250, [R250.64] ;  /* 0x0000000efafa1981 */ /* 0x000ea2000c1e1900 */
[----:B------:R-:W-:Y:S01]  /*07e0*/  LEA.HI R32, R113, R112, RZ, 0x3 ;  /* 0x0000007071207211 */ /* 0x000fe200078f18ff */
[----:B------:R-:W-:Y:S01]  /*07f0*/  IMAD.MOV.U32 R9, RZ, RZ, c[0x0][0x2c4] ;  /* 0x0000b100ff097624 */ /* 0x000fe200078e00ff */
[----:B------:R-:W-:Y:S01]  /*0800*/  UIMAD.WIDE.U32 UR6, UR10, UR4, URZ ;  /* 0x000000040a0672a5 */ /* 0x000fe2000f8e003f */
[----:B------:R-:W1:Y:S01]  /*0810*/  S2R R3, SR_CTAID.X ;  /* 0x0000000000037919 */ /* 0x000e620000002500 */
[----:B------:R-:W-:Y:S01]  /*0820*/  LOP3.LUT R29, R32, 0xfffffff8, RZ, 0xc0, !PT ;  /* 0xfffffff8201d7812 */ /* 0x000fe200078ec0ff */
[----:B------:R-:W-:Y:S01]  /*0830*/  UIMAD UR4, UR20, UR4, URZ ;  /* 0x00000004140472a4 */ /* 0x000fe2000f8e023f */
[----:B------:R-:W-:Y:S01]  /*0840*/  ISETP.NE.AND P0, PT, R9, 0x1, PT ;  /* 0x000000010900780c */ /* 0x000fe20003f05270 */
[----:B------:R-:W-:Y:S01]  /*0850*/  UIADD3 UR16, UR17, -0x1, URZ ;  /* 0xffffffff11107890 */ /* 0x000fe2000fffe03f */
[----:B------:R-:W-:Y:S01]  /*0860*/  SHF.R.S32.HI R32, RZ, 0x3, R32 ;  /* 0x00000003ff207819 */ /* 0x000fe20000011420 */
[----:B------:R-:W-:Y:S01]  /*0870*/  IMAD.IADD R29, R112, 0x1, -R29 ;  /* 0x00000001701d7824 */ /* 0x000fe200078e0a1d */
[----:B------:R-:W-:Y:S01]  /*0880*/  UIMAD UR4, UR10, UR5, UR4 ;  /* 0x000000050a0472a4 */ /* 0x000fe2000f8e0204 */
[----:B------:R-:W-:Y:S01]  /*0890*/  SHF.R.S32.HI R7, RZ, 0x1f, R0 ;  /* 0x0000001fff077819 */ /* 0x000fe20000011400 */
[----:B------:R-:W-:Y:S01]  /*08a0*/  IMAD.U32 R13, RZ, RZ, UR7 ;  /* 0x00000007ff0d7e24 */ /* 0x000fe2000f8e00ff */
[--C-:B------:R-:W-:Y:S01]  /*08b0*/  SHF.R.S32.HI R28, RZ, 0x1f, R32.reuse ;  /* 0x0000001fff1c7819 */ /* 0x100fe20000011420 */
[----:B------:R-:W-:Y:S01]  /*08c0*/  IMAD R2, R29, 0x20, R32 ;  /* 0x000000201d027824 */ /* 0x000fe200078e0220 */
[----:B------:R-:W-:Y:S01]  /*08d0*/  UIADD3 UR4, UR7, UR4, URZ ;  /* 0x0000000407047290 */ /* 0x000fe2000fffe03f */
[----:B------:R-:W-:Y:S01]  /*08e0*/  IMAD R5, R7, c[0x0][0x1c0], RZ ;  /* 0x0000700007057a24 */ /* 0x000fe200078e02ff */
[----:B------:R-:W-:Y:S01]  /*08f0*/  UMOV UR18, 0x7 ;  /* 0x0000000700127882 */ /* 0x000fe20000000000 */
[----:B------:R-:W-:Y:S01]  /*0900*/  IMAD.U32 R12, RZ, RZ, UR6 ;  /* 0x00000006ff0c7e24 */ /* 0x000fe2000f8e00ff */
[----:B------:R-:W-:Y:S01]  /*0910*/  ULDC.64 UR6, c[0x0][0x1e0] ;  /* 0x0000780000067ab9 */ /* 0x000fe20000000a00 */
[C---:B------:R-:W-:Y:S01]  /*0920*/  IMAD R14, R0.reuse, c[0x0][0x1c4], R5 ;  /* 0x00007100000e7a24 */ /* 0x040fe200078e0205 */
[----:B------:R-:W-:Y:S01]  /*0930*/  MOV R13, UR4 ;  /* 0x00000004000d7c02 */ /* 0x000fe20008000f00 */
[----:B------:R-:W-:Y:S01]  /*0940*/  IMAD R9, R9, c[0x0][0x168], RZ ;  /* 0x00005a0009097a24 */ /* 0x000fe200078e02ff */
[----:B------:R-:W-:Y:S01]  /*0950*/  ULDC.64 UR4, c[0x0][0x1e8] ;  /* 0x00007a0000047ab9 */ /* 0x000fe20000000a00 */
[----:B------:R-:W-:Y:S01]  /*0960*/  IMAD.SHL.U32 R30, R29, 0x8, RZ ;  /* 0x000000081d1e7824 */ /* 0x000fe200078e00ff */
[----:B------:R-:W-:Y:S01]  /*0970*/  UIMAD UR4, UR20, UR4, URZ ;  /* 0x00000004140472a4 */ /* 0x000fe2000f8e023f */
[----:B------:R-:W-:Y:S01]  /*0980*/  IMAD.WIDE.U32 R12, R0, c[0x0][0x1c0], R12 ;  /* 0x00007000000c7a25 */ /* 0x000fe200078e000c */
[----:B------:R-:W-:-:S02]  /*0990*/  USHF.L.U64.HI UR18, UR6, UR18, UR7 ;  /* 0x0000001206127299 */ /* 0x000fc40008010207 */
[----:B------:R-:W-:Y:S01]  /*09a0*/  SHF.R.S32.HI R31, RZ, 0x1f, R30 ;  /* 0x0000001fff1f7819 */ /* 0x000fe2000001141e */
[----:B-1----:R-:W-:Y:S01]  /*09b0*/  IMAD R11, R3, 0x80, R2 ;  /* 0x00000080030b7824 */ /* 0x002fe200078e0202 */
[----:B------:R-:W-:Y:S01]  /*09c0*/  ISETP.GE.AND P6, PT, R30, c[0x0][0x198], PT ;  /* 0x000066001e007a0c */ /* 0x000fe20003fc6270 */
[----:B------:R-:W-:Y:S01]  /*09d0*/  IMAD.IADD R15, R13, 0x1, R14 ;  /* 0x000000010d0f7824 */ /* 0x000fe200078e020e */
[----:B------:R-:W-:Y:S01]  /*09e0*/  UIMAD UR4, UR10, UR5, UR4 ;  /* 0x000000050a0472a4 */ /* 0x000fe2000f8e0204 */
[----:B------:R-:W-:Y:S01]  /*09f0*/  @P0 IMAD.HI.U32 R4, R11, c[0x0][0x2c8], RZ ;  /* 0x0000b2000b040a27 */ /* 0x000fe200078e00ff */
[----:B------:R-:W-:Y:S02]  /*0a00*/  USHF.L.U32 UR19, UR6, 0x7, URZ ;  /* 0x0000000706137899 */ /* 0x000fe4000800063f */
[----:B------:R-:W-:Y:S01]  /*0a10*/  USHF.R.S32.HI UR11, URZ, 0x1f, UR16 ;  /* 0x0000001f3f0b7899 */ /* 0x000fe20008011410 */
[----:B------:R-:W-:Y:S01]  /*0a20*/  IMAD.MOV.U32 R2, RZ, RZ, R11 ;  /* 0x000000ffff027224 */ /* 0x000fe200078e000b */
[----:B------:R-:W-:Y:S01]  /*0a30*/  @P0 SHF.R.U32.HI R2, RZ, c[0x0][0x2cc], R4 ;  /* 0x0000b300ff020a19 */ /* 0x000fe20000011604 */
[----:B------:R-:W-:Y:S01]  /*0a40*/  IMAD.MOV.U32 R14, RZ, RZ, R12 ;  /* 0x000000ffff0e7224 */ /* 0x000fe200078e000c */
[----:B------:R-:W-:Y:S01]  /*0a50*/  UIMAD.WIDE.U32 UR12, UR6, 0x40, URZ ;  /* 0x00000040060c78a5 */ /* 0x000fe2000f8e003f */
[----:B------:R-:W-:Y:S01]  /*0a60*/  IMAD R6, R3, 0x80, R32 ;  /* 0x0000008003067824 */ /* 0x000fe200078e0220 */
[--C-:B------:R-:W-:Y:S01]  /*0a70*/  SHF.R.S32.HI R5, RZ, 0x1f, R2.reuse ;  /* 0x0000001fff057819 */ /* 0x100fe20000011402 */
[----:B------:R-:W-:Y:S01]  /*0a80*/  IMAD.MOV R12, RZ, RZ, -R2 ;  /* 0x000000ffff0c7224 */ /* 0x000fe200078e0a02 */
[----:B------:R-:W-:Y:S01]  /*0a90*/  IADD3 R3, -R32, c[0x0][0x1d0], RZ ;  /* 0x0000740020037a10 */ /* 0x000fe20007ffe1ff */
[----:B------:R-:W-:Y:S01]  /*0aa0*/  IMAD.WIDE.U32 R14, R2, c[0x0][0x1b0], R14 ;  /* 0x00006c00020e7a25 */ /* 0x000fe200078e000e */
[----:B------:R-:W-:Y:S01]  /*0ab0*/  IADD3 R4, R6, 0x20, RZ ;  /* 0x0000002006047810 */ /* 0x000fe20007ffe0ff */
[----:B------:R-:W-:Y:S01]  /*0ac0*/  USHF.L.U32 UR9, UR7, 0x6, URZ ;  /* 0x0000000607097899 */ /* 0x000fe2000800063f */
[----:B------:R-:W-:Y:S01]  /*0ad0*/  BAR.SYNC.DEFER_BLOCKING 0x0 ;  /* 0x0000000000007b1d */ /* 0x000fe20000010000 */
[----:B------:R-:W-:Y:S01]  /*0ae0*/  IMAD R5, R5, c[0x0][0x1b0], RZ ;  /* 0x00006c0005057a24 */ /* 0x000fe200078e02ff */
[-C--:B------:R-:W-:Y:S01]  /*0af0*/  ISETP.GE.AND P3, PT, R4, R9.reuse, PT ;  /* 0x000000090400720c */ /* 0x080fe20003f66270 */
[----:B------:R-:W-:Y:S01]  /*0b00*/  IMAD R12, R12, c[0x0][0x2c4], R11 ;  /* 0x0000b1000c0c7a24 */ /* 0x000fe200078e020b */
[----:B------:R-:W-:Y:S01]  /*0b10*/  IADD3 R4, R6, 0x40, RZ ;  /* 0x0000004006047810 */ /* 0x000fe20007ffe0ff */
[----:B------:R-:W-:Y:S01]  /*0b20*/  IMAD R5, R2, c[0x0][0x1b4], R5 ;  /* 0x00006d0002057a24 */ /* 0x000fe200078e0205 */
[-C--:B------:R-:W-:Y:S01]  /*0b30*/  ISETP.GE.AND P5, PT, R6, R9.reuse, PT ;  /* 0x000000090600720c */ /* 0x080fe20003fa6270 */
[----:B------:R-:W-:Y:S01]  /*0b40*/  IMAD.SHL.U32 R11, R32, 0x40, RZ ;  /* 0x00000040200b7824 */ /* 0x000fe200078e00ff */
[----:B------:R-:W-:Y:S01]  /*0b50*/  ISETP.GE.AND P4, PT, R4, R9, PT ;  /* 0x000000090400720c */ /* 0x000fe20003f86270 */
[----:B------:R-:W-:Y:S01]  /*0b60*/  IMAD.U32 R2, RZ, RZ, UR16 ;  /* 0x00000010ff027e24 */ /* 0x000fe2000f8e00ff */
[----:B------:R-:W-:Y:S01]  /*0b70*/  IADD3 R15, R15, R5, RZ ;  /* 0x000000050f0f7210 */ /* 0x000fe20007ffe0ff */
[----:B------:R-:W-:Y:S01]  /*0b80*/  IMAD.U32 R244, RZ, RZ, UR10 ;  /* 0x0000000afff47e24 */ /* 0x000fe2000f8e00ff */
[----:B------:R-:W-:Y:S01]  /*0b90*/  SHF.R.S32.HI R5, RZ, 0x1f, R12 ;  /* 0x0000001fff057819 */ /* 0x000fe2000001140c */
[----:B------:R-:W-:Y:S01]  /*0ba0*/  IMAD R2, R2, -0x80, R3 ;  /* 0xffffff8002027824 */ /* 0x000fe200078e0203 */
[----:B------:R-:W-:Y:S01]  /*0bb0*/  LOP3.LUT R11, R11, 0x1c0, RZ, 0xc0, !PT ;  /* 0x000001c00b0b7812 */ /* 0x000fe200078ec0ff */
[----:B------:R-:W-:Y:S01]  /*0bc0*/  IMAD R3, R28, c[0x0][0x1e0], RZ ;  /* 0x000078001c037a24 */ /* 0x000fe200078e02ff */
[----:B------:R-:W-:Y:S01]  /*0bd0*/  IADD3 R6, R6, 0x60, RZ ;  /* 0x0000006006067810 */ /* 0x000fe20007ffe0ff */
[----:B------:R-:W-:Y:S01]  /*0be0*/  IMAD R5, R5, c[0x0][0x1a8], RZ ;  /* 0x00006a0005057a24 */ /* 0x000fe200078e02ff */
[----:B------:R-:W-:Y:S01]  /*0bf0*/  SHF.R.U32.HI R8, RZ, 0x3, R11 ;  /* 0x00000003ff087819 */ /* 0x000fe2000001160b */
[----:B------:R-:W-:Y:S01]  /*0c00*/  IMAD R3, R32, c[0x0][0x1e4], R3 ;  /* 0x0000790020037a24 */ /* 0x000fe200078e0203 */
[----:B------:R-:W-:Y:S01]  /*0c10*/  LOP3.LUT R11, R11, 0x38, R30, 0xf8, !PT ;  /* 0x000000380b0b7812 */ /* 0x000fe200078ef81e */
[C---:B------:R-:W-:Y:S01]  /*0c20*/  IMAD R5, R12.reuse, c[0x0][0x1ac], R5 ;  /* 0x00006b000c057a24 */ /* 0x040fe200078e0205 */
[----:B------:R-:W-:Y:S01]  /*0c30*/  UIADD3 UR9, UR13, UR9, URZ ;  /* 0x000000090d097290 */ /* 0x000fe2000fffe03f */
[----:B------:R-:W-:Y:S01]  /*0c40*/  IMAD.WIDE.U32 R12, R12, c[0x0][0x1a8], R14 ;  /* 0x00006a000c0c7a25 */ /* 0x000fe200078e000e */
[----:B------:R-:W-:-:S03]  /*0c50*/  LOP3.LUT R8, R11, R8, RZ, 0x3c, !PT ;  /* 0x000000080b087212 */ /* 0x000fc600078e3cff */
[----:B------:R-:W-:Y:S01]  /*0c60*/  IMAD.IADD R4, R13, 0x1, R5 ;  /* 0x000000010d047824 */ /* 0x000fe200078e0205 */
[----:B------:R-:W-:Y:S01]  /*0c70*/  LEA R5, P0, R12, c[0x0][0x160], 0x1 ;  /* 0x000058000c057a11 */ /* 0x000fe200078008ff */
[----:B------:R-:W-:-:S03]  /*0c80*/  IMAD.WIDE.U32 R10, R32, c[0x0][0x1e0], R30 ;  /* 0x00007800200a7a25 */ /* 0x000fc600078e001e */
[----:B------:R-:W-:Y:S01]  /*0c90*/  LEA.HI.X R4, R12, c[0x0][0x164], R4, 0x1, P0 ;  /* 0x000059000c047a11 */ /* 0x000fe200000f0c04 */
[----:B------:R-:W-:Y:S01]  /*0ca0*/  IMAD.MOV.U32 R12, RZ, RZ, R10 ;  /* 0x000000ffff0c7224 */ /* 0x000fe200078e000a */
[----:B------:R-:W1:Y:S01]  /*0cb0*/  SHFL.IDX PT, R14, R5, RZ, 0x181f ;  /* 0x00181fff050e7589 */ /* 0x000e6200000e0000 */
[----:B------:R-:W-:Y:S01]  /*0cc0*/  IMAD.IADD R13, R11, 0x1, R3 ;  /* 0x000000010b0d7824 */ /* 0x000fe200078e0203 */
[----:B------:R-:W-:Y:S02]  /*0cd0*/  IADD3 R3, R30, 0x40, RZ ;  /* 0x000000401e037810 */ /* 0x000fe40007ffe0ff */
[----:B------:R-:W3:Y:S01]  /*0ce0*/  SHFL.IDX PT, R15, R4, RZ, 0x181f ;  /* 0x00181fff040f7589 */ /* 0x000ee200000e0000 */
[----:B------:R-:W-:Y:S01]  /*0cf0*/  IMAD.WIDE.U32 R244, R244, c[0x0][0x1e8], R12 ;  /* 0x00007a00f4f47a25 */ /* 0x000fe200078e000c */
[----:B------:R-:W-:Y:S02]  /*0d00*/  LEA.HI R11, R113, R112, RZ, 0x6 ;  /* 0x00000070710b7211 */ /* 0x000fe400078f30ff */
[----:B------:R-:W4:Y:S01]  /*0d10*/  SHFL.IDX PT, R12, R5, 0x1, 0x181f ;  /* 0x00381f00050c7f89 */ /* 0x000f2200000e0000 */
[----:B------:R-:W-:-:S02]  /*0d20*/  ISETP.GE.AND P0, PT, R6, R9, PT ;  /* 0x000000090600720c */ /* 0x000fc40003f06270 */
[----:B------:R-:W-:Y:S01]  /*0d30*/  @!P5 SHF.R.S32.HI R6, RZ, 0x1f, R3 ;  /* 0x0000001fff06d819 */ /* 0x000fe20000011403 */
[----:B------:R-:W5:Y:S01]  /*0d40*/  SHFL.IDX PT, R13, R4, 0x1, 0x181f ;  /* 0x00381f00040d7f89 */ /* 0x000f6200000e0000 */
[----:B------:R-:W-:Y:S02]  /*0d50*/  SHF.L.U32 R11, R11, 0x3, RZ ;  /* 0x000000030b0b7819 */ /* 0x000fe400000006ff */
[----:B------:R-:W-:Y:S01]  /*0d60*/  @!P5 LEA.HI R6, R6, R3, RZ, 0x3 ;  /* 0x000000030606d211 */ /* 0x000fe200078f18ff */
[----:B------:R-:W5:Y:S01]  /*0d70*/  SHFL.IDX PT, R18, R5, 0x2, 0x181f ;  /* 0x00581f0005127f89 */ /* 0x000f6200000e0000 */
[----:B------:R-:W-:Y:S02]  /*0d80*/  LOP3.LUT R8, R8, 0xfffffe00, R11, 0xf8, !PT ;  /* 0xfffffe0008087812 */ /* 0x000fe400078ef80b */
[----:B------:R-:W-:Y:S01]  /*0d90*/  IADD3 R245, R245, UR4, RZ ;  /* 0x00000004f5f57c10 */ /* 0x000fe2000fffe0ff */
[----:B------:R-:W5:Y:S01]  /*0da0*/  SHFL.IDX PT, R19, R4, 0x2, 0x181f ;  /* 0x00581f0004137f89 */ /* 0x000f6200000e0000 */
[----:B------:R-:W-:Y:S01]  /*0db0*/  UIMAD UR4, UR18, UR16, URZ ;  /* 0x00000010120472a4 */ /* 0x000fe2000f8e023f */
[----:B------:R-:W-:Y:S01]  /*0dc0*/  IMAD.SHL.U32 R243, R8, 0x2, RZ ;  /* 0x0000000208f37824 */ /* 0x000fe200078e00ff */
[----:B-1----:R-:W-:Y:S01]  /*0dd0*/  @!P5 LEA R16, P2, R30, R14, 0x1 ;  /* 0x0000000e1e10d211 */ /* 0x002fe200078408ff */
[----:B------:R1:W2:Y:S01]  /*0de0*/  SHFL.IDX PT, R10, R5, 0x3, 0x181f ;  /* 0x00781f00050a7f89 */ /* 0x0002a200000e0000 */
[----:B------:R-:W-:-:S02]  /*0df0*/  UIMAD UR4, UR11, UR19, UR4 ;  /* 0x000000130b0472a4 */ /* 0x000fc4000f8e0204 */
[C---:B---3--:R-:W-:Y:S01]  /*0e00*/  @!P5 LEA.HI.X R17, R30.reuse, R15, R31, 0x1, P2 ;  /* 0x0000000f1e11d211 */ /* 0x048fe200010f0c1f */
[----:B------:R3:W2:Y:S01]  /*0e10*/  SHFL.IDX PT, R11, R4, 0x3, 0x181f ;  /* 0x00781f00040b7f89 */ /* 0x0006a200000e0000 */
[----:B----4-:R-:W-:-:S03]  /*0e20*/  @!P3 LEA R8, P2, R30, R12, 0x1 ;  /* 0x0000000c1e08b211 */ /* 0x010fc600078408ff */
[----:B------:R4:W-:Y:S01]  /*0e30*/  @!P5 LDGSTS.E.BYPASS.LTC128B.128 [R243+0x100], [R16.64], !P6 ;  /* 0x0010000010f3dfae */ /* 0x0009e2000f101d4e */
[C---:B-----5:R-:W-:Y:S01]  /*0e40*/  @!P3 LEA.HI.X R9, R30.reuse, R13, R31, 0x1, P2 ;  /* 0x0000000d1e09b211 */ /* 0x060fe200010f0c1f */
[----:B-1----:R-:W-:Y:S01]  /*0e50*/  IMAD.U32 R5, RZ, RZ, UR6 ;  /* 0x00000006ff057e24 */ /* 0x002fe2000f8e00ff */
[----:B---3--:R-:W-:Y:S02]  /*0e60*/  MOV R4, UR7 ;  /* 0x0000000700047c02 */ /* 0x008fe40008000f00 */
[----:B----4-:R-:W-:-:S04]  /*0e70*/  @!P4 LEA R16, P2, R30, R18, 0x1 ;  /* 0x000000121e10c211 */ /* 0x010fc800078408ff */
[----:B------:R-:W-:Y:S02]  /*0e80*/  @!P4 LEA.HI.X R17, R30, R19, R31, 0x1, P2 ;  /* 0x000000131e11c211 */ /* 0x000fe400010f0c1f */
[----:B--2---:R-:W-:Y:S01]  /*0e90*/  @P1 SHF.R.S32.HI R251, RZ, 0x1f, R250 ;  /* 0x0000001ffffb1819 */ /* 0x004fe200000114fa */
[----:B------:R-:W-:Y:S01]  /*0ea0*/  @!P1 IMAD.MOV.U32 R250, RZ, RZ, R0 ;  /* 0x000000fffffa9224 */ /* 0x000fe200078e0000 */
[----:B------:R-:W-:Y:S01]  /*0eb0*/  @!P3 SHF.R.S32.HI R0, RZ, 0x1f, R3 ;  /* 0x0000001fff00b819 */ /* 0x000fe20000011403 */
[----:B------:R-:W-:Y:S01]  /*0ec0*/  @!P1 IMAD.MOV.U32 R251, RZ, RZ, R7 ;  /* 0x000000fffffb9224 */ /* 0x000fe200078e0007 */
[----:B------:R-:W-:Y:S01]  /*0ed0*/  ISETP.GE.AND P1, PT, R3, c[0x0][0x198], PT ;  /* 0x0000660003007a0c */ /* 0x000fe20003f26270 */
[----:B------:R-:W-:Y:S01]  /*0ee0*/  IMAD.WIDE.U32 R244, R250, c[0x0][0x1f0], R244 ;  /* 0x00007c00faf47a25 */ /* 0x000fe200078e00f4 */
[----:B------:R-:W-:Y:S02]  /*0ef0*/  @!P5 LOP3.LUT R7, R6, 0xfffffff8, RZ, 0xc0, !PT ;  /* 0xfffffff80607d812 */ /* 0x000fe400078ec0ff */
[----:B------:R-:W-:Y:S01]  /*0f00*/  @!P3 LEA.HI R0, R0, R3, RZ, 0x3 ;  /* 0x000000030000b211 */ /* 0x000fe200078f18ff */
[----:B------:R-:W-:-:S02]  /*0f10*/  IMAD R247, R251, c[0x0][0x1f0], RZ ;  /* 0x00007c00fbf77a24 */ /* 0x000fc400078e02ff */
[----:B------:R-:W-:Y:S01]  /*0f20*/  @!P5 IMAD.WIDE R20, R7, 0x2, R14 ;  /* 0x000000020714d825 */ /* 0x000fe200078e020e */
[----:B------:R-:W-:Y:S02]  /*0f30*/  @!P3 LOP3.LUT R7, R0, 0xfffffff8, RZ, 0xc0, !PT ;  /* 0xfffffff80007b812 */ /* 0x000fe400078ec0ff */
[----:B------:R-:W-:Y:S01]  /*0f40*/  @!P4 SHF.R.S32.HI R0, RZ, 0x1f, R3 ;  /* 0x0000001fff00c819 */ /* 0x000fe20000011403 */
[----:B------:R-:W-:Y:S02]  /*0f50*/  IMAD R247, R250, c[0x0][0x1f4], R247 ;  /* 0x00007d00faf77a24 */ /* 0x000fe400078e02f7 */
[----:B------:R1:W-:Y:S01]  /*0f60*/  @!P5 LDGSTS.E.BYPASS.LTC128B.128 [R243+0x4100], [R20.64], !P1 ;  /* 0x0410000014f3dfae */ /* 0x0003e2000c901d4e */
[----:B------:R-:W-:Y:S01]  /*0f70*/  ISETP.GE.AND P5, PT, R2, 0x21, PT ;  /* 0x000000210200780c */ /* 0x000fe20003fa6270 */
[----:B------:R-:W-:Y:S01]  /*0f80*/  IMAD.IADD R247, R245, 0x1, R247 ;  /* 0x00000001f5f77824 */ /* 0x000fe200078e02f7 */
[----:B------:R-:W-:Y:S01]  /*0f90*/  @!P4 LEA.HI R0, R0, R3, RZ, 0x3 ;  /* 0x000000030000c211 */ /* 0x000fe200078f18ff */
[----:B------:R2:W-:Y:S01]  /*0fa0*/  @!P3 LDGSTS.E.BYPASS.LTC128B.128 [R243+0x1100], [R8.64], !P6 ;  /* 0x0110000008f3bfae */ /* 0x0005e2000f101d4e */
[----:B------:R-:W-:-:S02]  /*0fb0*/  IMAD.MOV.U32 R246, RZ, RZ, R244 ;  /* 0x000000fffff67224 */ /* 0x000fc400078e00f4 */
[----:B------:R-:W-:Y:S01]  /*0fc0*/  @!P3 IMAD.WIDE R6, R7, 0x2, R12 ;  /* 0x000000020706b825 */ /* 0x000fe200078e020c */
[----:B------:R-:W-:-:S04]  /*0fd0*/  @!P4 LOP3.LUT R0, R0, 0xfffffff8, RZ, 0xc0, !PT ;  /* 0xfffffff80000c812 */ /* 0x000fc800078ec0ff */
[----:B------:R3:W-:Y:S01]  /*0fe0*/  @!P3 LDGSTS.E.BYPASS.LTC128B.128 [R243+0x5100], [R6.64], !P1 ;  /* 0x0510000006f3bfae */ /* 0x0007e2000c901d4e */
[----:B------:R-:W-:Y:S01]  /*0ff0*/  @!P0 LEA R14, P3, R30, R10, 0x1 ;  /* 0x0000000a1e0e8211 */ /* 0x000fe200078608ff */
[----:B------:R-:W-:Y:S02]  /*1000*/  @!P4 IMAD.WIDE R18, R0, 0x2, R18 ;  /* 0x000000020012c825 */ /* 0x000fe400078e0212 */
[----:B------:R4:W-:Y:S01]  /*1010*/  @!P4 LDGSTS.E.BYPASS.LTC128B.128 [R243+0x2100], [R16.64], !P6 ;  /* 0x0210000010f3cfae */ /* 0x0009e2000f101d4e */
[C-C-:B------:R-:W-:Y:S02]  /*1020*/  @!P0 LEA.HI.X R15, R30.reuse, R11, R31.reuse, 0x1, P3 ;  /* 0x0000000b1e0f8211 */ /* 0x140fe400018f0c1f */
[----:B------:R-:W-:Y:S01]  /*1030*/  ISETP.GE.AND P3, PT, R30, c[0x0][0x1d4], PT ;  /* 0x000075001e007a0c */ /* 0x000fe20003f66270 */
[----:B------:R5:W-:Y:S01]  /*1040*/  @!P4 LDGSTS.E.BYPASS.LTC128B.128 [R243+0x6100], [R18.64], !P1 ;  /* 0x0610000012f3cfae */ /* 0x000be2000c901d4e */
[----:B------:R-:W-:Y:S01]  /*1050*/  ISETP.GE.AND P4, PT, R2, 0x41, PT ;  /* 0x000000410200780c */ /* 0x000fe20003f86270 */
[----:B------:R-:W-:-:S02]  /*1060*/  IMAD.WIDE.U32 R30, R32, c[0x0][0x208], R30 ;  /* 0x00008200201e7a25 */ /* 0x000fc400078e001e */
[----:B------:R1:W-:Y:S01]  /*1070*/  @!P0 LDGSTS.E.BYPASS.LTC128B.128 [R243+0x3100], [R14.64], !P6 ;  /* 0x031000000ef38fae */ /* 0x0003e2000f101d4e */
[----:B------:R-:W-:Y:S01]  /*1080*/  ISETP.GE.AND P6, PT, R2, 0x1, PT ;  /* 0x000000010200780c */ /* 0x000fe20003fc6270 */
[----:B--2---:R-:W-:-:S04]  /*1090*/  IMAD.U32 R9, RZ, RZ, UR16 ;  /* 0x00000010ff097e24 */ /* 0x004fc8000f8e00ff */
[----:B------:R-:W-:-:S04]  /*10a0*/  IMAD.WIDE.U32 R8, R9, UR19, R246 ;  /* 0x0000001309087c25 */ /* 0x000fc8000f8e00f6 */
[----:B---3--:R-:W-:Y:S01]  /*10b0*/  IMAD.U32 R7, RZ, RZ, UR6 ;  /* 0x00000006ff077e24 */ /* 0x008fe2000f8e00ff */
[----:B------:R-:W-:Y:S02]  /*10c0*/  @P5 LEA R5, P2, R5, R8, 0x5 ;  /* 0x0000000805055211 */ /* 0x000fe400078428ff */
[----:B------:R-:W-:Y:S01]  /*10d0*/  IADD3 R9, R9, UR4, RZ ;  /* 0x0000000409097c10 */ /* 0x000fe2000fffe0ff */
[----:B------:R-:W-:Y:S01]  /*10e0*/  ULDC.64 UR4, c[0x0][0x210] ;  /* 0x0000840000047ab9 */ /* 0x000fe20000000a00 */
[----:B------:R-:W-:Y:S01]  /*10f0*/  LEA.HI R6, R113, R112, RZ, 0x4 ;  /* 0x0000007071067211 */ /* 0x000fe200078f20ff */
[----:B------:R-:W-:Y:S01]  /*1100*/  UIMAD UR4, UR20, UR4, URZ ;  /* 0x00000004140472a4 */ /* 0x000fe2000f8e023f */
[----:B------:R-:W-:Y:S02]  /*1110*/  @P5 LEA.HI.X R4, R7, R9, R4, 0x5, P2 ;  /* 0x0000000907045211 */ /* 0x000fe400010f2c04 */
[----:B------:R-:W-:Y:S02]  /*1120*/  @P5 LEA R12, P2, R5, c[0x0][0x1c8], 0x1 ;  /* 0x00007200050c5a11 */ /* 0x000fe400078408ff */
[----:B------:R-:W-:-:S02]  /*1130*/  SHF.R.S32.HI R7, RZ, 0x4, R6 ;  /* 0x00000004ff077819 */ /* 0x000fc40000011406 */
[----:B------:R-:W-:Y:S02]  /*1140*/  @P5 LEA.HI.X R13, R5, c[0x0][0x1cc], R4, 0x1, P2 ;  /* 0x00007300050d5a11 */ /* 0x000fe400010f0c04 */
[----:B------:R-:W-:Y:S02]  /*1150*/  @!P0 SHF.R.S32.HI R4, RZ, 0x1f, R3 ;  /* 0x0000001fff048819 */ /* 0x000fe40000011403 */
[----:B------:R-:W-:Y:S02]  /*1160*/  LOP3.LUT R5, R6, 0xfffffff0, RZ, 0xc0, !PT ;  /* 0xfffffff006057812 */ /* 0x000fe400078ec0ff */
[----:B------:R-:W-:Y:S02]  /*1170*/  @!P0 LEA.HI R4, R4, R3, RZ, 0x3 ;  /* 0x0000000304048211 */ /* 0x000fe400078f18ff */
[----:B------:R-:W-:Y:S01]  /*1180*/  ISETP.GE.AND P2, PT, R2, 0x61, PT ;  /* 0x000000610200780c */ /* 0x000fe20003f46270 */
[----:B------:R-:W-:Y:S01]  /*1190*/  IMAD.IADD R5, R112, 0x1, -R5 ;  /* 0x0000000170057824 */ /* 0x000fe200078e0a05 */
[----:B------:R-:W-:-:S02]  /*11a0*/  @!P0 LOP3.LUT R4, R4, 0xfffffff8, RZ, 0xc0, !PT ;  /* 0xfffffff804048812 */ /* 0x000fc400078ec0ff */
[----:B------:R-:W-:Y:S02]  /*11b0*/  LEA.HI R6, R6, R7, RZ, 0x1 ;  /* 0x0000000706067211 */ /* 0x000fe400078f08ff */
[----:B------:R-:W-:Y:S01]  /*11c0*/  SHF.R.S32.HI R0, RZ, 0x1f, R5 ;  /* 0x0000001fff007819 */ /* 0x000fe20000011405 */
[----:B----4-:R-:W-:Y:S01]  /*11d0*/  @!P0 IMAD.WIDE R16, R4, 0x2, R10 ;  /* 0x0000000204108825 */ /* 0x010fe200078e020a */
[----:B------:R-:W-:Y:S02]  /*11e0*/  LOP3.LUT R6, R6, 0xfffffffe, RZ, 0xc0, !PT ;  /* 0xfffffffe06067812 */ /* 0x000fe400078ec0ff */
[----:B------:R-:W-:Y:S02]  /*11f0*/  LEA.HI R0, R0, R5, RZ, 0x3 ;  /* 0x0000000500007211 */ /* 0x000fe400078f18ff */
[----:B------:R2:W-:Y:S01]  /*1200*/  @!P0 LDGSTS.E.BYPASS.LTC128B.128 [R243+0x7100], [R16.64], !P1 ;  /* 0x0710000010f38fae */ /* 0x0005e2000c901d4e */
[----:B-1----:R-:W-:Y:S01]  /*1210*/  @P6 LEA R14, P0, R8, c[0x0][0x1c8], 0x1 ;  /* 0x00007200080e6a11 */ /* 0x002fe200078008ff */
[----:B------:R-:W-:Y:S01]  /*1220*/  VOTEU.ANY UP0, P2 ;  /* 0x00000000003f7886 */ /* 0x000fe20001000100 */
[----:B------:R-:W-:Y:S01]  /*1230*/  LOP3.LUT R2, R0, 0xfffffff8, RZ, 0xc0, !PT ;  /* 0xfffffff800027812 */ /* 0x000fe200078ec0ff */
[----:B------:R-:W0:Y:S01]  /*1240*/  LDGDEPBAR ;  /* 0x00000000000079af */ /* 0x000e220000000000 */
[C-C-:B------:R-:W-:Y:S01]  /*1250*/  @P6 LEA.HI.X R15, R8.reuse, c[0x0][0x1cc], R9.reuse, 0x1, P0 ;  /* 0x00007300080f6a11 */ /* 0x140fe200000f0c09 */
[----:B------:R-:W-:Y:S01]  /*1260*/  IMAD.IADD R6, R7, 0x1, -R6 ;  /* 0x0000000107067824 */ /* 0x000fe200078e0a06 */
[----:B------:R-:W-:Y:S01]  /*1270*/  @P4 IADD3 R4, P0, R8, UR12, RZ ;  /* 0x0000000c08044c10 */ /* 0x000fe2000ff1e0ff */
[----:B------:R-:W-:Y:S01]  /*1280*/  IMAD.IADD R2, R5, 0x1, -R2 ;  /* 0x0000000105027824 */ /* 0x000fe200078e0a02 */
[----:B------:R-:W-:Y:S01]  /*1290*/  @UP0 UIMAD UR7, UR7, 0x60, URZ ;  /* 0x00000060070708a4 */ /* 0x000fe2000f8e023f */
[----:B------:R-:W-:Y:S01]  /*12a0*/  IMAD.U32 R5, RZ, RZ, UR6 ;  /* 0x00000006ff057e24 */ /* 0x000fe2000f8e00ff */
[----:B------:R-:W-:Y:S01]  /*12b0*/  @P4 IADD3.X R11, R9, UR9, RZ, P0, !PT ;  /* 0x00000009090b4c10 */ /* 0x000fe200087fe4ff */
[----:B------:R1:W-:Y:S01]  /*12c0*/  @P6 LDGSTS.E.BYPASS.LTC128B.128 [R243+0x8100], [R14.64], !P3 ;  /* 0x081000000ef36fae */ /* 0x0003e2000d901d4e */
[----:B------:R-:W-:Y:S01]  /*12d0*/  ISETP.GE.AND P0, PT, R3, c[0x0][0x1d4], PT ;  /* 0x0000750003007a0c */ /* 0x000fe20003f06270 */
[----:B------:R-:W-:Y:S01]  /*12e0*/  @P2 IMAD.WIDE.U32 R8, R5, 0x60, R8 ;  /* 0x0000006005082825 */ /* 0x000fe200078e0008 */
[----:B------:R-:W-:-:S02]  /*12f0*/  SHF.L.U32 R7, R6, 0x3, RZ ;  /* 0x0000000306077819 */ /* 0x000fc400000006ff */
[----:B------:R-:W-:Y:S01]  /*1300*/  LEA.HI R113, R113, R112, RZ, 0x5 ;  /* 0x0000007071717211 */ /* 0x000fe200078f28ff */
[----:B------:R-:W-:Y:S02]  /*1310*/  IMAD.SHL.U32 R10, R2, 0x40, RZ ;  /* 0x00000040020a7824 */ /* 0x000fe400078e00ff */
[----:B------:R-:W-:Y:S02]  /*1320*/  IMAD.SHL.U32 R0, R0, 0x40, RZ ;  /* 0x0000004000007824 */ /* 0x000fe400078e00ff */
[----:B------:R-:W-:Y:S01]  /*1330*/  IMAD.SHL.U32 R5, R113, 0x20, RZ ;  /* 0x0000002071057824 */ /* 0x000fe200078e00ff */
[----:B------:R-:W-:-:S03]  /*1340*/  LOP3.LUT R10, R10, 0x1c0, RZ, 0xc0, !PT ;  /* 0x000001c00a0a7812 */ /* 0x000fc600078ec0ff */
[----:B------:R1:W-:Y:S01]  /*1350*/  @P6 LDGSTS.E.BYPASS.LTC128B.128 [R243+0xc100], [R14.64+0x80], !P0 ;  /* 0x0c1000800ef36fae */ /* 0x0003e2000c101d4e */
[----:B--2---:R-:W-:Y:S02]  /*1360*/  @P4 LEA R16, P1, R4, c[0x0][0x1c8], 0x1 ;  /* 0x0000720004104a11 */ /* 0x004fe400078208ff */
[----:B------:R-:W-:Y:S01]  /*1370*/  LOP3.LUT R3, R10, 0x8, R7, 0xf8, !PT ;  /* 0x000000080a037812 */ /* 0x000fe200078ef807 */
[----:B------:R1:W-:Y:S01]  /*1380*/  @P5 LDGSTS.E.BYPASS.LTC128B.128 [R243+0x9100], [R12.64], !P3 ;  /* 0x091000000cf35fae */ /* 0x0003e2000d901d4e */
[----:B------:R-:W-:Y:S01]  /*1390*/  @P4 LEA.HI.X R17, R4, c[0x0][0x1cc], R11, 0x1, P1 ;  /* 0x0000730004114a11 */ /* 0x000fe200008f0c0b */
[----:B------:R-:W-:Y:S01]  /*13a0*/  IMAD.MOV.U32 R7, RZ, RZ, 0x10 ;  /* 0x00000010ff077424 */ /* 0x000fe200078e00ff */
[----:B------:R-:W-:Y:S01]  /*13b0*/  @P2 IADD3 R4, R9, UR7, RZ ;  /* 0x0000000709042c10 */ /* 0x000fe2000fffe0ff */
[----:B------:R1:W-:Y:S01]  /*13c0*/  @P5 LDGSTS.E.BYPASS.LTC128B.128 [R243+0xd100], [R12.64+0x80], !P0 ;  /* 0x0d1000800cf35fae */ /* 0x0003e2000c101d4e */
[----:B-----5:R-:W-:Y:S01]  /*13d0*/  @P2 LEA R18, P1, R8, c[0x0][0x1c8], 0x1 ;  /* 0x0000720008122a11 */ /* 0x020fe200078208ff */
[----:B------:R-:W-:Y:S01]  /*13e0*/  IMAD.SHL.U32 R9, R32, 0x8, RZ ;  /* 0x0000000820097824 */ /* 0x000fe200078e00ff */
[----:B------:R-:W-:Y:S01]  /*13f0*/  SHF.R.U32.HI R10, RZ, 0x3, R10 ;  /* 0x00000003ff0a7819 */ /* 0x000fe2000001160a */
[----:B------:R2:W-:Y:S01]  /*1400*/  @P4 LDGSTS.E.BYPASS.LTC128B.128 [R243+0xa100], [R16.64], !P3 ;  /* 0x0a10000010f34fae */ /* 0x0005e2000d901d4e */
[----:B------:R-:W-:Y:S01]  /*1410*/  @P2 LEA.HI.X R19, R8, c[0x0][0x1cc], R4, 0x1, P1 ;  /* 0x0000730008132a11 */ /* 0x000fe200008f0c04 */
[----:B------:R-:W-:Y:S01]  /*1420*/  IMAD.SHL.U32 R4, R29, 0x40, RZ ;  /* 0x000000401d047824 */ /* 0x000fe200078e00ff */
[----:B------:R-:W-:Y:S01]  /*1430*/  LOP3.LUT R3, R3, R10, RZ, 0x3c, !PT ;  /* 0x0000000a03037212 */ /* 0x000fe200078e3cff */
[----:B------:R2:W-:Y:S01]  /*1440*/  @P4 LDGSTS.E.BYPASS.LTC128B.128 [R243+0xe100], [R16.64+0x80], !P0 ;  /* 0x0e10008010f34fae */ /* 0x0005e2000c101d4e */
[----:B------:R-:W-:-:S02]  /*1450*/  UIMAD UR7, UR10, UR5, UR4 ;  /* 0x000000050a0772a4 */ /* 0x000fc4000f8e0204 */
[----:B------:R-:W-:Y:S01]  /*1460*/  LOP3.LUT R0, R3, 0xfffffe00, R0, 0xf8, !PT ;  /* 0xfffffe0003007812 */ /* 0x000fe200078ef800 */
[----:B------:R2:W-:Y:S01]  /*1470*/  @P2 LDGSTS.E.BYPASS.LTC128B.128 [R243+0xb100], [R18.64], !P3 ;  /* 0x0b10000012f32fae */ /* 0x0005e2000d901d4e */
[----:B------:R-:W-:Y:S01]  /*1480*/  LOP3.LUT R3, R5, 0x7ffffc00, RZ, 0xc0, !PT ;  /* 0x7ffffc0005037812 */ /* 0x000fe200078ec0ff */
[----:B------:R-:W-:Y:S01]  /*1490*/  IMAD.MOV.U32 R5, RZ, RZ, 0x20 ;  /* 0x00000020ff057424 */ /* 0x000fe200078e00ff */
[----:B------:R-:W-:Y:S01]  /*14a0*/  LOP3.LUT R4, R4, 0x1c0, RZ, 0xc0, !PT ;  /* 0x000001c004047812 */ /* 0x000fe200078ec0ff */
[----:B------:R2:W-:Y:S01]  /*14b0*/  @P2 LDGSTS.E.BYPASS.LTC128B.128 [R243+0xf100], [R18.64+0x80], !P0 ;  /* 0x0f10008012f32fae */ /* 0x0005e2000c101d4e */
[----:B------:R-:W-:Y:S01]  /*14c0*/  R2P PR, R2, 0x6 ;  /* 0x0000000602007804 */ /* 0x000fe20000000000 */
[----:B------:R-:W-:Y:S01]  /*14d0*/  ULDC.64 UR4, c[0x0][0x208] ;  /* 0x0000820000047ab9 */ /* 0x000fe20000000a00 */
[----:B------:R-:W-:Y:S01]  /*14e0*/  IADD3 R3, R0, R3, RZ ;  /* 0x0000000300037210 */ /* 0x000fe20007ffe0ff */
[----:B------:R-:W0:Y:S01]  /*14f0*/  LDGDEPBAR ;  /* 0x00000000000079af */ /* 0x000e220000000000 */
[----:B------:R-:W-:Y:S01]  /*1500*/  LOP3.LUT R9, R4, 0x8, R9, 0xf8, !PT ;  /* 0x0000000804097812 */ /* 0x000fe200078ef809 */
[----:B------:R-:W-:Y:S01]  /*1510*/  UIMAD UR11, UR11, UR4, URZ ;  /* 0x000000040b0b72a4 */ /* 0x000fe2000f8e023f */
[----:B------:R-:W-:Y:S01]  /*1520*/  SHF.R.U32.HI R4, RZ, 0x3, R4 ;  /* 0x00000003ff047819 */ /* 0x000fe20000011604 */
[----:B------:R-:W-:Y:S01]  /*1530*/  UIMAD.WIDE.U32 UR22, UR16, UR4, URZ ;  /* 0x00000004101672a5 */ /* 0x000fe2000f8e003f */
[----:B------:R-:W-:Y:S01]  /*1540*/  SEL R7, R7, 0xfffffff0, !P1 ;  /* 0xfffffff007077807 */ /* 0x000fe20004800000 */
[----:B------:R-:W-:Y:S01]  /*1550*/  UIMAD UR11, UR16, UR5, UR11 ;  /* 0x00000005100b72a4 */ /* 0x000fe2000f8e020b */
[----:B------:R-:W-:-:S02]  /*1560*/  LEA R2, R3, 0x100, 0x1 ;  /* 0x0000010003027811 */ /* 0x000fc400078e08ff */
[----:B------:R-:W-:Y:S01]  /*1570*/  LOP3.LUT R9, R9, R4, RZ, 0x3c, !PT ;  /* 0x0000000409097212 */ /* 0x000fe200078e3cff */
[----:B------:R-:W-:Y:S01]  /*1580*/  UIADD3 UR20, UR23, UR11, URZ ;  /* 0x0000000b17147290 */ /* 0x000fe2000fffe03f */
[----:B------:R-:W-:Y:S01]  /*1590*/  SEL R5, R5, 0xffffffe0, !P2 ;  /* 0xffffffe005057807 */ /* 0x000fe20005000000 */
[--C-:B------:R-:W-:Y:S01]  /*15a0*/  IMAD R4, R7, 0x2, R2.reuse ;  /* 0x0000000207047824 */ /* 0x100fe200078e0202 */
[----:B------:R-:W-:Y:S01]  /*15b0*/  LOP3.LUT P1, RZ, R29, 0x2, RZ, 0xc0, !PT ;  /* 0x000000021dff7812 */ /* 0x000fe2000782c0ff */
[----:B------:R-:W-:Y:S01]  /*15c0*/  IMAD R242, R6, 0x200, R9 ;  /* 0x0000020006f27824 */ /* 0x000fe200078e0209 */
[----:B------:R-:W-:Y:S01]  /*15d0*/  UMOV UR11, 0xffffff80 ;  /* 0xffffff80000b7882 */ /* 0x000fe20000000000 */
[----:B------:R-:W-:Y:S01]  /*15e0*/  IMAD.SHL.U32 R6, R3, 0x2, RZ ;  /* 0x0000000203067824 */ /* 0x000fe200078e00ff */
[----:B------:R-:W-:Y:S01]  /*15f0*/  LOP3.LUT P2, RZ, R29, 0x4, RZ, 0xc0, !PT ;  /* 0x000000041dff7812 */ /* 0x000fe2000784c0ff */
[C---:B------:R-:W-:Y:S01]  /*1600*/  IMAD R3, R5.reuse, 0x2, R2 ;  /* 0x0000000205037824 */ /* 0x040fe200078e0202 */
[----:B------:R-:W-:Y:S01]  /*1610*/  LEA R2, R5, R4, 0x1 ;  /* 0x0000000405027211 */ /* 0x000fe200078e08ff */
[----:B------:R-:W-:Y:S01]  /*1620*/  IMAD.SHL.U32 R242, R242, 0x2, RZ ;  /* 0x00000002f2f27824 */ /* 0x000fe200078e00ff */
[----:B------:R-:W-:-:S04]  /*1630*/  DEPBAR.LE SB0, 0x1 ;  /* 0x000080400000791a */ /* 0x000fc80000000000 */
[----:B------:R-:W-:Y:S01]  /*1640*/  BAR.SYNC.DEFER_BLOCKING 0x0 ;  /* 0x0000000000007b1d */ /* 0x000fe20000010000 */
[----:B------:R-:W-:-:S05]  /*1650*/  IADD3 R241, R242, 0x8120, RZ ;  /* 0x00008120f2f17810 */ /* 0x000fca0007ffe0ff */
[----:B------:R-:W-:Y:S04]  /*1660*/  LDSM.16.M88.4 R136, [R6+0x100] ;  /* 0x000100000688783b */ /* 0x000fe80000000200 */
[----:B------:R3:W-:Y:S04]  /*1670*/  LDSM.16.M88.4 R184, [R6+0x4100] ;  /* 0x0041000006b8783b */ /* 0x0007e80000000200 */
[----:B------:R-:W-:Y:S04]  /*1680*/  LDSM.16.M88.4 R172, [R4] ;  /* 0x0000000004ac783b */ /* 0x000fe80000000200 */
[----:B------:R-:W-:Y:S04]  /*1690*/  LDSM.16.M88.4 R188, [R4+0x4000] ;  /* 0x0040000004bc783b */ /* 0x000fe80000000200 */
[----:B------:R-:W-:Y:S04]  /*16a0*/  LDSM.16.M88.4 R176, [R3] ;  /* 0x0000000003b0783b */ /* 0x000fe80000000200 */
[----:B------:R4:W-:Y:S04]  /*16b0*/  LDSM.16.M88.4 R192, [R3+0x4000] ;  /* 0x0040000003c0783b */ /* 0x0009e80000000200 */
[----:B------:R-:W-:Y:S01]  /*16c0*/  LDSM.16.M88.4 R180, [R2] ;  /* 0x0000000002b4783b */ /* 0x000fe20000000200 */
[----:B---3--:R-:W-:-:S03]  /*16d0*/  IADD3 R6, R242, 0x8100, RZ ;  /* 0x00008100f2067810 */ /* 0x008fc60007ffe0ff */
[----:B------:R3:W-:Y:S01]  /*16e0*/  LDSM.16.M88.4 R212, [R2+0x4000] ;  /* 0x0040000002d4783b */ /* 0x0007e20000000200 */
[----:B------:R-:W-:-:S03]  /*16f0*/  @P1 IADD3 R241, R6, -0x20, RZ ;  /* 0xffffffe006f11810 */ /* 0x000fc60007ffe0ff */
[----:B------:R-:W-:Y:S01]  /*1700*/  BAR.SYNC.DEFER_BLOCKING 0x0 ;  /* 0x0000000000007b1d */ /* 0x000fe20000010000 */
[C---:B------:R-:W-:Y:S02]  /*1710*/  IADD3 R235, R241.reuse, 0x800, RZ ;  /* 0x00000800f1eb7810 */ /* 0x040fe40007ffe0ff */
[C---:B------:R-:W-:Y:S02]  /*1720*/  IADD3 R234, R241.reuse, 0x1000, RZ ;  /* 0x00001000f1ea7810 */ /* 0x040fe40007ffe0ff */
[C---:B------:R-:W-:Y:S02]  /*1730*/  IADD3 R233, R241.reuse, 0x1800, RZ ;  /* 0x00001800f1e97810 */ /* 0x040fe40007ffe0ff */
[C---:B------:R-:W-:Y:S01]  /*1740*/  IADD3 R232, R241.reuse, 0x2000, RZ ;  /* 0x00002000f1e87810 */ /* 0x040fe20007ffe0ff */
[----:B----4-:R-:W-:Y:S01]  /*1750*/  IMAD R3, R28, c[0x0][0x208], RZ ;  /* 0x000082001c037a24 */ /* 0x010fe200078e02ff */
[C---:B------:R-:W-:Y:S02]  /*1760*/  IADD3 R231, R241.reuse, 0x2800, RZ ;  /* 0x00002800f1e77810 */ /* 0x040fe40007ffe0ff */
[----:B------:R-:W-:-:S02]  /*1770*/  IADD3 R230, R241, 0x3000, RZ ;  /* 0x00003000f1e67810 */ /* 0x000fc40007ffe0ff */
[C---:B------:R-:W-:Y:S02]  /*1780*/  IADD3 R229, R241.reuse, 0x3800, RZ ;  /* 0x00003800f1e57810 */ /* 0x040fe40007ffe0ff */
[C---:B------:R-:W-:Y:S01]  /*1790*/  IADD3 R227, R241.reuse, 0x4000, RZ ;  /* 0x00004000f1e37810 */ /* 0x040fe20007ffe0ff */
[----:B---3--:R-:W-:Y:S01]  /*17a0*/  IMAD R2, R32, c[0x0][0x20c], R3 ;  /* 0x0000830020027a24 */ /* 0x008fe200078e0203 */
[----:B------:R-:W-:Y:S01]  /*17b0*/  IADD3 R226, R241, 0x4800, RZ ;  /* 0x00004800f1e27810 */ /* 0x000fe20007ffe0ff */
[----:B------:R-:W-:Y:S01]  /*17c0*/  IMAD R3, R251, c[0x0][0x218], RZ ;  /* 0x00008600fb037a24 */ /* 0x000fe200078e02ff */
[----:B------:R-:W-:Y:S01]  /*17d0*/  IADD3 R225, R241, 0x5000, RZ ;  /* 0x00005000f1e17810 */ /* 0x000fe20007ffe0ff */
[----:B------:R-:W-:-:S04]  /*17e0*/  DEPBAR.LE SB0, 0x0 ;  /* 0x000080000000791a */ /* 0x000fc80000000000 */
[----:B------:R-:W-:Y:S01]  /*17f0*/  BAR.SYNC.DEFER_BLOCKING 0x0 ;  /* 0x0000000000007b1d */ /* 0x000fe20000010000 */
[----:B------:R-:W-:Y:S01]  /*1800*/  IMAD R3, R250, c[0x0][0x21c], R3 ;  /* 0x00008700fa037a24 */ /* 0x000fe200078e0203 */
[C---:B------:R-:W-:Y:S02]  /*1810*/  IADD3 R224, R241.reuse, 0x5800, RZ ;  /* 0x00005800f1e07810 */ /* 0x040fe40007ffe0ff */
[C---:B------:R-:W-:Y:S02]  /*1820*/  IADD3 R223, R241.reuse, 0x6000, RZ ;  /* 0x00006000f1df7810 */ /* 0x040fe40007ffe0ff */
[C---:B------:R-:W-:Y:S02]  /*1830*/  IADD3 R222, R241.reuse, 0x6800, RZ ;  /* 0x00006800f1de7810 */ /* 0x040fe40007ffe0ff */
[C---:B------:R-:W-:Y:S02]  /*1840*/  IADD3 R221, R241.reuse, 0x7000, RZ ;  /* 0x00007000f1dd7810 */ /* 0x040fe40007ffe0ff */
[----:B------:R-:W-:Y:S01]  /*1850*/  IADD3 R220, R241, 0x7800, RZ ;  /* 0x00007800f1dc7810 */ /* 0x000fe20007ffe0ff */
[----:B------:R-:W3:Y:S04]  /*1860*/  LDSM.16.M88.4 R84, [R242+0x8900] ;  /* 0x00890000f254783b */ /* 0x000ee80000000200 */
[----:B------:R-:W-:Y:S04]  /*1870*/  LDSM.16.M88.4 R20, [R241+0x800] ;  /* 0x00080000f114783b */ /* 0x000fe80000000200 */
[----:B-1----:R-:W2:Y:S04]  /*1880*/  LDSM.16.M88.4 R12, [R242+0x8100] ;  /* 0x00810000f20c783b */ /* 0x002ea80000000200 */
[----:B------:R-:W1:Y:S04]  /*1890*/  LDSM.16.M88.4 R24, [R241] ;  /* 0x00000000f118783b */ /* 0x000e680000000200 */
[----:B------:R-:W4:Y:S04]  /*18a0*/  LDSM.16.M88.4 R76, [R242+0x9100] ;  /* 0x00910000f24c783b */ /* 0x000f280000000200 */
[----:B------:R-:W-:Y:S04]  /*18b0*/  LDSM.16.M88.4 R100, [R241+0x1000] ;  /* 0x00100000f164783b */ /* 0x000fe80000000200 */
[----:B------:R-:W5:Y:S04]  /*18c0*/  LDSM.16.M88.4 R44, [R242+0xa100] ;  /* 0x00a10000f22c783b */ /* 0x000f680000000200 */
[----:B------:R-:W-:Y:S04]  /*18d0*/  LDSM.16.M88.4 R52, [R242+0x9900] ;  /* 0x00990000f234783b */ /* 0x000fe80000000200 */
[----:B------:R-:W1:Y:S04]  /*18e0*/  LDSM.16.M88.4 R36, [R242+0xa900] ;  /* 0x00a90000f224783b */ /* 0x000e680000000200 */
[----:B------:R-:W-:Y:S01]  /*18f0*/  LDSM.16.M88.4 R96, [R241+0x1800] ;  /* 0x00180000f160783b */ /* 0x000fe20000000200 */
[C---:B---3--:R-:W-:Y:S03]  /*1900*/  HMMA.16816.F32 R8, R136.reuse, R84, RZ ;  /* 0x000000548808723c */ /* 0x048fe600000018ff */
[----:B------:R-:W-:Y:S04]  /*1910*/  LDSM.16.M88.4 R88, [R241+0x2000] ;  /* 0x00200000f158783b */ /* 0x000fe80000000200 */
[----:B------:R-:W-:Y:S01]  /*1920*/  LDSM.16.M88.4 R68, [R241+0x2800] ;  /* 0x00280000f144783b */ /* 0x000fe20000000200 */
[C---:B------:R-:W-:Y:S03]  /*1930*/  HMMA.16816.F32 R84, R136.reuse, R86, RZ ;  /* 0x000000568854723c */ /* 0x040fe600000018ff */
[----:B------:R-:W-:Y:S04]  /*1940*/  LDSM.16.M88.4 R64, [R241+0x3000] ;  /* 0x00300000f140783b */ /* 0x000fe80000000200 */
[----:B------:R-:W-:Y:S01]  /*1950*/  LDSM.16.M88.4 R60, [R241+0x3800] ;  /* 0x00380000f13c783b */ /* 0x000fe20000000200 */
[----:B--2---:R-:W-:Y:S08]  /*1960*/  HMMA.16816.F32 R16, R136, R12, RZ ;  /* 0x0000000c8810723c */ /* 0x004ff000000018ff */
[----:B------:R-:W-:Y:S07]  /*1970*/  HMMA.16816.F32 R8, R172, R20, R8 ;  /* 0x00000014ac08723c */ /* 0x000fee0000001808 */
[----:B------:R-:W-:Y:S01]  /*1980*/  IMAD.IADD R21, R31, 0x1, R2 ;  /* 0x000000011f157824 */ /* 0x000fe200078e0202 */
[----:B------:R-:W-:Y:S01]  /*1990*/  HMMA.16816.F32 R12, R136, R14, RZ ;  /* 0x0000000e880c723c */ /* 0x000fe200000018ff */
[----:B------:R-:W-:-:S02]  /*19a0*/  IMAD.U32 R2, RZ, RZ, UR10 ;  /* 0x0000000aff027e24 */ /* 0x000fc4000f8e00ff */
[----:B------:R-:W-:Y:S02]  /*19b0*/  IMAD.MOV.U32 R20, RZ, RZ, R30 ;  /* 0x000000ffff147224 */ /* 0x000fe400078e001e */
[----:B------:R-:W-:Y:S02]  /*19c0*/  LDSM.16.M88.4 R28, [R242+0xb100] ;  /* 0x00b10000f21c783b */ /* 0x000fe40000000200 */
[----:B------:R-:W-:Y:S01]  /*19d0*/  IMAD.WIDE.U32 R20, R2, c[0x0][0x210], R20 ;  /* 0x0000840002147a25 */ /* 0x000fe200078e0014 */
[----:B------:R-:W-:Y:S04]  /*19e0*/  HMMA.16816.F32 R84, R172, R22, R84 ;  /* 0x00000016ac54723c */ /* 0x000fe80000001854 */
[----:B------:R-:W-:Y:S01]  /*19f0*/  IADD3 R21, R21, UR7, RZ ;  /* 0x0000000715157c10 */ /* 0x000fe2000fffe0ff */
[----:B------:R-:W-:-:S02]  /*1a00*/  ULDC UR7, c[0x0][0x1d0] ;  /* 0x0000740000077ab9 */ /* 0x000fc40000000800 */
[----:B------:R-:W-:Y:S01]  /*1a10*/  UIMAD UR7, UR16, UR11, UR7 ;  /* 0x0000000b100772a4 */ /* 0x000fe2000f8e0207 */
[----:B-1----:R-:W-:Y:S01]  /*1a20*/  HMMA.16816.F32 R16, R172, R24, R16 ;  /* 0x00000018ac10723c */ /* 0x002fe20000001810 */
[----:B------:R-:W-:Y:S01]  /*1a30*/  IMAD.WIDE.U32 R250, R250, c[0x0][0x218], R20 ;  /* 0x00008600fafa7a25 */ /* 0x000fe200078e0014 */
[----:B------:R-:W-:-:S03]  /*1a40*/  USHF.L.U32 UR11, UR4, 0x6, URZ ;  /* 0x00000006040b7899 */ /* 0x000fc6000800063f */
[----:B------:R-:W-:Y:S01]  /*1a50*/  IMAD.U32 R20, RZ, RZ, UR22 ;  /* 0x00000016ff147e24 */ /* 0x000fe2000f8e00ff */
[----:B------:R-:W-:Y:S01]  /*1a60*/  IADD3 R2, -R32, UR7, RZ ;  /* 0x0000000720027c10 */ /* 0x000fe2000fffe1ff */
[----:B------:R-:W-:Y:S01]  /*1a70*/  IMAD.U32 R21, RZ, RZ, UR23 ;  /* 0x00000017ff157e24 */ /* 0x000fe2000f8e00ff */
[----:B------:R-:W-:Y:S01]  /*1a80*/  IADD3 R248, R251, R3, RZ ;  /* 0x00000003fbf87210 */ /* 0x000fe20007ffe0ff */
[----:B------:R-:W-:Y:S01]  /*1a90*/  IMAD.U32 R21, RZ, RZ, UR20 ;  /* 0x00000014ff157e24 */ /* 0x000fe2000f8e00ff */
[----:B------:R-:W-:Y:S01]  /*1aa0*/  LEA R3, P1, R20, R250, 0x7 ;  /* 0x000000fa14037211 */ /* 0x000fe200078238ff */
[----:B------:R-:W-:Y:S01]  /*1ab0*/  UMOV UR23, 0x6 ;  /* 0x0000000600177882 */ /* 0x000fe20000000000 */
[C---:B------:R-:W-:Y:S01]  /*1ac0*/  ISETP.LT.OR P5, PT, R2.reuse, 0x1, P3 ;  /* 0x000000010200780c */ /* 0x040fe20001fa1670 */
[----:B------:R-:W-:Y:S01]  /*1ad0*/  USHF.L.U64.HI UR20, UR4, UR23, UR5 ;  /* 0x0000001704147299 */ /* 0x000fe20008010205 */
[----:B------:R-:W-:Y:S01]  /*1ae0*/  ISETP.LT.OR P6, PT, R2, 0x1, P0 ;  /* 0x000000010200780c */ /* 0x000fe200007c1670 */
[----:B------:R-:W-:Y:S01]  /*1af0*/  HMMA.16816.F32 R12, R172, R26, R12 ;  /* 0x0000001aac0c723c */ /* 0x000fe2000000180c */
[----:B------:R-:W-:Y:S01]  /*1b00*/  LEA.HI.X R4, R20, R248, R21, 0x7, P1 ;  /* 0x000000f814047211 */ /* 0x000fe200008f3c15 */
[----:B------:R-:W-:Y:S01]  /*1b10*/  UIADD3 UR22, UP0, UR11, 0x80, URZ ;  /* 0x000000800b167890 */ /* 0x000fe2000ff1e03f */
[C---:B------:R-:W-:Y:S01]  /*1b20*/  LEA R34, P1, R3.reuse, c[0x0][0x1f8], 0x1 ;  /* 0x00007e0003227a11 */ /* 0x040fe200078208ff */
[----:B------:R-:W1:Y:S01]  /*1b30*/  LDSM.16.M88.4 R20, [R242+0xb900] ;  /* 0x00b90000f214783b */ /* 0x000e620000000200 */
[----:B------:R-:W-:Y:S01]  /*1b40*/  ISETP.LT.OR P4, PT, R2, 0x21, P3 ;  /* 0x000000210200780c */ /* 0x000fe20001f81670 */
[----:B------:R-:W-:Y:S01]  /*1b50*/  UIADD3.X UR21, URZ, UR20, URZ, UP0, !UPT ;  /* 0x000000143f157290 */ /* 0x000fe200087fe43f */
[----:B------:R-:W-:Y:S01]  /*1b60*/  LEA.HI.X R35, R3, c[0x0][0x1fc], R4, 0x1, P1 ;  /* 0x00007f0003237a11 */ /* 0x000fe200008f0c04 */
[----:B----4-:R-:W-:Y:S01]  /*1b70*/  HMMA.16816.F32 R80, R136, R76, RZ ;  /* 0x0000004c8850723c */ /* 0x010fe200000018ff */
[----:B------:R-:W-:Y:S01]  /*1b80*/  IADD3 R24, P1, R34, UR11, RZ ;  /* 0x0000000b22187c10 */ /* 0x000fe2000ff3e0ff */
[----:B------:R-:W-:Y:S01]  /*1b90*/  IMAD.U32 R27, RZ, RZ, UR11 ;  /* 0x0000000bff1b7e24 */ /* 0x000fe2000f8e00ff */
[----:B------:R-:W-:Y:S01]  /*1ba0*/  UISETP.GT.AND UP0, UPT, UR16, UR8, UPT ;  /* 0x000000081000728c */ /* 0x000fe2000bf04270 */
[----:B------:R-:W-:Y:S01]  /*1bb0*/  @!PT LDS RZ, [RZ] ;  /* 0x00000000fffff984 */ /* 0x000fe20000000800 */
[----:B------:R-:W-:Y:S01]  /*1bc0*/  @!PT LDS RZ, [RZ] ;  /* 0x00000000fffff984 */ /* 0x000fe20000000800 */
[----:B------:R-:W-:Y:S01]  /*1bd0*/  @!PT LDS RZ, [RZ] ;  /* 0x00000000fffff984 */ /* 0x000fe20000000800 */
[----:B------:R2:W-:Y:S01]  /*1be0*/  LDGSTS.E.BYPASS.LTC128B.128 [R243+0x100], [R34.64], !P5 ;  /* 0x0010000022f37fae */ /* 0x0005e2000e901d4e */
[----:B------:R-:W-:-:S02]  /*1bf0*/  IADD3.X R25, R35, UR20, RZ, P1, !PT ;  /* 0x0000001423197c10 */ /* 0x000fc40008ffe4ff */
[----:B------:R-:W-:Y:S01]  /*1c00*/  IADD3 R26, P5, P1, R27, 0x80, R34 ;  /* 0x000000801b1a7810 */ /* 0x000fe200079be022 */
[----:B------:R2:W-:Y:S01]  /*1c10*/  LDGSTS.E.BYPASS.LTC128B.128 [R243+0x4100], [R34.64+0x80], !P6 ;  /* 0x0410008022f37fae */ /* 0x0005e2000f101d4e */
[----:B------:R-:W-:Y:S01]  /*1c20*/  ISETP.LT.OR P6, PT, R2, 0x21, P0 ;  /* 0x000000210200780c */ /* 0x000fe200007c1670 */
[C---:B-----5:R-:W-:Y:S01]  /*1c30*/  HMMA.16816.F32 R48, R136.reuse, R44, RZ ;  /* 0x0000002c8830723c */ /* 0x060fe200000018ff */
[----:B------:R-:W-:Y:S01]  /*1c40*/  IADD3.X R27, RZ, UR20, R35, P5, P1 ;  /* 0x00000014ff1b7c10 */ /* 0x000fe2000afe2423 */
[----:B------:R1:W-:Y:S01]  /*1c50*/  LDGSTS.E.BYPASS.LTC128B.128 [R243+0x1100], [R24.64], !P4 ;  /* 0x0110000018f37fae */ /* 0x0003e2000e101d4e */
[----:B------:R-:W-:Y:S02]  /*1c60*/  IADD3 R92, P4, R24, UR11, RZ ;  /* 0x0000000b185c7c10 */ /* 0x000fe4000ff9e0ff */
[----:B------:R-:W-:Y:S02]  /*1c70*/  ISETP.LT.OR P1, PT, R2, 0x41, P3 ;  /* 0x000000410200780c */ /* 0x000fe40001f21670 */
[----:B------:R-:W-:Y:S01]  /*1c80*/  IADD3.X R93, R25, UR20, RZ, P4, !PT ;  /* 0x00000014195d7c10 */ /* 0x000fe2000a7fe4ff */
[----:B------:R-:W-:Y:S01]  /*1c90*/  HMMA.16816.F32 R44, R136, R46, RZ ;  /* 0x0000002e882c723c */ /* 0x000fe200000018ff */
[----:B------:R-:W-:-:S02]  /*1ca0*/  IADD3 R106, P5, R24, UR22, RZ ;  /* 0x00000016186a7c10 */ /* 0x000fc4000ffbe0ff */
[----:B------:R-:W-:Y:S01]  /*1cb0*/  IADD3 R104, P4, R92, UR11, RZ ;  /* 0x0000000b5c687c10 */ /* 0x000fe2000ff9e0ff */
[----:B------:R1:W-:Y:S01]  /*1cc0*/  LDGSTS.E.BYPASS.LTC128B.128 [R243+0x5100], [R26.64], !P6 ;  /* 0x051000001af37fae */ /* 0x0003e2000f101d4e */
[----:B------:R-:W-:Y:S02]  /*1cd0*/  IADD3.X R107, R25, UR21, RZ, P5, !PT ;  /* 0x00000015196b7c10 */ /* 0x000fe4000affe4ff */
[----:B------:R-:W-:Y:S01]  /*1ce0*/  IADD3.X R105, R93, UR20, RZ, P4, !PT ;  /* 0x000000145d697c10 */ /* 0x000fe2000a7fe4ff */
[----:B------:R-:W-:Y:S01]  /*1cf0*/  HMMA.16816.F32 R80, R172, R100, R80 ;  /* 0x00000064ac50723c */ /* 0x000fe20000001850 */
[C---:B------:R-:W-:Y:S01]  /*1d00*/  ISETP.LT.OR P6, PT, R2.reuse, 0x41, P0 ;  /* 0x000000410200780c */ /* 0x040fe200007c1670 */
[----:B------:R3:W-:Y:S01]  /*1d10*/  LDGSTS.E.BYPASS.LTC128B.128 [R243+0x2100], [R92.64], !P1 ;  /* 0x021000005cf37fae */ /* 0x0007e2000c901d4e */
[C---:B------:R-:W-:Y:S02]  /*1d20*/  ISETP.LT.OR P5, PT, R2.reuse, 0x61, P3 ;  /* 0x000000610200780c */ /* 0x040fe40001fa1670 */
[----:B------:R-:W-:Y:S01]  /*1d30*/  ISETP.LT.OR P4, PT, R2, 0x61, P0 ;  /* 0x000000610200780c */ /* 0x000fe20000781670 */
[----:B------:R-:W-:Y:S01]  /*1d40*/  IMAD.MOV.U32 R2, RZ, RZ, 0x40 ;  /* 0x00000040ff027424 */ /* 0x000fe200078e00ff */
[----:B------:R-:W-:Y:S01]  /*1d50*/  IADD3 R100, P1, R92, UR22, RZ ;  /* 0x000000165c647c10 */ /* 0x000fe2000ff3e0ff */
[----:B------:R-:W-:Y:S03]  /*1d60*/  HMMA.16816.F32 R40, R136, R36, RZ ;  /* 0x000000248828723c */ /* 0x000fe600000018ff */
[----:B------:R-:W-:-:S02]  /*1d70*/  SEL R2, R2, 0xffffffc0, !P2 ;  /* 0xffffffc002027807 */ /* 0x000fc40005000000 */
[----:B------:R-:W-:Y:S01]  /*1d80*/  IADD3.X R101, R93, UR21, RZ, P1, !PT ;  /* 0x000000155d657c10 */ /* 0x000fe20008ffe4ff */
[----:B------:R4:W-:Y:S01]  /*1d90*/  LDGSTS.E.BYPASS.LTC128B.128 [R243+0x6100], [R106.64], !P6 ;  /* 0x061000006af37fae */ /* 0x0009e2000f101d4e */
[----:B------:R-:W-:Y:S01]  /*1da0*/  PLOP3.LUT P1, PT, PT, PT, UP0, 0x80, 0x0 ;  /* 0x000000000000781c */ /* 0x000fe20003f2f008 */
[----:B------:R-:W-:Y:S01]  /*1db0*/  IMAD.IADD R239, R242, 0x1, R2 ;  /* 0x00000001f2ef7824 */ /* 0x000fe200078e0202 */
[----:B------:R-:W-:Y:S01]  /*1dc0*/  HMMA.16816.F32 R76, R136, R78, RZ ;  /* 0x0000004e884c723c */ /* 0x000fe200000018ff */
[----:B------:R4:W-:Y:S01]  /*1dd0*/  LDGSTS.E.BYPASS.LTC128B.128 [R243+0x3100], [R104.64], !P5 ;  /* 0x0310000068f37fae */ /* 0x0009e2000e901d4e */
[----:B------:R-:W-:-:S03]  /*1de0*/  IMAD.IADD R228, R2, 0x1, R241 ;  /* 0x0000000102e47824 */ /* 0x000fc600078e02f1 */
[----:B------:R5:W-:Y:S03]  /*1df0*/  LDGSTS.E.BYPASS.LTC128B.128 [R243+0x7100], [R100.64], !P4 ;  /* 0x0710000064f37fae */ /* 0x000be6000e101d4e */
[C---:B-1----:R-:W-:Y:S01]  /*1e00*/  HMMA.16816.F32 R24, R136.reuse, R20, RZ ;  /* 0x000000148818723c */ /* 0x042fe200000018ff */
[----:B------:R-:W1:Y:S04]  /*1e10*/  LDSM.16.M88.4 R56, [R239+0x8100] ;  /* 0x00810000ef38783b */ /* 0x000e680000000200 */
[----:B---3--:R-:W-:Y:S03]  /*1e20*/  LDSM.16.M88.4 R92, [R239+0x8900] ;  /* 0x00890000ef5c783b */ /* 0x008fe60000000200 */
[C---:B------:R-:W-:Y:S01]  /*1e30*/  HMMA.16816.F32 R20, R136.reuse, R22, RZ ;  /* 0x000000168814723c */ /* 0x040fe200000018ff */
[----:B------:R-:W-:Y:S04]  /*1e40*/  LDSM.16.M88.4 R108, [R239+0x9900] ;  /* 0x00990000ef6c783b */ /* 0x000fe80000000200 */
[----:B------:R-:W0:Y:S03]  /*1e50*/  LDGDEPBAR ;  /* 0x00000000000079af */ /* 0x000e260000000000 */
[C---:B------:R-:W-:Y:S01]  /*1e60*/  HMMA.16816.F32 R36, R136.reuse, R38, RZ ;  /* 0x000000268824723c */ /* 0x040fe200000018ff */
[----:B----4-:R-:W-:Y:S07]  /*1e70*/  LDSM.16.M88.4 R104, [R228] ;  /* 0x00000000e468783b */ /* 0x010fee0000000200 */
[C---:B--2---:R-:W-:Y:S08]  /*1e80*/  HMMA.16816.F32 R32, R136.reuse, R28, RZ ;  /* 0x0000001c8820723c */ /* 0x044ff000000018ff */
[----:B------:R-:W-:Y:S08]  /*1e90*/  HMMA.16816.F32 R28, R136, R30, RZ ;  /* 0x0000001e881c723c */ /* 0x000ff000000018ff */
[C---:B------:R-:W-:Y:S08]  /*1ea0*/  HMMA.16816.F32 R48, R172.reuse, R88, R48 ;  /* 0x00000058ac30723c */ /* 0x040ff00000001830 */
[C---:B------:R-:W-:Y:S01]  /*1eb0*/  HMMA.16816.F32 R44, R172.reuse, R90, R44 ;  /* 0x0000005aac2c723c */ /* 0x040fe2000000182c */
[----:B------:R-:W2:Y:S07]  /*1ec0*/  LDSM.16.M88.4 R88, [R239+0x9100] ;  /* 0x00910000ef58783b */ /* 0x000eae0000000200 */
[C---:B------:R-:W-:Y:S08]  /*1ed0*/  HMMA.16816.F32 R24, R172.reuse, R60, R24 ;  /* 0x0000003cac18723c */ /* 0x040ff00000001818 */
[----:B------:R-:W-:Y:S01]  /*1ee0*/  HMMA.16816.F32 R20, R172, R62, R20 ;  /* 0x0000003eac14723c */ /* 0x000fe20000001814 */
[----:B------:R-:W3:Y:S07]  /*1ef0*/  LDSM.16.M88.4 R60, [R239+0xb100] ;  /* 0x00b10000ef3c783b */ /* 0x000eee0000000200 */
[C---:B------:R-:W-:Y:S08]  /*1f00*/  HMMA.16816.F32 R72, R136.reuse, R52, RZ ;  /* 0x000000348848723c */ /* 0x040ff000000018ff */
[----:B------:R-:W-:Y:S08]  /*1f10*/  HMMA.16816.F32 R52, R136, R54, RZ ;  /* 0x000000368834723c */ /* 0x000ff000000018ff */
[C---:B------:R-:W-:Y:S01]  /*1f20*/  HMMA.16816.F32 R76, R172.reuse, R102, R76 ;  /* 0x00000066ac4c723c */ /* 0x040fe2000000184c */
[----:B-----5:R-:W-:Y:S07]  /*1f30*/  LDSM.16.M88.4 R100, [R228+0x800] ;  /* 0x00080000e464783b */ /* 0x020fee0000000200 */
[C---:B------:R-:W-:Y:S08]  /*1f40*/  HMMA.16816.F32 R40, R172.reuse, R68, R40 ;  /* 0x00000044ac28723c */ /* 0x040ff00000001828 */
[----:B------:R-:W-:Y:S01]  /*1f50*/  HMMA.16816.F32 R36, R172, R70, R36 ;  /* 0x00000046ac24723c */ /* 0x000fe20000001824 */
[----:B------:R-:W4:Y:S07]  /*1f60*/  LDSM.16.M88.4 R68, [R239+0xa100] ;  /* 0x00a10000ef44783b */ /* 0x000f2e0000000200 */
[C---:B-1----:R-:W-:Y:S08]  /*1f70*/  HMMA.16816.F32 R16, R176.reuse, R56, R16 ;  /* 0x00000038b010723c */ /* 0x042ff00000001810 */
[----:B------:R-:W-:Y:S01]  /*1f80*/  HMMA.16816.F32 R12, R176, R58, R12 ;  /* 0x0000003ab00c723c */ /* 0x000fe2000000180c */
[----:B------:R-:W1:Y:S07]  /*1f90*/  LDSM.16.M88.4 R56, [R239+0xb900] ;  /* 0x00b90000ef38783b */ /* 0x000e6e0000000200 */
[C---:B------:R-:W-:Y:S08]  /*1fa0*/  HMMA.16816.F32 R32, R172.reuse, R64, R32 ;  /* 0x00000040ac20723c */ /* 0x040ff00000001820 */
[C---:B------:R-:W-:Y:S01]  /*1fb0*/  HMMA.16816.F32 R28, R172.reuse, R66, R28 ;  /* 0x00000042ac1c723c */ /* 0x040fe2000000181c */
[----:B------:R-:W5:Y:S07]  /*1fc0*/  LDSM.16.M88.4 R64, [R239+0xa900] ;  /* 0x00a90000ef40783b */ /* 0x000f6e0000000200 */
[C---:B------:R-:W-:Y:S08]  /*1fd0*/  HMMA.16816.F32 R72, R172.reuse, R96, R72 ;  /* 0x00000060ac48723c */ /* 0x040ff00000001848 */
[----:B------:R-:W-:Y:S01]  /*1fe0*/  HMMA.16816.F32 R52, R172, R98, R52 ;  /* 0x00000062ac34723c */ /* 0x000fe20000001834 */
[----:B------:R-:W-:Y:S07]  /*1ff0*/  LDSM.16.M88.4 R96, [R228+0x1000] ;  /* 0x00100000e460783b */ /* 0x000fee0000000200 */
[C---:B--2---:R-:W-:Y:S08]  /*2000*/  HMMA.16816.F32 R80, R176.reuse, R88, R80 ;  /* 0x00000058b050723c */ /* 0x044ff00000001850 */
[C---:B------:R-:W-:Y:S01]  /*2010*/  HMMA.16816.F32 R76, R176.reuse, R90, R76 ;  /* 0x0000005ab04c723c */ /* 0x040fe2000000184c */
[----:B------:R-:W2:Y:S07]  /*2020*/  LDSM.16.M88.4 R88, [R228+0x2000] ;  /* 0x00200000e458783b */ /* 0x000eae0000000200 */
[C---:B------:R-:W-:Y:S08]  /*2030*/  HMMA.16816.F32 R8, R176.reuse, R92, R8 ;  /* 0x0000005cb008723c */ /* 0x040ff00000001808 */
[C---:B------:R-:W-:Y:S01]  /*2040*/  HMMA.16816.F32 R84, R176.reuse, R94, R84 ;  /* 0x0000005eb054723c */ /* 0x040fe20000001854 */
[----:B------:R-:W1:Y:S07]  /*2050*/  LDSM.16.M88.4 R92, [R228+0x1800] ;  /* 0x00180000e45c783b */ /* 0x000e6e0000000200 */
[C---:B---3--:R-:W-:Y:S08]  /*2060*/  HMMA.16816.F32 R32, R176.reuse, R60, R32 ;  /* 0x0000003cb020723c */ /* 0x048ff00000001820 */
[C---:B------:R-:W-:Y:S01]  /*2070*/  HMMA.16816.F32 R28, R176.reuse, R62, R28 ;  /* 0x0000003eb01c723c */ /* 0x040fe2000000181c */
[----:B------:R-:W3:Y:S07]  /*2080*/  LDSM.16.M88.4 R60, [R228+0x2800] ;  /* 0x00280000e43c783b */ /* 0x000eee0000000200 */
[C---:B----4-:R-:W-:Y:S08]  /*2090*/  HMMA.16816.F32 R48, R176.reuse, R68, R48 ;  /* 0x00000044b030723c */ /* 0x050ff00000001830 */
[C---:B------:R-:W-:Y:S01]  /*20a0*/  HMMA.16816.F32 R44, R176.reuse, R70, R44 ;  /* 0x00000046b02c723c */ /* 0x040fe2000000182c */
[----:B------:R-:W-:Y:S07]  /*20b0*/  LDSM.16.M88.4 R68, [R228+0x3000] ;  /* 0x00300000e444783b */ /* 0x000fee0000000200 */
[C---:B------:R-:W-:Y:S08]  /*20c0*/  HMMA.16816.F32 R72, R176.reuse, R108, R72 ;  /* 0x0000006cb048723c */ /* 0x040ff00000001848 */
[C---:B------:R-:W-:Y:S08]  /*20d0*/  HMMA.16816.F32 R52, R176.reuse, R110, R52 ;  /* 0x0000006eb034723c */ /* 0x040ff00000001834 */
[C---:B-1----:R-:W-:Y:S08]  /*20e0*/  HMMA.16816.F32 R24, R176.reuse, R56, R24 ;  /* 0x00000038b018723c */ /* 0x042ff00000001818 */
[C---:B-----5:R-:W-:Y:S08]  /*20f0*/  HMMA.16816.F32 R40, R176.reuse, R64, R40 ;  /* 0x00000040b028723c */ /* 0x060ff00000001828 */
[C---:B------:R-:W-:Y:S08]  /*2100*/  HMMA.16816.F32 R36, R176.reuse, R66, R36 ;  /* 0x00000042b024723c */ /* 0x040ff00000001824 */
[----:B------:R-:W-:Y:S01]  /*2110*/  HMMA.16816.F32 R56, R176, R58, R20 ;  /* 0x0000003ab038723c */ /* 0x000fe20000001814 */
[----:B------:R-:W1:Y:S07]  /*2120*/  LDSM.16.M88.4 R20, [R242+0xc100] ;  /* 0x00c10000f214783b */ /* 0x000e6e0000000200 */
[C---:B------:R-:W-:Y:S08]  /*2130*/  HMMA.16816.F32 R16, R180.reuse, R104, R16 ;  /* 0x00000068b410723c */ /* 0x040ff00000001810 */
[C---:B------:R-:W-:Y:S08]  /*2140*/  HMMA.16816.F32 R12, R180.reuse, R106, R12 ;  /* 0x0000006ab40c723c */ /* 0x040ff0000000180c */
[C---:B--2---:R-:W-:Y:S01]  /*2150*/  HMMA.16816.F32 R64, R180.reuse, R88, R48 ;  /* 0x00000058b440723c */ /* 0x044fe20000001830 */
[----:B------:R-:W-:Y:S07]  /*2160*/  LDSM.16.M88.4 R48, [R241+0x4000] ;  /* 0x00400000f130783b */ /* 0x000fee0000000200 */
[C---:B------:R-:W-:Y:S01]  /*2170*/  HMMA.16816.F32 R44, R180.reuse, R90, R44 ;  /* 0x0000005ab42c723c */ /* 0x040fe2000000182c */
[----:B------:R-:W2:Y:S07]  /*2180*/  LDSM.16.M88.4 R88, [R242+0xc900] ;  /* 0x00c90000f258783b */ /* 0x000eae0000000200 */
[C---:B------:R-:W-:Y:S08]  /*2190*/  HMMA.16816.F32 R72, R180.reuse, R92, R72 ;  /* 0x0000005cb448723c */ /* 0x040ff00000001848 */
[C---:B------:R-:W-:Y:S08]  /*21a0*/  HMMA.16816.F32 R52, R180.reuse, R94, R52 ;  /* 0x0000005eb434723c */ /* 0x040ff00000001834 */
[C---:B---3--:R-:W-:Y:S01]  /*21b0*/  HMMA.16816.F32 R92, R180.reuse, R60, R40 ;  /* 0x0000003cb45c723c */ /* 0x048fe20000001828 */
[----:B------:R-:W-:Y:S07]  /*21c0*/  LDSM.16.M88.4 R40, [R239+0xc100] ;  /* 0x00c10000ef28783b */ /* 0x000fee0000000200 */
[C---:B------:R-:W-:Y:S01]  /*21d0*/  HMMA.16816.F32 R36, R180.reuse, R62, R36 ;  /* 0x0000003eb424723c */ /* 0x040fe20000001824 */
[----:B------:R-:W3:Y:S07]  /*21e0*/  LDSM.16.M88.4 R60, [R228+0x3800] ;  /* 0x00380000e43c783b */ /* 0x000eee0000000200 */
[----:B------:R-:W-:Y:S08]  /*21f0*/  HMMA.16816.F32 R8, R180, R100, R8 ;  /* 0x00000064b408723c */ /* 0x000ff00000001808 */
[C---:B-1----:R-:W-:Y:S08]  /*2200*/  HMMA.16816.F32 R16, R184.reuse, R20, R16 ;  /* 0x00000014b810723c */ /* 0x042ff00000001810 */
[C---:B------:R-:W-:Y:S01]  /*2210*/  HMMA.16816.F32 R12, R184.reuse, R22, R12 ;  /* 0x00000016b80c723c */ /* 0x040fe2000000180c */
[----:B------:R-:W1:Y:S07]  /*2220*/  LDSM.16.M88.4 R20, [R241+0x4800] ;  /* 0x00480000f114783b */ /* 0x000e6e0000000200 */
[----:B--2---:R-:W-:Y:S08]  /*2230*/  HMMA.16816.F32 R8, R184, R88, R8 ;  /* 0x00000058b808723c */ /* 0x004ff00000001808 */
[C---:B------:R-:W-:Y:S08]  /*2240*/  HMMA.16816.F32 R84, R180.reuse, R102, R84 ;  /* 0x00000066b454723c */ /* 0x040ff00000001854 */
[C---:B------:R-:W-:Y:S01]  /*2250*/  HMMA.16816.F32 R100, R180.reuse, R68, R32 ;  /* 0x00000044b464723c */ /* 0x040fe20000001820 */
[----:B------:R-:W-:Y:S07]  /*2260*/  LDSM.16.M88.4 R32, [R228+0x4000] ;  /* 0x00400000e420783b */ /* 0x000fee0000000200 */
[C---:B------:R-:W-:Y:S08]  /*2270*/  HMMA.16816.F32 R28, R180.reuse, R70, R28 ;  /* 0x00000046b41c723c */ /* 0x040ff0000000181c */
[C---:B------:R-:W-:Y:S08]  /*2280*/  HMMA.16816.F32 R80, R180.reuse, R96, R80 ;  /* 0x00000060b450723c */ /* 0x040ff00000001850 */
[----:B------:R-:W-:Y:S01]  /*2290*/  HMMA.16816.F32 R76, R180, R98, R76 ;  /* 0x00000062b44c723c */ /* 0x000fe2000000184c */
[----:B------:R-:W2:Y:S07]  /*22a0*/  LDSM.16.M88.4 R96, [R242+0xd100] ;  /* 0x00d10000f260783b */ /* 0x000eae0000000200 */
[C---:B------:R-:W-:Y:S08]  /*22b0*/  HMMA.16816.F32 R16, R188.reuse, R48, R16 ;  /* 0x00000030bc10723c */ /* 0x040ff00000001810 */
[----:B------:R-:W-:Y:S01]  /*22c0*/  HMMA.16816.F32 R12, R188, R50, R12 ;  /* 0x00000032bc0c723c */ /* 0x000fe2000000180c */
[----:B------:R-:W-:Y:S07]  /*22d0*/  LDSM.16.M88.4 R48, [R242+0xd900] ;  /* 0x00d90000f230783b */ /* 0x000fee0000000200 */
[----:B---3--:R-:W-:Y:S01]  /*22e0*/  HMMA.16816.F32 R68, R180, R60, R24 ;  /* 0x0000003cb444723c */ /* 0x008fe20000001818 */
[----:B------:R-:W3:Y:S07]  /*22f0*/  LDSM.16.M88.4 R24, [R239+0xc900] ;  /* 0x00c90000ef18783b */ /* 0x000eee0000000200 */
[----:B-1----:R-:W-:Y:S08]  /*2300*/  HMMA.16816.F32 R8, R188, R20, R8 ;  /* 0x00000014bc08723c */ /* 0x002ff00000001808 */
[----:B------:R-:W-:Y:S08]  /*2310*/  HMMA.16816.F32 R16, R192, R40, R16 ;  /* 0x00000028c010723c */ /* 0x000ff00000001810 */
[----:B------:R-:W-:Y:S01]  /*2320*/  HMMA.16816.F32 R56, R180, R62, R56 ;  /* 0x0000003eb438723c */ /* 0x000fe20000001838 */
[----:B------:R-:W-:Y:S07]  /*2330*/  LDSM.16.M88.4 R60, [R228+0x4800] ;  /* 0x00480000e43c783b */ /* 0x000fee0000000200 */
[----:B------:R-:W-:Y:S01]  /*2340*/  HMMA.16816.F32 R84, R184, R90, R84 ;  /* 0x0000005ab854723c */ /* 0x000fe20000001854 */
[----:B------:R-:W-:Y:S07]  /*2350*/  LDSM.16.M88.4 R88, [R242+0xe100] ;  /* 0x00e10000f258783b */ /* 0x000fee0000000200 */
[----:B------:R-:W-:Y:S01]  /*2360*/  HMMA.16816.F32 R12, R192, R42, R12 ;  /* 0x0000002ac00c723c */ /* 0x000fe2000000180c */
[----:B------:R-:W1:Y:S07]  /*2370*/  LDSM.16.M88.4 R40, [R241+0x5000] ;  /* 0x00500000f128783b */ /* 0x000e6e0000000200 */
[C---:B--2---:R-:W-:Y:S08]  /*2380*/  HMMA.16816.F32 R80, R184.reuse, R96, R80 ;  /* 0x00000060b850723c */ /* 0x044ff00000001850 */
[----:B------:R-:W-:Y:S08]  /*2390*/  HMMA.16816.F32 R76, R184, R98, R76 ;  /* 0x00000062b84c723c */ /* 0x000ff0000000184c */
[----:B---3--:R-:W-:Y:S08]  /*23a0*/  HMMA.16816.F32 R8, R192, R24, R8 ;  /* 0x00000018c008723c */ /* 0x008ff00000001808 */
[----:B------:R-:W-:Y:S08]  /*23b0*/  HMMA.16816.F32 R16, R212, R32, R16 ;  /* 0x00000020d410723c */ /* 0x000ff00000001810 */
[C---:B------:R-:W-:Y:S01]  /*23c0*/  HMMA.16816.F32 R84, R188.reuse, R22, R84 ;  /* 0x00000016bc54723c */ /* 0x040fe20000001854 */
[----:B------:R-:W2:Y:S07]  /*23d0*/  LDSM.16.M88.4 R20, [R239+0xd100] ;  /* 0x00d10000ef14783b */ /* 0x000eae0000000200 */
[----:B-1----:R-:W-:Y:S08]  /*23e0*/  HMMA.16816.F32 R80, R188, R40, R80 ;  /* 0x00000028bc50723c */ /* 0x002ff00000001850 */
[----:B------:R-:W-:Y:S01]  /*23f0*/  HMMA.16816.F32 R8, R212, R60, R8 ;  /* 0x0000003cd408723c */ /* 0x000fe20000001808 */
[----:B------:R-:W-:-:S02]  /*2400*/  FMUL.FTZ R2, R16, c[0x0][0x320] ;  /* 0x0000c80010027a20 */ /* 0x000fc40000410000 */
[----:B------:R-:W-:Y:S02]  /*2410*/  FMUL.FTZ R3, R17, c[0x0][0x320] ;  /* 0x0000c80011037a20 */ /* 0x000fe40000410000 */
[----:B------:R-:W-:Y:S02]  /*2420*/  FMUL.FTZ R4, R18, c[0x0][0x320] ;  /* 0x0000c80012047a20 */ /* 0x000fe40000410000 */
[----:B------:R-:W-:Y:S01]  /*2430*/  FMUL.FTZ R6, R19, c[0x0][0x320] ;  /* 0x0000c80013067a20 */ /* 0x000fe20000410000 */
[----:B------:R-:W-:Y:S01]  /*2440*/  HMMA.16816.F32 R76, R188, R42, R76 ;  /* 0x0000002abc4c723c */ /* 0x000fe2000000184c */
[----:B------:R-:W1:Y:S01]  /*2450*/  LDSM.16.M88.4 R16, [R241+0x5800] ;  /* 0x00580000f110783b */ /* 0x000e620000000200 */
[----:B------:R-:W3:Y:S06]  /*2460*/  MUFU.TANH R2, R2 ;  /* 0x0000000200027308 */ /* 0x000eec0000002400 */
[----:B------:R-:W-:Y:S01]  /*2470*/  HMMA.16816.F32 R12, R212, R34, R12 ;  /* 0x00000022d40c723c */ /* 0x000fe2000000180c */
[----:B------:R-:W-:Y:S01]  /*2480*/  LDSM.16.M88.4 R32, [R242+0xe900] ;  /* 0x00e90000f220783b */ /* 0x000fe20000000200 */
[----:B------:R-:W4:Y:S06]  /*2490*/  MUFU.TANH R3, R3 ;  /* 0x0000000300037308 */ /* 0x000f2c0000002400 */
[----:B------:R-:W-:Y:S01]  /*24a0*/  HMMA.16816.F32 R84, R192, R26, R84 ;  /* 0x0000001ac054723c */ /* 0x000fe20000001854 */
[----:B------:R-:W5:Y:S01]  /*24b0*/  LDSM.16.M88.4 R24, [R228+0x5000] ;  /* 0x00500000e418783b */ /* 0x000f620000000200 */
[----:B------:R-:W1:Y:S06]  /*24c0*/  MUFU.TANH R4, R4 ;  /* 0x0000000400047308 */ /* 0x000e6c0000002400 */
[C---:B------:R-:W-:Y:S02]  /*24d0*/  HMMA.16816.F32 R72, R184.reuse, R48, R72 ;  /* 0x00000030b848723c */ /* 0x040fe40000001848 */
[----:B------:R-:W1:Y:S05]  /*24e0*/  MUFU.TANH R6, R6 ;  /* 0x0000000600067308 */ /* 0x000e6a0000002400 */
[----:B------:R-:W-:Y:S01]  /*24f0*/  FMUL.FTZ R48, R8, c[0x0][0x320] ;  /* 0x0000c80008307a20 */ /* 0x000fe20000410000 */
[----:B------:R-:W-:Y:S01]  /*2500*/  HMMA.16816.F32 R52, R184, R50, R52 ;  /* 0x00000032b834723c */ /* 0x000fe20000001834 */
[----:B------:R-:W-:-:S02]  /*2510*/  FMUL.FTZ R49, R9, c[0x0][0x320] ;  /* 0x0000c80009317a20 */ /* 0x000fc40000410000 */
[----:B------:R-:W-:Y:S02]  /*2520*/  FMUL.FTZ R12, R12, c[0x0][0x320] ;  /* 0x0000c8000c0c7a20 */ /* 0x000fe40000410000 */
[----:B------:R-:W-:Y:S01]  /*2530*/  FMUL.FTZ R41, R13, c[0x0][0x320] ;  /* 0x0000c8000d297a20 */ /* 0x000fe20000410000 */
[----:B------:R-:W1:Y:S01]  /*2540*/  MUFU.TANH R48, R48 ;  /* 0x0000003000307308 */ /* 0x000e620000002400 */
[----:B------:R-:W-:Y:S01]  /*2550*/  FMUL.FTZ R50, R10, c[0x0][0x320] ;  /* 0x0000c8000a327a20 */ /* 0x000fe20000410000 */
[C---:B--2---:R-:W-:Y:S01]  /*2560*/  HMMA.16816.F32 R80, R192.reuse, R20, R80 ;  /* 0x00000014c050723c */ /* 0x044fe20000001850 */
[----:B------:R-:W-:Y:S02]  /*2570*/  FMUL.FTZ R51, R11, c[0x0][0x320] ;  /* 0x0000c8000b337a20 */ /* 0x000fe40000410000 */
[----:B------:R-:W2:Y:S01]  /*2580*/  LDSM.16.M88.4 R8, [R241+0x6000] ;  /* 0x00600000f108783b */ /* 0x000ea20000000200 */
[----:B------:R-:W-:Y:S02]  /*2590*/  FMUL.FTZ R42, R14, c[0x0][0x320] ;  /* 0x0000c8000e2a7a20 */ /* 0x000fe40000410000 */
[----:B------:R1:W1:Y:S01]  /*25a0*/  MUFU.TANH R40, R12 ;  /* 0x0000000c00287308 */ /* 0x0002620000002400 */
[----:B------:R-:W-:Y:S01]  /*25b0*/  FMUL.FTZ R43, R15, c[0x0][0x320] ;  /* 0x0000c8000f2b7a20 */ /* 0x000fe20000410000 */
[----:B------:R-:W-:Y:S01]  /*25c0*/  HMMA.16816.F32 R76, R192, R22, R76 ;  /* 0x00000016c04c723c */ /* 0x000fe2000000184c */
[----:B------:R-:W-:Y:S05]  /*25d0*/  LDSM.16.M88.4 R20, [R228+0x5800] ;  /* 0x00580000e414783b */ /* 0x000fea0000000200 */
[----:B------:R-:W2:Y:S02]  /*25e0*/  MUFU.TANH R41, R41 ;  /* 0x0000002900297308 */ /* 0x000ea40000002400 */
[C---:B------:R-:W-:Y:S01]  /*25f0*/  HMMA.16816.F32 R64, R184.reuse, R88, R64 ;  /* 0x00000058b840723c */ /* 0x040fe20000001840 */
[----:B-1----:R-:W1:Y:S05]  /*2600*/  LDSM.16.M88.4 R12, [R239+0xd900] ;  /* 0x00d90000ef0c783b */ /* 0x002e6a0000000200 */
[----:B------:R-:W1:Y:S02]  /*2610*/  MUFU.TANH R42, R42 ;  /* 0x0000002a002a7308 */ /* 0x000e640000002400 */
[----:B------:R-:W-:Y:S06]  /*2620*/  HMMA.16816.F32 R44, R184, R90, R44 ;  /* 0x0000005ab82c723c */ /* 0x000fec000000182c */
[----:B------:R-:W1:Y:S02]  /*2630*/  MUFU.TANH R43, R43 ;  /* 0x0000002b002b7308 */ /* 0x000e640000002400 */
[----:B------:R-:W-:Y:S06]  /*2640*/  HMMA.16816.F32 R72, R188, R16, R72 ;  /* 0x00000010bc48723c */ /* 0x000fec0000001848 */
[----:B------:R-:W1:Y:S02]  /*2650*/  MUFU.TANH R49, R49 ;  /* 0x0000003100317308 */ /* 0x000e640000002400 */
[----:B-----5:R-:W-:Y:S06]  /*2660*/  HMMA.16816.F32 R80, R212, R24, R80 ;  /* 0x00000018d450723c */ /* 0x020fec0000001850 */
[----:B------:R-:W1:Y:S02]  /*2670*/  MUFU.TANH R50, R50 ;  /* 0x0000003200327308 */ /* 0x000e640000002400 */
[----:B------:R-:W-:Y:S06]  /*2680*/  HMMA.16816.F32 R92, R184, R32, R92 ;  /* 0x00000020b85c723c */ /* 0x000fec000000185c */
[----:B------:R-:W1:Y:S02]  /*2690*/  MUFU.TANH R51, R51 ;  /* 0x0000003300337308 */ /* 0x000e640000002400 */
[----:B------:R-:W-:Y:S01]  /*26a0*/  HMMA.16816.F32 R52, R188, R18, R52 ;  /* 0x00000012bc34723c */ /* 0x000fe20000001834 */
[----:B------:R-:W-:Y:S07]  /*26b0*/  LDSM.16.M88.4 R16, [R242+0xf100] ;  /* 0x00f10000f210783b */ /* 0x000fee0000000200 */
[----:B------:R-:W-:Y:S01]  /*26c0*/  HMMA.16816.F32 R76, R212, R26, R76 ;  /* 0x0000001ad44c723c */ /* 0x000fe2000000184c */
[----:B------:R-:W5:Y:S01]  /*26d0*/  LDSM.16.M88.4 R24, [R239+0xe100] ;  /* 0x00e10000ef18783b */ /* 0x000f620000000200 */
[----:B------:R-:W-:-:S02]  /*26e0*/  FMUL.FTZ R80, R80, c[0x0][0x320] ;  /* 0x0000c80050507a20 */ /* 0x000fc40000410000 */
[----:B------:R-:W-:Y:S02]  /*26f0*/  FMUL.FTZ R81, R81, c[0x0][0x320] ;  /* 0x0000c80051517a20 */ /* 0x000fe40000410000 */
[----:B------:R-:W-:Y:S02]  /*2700*/  FMUL.FTZ R82, R82, c[0x0][0x320] ;  /* 0x0000c80052527a20 */ /* 0x000fe40000410000 */
[----:B------:R-:W-:Y:S01]  /*2710*/  HMMA.16816.F32 R36, R184, R34, R36 ;  /* 0x00000022b824723c */ /* 0x000fe20000001824 */
[----:B------:R-:W3:Y:S01]  /*2720*/  LDSM.16.M88.4 R32, [R241+0x6800] ;  /* 0x00680000f120783b */ /* 0x000ee20000000200 */
[----:B------:R-:W-:Y:S01]  /*2730*/  FMUL.FTZ R83, R83, c[0x0][0x320] ;  /* 0x0000c80053537a20 */ /* 0x000fe20000410000 */
[----:B------:R-:W1:Y:S05]  /*2740*/  MUFU.TANH R80, R80 ;  /* 0x0000005000507308 */ /* 0x000e6a0000002400 */
[C---:B--2---:R-:W-:Y:S03]  /*2750*/  HMMA.16816.F32 R64, R188.reuse, R8, R64 ;  /* 0x00000008bc40723c */ /* 0x044fe60000001840 */
[----:B------:R-:W2:Y:S05]  /*2760*/  MUFU.TANH R81, R81 ;  /* 0x0000005100517308 */ /* 0x000eaa0000002400 */
[----:B------:R-:W-:Y:S01]  /*2770*/  HMMA.16816.F32 R44, R188, R10, R44 ;  /* 0x0000000abc2c723c */ /* 0x000fe2000000182c */
[----:B------:R-:W2:Y:S01]  /*2780*/  LDSM.16.M88.4 R8, [R239+0xe900] ;  /* 0x00e90000ef08783b */ /* 0x000ea20000000200 */
[----:B------:R-:W-:Y:S01]  /*2790*/  FMUL.FTZ R76, R76, c[0x0][0x320] ;  /* 0x0000c8004c4c7a20 */ /* 0x000fe20000410000 */
[----:B------:R-:W2:Y:S01]  /*27a0*/  MUFU.TANH R82, R82 ;  /* 0x0000005200527308 */ /* 0x000ea20000002400 */
[----:B------:R-:W-:-:S02]  /*27b0*/  FMUL.FTZ R77, R77, c[0x0][0x320] ;  /* 0x0000c8004d4d7a20 */ /* 0x000fc40000410000 */
[----:B------:R-:W-:Y:S02]  /*27c0*/  FMUL.FTZ R78, R78, c[0x0][0x320] ;  /* 0x0000c8004e4e7a20 */ /* 0x000fe40000410000 */
[C---:B-1----:R-:W-:Y:S01]  /*27d0*/  HMMA.16816.F32 R72, R192.reuse, R12, R72 ;  /* 0x0000000cc048723c */ /* 0x042fe20000001848 */
[----:B------:R-:W-:Y:S02]  /*27e0*/  FMUL.FTZ R79, R79, c[0x0][0x320] ;  /* 0x0000c8004f4f7a20 */ /* 0x000fe40000410000 */
[----:B------:R-:W1:Y:S05]  /*27f0*/  MUFU.TANH R83, R83 ;  /* 0x0000005300537308 */ /* 0x000e6a0000002400 */
[C---:B------:R-:W-:Y:S01]  /*2800*/  HMMA.16816.F32 R52, R192.reuse, R14, R52 ;  /* 0x0000000ec034723c */ /* 0x040fe20000001834 */
[----:B------:R-:W1:Y:S02]  /*2810*/  LDSM.16.M88.4 R12, [R228+0x6000] ;  /* 0x00600000e40c783b */ /* 0x000e640000000200 */
[----:B------:R-:W1:Y:S05]  /*2820*/  MUFU.TANH R76, R76 ;  /* 0x0000004c004c7308 */ /* 0x000e6a0000002400 */
[----:B-----5:R-:W-:Y:S03]  /*2830*/  HMMA.16816.F32 R64, R192, R24, R64 ;  /* 0x00000018c040723c */ /* 0x020fe60000001840 */
[----:B------:R-:W1:Y:S05]  /*2840*/  MUFU.TANH R77, R77 ;  /* 0x0000004d004d7308 */ /* 0x000e6a0000002400 */
[----:B---3--:R-:W-:Y:S03]  /*2850*/  HMMA.16816.F32 R92, R188, R32, R92 ;  /* 0x00000020bc5c723c */ /* 0x008fe6000000185c */
[----:B------:R-:W3:Y:S05]  /*2860*/  MUFU.TANH R78, R78 ;  /* 0x0000004e004e7308 */ /* 0x000eea0000002400 */
[----:B------:R-:W-:Y:S01]  /*2870*/  HMMA.16816.F32 R44, R192, R26, R44 ;  /* 0x0000001ac02c723c */ /* 0x000fe2000000182c */
[----:B------:R-:W5:Y:S02]  /*2880*/  LDSM.16.M88.4 R24, [R242+0xf900] ;  /* 0x00f90000f218783b */ /* 0x000f640000000200 */
[----:B------:R-:W1:Y:S05]  /*2890*/  MUFU.TANH R144, R79 ;  /* 0x0000004f00907308 */ /* 0x000e6a0000002400 */
[----:B------:R-:W-:Y:S08]  /*28a0*/  HMMA.16816.F32 R36, R188, R34, R36 ;  /* 0x00000022bc24723c */ /* 0x000ff00000001824 */
[----:B------:R-:W-:Y:S08]  /*28b0*/  HMMA.16816.F32 R72, R212, R20, R72 ;  /* 0x00000014d448723c */ /* 0x000ff00000001848 */
[----:B------:R-:W-:Y:S08]  /*28c0*/  HMMA.16816.F32 R100, R184, R16, R100 ;  /* 0x00000010b864723c */ /* 0x000ff00000001864 */
[----:B------:R-:W-:Y:S01]  /*28d0*/  HMMA.16816.F32 R52, R212, R22, R52 ;  /* 0x00000016d434723c */ /* 0x000fe20000001834 */
[----:B------:R-:W3:Y:S07]  /*28e0*/  LDSM.16.M88.4 R20, [R241+0x7000] ;  /* 0x00700000f114783b */ /* 0x000eee0000000200 */
[----:B------:R-:W-:Y:S01]  /*28f0*/  HMMA.16816.F32 R28, R184, R18, R28 ;  /* 0x00000012b81c723c */ /* 0x000fe2000000181c */
[----:B------:R-:W3:Y:S01]  /*2900*/  LDSM.16.M88.4 R16, [R228+0x6800] ;  /* 0x00680000e410783b */ /* 0x000ee20000000200 */
[----:B------:R-:W-:-:S02]  /*2910*/  FMUL.FTZ R72, R72, c[0x0][0x320] ;  /* 0x0000c80048487a20 */ /* 0x000fc40000410000 */
[----:B------:R-:W-:Y:S02]  /*2920*/  FMUL.FTZ R32, R74, c[0x0][0x320] ;  /* 0x0000c8004a207a20 */ /* 0x000fe40000410000 */
[----:B------:R-:W-:Y:S02]  /*2930*/  FMUL.FTZ R73, R73, c[0x0][0x320] ;  /* 0x0000c80049497a20 */ /* 0x000fe40000410000 */
[C---:B--2---:R-:W-:Y:S01]  /*2940*/  HMMA.16816.F32 R92, R192.reuse, R8, R92 ;  /* 0x00000008c05c723c */ /* 0x044fe2000000185c */
[----:B------:R-:W-:Y:S01]  /*2950*/  FMUL.FTZ R75, R75, c[0x0][0x320] ;  /* 0x0000c8004b4b7a20 */ /* 0x000fe20000410000 */
[----:B------:R-:W2:Y:S06]  /*2960*/  MUFU.TANH R72, R72 ;  /* 0x0000004800487308 */ /* 0x000eac0000002400 */
        /* <DEDUP_REMOVED lines=9> */
[----:B------:R-:W-:Y:S01]  /*2a00*/  HMMA.16816.F32 R44, R212, R14, R44 ;  /* 0x0000000ed42c723c */ /* 0x000fe2000000182c */
[----:B------:R-:W1:Y:S02]  /*2a10*/  LDSM.16.M88.4 R12, [R239+0xf100] ;  /* 0x00f10000ef0c783b */ /* 0x000e640000000200 */
[----:B------:R-:W1:Y:S05]  /*2a20*/  MUFU.TANH R153, R75 ;  /* 0x0000004b00997308 */ /* 0x000e6a0000002400 */
[C---:B-----5:R-:W-:Y:S03]  /*2a30*/  HMMA.16816.F32 R68, R184.reuse, R24, R68 ;  /* 0x00000018b844723c */ /* 0x060fe60000001844 */
[----:B------:R-:W1:Y:S05]  /*2a40*/  MUFU.TANH R147, R52 ;  /* 0x0000003400937308 */ /* 0x000e6a0000002400 */
[----:B------:R-:W-:Y:S01]  /*2a50*/  HMMA.16816.F32 R56, R184, R26, R56 ;  /* 0x0000001ab838723c */ /* 0x000fe20000001838 */
[----:B------:R-:W-:-:S02]  /*2a60*/  FMUL.FTZ R65, R65, c[0x0][0x320] ;  /* 0x0000c80041417a20 */ /* 0x000fc40000410000 */
[----:B------:R-:W-:Y:S01]  /*2a70*/  FMUL.FTZ R67, R67, c[0x0][0x320] ;  /* 0x0000c80043437a20 */ /* 0x000fe20000410000 */
[----:B------:R-:W1:Y:S01]  /*2a80*/  MUFU.TANH R33, R33 ;  /* 0x0000002100217308 */ /* 0x000e620000002400 */
[----:B------:R-:W-:Y:S02]  /*2a90*/  FMUL.FTZ R64, R64, c[0x0][0x320] ;  /* 0x0000c80040407a20 */ /* 0x000fe40000410000 */
[----:B------:R-:W-:Y:S01]  /*2aa0*/  FMUL.FTZ R66, R66, c[0x0][0x320] ;  /* 0x0000c80042427a20 */ /* 0x000fe20000410000 */
[----:B---3--:R-:W-:Y:S01]  /*2ab0*/  HMMA.16816.F32 R100, R188, R20, R100 ;  /* 0x00000014bc64723c */ /* 0x008fe20000001864 */
[----:B------:R-:W-:Y:S02]  /*2ac0*/  FMUL.FTZ R44, R44, c[0x0][0x320] ;  /* 0x0000c8002c2c7a20 */ /* 0x000fe40000410000 */
[----:B------:R-:W-:Y:S01]  /*2ad0*/  FMUL.FTZ R45, R45, c[0x0][0x320] ;  /* 0x0000c8002d2d7a20 */ /* 0x000fe20000410000 */
[----:B------:R-:W3:Y:S01]  /*2ae0*/  MUFU.TANH R169, R65 ;  /* 0x0000004100a97308 */ /* 0x000ee20000002400 */
[----:B------:R-:W-:-:S02]  /*2af0*/  FMUL.FTZ R46, R46, c[0x0][0x320] ;  /* 0x0000c8002e2e7a20 */ /* 0x000fc40000410000 */
[----:B------:R-:W-:Y:S01]  /*2b00*/  FMUL.FTZ R47, R47, c[0x0][0x320] ;  /* 0x0000c8002f2f7a20 */ /* 0x000fe20000410000 */
[----:B------:R-:W-:Y:S04]  /*2b10*/  HMMA.16816.F32 R92, R212, R16, R92 ;  /* 0x00000010d45c723c */ /* 0x000fe8000000185c */
[----:B------:R5:W1:Y:S04]  /*2b20*/  MUFU.TANH R199, R67 ;  /* 0x0000004300c77308 */ /* 0x000a680000002400 */
[----:B------:R-:W-:Y:S01]  /*2b30*/  HMMA.16816.F32 R28, R188, R22, R28 ;  /* 0x00000016bc1c723c */ /* 0x000fe2000000181c */
[----:B------:R-:W-:Y:S03]  /*2b40*/  LDSM.16.M88.4 R20, [R228+0x7000] ;  /* 0x00700000e414783b */ /* 0x000fe60000000200 */
[----:B------:R-:W1:Y:S04]  /*2b50*/  MUFU.TANH R34, R34 ;  /* 0x0000002200227308 */ /* 0x000e680000002400 */
[----:B------:R-:W-:Y:S01]  /*2b60*/  HMMA.16816.F32 R36, R212, R18, R36 ;  /* 0x00000012d424723c */ /* 0x000fe20000001824 */
[----:B------:R-:W3:Y:S03]  /*2b70*/  LDSM.16.M88.4 R16, [R239+0xf900] ;  /* 0x00f90000ef10783b */ /* 0x000ee60000000200 */
[----:B------:R1:W1:Y:S04]  /*2b80*/  MUFU.TANH R155, R55 ;  /* 0x00000037009b7308 */ /* 0x0002680000002400 */
[----:B--2---:R-:W-:Y:S01]  /*2b90*/  HMMA.16816.F32 R68, R188, R8, R68 ;  /* 0x00000008bc44723c */ /* 0x004fe20000001844 */
[----:B------:R-:W-:-:S02]  /*2ba0*/  FMUL.FTZ R92, R92, c[0x0][0x320] ;  /* 0x0000c8005c5c7a20 */ /* 0x000fc40000410000 */
[----:B------:R-:W-:Y:S01]  /*2bb0*/  FMUL.FTZ R93, R93, c[0x0][0x320] ;  /* 0x0000c8005d5d7a20 */ /* 0x000fe20000410000 */
[----:B------:R2:W2:Y:S01]  /*2bc0*/  MUFU.TANH R134, R64 ;  /* 0x0000004000867308 */ /* 0x0004a20000002400 */
[----:B------:R-:W-:Y:S02]  /*2bd0*/  FMUL.FTZ R94, R94, c[0x0][0x320] ;  /* 0x0000c8005e5e7a20 */ /* 0x000fe40000410000 */
[----:B------:R-:W-:Y:S01]  /*2be0*/  FMUL.FTZ R95, R95, c[0x0][0x320] ;  /* 0x0000c8005f5f7a20 */ /* 0x000fe20000410000 */
[----:B------:R-:W-:Y:S04]  /*2bf0*/  HMMA.16816.F32 R56, R188, R10, R56 ;  /* 0x0000000abc38723c */ /* 0x000fe80000001838 */
[----:B------:R2:W2:Y:S04]  /*2c00*/  MUFU.TANH R142, R66 ;  /* 0x00000042008e7308 */ /* 0x0004a80000002400 */
[----:B-1----:R-:W-:Y:S01]  /*2c10*/  HMMA.16816.F32 R100, R192, R12, R100 ;  /* 0x0000000cc064723c */ /* 0x002fe20000001864 */
[----:B------:R-:W-:-:S02]  /*2c20*/  FMUL.FTZ R36, R36, c[0x0][0x320] ;  /* 0x0000c80024247a20 */ /* 0x000fc40000410000 */
[----:B------:R-:W-:Y:S01]  /*2c30*/  FMUL.FTZ R37, R37, c[0x0][0x320] ;  /* 0x0000c80025257a20 */ /* 0x000fe20000410000 */
[----:B------:R1:W1:Y:S01]  /*2c40*/  MUFU.TANH R171, R44 ;  /* 0x0000002c00ab7308 */ /* 0x0002620000002400 */
[----:B------:R-:W-:Y:S02]  /*2c50*/  FMUL.FTZ R38, R38, c[0x0][0x320] ;  /* 0x0000c80026267a20 */ /* 0x000fe40000410000 */
[----:B------:R-:W-:Y:S01]  /*2c60*/  FMUL.FTZ R39, R39, c[0x0][0x320] ;  /* 0x0000c80027277a20 */ /* 0x000fe20000410000 */
[----:B------:R-:W-:Y:S01]  /*2c70*/  HMMA.16816.F32 R28, R192, R14, R28 ;  /* 0x0000000ec01c723c */ /* 0x000fe2000000181c */
[----:B------:R-:W1:Y:S01]  /*2c80*/  LDSM.16.M88.4 R12, [R228+0x7800] ;  /* 0x00780000e40c783b */ /* 0x000e620000000200 */
[----:B------:R-:W-:-:S04]  /*2c90*/  DEPBAR.LE SB0, 0x0 ;  /* 0x000080000000791a */ /* 0x000fc80000000000 */
[----:B------:R1:W1:Y:S02]  /*2ca0*/  MUFU.TANH R140, R45 ;  /* 0x0000002d008c7308 */ /* 0x0002640000002400 */
[----:B------:R-:W-:Y:S06]  /*2cb0*/  HMMA.16816.F32 R84, R212, R62, R84 ;  /* 0x0000003ed454723c */ /* 0x000fec0000001854 */
[----:B------:R1:W1:Y:S02]  /*2cc0*/  MUFU.TANH R249, R46 ;  /* 0x0000002e00f97308 */ /* 0x0002640000002400 */
[C---:B---3--:R-:W-:Y:S06]  /*2cd0*/  HMMA.16816.F32 R68, R192.reuse, R16, R68 ;  /* 0x00000010c044723c */ /* 0x048fec0000001844 */
[----:B------:R3:W1:Y:S02]  /*2ce0*/  MUFU.TANH R203, R47 ;  /* 0x0000002f00cb7308 */ /* 0x0006640000002400 */
[----:B------:R-:W-:Y:S06]  /*2cf0*/  HMMA.16816.F32 R56, R192, R18, R56 ;  /* 0x00000012c038723c */ /* 0x000fec0000001838 */
[----:B------:R3:W1:Y:S02]  /*2d00*/  MUFU.TANH R219, R92 ;  /* 0x0000005c00db7308 */ /* 0x0006640000002400 */
[----:B------:R-:W-:Y:S01]  /*2d10*/  HMMA.16816.F32 R100, R212, R20, R100 ;  /* 0x00000014d464723c */ /* 0x000fe20000001864 */
[----:B------:R-:W-:-:S02]  /*2d20*/  FMUL.FTZ R60, R84, c[0x0][0x320] ;  /* 0x0000c800543c7a20 */ /* 0x000fc40000410000 */
[----:B------:R-:W-:Y:S02]  /*2d30*/  FMUL.FTZ R61, R85, c[0x0][0x320] ;  /* 0x0000c800553d7a20 */ /* 0x000fe40000410000 */
[----:B------:R-:W-:Y:S01]  /*2d40*/  FMUL.FTZ R62, R86, c[0x0][0x320] ;  /* 0x0000c800563e7a20 */ /* 0x000fe20000410000 */
[----:B------:R3:W2:Y:S01]  /*2d50*/  MUFU.TANH R217, R93 ;  /* 0x0000005d00d97308 */ /* 0x0006a20000002400 */
[----:B------:R-:W-:Y:S01]  /*2d60*/  FMUL.FTZ R63, R87, c[0x0][0x320] ;  /* 0x0000c800573f7a20 */ /* 0x000fe20000410000 */
[C---:B------:R-:W-:Y:S06]  /*2d70*/  HMMA.16816.F32 R28, R212.reuse, R22, R28 ;  /* 0x00000016d41c723c */ /* 0x040fec000000181c */
[----:B------:R-:W2:Y:S02]  /*2d80*/  MUFU.TANH R60, R60 ;  /* 0x0000003c003c7308 */ /* 0x000ea40000002400 */
[C---:B-1----:R-:W-:Y:S06]  /*2d90*/  HMMA.16816.F32 R68, R212.reuse, R12, R68 ;  /* 0x0000000cd444723c */ /* 0x042fec0000001844 */
[----:B------:R-:W1:Y:S02]  /*2da0*/  MUFU.TANH R61, R61 ;  /* 0x0000003d003d7308 */ /* 0x000e640000002400 */
[----:B------:R-:W-:Y:S01]  /*2db0*/  HMMA.16816.F32 R56, R212, R14, R56 ;  /* 0x0000000ed438723c */ /* 0x000fe20000001838 */
[----:B------:R-:W-:-:S02]  /*2dc0*/  FMUL.FTZ R100, R100, c[0x0][0x320] ;  /* 0x0000c80064647a20 */ /* 0x000fc40000410000 */
[----:B------:R-:W-:Y:S02]  /*2dd0*/  FMUL.FTZ R101, R101, c[0x0][0x320] ;  /* 0x0000c80065657a20 */ /* 0x000fe40000410000 */
[----:B------:R-:W-:Y:S01]  /*2de0*/  FMUL.FTZ R102, R102, c[0x0][0x320] ;  /* 0x0000c80066667a20 */ /* 0x000fe20000410000 */
[----:B------:R-:W1:Y:S01]  /*2df0*/  MUFU.TANH R62, R62 ;  /* 0x0000003e003e7308 */ /* 0x000e620000002400 */
[----:B------:R-:W-:Y:S02]  /*2e00*/  FMUL.FTZ R103, R103, c[0x0][0x320] ;  /* 0x0000c80067677a20 */ /* 0x000fe40000410000 */
[----:B------:R-:W-:Y:S02]  /*2e10*/  FMUL.FTZ R28, R28, c[0x0][0x320] ;  /* 0x0000c8001c1c7a20 */ /* 0x000fe40000410000 */
[----:B------:R-:W-:Y:S02]  /*2e20*/  FMUL.FTZ R29, R29, c[0x0][0x320] ;  /* 0x0000c8001d1d7a20 */ /* 0x000fe40000410000 */
[----:B------:R-:W-:Y:S01]  /*2e30*/  FMUL.FTZ R30, R30, c[0x0][0x320] ;  /* 0x0000c8001e1e7a20 */ /* 0x000fe20000410000 */
[----:B------:R-:W1:Y:S01]  /*2e40*/  MUFU.TANH R63, R63 ;  /* 0x0000003f003f7308 */ /* 0x000e620000002400 */
[----:B------:R-:W-:-:S02]  /*2e50*/  FMUL.FTZ R31, R31, c[0x0][0x320] ;  /* 0x0000c8001f1f7a20 */ /* 0x000fc40000410000 */
[----:B-----5:R-:W-:Y:S02]  /*2e60*/  FMUL.FTZ R67, R70, c[0x0][0x320] ;  /* 0x0000c80046437a20 */ /* 0x020fe40000410000 */
[----:B------:R-:W-:Y:S02]  /*2e70*/  FMUL.FTZ R65, R71, c[0x0][0x320] ;  /* 0x0000c80047417a20 */ /* 0x000fe40000410000 */
[----:B------:R-:W-:Y:S01]  /*2e80*/  FMUL.FTZ R68, R68, c[0x0][0x320] ;  /* 0x0000c80044447a20 */ /* 0x000fe20000410000 */
[----:B------:R3:W1:Y:S01]  /*2e90*/  MUFU.TANH R207, R94 ;  /* 0x0000005e00cf7308 */ /* 0x0006620000002400 */
[----:B------:R-:W-:Y:S02]  /*2ea0*/  FMUL.FTZ R69, R69, c[0x0][0x320] ;  /* 0x0000c80045457a20 */ /* 0x000fe40000410000 */
[----:B------:R-:W-:Y:S02]  /*2eb0*/  FMUL.FTZ R10, R58, c[0x0][0x320] ;  /* 0x0000c8003a0a7a20 */ /* 0x000fe40000410000 */
[----:B------:R-:W-:-:S02]  /*2ec0*/  FMUL.FTZ R8, R59, c[0x0][0x320] ;  /* 0x0000c8003b087a20 */ /* 0x000fc40000410000 */
[----:B------:R-:W-:Y:S01]  /*2ed0*/  FMUL.FTZ R56, R56, c[0x0][0x320] ;  /* 0x0000c80038387a20 */ /* 0x000fe20000410000 */
[----:B------:R3:W1:Y:S01]  /*2ee0*/  MUFU.TANH R205, R95 ;  /* 0x0000005f00cd7308 */ /* 0x0006620000002400 */
[----:B------:R-:W-:-:S07]  /*2ef0*/  FMUL.FTZ R57, R57, c[0x0][0x320] ;  /* 0x0000c80039397a20 */ /* 0x000fce0000410000 */
[----:B------:R3:W1:Y:S08]  /*2f00*/  MUFU.TANH R211, R36 ;  /* 0x0000002400d37308 */ /* 0x0006700000002400 */
        /* <DEDUP_REMOVED lines=13> */
[----:B------:R-:W1:Y:S08]  /*2fe0*/  MUFU.TANH R67, R67 ;  /* 0x0000004300437308 */ /* 0x000e700000002400 */
[----:B------:R-:W1:Y:S08]  /*2ff0*/  MUFU.TANH R65, R65 ;  /* 0x0000004100417308 */ /* 0x000e700000002400 */
[----:B------:R3:W1:Y:S08]  /*3000*/  MUFU.TANH R135, R56 ;  /* 0x0000003800877308 */ /* 0x0006700000002400 */
[----:B------:R3:W1:Y:S08]  /*3010*/  MUFU.TANH R133, R57 ;  /* 0x0000003900857308 */ /* 0x0006700000002400 */
[----:B------:R-:W1:Y:S08]  /*3020*/  MUFU.TANH R10, R10 ;  /* 0x0000000a000a7308 */ /* 0x000e700000002400 */
[----:B------:R-:W1:Y:S01]  /*3030*/  MUFU.TANH R8, R8 ;  /* 0x0000000800087308 */ /* 0x000e620000002400 */
[----:B------:R-:W-:Y:S06]  /*3040*/  BAR.SYNC.DEFER_BLOCKING 0x0 ;  /* 0x0000000000007b1d */ /* 0x000fec0000010000 */
[----:B------:R-:W-:Y:S05]  /*3050*/  @!P1 BRA `(.L_x_4) ;  /* 0x0000026000009947 */ /* 0x000fea0003800000 */
[----:B--234-:R-:W-:Y:S02]  /*3060*/  UIADD3 UR5, UR17, -0x2, URZ ;  /* 0xfffffffe11057890 */ /* 0x01cfe4000fffe03f */
[----:B------:R-:W-:-:S02]  /*3070*/  USHF.L.U32 UR16, UR6, 0x6, URZ ;  /* 0x0000000606107899 */ /* 0x000fc4000800063f */
[----:B------:R-:W-:Y:S02]  /*3080*/  USHF.R.S32.HI UR4, URZ, 0x1f, UR5 ;  /* 0x0000001f3f047899 */ /* 0x000fe40008011405 */
[----:B------:R-:W-:Y:S01]  /*3090*/  UIMAD UR18, UR18, UR5, URZ ;  /* 0x00000005121272a4 */ /* 0x000fe2000f8e023f */
[----:B------:R-:W-:Y:S02]  /*30a0*/  IMAD.U32 R9, RZ, RZ, UR5 ;  /* 0x00000005ff097e24 */ /* 0x000fe4000f8e00ff */
[----:B------:R-:W-:Y:S01]  /*30b0*/  IMAD.U32 R20, RZ, RZ, UR16 ;  /* 0x00000010ff147e24 */ /* 0x000fe2000f8e00ff */
[----:B------:R-:W-:Y:S01]  /*30c0*/  UIMAD UR4, UR4, UR19, UR18 ;  /* 0x00000013040472a4 */ /* 0x000fe2000f8e0212 */
[----:B------:R-:W-:Y:S01]  /*30d0*/  IMAD.WIDE.U32 R12, R9, UR19, R246 ;  /* 0x00000013090c7c25 */ /* 0x000fe2000f8e00f6 */
[----:B------:R-:W-:Y:S02]  /*30e0*/  ULDC UR5, c[0x0][0x1e4] ;  /* 0x0000790000057ab9 */ /* 0x000fe40000000800 */
[----:B------:R-:W-:-:S02]  /*30f0*/  USHF.L.U64.HI UR5, UR6, UR23, UR5 ;  /* 0x0000001706057299 */ /* 0x000fc40008010205 */
[----:B------:R-:W-:Y:S01]  /*3100*/  IADD3 R9, R13, UR4, RZ ;  /* 0x000000040d097c10 */ /* 0x000fe2000fffe0ff */
[----:B------:R-:W-:Y:S01]  /*3110*/  UIADD3 UR6, UP0, UR12, 0x80, URZ ;  /* 0x000000800c067890 */ /* 0x000fe2000ff1e03f */
[----:B------:R-:W-:-:S03]  /*3120*/  LEA R24, P1, R12, c[0x0][0x1c8], 0x1 ;  /* 0x000072000c187a11 */ /* 0x000fc600078208ff */
[----:B------:R-:W-:Y:S01]  /*3130*/  UIADD3.X UR4, URZ, UR9, URZ, UP0, !UPT ;  /* 0x000000093f047290 */ /* 0x000fe200087fe43f */
[----:B------:R-:W-:Y:S02]  /*3140*/  LEA.HI.X R25, R12, c[0x0][0x1cc], R9, 0x1, P1 ;  /* 0x000073000c197a11 */ /* 0x000fe400008f0c09 */
[----:B------:R-:W-:Y:S02]  /*3150*/  IADD3 R20, P2, P1, R20, 0x80, R24 ;  /* 0x0000008014147810 */ /* 0x000fe4000795e018 */
[----:B------:R-:W-:Y:S01]  /*3160*/  IADD3 R22, P4, R24, UR16, RZ ;  /* 0x0000001018167c10 */ /* 0x000fe2000ff9e0ff */
[----:B------:R-:W-:Y:S01]  /*3170*/  @!PT LDS RZ, [RZ] ;  /* 0x00000000fffff984 */ /* 0x000fe20000000800 */
[----:B------:R-:W-:Y:S01]  /*3180*/  @!PT LDS RZ, [RZ] ;  /* 0x00000000fffff984 */ /* 0x000fe20000000800 */
[----:B------:R-:W-:Y:S01]  /*3190*/  @!PT LDS RZ, [RZ] ;  /* 0x00000000fffff984 */ /* 0x000fe20000000800 */
[----:B------:R2:W-:Y:S01]  /*31a0*/  LDGSTS.E.BYPASS.LTC128B.128 [R243+0x8100], [R24.64], !P3 ;  /* 0x0810000018f37fae */ /* 0x0005e2000d901d4e */
[----:B------:R-:W-:Y:S02]  /*31b0*/  IADD3.X R21, RZ, UR5, R25, P2, P1 ;  /* 0x00000005ff157c10 */ /* 0x000fe400097e2419 */
[----:B------:R-:W-:Y:S01]  /*31c0*/  IADD3.X R23, R25, UR5, RZ, P4, !PT ;  /* 0x0000000519177c10 */ /* 0x000fe2000a7fe4ff */
[----:B------:R2:W-:Y:S01]  /*31d0*/  LDGSTS.E.BYPASS.LTC128B.128 [R243+0xc100], [R24.64+0x80], !P0 ;  /* 0x0c10008018f37fae */ /* 0x0005e2000c101d4e */
[----:B------:R-:W-:-:S02]  /*31e0*/  IADD3 R18, P1, R22, UR16, RZ ;  /* 0x0000001016127c10 */ /* 0x000fc4000ff3e0ff */
[----:B------:R-:W-:Y:S01]  /*31f0*/  IADD3 R16, P4, R22, UR6, RZ ;  /* 0x0000000616107c10 */ /* 0x000fe2000ff9e0ff */
[----:B------:R2:W-:Y:S01]  /*3200*/  LDGSTS.E.BYPASS.LTC128B.128 [R243+0x9100], [R22.64], !P3 ;  /* 0x0910000016f37fae */ /* 0x0005e2000d901d4e */
[C---:B------:R-:W-:Y:S02]  /*3210*/  IADD3.X R19, R23.reuse, UR5, RZ, P1, !PT ;  /* 0x0000000517137c10 */ /* 0x040fe40008ffe4ff */
[C---:B------:R-:W-:Y:S01]  /*3220*/  IADD3 R14, P2, R18.reuse, UR16, RZ ;  /* 0x00000010120e7c10 */ /* 0x040fe2000ff5e0ff */
[----:B------:R2:W-:Y:S01]  /*3230*/  LDGSTS.E.BYPASS.LTC128B.128 [R243+0xd100], [R20.64], !P0 ;  /* 0x0d10000014f37fae */ /* 0x0005e2000c101d4e */
[----:B------:R-:W-:Y:S02]  /*3240*/  IADD3 R12, P1, R18, UR6, RZ ;  /* 0x00000006120c7c10 */ /* 0x000fe4000ff3e0ff */
[----:B------:R-:W-:Y:S01]  /*3250*/  IADD3.X R17, R23, UR4, RZ, P4, !PT ;  /* 0x0000000417117c10 */ /* 0x000fe2000a7fe4ff */
[----:B------:R2:W-:Y:S01]  /*3260*/  LDGSTS.E.BYPASS.LTC128B.128 [R243+0xa100], [R18.64], !P3 ;  /* 0x0a10000012f37fae */ /* 0x0005e2000d901d4e */
[----:B------:R-:W-:-:S02]  /*3270*/  IADD3.X R15, R19, UR5, RZ, P2, !PT ;  /* 0x00000005130f7c10 */ /* 0x000fc400097fe4ff */
[----:B------:R-:W-:Y:S01]  /*3280*/  IADD3.X R13, R19, UR4, RZ, P1, !PT ;  /* 0x00000004130d7c10 */ /* 0x000fe20008ffe4ff */
[----:B------:R2:W-:Y:S04]  /*3290*/  LDGSTS.E.BYPASS.LTC128B.128 [R243+0xe100], [R16.64], !P0 ;  /* 0x0e10000010f37fae */ /* 0x0005e8000c101d4e */
[----:B------:R2:W-:Y:S04]  /*32a0*/  LDGSTS.E.BYPASS.LTC128B.128 [R243+0xb100], [R14.64], !P3 ;  /* 0x0b1000000ef37fae */ /* 0x0005e8000d901d4e */
[----:B------:R2:W-:Y:S02]  /*32b0*/  LDGSTS.E.BYPASS.LTC128B.128 [R243+0xf100], [R12.64], !P0 ;  /* 0x0f1000000cf37fae */ /* 0x0005e4000c101d4e */
.L_x_4:
[----:B--234-:R-:W-:Y:S01]  /*32c0*/  LOP3.LUT R113, R113, 0xffffffe0, RZ, 0xc0, !PT ;  /* 0xffffffe071717812 */ /* 0x01cfe200078ec0ff */
[----:B------:R-:W-:Y:S01]  /*32d0*/  IMAD.MOV.U32 R12, RZ, RZ, -0x2 ;  /* 0xfffffffeff0c7424 */ /* 0x000fe200078e00ff */
[----:B------:R-:W-:Y:S01]  /*32e0*/  UIADD3 UR23, UR17, -0x2, URZ ;  /* 0xfffffffe11177890 */ /* 0x000fe2000fffe03f */
[----:B------:R-:W-:Y:S01]  /*32f0*/  IMAD.SHL.U32 R240, R0, 0x2, RZ ;  /* 0x0000000200f07824 */ /* 0x000fe200078e00ff */
[----:B------:R-:W0:Y:S01]  /*3300*/  LDGDEPBAR ;  /* 0x00000000000079af */ /* 0x000e220000000000 */
[----:B------:R-:W-:Y:S01]  /*3310*/  IMAD.IADD R112, R112, 0x1, -R113 ;  /* 0x0000000170707824 */ /* 0x000fe200078e0a71 */
[----:B------:R-:W-:Y:S01]  /*3320*/  UISETP.GE.AND UP0, UPT, UR23, UR8, UPT ;  /* 0x000000081700728c */ /* 0x000fe2000bf06270 */
[--C-:B------:R-:W-:Y:S01]  /*3330*/  IMAD R238, R7, 0x2, R240.reuse ;  /* 0x0000000207ee7824 */ /* 0x100fe200078e02f0 */
[----:B------:R-:W-:Y:S01]  /*3340*/  LDSM.16.MT88.4 R92, [R240+0x4100] ;  /* 0x00410000f05c783b */ /* 0x000fe20000004200 */
[C---:B------:R-:W-:Y:S01]  /*3350*/  IMAD R237, R5.reuse, 0x2, R240 ;  /* 0x0000000205ed7824 */ /* 0x040fe200078e02f0 */
[----:B------:R-:W-:Y:S01]  /*3360*/  SHF.R.S32.HI R9, RZ, 0x1f, R112 ;  /* 0x0000001fff097819 */ /* 0x000fe20000011470 */
[----:B------:R-:W-:Y:S01]  /*3370*/  IMAD R236, R5, 0x2, R238 ;  /* 0x0000000205ec7824 */ /* 0x000fe200078e02ee */
[----:B------:R-:W-:Y:S02]  /*3380*/  LDSM.16.MT88.4 R124, [R240+0x100] ;  /* 0x00010000f07c783b */ /* 0x000fe40000004200 */
[----:B------:R-:W-:-:S02]  /*3390*/  LEA.HI R9, R9, R112, RZ, 0x2 ;  /* 0x0000007009097211 */ /* 0x000fc400078f10ff */
[----:B------:R-:W-:Y:S02]  /*33a0*/  LDSM.16.MT88.4 R100, [R236+0x100] ;  /* 0x00010000ec64783b */ /* 0x000fe40000004200 */
[----:B------:R-:W-:Y:S02]  /*33b0*/  LOP3.LUT R9, R9, 0x7ffffffc, RZ, 0xc0, !PT ;  /* 0x7ffffffc09097812 */ /* 0x000fe400078ec0ff */
[----:B------:R-:W-:Y:S03]  /*33c0*/  LDSM.16.MT88.4 R116, [R238+0x100] ;  /* 0x00010000ee74783b */ /* 0x000fe60000004200 */
[----:B------:R-:W-:Y:S01]  /*33d0*/  IMAD.IADD R9, R112, 0x1, -R9 ;  /* 0x0000000170097824 */ /* 0x000fe200078e0a09 */
[----:B------:R-:W-:Y:S03]  /*33e0*/  LDSM.16.MT88.4 R108, [R237+0x100] ;  /* 0x00010000ed6c783b */ /* 0x000fe60000004200 */
[----:B------:R-:W-:Y:S01]  /*33f0*/  IMAD R12, R9, R12, UR7 ;  /* 0x00000007090c7e24 */ /* 0x000fe2000f8e020c */
[----:B------:R-:W-:Y:S04]  /*3400*/  LDSM.16.MT88.4 R84, [R238+0x4100] ;  /* 0x00410000ee54783b */ /* 0x000fe80000004200 */
[----:B------:R-:W-:-:S02]  /*3410*/  ISETP.GT.AND P2, PT, R12, RZ, PT ;  /* 0x000000ff0c00720c */ /* 0x000fc40003f44270 */
[C---:B------:R-:W-:Y:S02]  /*3420*/  ISETP.GT.AND P1, PT, R12.reuse, 0x1, PT ;  /* 0x000000010c00780c */ /* 0x040fe40003f24270 */
[----:B------:R-:W-:Y:S02]  /*3430*/  ISETP.GT.AND P6, PT, R12, 0x8, PT ;  /* 0x000000080c00780c */ /* 0x000fe40003fc4270 */
[----:B------:R-:W-:Y:S02]  /*3440*/  FSEL R35, R2, -INF , P2 ;  /* 0xff80000002237808 */ /* 0x000fe40001000000 */
[----:B------:R-:W-:Y:S02]  /*3450*/  FSEL R3, R3, -INF , P1 ;  /* 0xff80000003037808 */ /* 0x000fe40000800000 */
[----:B------:R-:W-:Y:S02]  /*3460*/  FSEL R27, R6, -INF , P1 ;  /* 0xff800000061b7808 */ /* 0x000fe40000800000 */
[----:B------:R-:W-:-:S02]  /*3470*/  ISETP.GT.AND P5, PT, R12, 0x9, PT ;  /* 0x000000090c00780c */ /* 0x000fc40003fa4270 */
[----:B------:R-:W-:Y:S02]  /*3480*/  FSEL R45, R40, -INF , P6 ;  /* 0xff800000282d7808 */ /* 0x000fe40003000000 */
[----:B------:R-:W-:Y:S02]  /*3490*/  FMNMX.FTZ R6, R35, R3, !PT ;  /* 0x0000000323067209 */ /* 0x000fe40007810000 */
[----:B------:R-:W-:Y:S02]  /*34a0*/  ISETP.GT.AND P4, PT, R12, 0x10, PT ;  /* 0x000000100c00780c */ /* 0x000fe40003f84270 */
[----:B------:R-:W-:Y:S02]  /*34b0*/  FSEL R47, R41, -INF , P5 ;  /* 0xff800000292f7808 */ /* 0x000fe40002800000 */
[----:B------:R-:W-:Y:S02]  /*34c0*/  FMNMX.FTZ R6, R45, R6, !PT ;  /* 0x000000062d067209 */ /* 0x000fe40007810000 */
[----:B------:R-:W-:-:S02]  /*34d0*/  FSEL R4, R4, -INF , P2 ;  /* 0xff80000004047808 */ /* 0x000fc40001000000 */
[----:B------:R-:W-:Y:S02]  /*34e0*/  ISETP.GT.AND P2, PT, R12, 0x11, PT ;  /* 0x000000110c00780c */ /* 0x000fe40003f44270 */
[----:B------:R-:W-:Y:S02]  /*34f0*/  FSEL R23, R48, -INF , P4 ;  /* 0xff80000030177808 */ /* 0x000fe40002000000 */
[----:B------:R-:W-:Y:S02]  /*3500*/  FMNMX.FTZ R6, R47, R6, !PT ;  /* 0x000000062f067209 */ /* 0x000fe40007810000 */
[----:B------:R-:W-:Y:S02]  /*3510*/  ISETP.GT.AND P1, PT, R12, 0x18, PT ;  /* 0x000000180c00780c */ /* 0x000fe40003f24270 */
[----:B------:R-:W-:Y:S02]  /*3520*/  FSEL R19, R49, -INF , P2 ;  /* 0xff80000031137808 */ /* 0x000fe40001000000 */
[----:B------:R-:W-:-:S02]  /*3530*/  FMNMX.FTZ R6, R23, R6, !PT ;  /* 0x0000000617067209 */ /* 0x000fc40007810000 */
[----:B------:R-:W-:Y:S02]  /*3540*/  FSEL R25, R42, -INF , P6 ;  /* 0xff8000002a197808 */ /* 0x000fe40003000000 */
[----:B------:R-:W-:Y:S02]  /*3550*/  ISETP.GT.AND P6, PT, R12, 0x19, PT ;  /* 0x000000190c00780c */ /* 0x000fe40003fc4270 */
[----:B------:R-:W-:Y:S02]  /*3560*/  FSEL R21, R60, -INF , P1 ;  /* 0xff8000003c157808 */ /* 0x000fe40000800000 */
[----:B------:R-:W-:Y:S02]  /*3570*/  FMNMX.FTZ R6, R19, R6, !PT ;  /* 0x0000000613067209 */ /* 0x000fe40007810000 */
[----:B------:R-:W-:Y:S02]  /*3580*/  FSEL R43, R43, -INF , P5 ;  /* 0xff8000002b2b7808 */ /* 0x000fe40002800000 */
[----:B------:R-:W-:-:S02]  /*3590*/  ISETP.GT.AND P5, PT, R12, 0x20, PT ;  /* 0x000000200c00780c */ /* 0x000fc40003fa4270 */
[----:B-1----:R-:W-:Y:S02]  /*35a0*/  FSEL R17, R61, -INF , P6 ;  /* 0xff8000003d117808 */ /* 0x002fe40003000000 */
[----:B------:R-:W-:Y:S02]  /*35b0*/  FMNMX.FTZ R6, R21, R6, !PT ;  /* 0x0000000615067209 */ /* 0x000fe40007810000 */
[----:B------:R-:W-:Y:S02]  /*35c0*/  FSEL R15, R50, -INF , P4 ;  /* 0xff800000320f7808 */ /* 0x000fe40002000000 */
[----:B------:R-:W-:Y:S02]  /*35d0*/  FMNMX.FTZ R14, R4, R27, !PT ;  /* 0x0000001b040e7209 */ /* 0x000fe40007810000 */
[----:B------:R-:W-:Y:S02]  /*35e0*/  ISETP.GT.AND P4, PT, R12, 0x21, PT ;  /* 0x000000210c00780c */ /* 0x000fe40003f84270 */
[----:B------:R-:W-:-:S02]  /*35f0*/  FSEL R39, R80, -INF , P5 ;  /* 0xff80000050277808 */ /* 0x000fc40002800000 */
[----:B------:R-:W-:Y:S02]  /*3600*/  FMNMX.FTZ R6, R17, R6, !PT ;  /* 0x0000000611067209 */ /* 0x000fe40007810000 */
[----:B------:R-:W-:Y:S02]  /*3610*/  FSEL R13, R51, -INF , P2 ;  /* 0xff800000330d7808 */ /* 0x000fe40001000000 */
[----:B------:R-:W-:Y:S02]  /*3620*/  ISETP.GT.AND P2, PT, R12, 0x28, PT ;  /* 0x000000280c00780c */ /* 0x000fe40003f44270 */
[----:B------:R-:W-:Y:S02]  /*3630*/  FMNMX.FTZ R14, R25, R14, !PT ;  /* 0x0000000e190e7209 */ /* 0x000fe40007810000 */
[----:B------:R-:W-:Y:S02]  /*3640*/  FSEL R31, R81, -INF , P4 ;  /* 0xff800000511f7808 */ /* 0x000fe40002000000 */
[----:B------:R-:W-:-:S02]  /*3650*/  FMNMX.FTZ R6, R39, R6, !PT ;  /* 0x0000000627067209 */ /* 0x000fc40007810000 */
[----:B------:R-:W-:Y:S02]  /*3660*/  FSEL R37, R78, -INF , P2 ;  /* 0xff8000004e257808 */ /* 0x000fe40001000000 */
[----:B------:R-:W-:Y:S02]  /*3670*/  FSEL R29, R76, -INF , P2 ;  /* 0xff8000004c1d7808 */ /* 0x000fe40001000000 */
[----:B------:R-:W-:Y:S02]  /*3680*/  FSEL R11, R62, -INF , P1 ;  /* 0xff8000003e0b7808 */ /* 0x000fe40000800000 */
[C---:B------:R-:W-:Y:S02]  /*3690*/  ISETP.GT.AND P2, PT, R12.reuse, 0x39, PT ;  /* 0x000000390c00780c */ /* 0x040fe40003f44270 */
[----:B------:R-:W-:Y:S02]  /*36a0*/  FMNMX.FTZ R14, R43, R14, !PT ;  /* 0x0000000e2b0e7209 */ /* 0x000fe40007810000 */
[----:B------:R-:W-:-:S02]  /*36b0*/  ISETP.GT.AND P1, PT, R12, 0x29, PT ;  /* 0x000000290c00780c */ /* 0x000fc40003f24270 */
[----:B------:R-:W-:Y:S02]  /*36c0*/  FMNMX.FTZ R6, R31, R6, !PT ;  /* 0x000000061f067209 */ /* 0x000fe40007810000 */
[----:B------:R-:W-:Y:S02]  /*36d0*/  FSEL R9, R63, -INF , P6 ;  /* 0xff8000003f097808 */ /* 0x000fe40003000000 */
[----:B------:R-:W-:Y:S02]  /*36e0*/  FSEL R62, R33, -INF , P2 ;  /* 0xff800000213e7808 */ /* 0x000fe40001000000 */
[----:B------:R-:W-:Y:S02]  /*36f0*/  FMNMX.FTZ R14, R15, R14, !PT ;  /* 0x0000000e0f0e7209 */ /* 0x000fe40007810000 */
[----:B------:R-:W-:Y:S02]  /*3700*/  ISETP.GT.AND P6, PT, R12, 0x30, PT ;  /* 0x000000300c00780c */ /* 0x000fe40003fc4270 */
[----:B------:R-:W-:-:S02]  /*3710*/  FSEL R2, R77, -INF , P1 ;  /* 0xff8000004d027808 */ /* 0x000fc40000800000 */
[----:B------:R-:W-:Y:S01]  /*3720*/  FMNMX.FTZ R33, R29, R6, !PT ;  /* 0x000000061d217209 */ /* 0x000fe20007810000 */
[----:B------:R-:W-:Y:S01]  /*3730*/  LDSM.16.MT88.4 R76, [R237+0x4100] ;  /* 0x00410000ed4c783b */ /* 0x000fe20000004200 */
[----:B------:R-:W-:Y:S02]  /*3740*/  FSEL R41, R82, -INF , P5 ;  /* 0xff80000052297808 */ /* 0x000fe40002800000 */
[----:B------:R-:W-:Y:S02]  /*3750*/  FMNMX.FTZ R14, R13, R14, !PT ;  /* 0x0000000e0d0e7209 */ /* 0x000fe40007810000 */
[----:B------:R-:W-:Y:S02]  /*3760*/  ISETP.GT.AND P5, PT, R12, 0x31, PT ;  /* 0x000000310c00780c */ /* 0x000fe40003fa4270 */
[----:B------:R-:W-:Y:S02]  /*3770*/  FSEL R60, R72, -INF , P6 ;  /* 0xff800000483c7808 */ /* 0x000fe40003000000 */
[----:B------:R-:W-:-:S02]  /*3780*/  FMNMX.FTZ R33, R2, R33, !PT ;  /* 0x0000002102217209 */ /* 0x000fc40007810000 */
[----:B------:R-:W-:Y:S02]  /*3790*/  FSEL R36, R83, -INF , P4 ;  /* 0xff80000053247808 */ /* 0x000fe40002000000 */
[----:B------:R-:W-:Y:S02]  /*37a0*/  FMNMX.FTZ R14, R11, R14, !PT ;  /* 0x0000000e0b0e7209 */ /* 0x000fe40007810000 */
[----:B------:R-:W-:Y:S02]  /*37b0*/  ISETP.GT.AND P4, PT, R12, 0x38, PT ;  /* 0x000000380c00780c */ /* 0x000fe40003f84270 */
[----:B------:R-:W-:Y:S02]  /*37c0*/  FSEL R145, R145, -INF , P5 ;  /* 0xff80000091917808 */ /* 0x000fe40002800000 */
[----:B------:R-:W-:Y:S02]  /*37d0*/  FMNMX.FTZ R6, R60, R33, !PT ;  /* 0x000000213c067209 */ /* 0x000fe40007810000 */
[----:B------:R-:W-:-:S02]  /*37e0*/  FMNMX.FTZ R14, R9, R14, !PT ;  /* 0x0000000e090e7209 */ /* 0x000fc40007810000 */
[----:B------:R-:W-:Y:S02]  /*37f0*/  FSEL R147, R147, -INF , P4 ;  /* 0xff80000093937808 */ /* 0x000fe40002000000 */
[----:B------:R-:W-:Y:S02]  /*3800*/  FMNMX.FTZ R6, R145, R6, !PT ;  /* 0x0000000691067209 */ /* 0x000fe40007810000 */
[----:B------:R-:W-:Y:S02]  /*3810*/  FSEL R144, R144, -INF , P1 ;  /* 0xff80000090907808 */ /* 0x000fe40000800000 */
[----:B------:R-:W-:Y:S02]  /*3820*/  FMNMX.FTZ R49, R41, R14, !PT ;  /* 0x0000000e29317209 */ /* 0x000fe40007810000 */
[----:B------:R-:W-:Y:S02]  /*3830*/  ISETP.GT.AND P1, PT, R12, 0x40, PT ;  /* 0x000000400c00780c */ /* 0x000fe40003f24270 */
[----:B------:R-:W-:-:S02]  /*3840*/  FMNMX.FTZ R33, R147, R6, !PT ;  /* 0x0000000693217209 */ /* 0x000fc40007810000 */
[----:B------:R-:W-:Y:S02]  /*3850*/  FSEL R64, R32, -INF , P6 ;  /* 0xff80000020407808 */ /* 0x000fe40003000000 */
[----:B------:R-:W-:Y:S02]  /*3860*/  FMNMX.FTZ R6, R36, R49, !PT ;  /* 0x0000003124067209 */ /* 0x000fe40007810000 */
[----:B------:R-:W-:Y:S02]  /*3870*/  ISETP.GT.AND P6, PT, R12, 0x41, PT ;  /* 0x000000410c00780c */ /* 0x000fe40003fc4270 */
[----:B------:R-:W-:Y:S02]  /*3880*/  FSEL R134, R134, -INF , P1 ;  /* 0xff80000086867808 */ /* 0x000fe40000800000 */
[----:B------:R-:W-:Y:S02]  /*3890*/  FMNMX.FTZ R33, R62, R33, !PT ;  /* 0x000000213e217209 */ /* 0x000fe40007810000 */
[----:B------:R-:W-:-:S02]  /*38a0*/  FSEL R153, R153, -INF , P5 ;  /* 0xff80000099997808 */ /* 0x000fc40002800000 */
[----:B------:R-:W-:Y:S02]  /*38b0*/  FMNMX.FTZ R49, R37, R6, !PT ;  /* 0x0000000625317209 */ /* 0x000fe40007810000 */
[----:B------:R-:W-:Y:S02]  /*38c0*/  ISETP.GT.AND P5, PT, R12, 0x48, PT ;  /* 0x000000480c00780c */ /* 0x000fe40003fa4270 */
[----:B------:R-:W-:Y:S02]  /*38d0*/  FSEL R169, R169, -INF , P6 ;  /* 0xff800000a9a97808 */ /* 0x000fe40003000000 */
[----:B------:R-:W-:Y:S02]  /*38e0*/  FMNMX.FTZ R14, R134, R33, !PT ;  /* 0x00000021860e7209 */ /* 0x000fe40007810000 */
[----:B------:R-:W-:Y:S02]  /*38f0*/  FSEL R66, R34, -INF , P4 ;  /* 0xff80000022427808 */ /* 0x000fe40002000000 */
[----:B------:R-:W-:-:S02]  /*3900*/  FMNMX.FTZ R33, R144, R49, !PT ;  /* 0x0000003190217209 */ /* 0x000fc40007810000 */
[----:B------:R-:W-:Y:S02]  /*3910*/  ISETP.GT.AND P4, PT, R12, 0x49, PT ;  /* 0x000000490c00780c */ /* 0x000fe40003f84270 */
[----:B------:R-:W-:Y:S02]  /*3920*/  FSEL R171, R171, -INF , P5 ;  /* 0xff800000abab7808 */ /* 0x000fe40002800000 */
[----:B------:R-:W-:Y:S02]  /*3930*/  FMNMX.FTZ R14, R169, R14, !PT ;  /* 0x0000000ea90e7209 */ /* 0x000fe40007810000 */
[----:B------:R-:W-:Y:S02]  /*3940*/  FSEL R155, R155, -INF , P2 ;  /* 0xff8000009b9b7808 */ /* 0x000fe40001000000 */
[----:B------:R-:W-:Y:S02]  /*3950*/  FMNMX.FTZ R6, R64, R33, !PT ;  /* 0x0000002140067209 */ /* 0x000fe40007810000 */
[----:B------:R-:W-:-:S02]  /*3960*/  ISETP.GT.AND P2, PT, R12, 0x50, PT ;  /* 0x000000500c00780c */ /* 0x000fc40003f44270 */
[----:B------:R-:W-:Y:S02]  /*3970*/  FSEL R140, R140, -INF , P4 ;  /* 0xff8000008c8c7808 */ /* 0x000fe40002000000 */
        /* <DEDUP_REMOVED lines=8> */
[----:B------:R-:W-:Y:S02]  /*3a00*/  FSEL R217, R217, -INF , P1 ;  /* 0xff800000d9d97808 */ /* 0x000fe40000800000 */
[----:B------:R-:W-:Y:S02]  /*3a10*/  FMNMX.FTZ R6, R219, R6, !PT ;  /* 0x00000006db067209 */ /* 0x000fe40007810000 */
[----:B------:R-:W-:-:S02]  /*3a20*/  FMNMX.FTZ R14, R66, R49, !PT ;  /* 0x00000031420e7209 */ /* 0x000fc40007810000 */
[----:B------:R-:W-:Y:S02]  /*3a30*/  FSEL R249, R249, -INF , P5 ;  /* 0xff800000f9f97808 */ /* 0x000fe40002800000 */
[----:B------:R-:W-:Y:S02]  /*3a40*/  ISETP.GT.AND P5, PT, R12, 0x59, PT ;  /* 0x000000590c00780c */ /* 0x000fe40003fa4270 */
[----:B------:R-:W-:Y:S02]  /*3a50*/  FSEL R211, R211, -INF , P6 ;  /* 0xff800000d3d37808 */ /* 0x000fe40003000000 */
[----:B------:R-:W-:Y:S02]  /*3a60*/  FMNMX.FTZ R6, R217, R6, !PT ;  /* 0x00000006d9067209 */ /* 0x000fe40007810000 */
[----:B------:R-:W-:Y:S02]  /*3a70*/  FMNMX.FTZ R33, R155, R14, !PT ;  /* 0x0000000e9b217209 */ /* 0x000fe40007810000 */
[----:B------:R-:W-:-:S02]  /*3a80*/  FSEL R203, R203, -INF , P4 ;  /* 0xff800000cbcb7808 */ /* 0x000fc40002000000 */
[----:B------:R-:W-:Y:S02]  /*3a90*/  ISETP.GT.AND P4, PT, R12, 0x60, PT ;  /* 0x000000600c00780c */ /* 0x000fe40003f84270 */
[----:B------:R-:W-:Y:S02]  /*3aa0*/  FSEL R209, R209, -INF , P5 ;  /* 0xff800000d1d17808 */ /* 0x000fe40002800000 */
[----:B------:R-:W-:Y:S02]  /*3ab0*/  FMNMX.FTZ R6, R211, R6, !PT ;  /* 0x00000006d3067209 */ /* 0x000fe40007810000 */
[----:B------:R-:W-:Y:S02]  /*3ac0*/  FMNMX.FTZ R14, R142, R33, !PT ;  /* 0x000000218e0e7209 */ /* 0x000fe40007810000 */
[----:B------:R-:W-:Y:S02]  /*3ad0*/  FSEL R207, R207, -INF , P2 ;  /* 0xff800000cfcf7808 */ /* 0x000fe40001000000 */
[----:B------:R-:W-:-:S02]  /*3ae0*/  ISETP.GT.AND P2, PT, R12, 0x61, PT ;  /* 0x000000610c00780c */ /* 0x000fc40003f44270 */
[----:B------:R-:W-:Y:S02]  /*3af0*/  FSEL R167, R167, -INF , P4 ;  /* 0xff800000a7a77808 */ /* 0x000fe40002000000 */
[----:B------:R-:W-:Y:S02]  /*3b00*/  FMNMX.FTZ R6, R209, R6, !PT ;  /* 0x00000006d1067209 */ /* 0x000fe40007810000 */
[----:B------:R-:W-:Y:S02]  /*3b10*/  FMNMX.FTZ R14, R199, R14, !PT ;  /* 0x0000000ec70e7209 */ /* 0x000fe40007810000 */
[----:B------:R-:W-:Y:S02]  /*3b20*/  FSEL R205, R205, -INF , P1 ;  /* 0xff800000cdcd7808 */ /* 0x000fe40000800000 */
[----:B------:R-:W-:Y:S02]  /*3b30*/  ISETP.GT.AND P1, PT, R12, 0x68, PT ;  /* 0x000000680c00780c */ /* 0x000fe40003f24270 */
[----:B------:R-:W-:-:S02]  /*3b40*/  FSEL R165, R165, -INF , P2 ;  /* 0xff800000a5a57808 */ /* 0x000fc40001000000 */
[----:B------:R-:W-:Y:S02]  /*3b50*/  FMNMX.FTZ R6, R167, R6, !PT ;  /* 0x00000006a7067209 */ /* 0x000fe40007810000 */
[----:B------:R-:W-:Y:S02]  /*3b60*/  FMNMX.FTZ R14, R249, R14, !PT ;  /* 0x0000000ef90e7209 */ /* 0x000fe40007810000 */
[----:B------:R-:W-:Y:S02]  /*3b70*/  FSEL R201, R201, -INF , P6 ;  /* 0xff800000c9c97808 */ /* 0x000fe40003000000 */
[----:B------:R-:W-:Y:S02]  /*3b80*/  ISETP.GT.AND P6, PT, R12, 0x69, PT ;  /* 0x000000690c00780c */ /* 0x000fe40003fc4270 */
[----:B------:R-:W-:Y:S02]  /*3b90*/  FSEL R163, R163, -INF , P1 ;  /* 0xff800000a3a37808 */ /* 0x000fe40000800000 */
[----:B------:R-:W-:-:S02]  /*3ba0*/  FMNMX.FTZ R6, R165, R6, !PT ;  /* 0x00000006a5067209 */ /* 0x000fc40007810000 */
        /* <DEDUP_REMOVED lines=12> */
[C---:B------:R-:W-:Y:S02]  /*3c70*/  ISETP.GT.AND P2, PT, R12.reuse, 0x78, PT ;  /* 0x000000780c00780c */ /* 0x040fe40003f44270 */
        /* <DEDUP_REMOVED lines=9> */
[----:B------:R-:W-:Y:S02]  /*3d10*/  FMNMX.FTZ R6, R135, R6, !PT ;  /* 0x0000000687067209 */ /* 0x000fe40007810000 */
[----:B------:R-:W-:-:S02]  /*3d20*/  FMNMX.FTZ R12, R159, R14, !PT ;  /* 0x0000000e9f0c7209 */ /* 0x000fc40007810000 */
[----:B------:R-:W-:Y:S02]  /*3d30*/  FMNMX.FTZ R6, R133, R6, !PT ;  /* 0x0000000685067209 */ /* 0x000fe40007810000 */
[----:B------:R-:W-:Y:S02]  /*3d40*/  FMNMX.FTZ R12, R157, R12, !PT ;  /* 0x0000000c9d0c7209 */ /* 0x000fe40007810000 */
[----:B------:R-:W-:Y:S01]  /*3d50*/  FSEL R149, R149, -INF , P6 ;  /* 0xff80000095957808 */ /* 0x000fe20003000000 */
[----:B------:R-:W1:Y:S01]  /*3d60*/  SHFL.BFLY PT, R33, R6, 0x2, 0x1f ;  /* 0x0c401f0006217f89 */ /* 0x000e6200000e0000 */
[----:B------:R-:W-:Y:S02]  /*3d70*/  FMNMX.FTZ R12, R151, R12, !PT ;  /* 0x0000000c970c7209 */ /* 0x000fe40007810000 */
[----:B------:R-:W-:Y:S02]  /*3d80*/  FSEL R67, R67, -INF , P5 ;  /* 0xff80000043437808 */ /* 0x000fe40002800000 */
[----:B------:R-:W-:-:S02]  /*3d90*/  FMNMX.FTZ R12, R149, R12, !PT ;  /* 0x0000000c950c7209 */ /* 0x000fc40007810000 */
[----:B------:R-:W-:Y:S02]  /*3da0*/  FSEL R65, R65, -INF , P4 ;  /* 0xff80000041417808 */ /* 0x000fe40002000000 */
[----:B------:R-:W-:Y:S02]  /*3db0*/  FMNMX.FTZ R12, R67, R12, !PT ;  /* 0x0000000c430c7209 */ /* 0x000fe40007810000 */
[----:B------:R-:W-:Y:S02]  /*3dc0*/  FSEL R63, R10, -INF , P2 ;  /* 0xff8000000a3f7808 */ /* 0x000fe40001000000 */
[----:B------:R-:W-:Y:S02]  /*3dd0*/  FMNMX.FTZ R10, R65, R12, !PT ;  /* 0x0000000c410a7209 */ /* 0x000fe40007810000 */
[----:B------:R-:W-:Y:S02]  /*3de0*/  FSEL R61, R8, -INF , P1 ;  /* 0xff800000083d7808 */ /* 0x000fe40000800000 */
[----:B------:R-:W-:-:S04]  /*3df0*/  FMNMX.FTZ R8, R63, R10, !PT ;  /* 0x0000000a3f087209 */ /* 0x000fc80007810000 */
[----:B------:R-:W-:Y:S02]  /*3e00*/  FMNMX.FTZ R8, R61, R8, !PT ;  /* 0x000000083d087209 */ /* 0x000fe40007810000 */
[----:B-1----:R-:W-:-:S03]  /*3e10*/  FMNMX.FTZ R49, R6, R33, !PT ;  /* 0x0000002106317209 */ /* 0x002fc60007810000 */
[----:B------:R-:W1:Y:S04]  /*3e20*/  SHFL.BFLY PT, R33, R8, 0x2, 0x1f ;  /* 0x0c401f0008217f89 */ /* 0x000e6800000e0000 */
[----:B------:R-:W2:Y:S01]  /*3e30*/  SHFL.BFLY PT, R132, R49, 0x1, 0x1f ;  /* 0x0c201f0031847f89 */ /* 0x000ea200000e0000 */
[----:B-1----:R-:W-:Y:S02]  /*3e40*/  FMNMX.FTZ R33, R8, R33, !PT ;  /* 0x0000002108217209 */ /* 0x002fe40007810000 */
[----:B--2---:R-:W-:-:S03]  /*3e50*/  FMNMX.FTZ R132, R49, R132, !PT ;  /* 0x0000008431847209 */ /* 0x004fc60007810000 */
[----:B------:R-:W1:Y:S01]  /*3e60*/  SHFL.BFLY PT, R6, R33, 0x1, 0x1f ;  /* 0x0c201f0021067f89 */ /* 0x000e6200000e0000 */
[C---:B------:R-:W-:Y:S01]  /*3e70*/  FSETP.NEU.FTZ.AND P1, PT, R132.reuse, -INF , PT ;  /* 0xff8000008400780b */ /* 0x040fe20003f3d000 */
[----:B------:R-:W-:-:S05]  /*3e80*/  FMUL.FTZ R58, R132, c[0x0][0x2d0] ;  /* 0x0000b400843a7a20 */ /* 0x000fca0000410000 */
[----:B------:R-:W-:-:S05]  /*3e90*/  FSEL R58, R58, RZ, P1 ;  /* 0x000000ff3a3a7208 */ /* 0x000fca0000800000 */
[--C-:B------:R-:W-:Y:S02]  /*3ea0*/  FFMA.FTZ R50, R3, c[0x0][0x2d0], -R58.reuse ;  /* 0x0000b40003327a23 */ /* 0x100fe4000001083a */
[--C-:B------:R-:W-:Y:S02]  /*3eb0*/  FFMA.FTZ R57, R35, c[0x0][0x2d0], -R58.reuse ;  /* 0x0000b40023397a23 */ /* 0x100fe4000001083a */
[--C-:B------:R-:W-:Y:S02]  /*3ec0*/  FFMA.FTZ R55, R45, c[0x0][0x2d0], -R58.reuse ;  /* 0x0000b4002d377a23 */ /* 0x100fe4000001083a */
[--C-:B------:R-:W-:Y:S01]  /*3ed0*/  FFMA.FTZ R48, R47, c[0x0][0x2d0], -R58.reuse ;  /* 0x0000b4002f307a23 */ /* 0x100fe2000001083a */
[----:B------:R-:W-:Y:S01]  /*3ee0*/  MUFU.EX2 R50, R50 ;  /* 0x0000003200327308 */ /* 0x000fe20000000800 */
[--C-:B------:R-:W-:Y:S01]  /*3ef0*/  FFMA.FTZ R53, R23, c[0x0][0x2d0], -R58.reuse ;  /* 0x0000b40017357a23 */ /* 0x100fe2000001083a */
[----:B-1----:R-:W-:Y:S01]  /*3f00*/  FMNMX.FTZ R3, R33, R6, !PT ;  /* 0x0000000621037209 */ /* 0x002fe20007810000 */
[--C-:B------:R-:W-:Y:S01]  /*3f10*/  FFMA.FTZ R46, R19, c[0x0][0x2d0], -R58.reuse ;  /* 0x0000b400132e7a23 */ /* 0x100fe2000001083a */
[----:B------:R-:W-:Y:S01]  /*3f20*/  LDSM.16.MT88.4 R32, [R238+0x4900] ;  /* 0x00490000ee20783b */ /* 0x000fe20000004200 */
[--C-:B------:R-:W-:Y:S01]  /*3f30*/  FFMA.FTZ R47, R21, c[0x0][0x2d0], -R58.reuse ;  /* 0x0000b400152f7a23 */ /* 0x100fe2000001083a */
[C---:B------:R-:W-:Y:S01]  /*3f40*/  FSETP.NEU.FTZ.AND P1, PT, R3.reuse, -INF , PT ;  /* 0xff8000000300780b */ /* 0x040fe20003f3d000 */
[----:B------:R-:W-:Y:S01]  /*3f50*/  FMUL.FTZ R56, R3, c[0x0][0x2d0] ;  /* 0x0000b40003387a20 */ /* 0x000fe20000410000 */
[----:B------:R-:W1:Y:S01]  /*3f60*/  MUFU.EX2 R57, R57 ;  /* 0x0000003900397308 */ /* 0x000e620000000800 */
[--C-:B------:R-:W-:Y:S01]  /*3f70*/  FFMA.FTZ R42, R17, c[0x0][0x2d0], -R58.reuse ;  /* 0x0000b400112a7a23 */ /* 0x100fe2000001083a */
[----:B------:R-:W-:Y:S01]  /*3f80*/  LDSM.16.MT88.4 R20, [R238+0x900] ;  /* 0x00090000ee14783b */ /* 0x000fe20000004200 */
[--C-:B------:R-:W-:Y:S01]  /*3f90*/  FFMA.FTZ R38, R31, c[0x0][0x2d0], -R58.reuse ;  /* 0x0000b4001f267a23 */ /* 0x100fe2000001083a */
[----:B------:R-:W-:Y:S01]  /*3fa0*/  FSEL R56, R56, RZ, P1 ;  /* 0x000000ff38387208 */ /* 0x000fe20000800000 */
[--C-:B------:R-:W-:Y:S01]  /*3fb0*/  FFMA.FTZ R2, R2, c[0x0][0x2d0], -R58.reuse ;  /* 0x0000b40002027a23 */ /* 0x100fe2000001083a */
[----:B------:R-:W-:Y:S01]  /*3fc0*/  LDSM.16.MT88.4 R16, [R237+0x900] ;  /* 0x00090000ed10783b */ /* 0x000fe20000004200 */
[----:B------:R-:W-:Y:S01]  /*3fd0*/  FFMA.FTZ R60, R60, c[0x0][0x2d0], -R58 ;  /* 0x0000b4003c3c7a23 */ /* 0x000fe2000001083a */
[----:B------:R-:W-:Y:S01]  /*3fe0*/  MUFU.EX2 R55, R55 ;  /* 0x0000003700377308 */ /* 0x000fe20000000800 */
[--C-:B------:R-:W-:Y:S01]  /*3ff0*/  FFMA.FTZ R59, R4, c[0x0][0x2d0], -R56.reuse ;  /* 0x0000b400043b7a23 */ /* 0x100fe20000010838 */
[----:B------:R-:W-:Y:S01]  /*4000*/  PLOP3.LUT P1, PT, PT, PT, UP0, 0x80, 0x0 ;  /* 0x000000000000781c */ /* 0x000fe20003f2f008 */
[--C-:B------:R-:W-:Y:S01]  /*4010*/  FFMA.FTZ R54, R27, c[0x0][0x2d0], -R56.reuse ;  /* 0x0000b4001b367a23 */ /* 0x100fe20000010838 */
[----:B------:R-:W2:Y:S01]  /*4020*/  LDSM.16.MT88.4 R4, [R236+0x4100] ;  /* 0x00410000ec04783b */ /* 0x000ea20000004200 */
[----:B------:R-:W-:-:S02]  /*4030*/  FFMA.FTZ R52, R25, c[0x0][0x2d0], -R56 ;  /* 0x0000b40019347a23 */ /* 0x000fc40000010838 */
[--C-:B------:R-:W-:Y:S01]  /*4040*/  FFMA.FTZ R49, R43, c[0x0][0x2d0], -R56.reuse ;  /* 0x0000b4002b317a23 */ /* 0x100fe20000010838 */
[----:B------:R-:W3:Y:S01]  /*4050*/  MUFU.EX2 R48, R48 ;  /* 0x0000003000307308 */ /* 0x000ee20000000800 */
[--C-:B------:R-:W-:Y:S01]  /*4060*/  FFMA.FTZ R51, R15, c[0x0][0x2d0], -R56.reuse ;  /* 0x0000b4000f337a23 */ /* 0x100fe20000010838 */
[----:B-1----:R-:W-:Y:S01]  /*4070*/  F2FP.PACK_AB R68, R50, R57 ;  /* 0x000000393244723e */ /* 0x002fe200000000ff */
[--C-:B------:R-:W-:Y:S01]  /*4080*/  FFMA.FTZ R44, R13, c[0x0][0x2d0], -R56.reuse ;  /* 0x0000b4000d2c7a23 */ /* 0x100fe20000010838 */
[----:B------:R-:W-:Y:S01]  /*4090*/  LDSM.16.MT88.4 R24, [R240+0x900] ;  /* 0x00090000f018783b */ /* 0x000fe20000004200 */
[--C-:B------:R-:W-:Y:S02]  /*40a0*/  FFMA.FTZ R45, R11, c[0x0][0x2d0], -R56.reuse ;  /* 0x0000b4000b2d7a23 */ /* 0x100fe40000010838 */
[----:B------:R-:W-:Y:S01]  /*40b0*/  FFMA.FTZ R40, R9, c[0x0][0x2d0], -R56 ;  /* 0x0000b40009287a23 */ /* 0x000fe20000010838 */
[----:B------:R-:W-:Y:S01]  /*40c0*/  MUFU.EX2 R59, R59 ;  /* 0x0000003b003b7308 */ /* 0x000fe20000000800 */
[----:B------:R-:W1:Y:S01]  /*40d0*/  LDSM.16.MT88.4 R12, [R236+0x900] ;  /* 0x00090000ec0c783b */ /* 0x000e620000004200 */
[----:B------:R-:W-:-:S02]  /*40e0*/  FFMA.FTZ R43, R39, c[0x0][0x2d0], -R58 ;  /* 0x0000b400272b7a23 */ /* 0x000fc4000001083a */
[----:B------:R-:W-:Y:S01]  /*40f0*/  FFMA.FTZ R39, R29, c[0x0][0x2d0], -R58 ;  /* 0x0000b4001d277a23 */ /* 0x000fe2000001083a */
[----:B------:R-:W4:Y:S01]  /*4100*/  LDSM.16.MT88.4 R8, [R240+0x4900] ;  /* 0x00490000f008783b */ /* 0x000f220000004200 */
[--C-:B------:R-:W-:Y:S02]  /*4110*/  FFMA.FTZ R41, R41, c[0x0][0x2d0], -R56.reuse ;  /* 0x0000b40029297a23 */ /* 0x100fe40000010838 */
[----:B------:R-:W5:Y:S01]  /*4120*/  MUFU.EX2 R54, R54 ;  /* 0x0000003600367308 */ /* 0x000f620000000800 */
[----:B---3--:R-:W-:Y:S01]  /*4130*/  F2FP.PACK_AB R70, R48, R55 ;  /* 0x000000373046723e */ /* 0x008fe200000000ff */
[----:B------:R-:W3:Y:S01]  /*4140*/  LDSM.16.MT88.4 R28, [R237+0x4900] ;  /* 0x00490000ed1c783b */ /* 0x000ee20000004200 */
[--C-:B------:R-:W-:Y:S02]  /*4150*/  FFMA.FTZ R36, R36, c[0x0][0x2d0], -R56.reuse ;  /* 0x0000b40024247a23 */ /* 0x100fe40000010838 */
[--C-:B------:R-:W-:Y:S02]  /*4160*/  FFMA.FTZ R37, R37, c[0x0][0x2d0], -R56.reuse ;  /* 0x0000b40025257a23 */ /* 0x100fe40000010838 */
[----:B------:R-:W-:Y:S01]  /*4170*/  FFMA.FTZ R0, R144, c[0x0][0x2d0], -R56 ;  /* 0x0000b40090007a23 */ /* 0x000fe20000010838 */
[----:B------:R-:W-:Y:S01]  /*4180*/  MUFU.EX2 R52, R52 ;  /* 0x0000003400347308 */ /* 0x000fe20000000800 */
[----:B------:R-:W-:-:S02]  /*4190*/  FFMA.FTZ R145, R145, c[0x0][0x2d0], -R58 ;  /* 0x0000b40091917a23 */ /* 0x000fc4000001083a */
[--C-:B------:R-:W-:Y:S02]  /*41a0*/  FFMA.FTZ R147, R147, c[0x0][0x2d0], -R58.reuse ;  /* 0x0000b40093937a23 */ /* 0x100fe4000001083a */
[----:B------:R-:W-:Y:S02]  /*41b0*/  FFMA.FTZ R62, R62, c[0x0][0x2d0], -R58 ;  /* 0x0000b4003e3e7a23 */ /* 0x000fe4000001083a */
[--C-:B------:R-:W-:Y:S01]  /*41c0*/  FFMA.FTZ R64, R64, c[0x0][0x2d0], -R56.reuse ;  /* 0x0000b40040407a23 */ /* 0x100fe20000010838 */
[----:B------:R-:W2:Y:S01]  /*41d0*/  MUFU.EX2 R49, R49 ;  /* 0x0000003100317308 */ /* 0x000ea20000000800 */
[----:B-----5:R-:W-:Y:S01]  /*41e0*/  F2FP.PACK_AB R69, R54, R59 ;  /* 0x0000003b3645723e */ /* 0x020fe200000000ff */
[--C-:B------:R-:W-:Y:S02]  /*41f0*/  FFMA.FTZ R153, R153, c[0x0][0x2d0], -R56.reuse ;  /* 0x0000b40099997a23 */ /* 0x100fe40000010838 */
[--C-:B------:R-:W-:Y:S02]  /*4200*/  FFMA.FTZ R66, R66, c[0x0][0x2d0], -R56.reuse ;  /* 0x0000b40042427a23 */ /* 0x100fe40000010838 */
[----:B------:R-:W-:-:S02]  /*4210*/  FFMA.FTZ R155, R155, c[0x0][0x2d0], -R56 ;  /* 0x0000b4009b9b7a23 */ /* 0x000fc40000010838 */
[----:B------:R-:W-:Y:S01]  /*4220*/  MUFU.EX2 R53, R53 ;  /* 0x0000003500357308 */ /* 0x000fe20000000800 */
[--C-:B------:R-:W-:Y:S02]  /*4230*/  FFMA.FTZ R134, R134, c[0x0][0x2d0], -R58.reuse ;  /* 0x0000b40086867a23 */ /* 0x100fe4000001083a */
[--C-:B------:R-:W-:Y:S02]  /*4240*/  FFMA.FTZ R169, R169, c[0x0][0x2d0], -R58.reuse ;  /* 0x0000b400a9a97a23 */ /* 0x100fe4000001083a */
[--C-:B------:R-:W-:Y:S02]  /*4250*/  FFMA.FTZ R171, R171, c[0x0][0x2d0], -R58.reuse ;  /* 0x0000b400abab7a23 */ /* 0x100fe4000001083a */
[----:B------:R-:W-:Y:S01]  /*4260*/  FFMA.FTZ R140, R140, c[0x0][0x2d0], -R58 ;  /* 0x0000b4008c8c7a23 */ /* 0x000fe2000001083a */
[----:B--2---:R-:W-:Y:S01]  /*4270*/  F2FP.PACK_AB R71, R49, R52 ;  /* 0x000000343147723e */ /* 0x004fe200000000ff */
[----:B------:R-:W2:Y:S01]  /*4280*/  MUFU.EX2 R46, R46 ;  /* 0x0000002e002e7308 */ /* 0x000ea20000000800 */
[----:B------:R-:W-:-:S02]  /*4290*/  FFMA.FTZ R142, R142, c[0x0][0x2d0], -R56 ;  /* 0x0000b4008e8e7a23 */ /* 0x000fc40000010838 */
[--C-:B------:R-:W-:Y:S02]  /*42a0*/  FFMA.FTZ R199, R199, c[0x0][0x2d0], -R56.reuse ;  /* 0x0000b400c7c77a23 */ /* 0x100fe40000010838 */
[--C-:B------:R-:W-:Y:S01]  /*42b0*/  FFMA.FTZ R144, R249, c[0x0][0x2d0], -R56.reuse ;  /* 0x0000b400f9907a23 */ /* 0x100fe20000010838 */
[C---:B------:R-:W-:Y:S01]  /*42c0*/  HMMA.16816.F32 R104, R68.reuse, R100, RZ ;  /* 0x000000644468723c */ /* 0x040fe200000018ff */
[----:B------:R-:W-:Y:S01]  /*42d0*/  FFMA.FTZ R203, R203, c[0x0][0x2d0], -R56 ;  /* 0x0000b400cbcb7a23 */ /* 0x000fe20000010838 */
[----:B------:R-:W-:Y:S01]  /*42e0*/  MUFU.EX2 R47, R47 ;  /* 0x0000002f002f7308 */ /* 0x000fe20000000800 */
[--C-:B------:R-:W-:Y:S02]  /*42f0*/  FFMA.FTZ R219, R219, c[0x0][0x2d0], -R58.reuse ;  /* 0x0000b400dbdb7a23 */ /* 0x100fe4000001083a */
[--C-:B------:R-:W-:Y:S02]  /*4300*/  FFMA.FTZ R146, R217, c[0x0][0x2d0], -R58.reuse ;  /* 0x0000b400d9927a23 */ /* 0x100fe4000001083a */
[--C-:B------:R-:W-:Y:S01]  /*4310*/  FFMA.FTZ R148, R211, c[0x0][0x2d0], -R58.reuse ;  /* 0x0000b400d3947a23 */ /* 0x100fe2000001083a */
[----:B------:R-:W-:Y:S01]  /*4320*/  HMMA.16816.F32 R100, R68, R102, RZ ;  /* 0x000000664464723c */ /* 0x000fe200000018ff */
[----:B------:R-:W-:Y:S01]  /*4330*/  FFMA.FTZ R209, R209, c[0x0][0x2d0], -R58 ;  /* 0x0000b400d1d17a23 */ /* 0x000fe2000001083a */
[----:B------:R-:W-:Y:S01]  /*4340*/  MUFU.EX2 R42, R42 ;  /* 0x0000002a002a7308 */ /* 0x000fe20000000800 */
        /* <DEDUP_REMOVED lines=11> */
[----:B------:R-:W5:Y:S01]  /*4400*/  MUFU.EX2 R44, R44 ;  /* 0x0000002c002c7308 */ /* 0x000f620000000800 */
[----:B------:R-:W-:-:S02]  /*4410*/  FFMA.FTZ R158, R159, c[0x0][0x2d0], -R56 ;  /* 0x0000b4009f9e7a23 */ /* 0x000fc40000010838 */
[--C-:B------:R-:W-:Y:S02]  /*4420*/  FFMA.FTZ R157, R157, c[0x0][0x2d0], -R56.reuse ;  /* 0x0000b4009d9d7a23 */ /* 0x100fe40000010838 */
[--C-:B------:R-:W-:Y:S01]  /*4430*/  FFMA.FTZ R151, R151, c[0x0][0x2d0], -R56.reuse ;  /* 0x0000b40097977a23 */ /* 0x100fe20000010838 */
[C---:B------:R-:W-:Y:S01]  /*4440*/  HMMA.16816.F32 R128, R68.reuse, R124, RZ ;  /* 0x0000007c4480723c */ /* 0x040fe200000018ff */
[----:B------:R-:W-:Y:S01]  /*4450*/  FFMA.FTZ R149, R149, c[0x0][0x2d0], -R56 ;  /* 0x0000b40095957a23 */ /* 0x000fe20000010838 */
[----:B------:R-:W-:Y:S01]  /*4460*/  MUFU.EX2 R45, R45 ;  /* 0x0000002d002d7308 */ /* 0x000fe20000000800 */
[----:B------:R-:W-:Y:S02]  /*4470*/  FADD.FTZ R59, R59, R54 ;  /* 0x000000363b3b7221 */ /* 0x000fe40000010000 */
[----:B------:R-:W-:Y:S02]  /*4480*/  FADD.FTZ R50, R57, R50 ;  /* 0x0000003239327221 */ /* 0x000fe40000010000 */
[----:B------:R-:W-:Y:S01]  /*4490*/  FADD.FTZ R52, R52, R59 ;  /* 0x0000003b34347221 */ /* 0x000fe20000010000 */
[----:B------:R-:W-:Y:S01]  /*44a0*/  HMMA.16816.F32 R120, R68, R116, RZ ;  /* 0x000000744478723c */ /* 0x000fe200000018ff */
[----:B------:R-:W-:Y:S01]  /*44b0*/  FADD.FTZ R55, R55, R50 ;  /* 0x0000003237377221 */ /* 0x000fe20000010000 */
[----:B------:R-:W1:Y:S01]  /*44c0*/  MUFU.EX2 R40, R40 ;  /* 0x0000002800287308 */ /* 0x000e620000000800 */
[----:B------:R-:W-:-:S02]  /*44d0*/  FADD.FTZ R52, R49, R52 ;  /* 0x0000003431347221 */ /* 0x000fc40000010000 */
[----:B------:R-:W-:-:S03]  /*44e0*/  FADD.FTZ R48, R48, R55 ;  /* 0x0000003730307221 */ /* 0x000fc60000010000 */
[C---:B------:R-:W-:Y:S02]  /*44f0*/  HMMA.16816.F32 R112, R68.reuse, R108, RZ ;  /* 0x0000006c4470723c */ /* 0x040fe400000018ff */
[----:B------:R-:W-:Y:S06]  /*4500*/  MUFU.EX2 R43, R43 ;  /* 0x0000002b002b7308 */ /* 0x000fec0000000800 */
[C---:B------:R-:W-:Y:S02]  /*4510*/  HMMA.16816.F32 R88, R68.reuse, R84, RZ ;  /* 0x000000544458723c */ /* 0x040fe400000018ff */
[----:B------:R-:W1:Y:S06]  /*4520*/  MUFU.EX2 R38, R38 ;  /* 0x0000002600267308 */ /* 0x000e6c0000000800 */
        /* <DEDUP_REMOVED lines=13> */
[----:B------:R-:W-:Y:S05]  /*4600*/  MUFU.EX2 R60, R60 ;  /* 0x0000003c003c7308 */ /* 0x000fea0000000800 */
[----:B--2---:R-:W-:Y:S01]  /*4610*/  F2FP.PACK_AB R4, R46, R53 ;  /* 0x000000352e04723e */ /* 0x004fe200000000ff */
[----:B------:R-:W-:Y:S01]  /*4620*/  HMMA.16816.F32 R68, R68, R6, RZ ;  /* 0x000000064444723c */ /* 0x000fe200000018ff */
[----:B-----5:R-:W-:Y:S01]  /*4630*/  F2FP.PACK_AB R5, R44, R51 ;  /* 0x000000332c05723e */ /* 0x020fe200000000ff */
[----:B------:R-:W2:Y:S01]  /*4640*/  MUFU.EX2 R145, R145 ;  /* 0x0000009100917308 */ /* 0x000ea20000000800 */
[----:B------:R-:W-:-:S02]  /*4650*/  FADD.FTZ R51, R51, R52 ;  /* 0x0000003433337221 */ /* 0x000fc40000010000 */
[----:B------:R-:W-:Y:S02]  /*4660*/  FADD.FTZ R53, R53, R48 ;  /* 0x0000003035357221 */ /* 0x000fe40000010000 */
[----:B------:R-:W-:Y:S01]  /*4670*/  F2FP.PACK_AB R6, R42, R47 ;  /* 0x0000002f2a06723e */ /* 0x000fe200000000ff */
[----:B------:R-:W-:Y:S01]  /*4680*/  FADD.FTZ R44, R44, R51 ;  /* 0x000000332c2c7221 */ /* 0x000fe20000010000 */
[----:B-1----:R-:W-:Y:S01]  /*4690*/  F2FP.PACK_AB R7, R40, R45 ;  /* 0x0000002d2807723e */ /* 0x002fe200000000ff */
[----:B------:R-:W-:Y:S01]  /*46a0*/  MUFU.EX2 R147, R147 ;  /* 0x0000009300937308 */ /* 0x000fe20000000800 */
[----:B------:R-:W-:Y:S02]  /*46b0*/  FADD.FTZ R46, R46, R53 ;  /* 0x000000352e2e7221 */ /* 0x000fe40000010000 */
[----:B------:R-:W-:Y:S02]  /*46c0*/  FADD.FTZ R45, R45, R44 ;  /* 0x0000002c2d2d7221 */ /* 0x000fe40000010000 */
[----:B------:R-:W-:Y:S01]  /*46d0*/  FADD.FTZ R47, R47, R46 ;  /* 0x0000002e2f2f7221 */ /* 0x000fe20000010000 */
[----:B------:R-:W-:Y:S01]  /*46e0*/  HMMA.16816.F32 R104, R4, R12, R104 ;  /* 0x0000000c0468723c */ /* 0x000fe20000001868 */
[----:B------:R-:W-:Y:S01]  /*46f0*/  FADD.FTZ R40, R40, R45 ;  /* 0x0000002d28287221 */ /* 0x000fe20000010000 */
[----:B------:R-:W1:Y:S01]  /*4700*/  MUFU.EX2 R62, R62 ;  /* 0x0000003e003e7308 */ /* 0x000e620000000800 */
[----:B------:R-:W-:-:S05]  /*4710*/  FADD.FTZ R42, R42, R47 ;  /* 0x0000002f2a2a7221 */ /* 0x000fca0000010000 */
[C---:B------:R-:W-:Y:S01]  /*4720*/  HMMA.16816.F32 R100, R4.reuse, R14, R100 ;  /* 0x0000000e0464723c */ /* 0x040fe20000001864 */
[----:B------:R-:W5:Y:S01]  /*4730*/  LDSM.16.MT88.4 R12, [R236+0x4900] ;  /* 0x00490000ec0c783b */ /* 0x000f620000004200 */
[----:B------:R-:W-:Y:S06]  /*4740*/  MUFU.EX2 R64, R64 ;  /* 0x0000004000407308 */ /* 0x000fec0000000800 */
[C---:B----4-:R-:W-:Y:S02]  /*4750*/  HMMA.16816.F32 R96, R4.reuse, R8, R96 ;  /* 0x000000080460723c */ /* 0x050fe40000001860 */
[----:B------:R-:W4:Y:S06]  /*4760*/  MUFU.EX2 R153, R153 ;  /* 0x0000009900997308 */ /* 0x000f2c0000000800 */
[C---:B------:R-:W-:Y:S01]  /*4770*/  HMMA.16816.F32 R92, R4.reuse, R10, R92 ;  /* 0x0000000a045c723c */ /* 0x040fe2000000185c */
[----:B------:R-:W1:Y:S01]  /*4780*/  LDSM.16.MT88.4 R8, [R236+0x1100] ;  /* 0x00110000ec08783b */ /* 0x000e620000004200 */
[----:B------:R-:W-:Y:S06]  /*4790*/  MUFU.EX2 R66, R66 ;  /* 0x0000004200427308 */ /* 0x000fec0000000800 */
[C---:B------:R-:W-:Y:S02]  /*47a0*/  HMMA.16816.F32 R128, R4.reuse, R24, R128 ;  /* 0x000000180480723c */ /* 0x040fe40000001880 */
[----:B------:R-:W1:Y:S06]  /*47b0*/  MUFU.EX2 R155, R155 ;  /* 0x0000009b009b7308 */ /* 0x000e6c0000000800 */
[C---:B------:R-:W-:Y:S01]  /*47c0*/  HMMA.16816.F32 R124, R4.reuse, R26, R124 ;  /* 0x0000001a047c723c */ /* 0x040fe2000000187c */
[----:B------:R-:W-:Y:S01]  /*47d0*/  LDSM.16.MT88.4 R24, [R240+0x1100] ;  /* 0x00110000f018783b */ /* 0x000fe20000004200 */
        /* <DEDUP_REMOVED lines=16> */
[C---:B---3--:R-:W-:Y:S02]  /*48e0*/  HMMA.16816.F32 R80, R4.reuse, R28, R80 ;  /* 0x0000001c0450723c */ /* 0x048fe40000001850 */
[----:B------:R-:W3:Y:S06]  /*48f0*/  MUFU.EX2 R203, R203 ;  /* 0x000000cb00cb7308 */ /* 0x000eec0000000800 */
[C---:B------:R-:W-:Y:S01]  /*4900*/  HMMA.16816.F32 R76, R4.reuse, R30, R76 ;  /* 0x0000001e044c723c */ /* 0x040fe2000000184c */
[----:B------:R-:W-:Y:S01]  /*4910*/  LDSM.16.MT88.4 R28, [R237+0x5100] ;  /* 0x00510000ed1c783b */ /* 0x000fe20000004200 */
[----:B------:R-:W-:Y:S06]  /*4920*/  MUFU.EX2 R219, R219 ;  /* 0x000000db00db7308 */ /* 0x000fec0000000800 */
[C---:B-----5:R-:W-:Y:S02]  /*4930*/  HMMA.16816.F32 R72, R4.reuse, R12, R72 ;  /* 0x0000000c0448723c */ /* 0x060fe40000001848 */
[----:B------:R-:W5:Y:S06]  /*4940*/  MUFU.EX2 R146, R146 ;  /* 0x0000009200927308 */ /* 0x000f6c0000000800 */
[----:B------:R-:W-:Y:S01]  /*4950*/  HMMA.16816.F32 R68, R4, R14, R68 ;  /* 0x0000000e0444723c */ /* 0x000fe20000001844 */
[----:B------:R-:W2:Y:S01]  /*4960*/  LDSM.16.MT88.4 R12, [R240+0x5100] ;  /* 0x00510000f00c783b */ /* 0x000ea20000004200 */
[----:B------:R-:W-:Y:S05]  /*4970*/  MUFU.EX2 R148, R148 ;  /* 0x0000009400947308 */ /* 0x000fea0000000800 */
[----:B------:R-:W-:Y:S01]  /*4980*/  F2FP.PACK_AB R4, R38, R43 ;  /* 0x0000002b2604723e */ /* 0x000fe200000000ff */
[----:B------:R-:W-:Y:S01]  /*4990*/  FADD.FTZ R43, R43, R42 ;  /* 0x0000002a2b2b7221 */ /* 0x000fe20000010000 */
[----:B------:R-:W-:Y:S01]  /*49a0*/  F2FP.PACK_AB R6, R2, R39 ;  /* 0x000000270206723e */ /* 0x000fe200000000ff */
[----:B------:R-:W2:Y:S01]  /*49b0*/  MUFU.EX2 R209, R209 ;  /* 0x000000d100d17308 */ /* 0x000ea20000000800 */
[----:B------:R-:W-:Y:S01]  /*49c0*/  F2FP.PACK_AB R5, R36, R41 ;  /* 0x000000292405723e */ /* 0x000fe200000000ff */
[----:B------:R-:W-:Y:S01]  /*49d0*/  FADD.FTZ R41, R41, R40 ;  /* 0x0000002829297221 */ /* 0x000fe20000010000 */
[----:B------:R-:W-:Y:S01]  /*49e0*/  F2FP.PACK_AB R7, R0, R37 ;  /* 0x000000250007723e */ /* 0x000fe200000000ff */
[----:B------:R-:W-:-:S02]  /*49f0*/  FADD.FTZ R38, R38, R43 ;  /* 0x0000002b26267221 */ /* 0x000fc40000010000 */
[----:B------:R-:W-:Y:S02]  /*4a00*/  FADD.FTZ R36, R36, R41 ;  /* 0x0000002924247221 */ /* 0x000fe40000010000 */
[----:B------:R-:W-:Y:S01]  /*4a10*/  MUFU.EX2 R150, R150 ;  /* 0x0000009600967308 */ /* 0x000fe20000000800 */
[----:B------:R-:W-:Y:S01]  /*4a20*/  FADD.FTZ R39, R39, R38 ;  /* 0x0000002627277221 */ /* 0x000fe20000010000 */
[C---:B-1----:R-:W-:Y:S01]  /*4a30*/  HMMA.16816.F32 R104, R4.reuse, R8, R104 ;  /* 0x000000080468723c */ /* 0x042fe20000001868 */
[----:B------:R-:W-:Y:S02]  /*4a40*/  FADD.FTZ R37, R37, R36 ;  /* 0x0000002425257221 */ /* 0x000fe40000010000 */
[----:B------:R-:W-:Y:S02]  /*4a50*/  FADD.FTZ R39, R2, R39 ;  /* 0x0000002702277221 */ /* 0x000fe40000010000 */
[----:B------:R-:W-:Y:S01]  /*4a60*/  FADD.FTZ R37, R0, R37 ;  /* 0x0000002500257221 */ /* 0x000fe20000010000 */
[----:B------:R-:W1:Y:S02]  /*4a70*/  MUFU.EX2 R205, R205 ;  /* 0x000000cd00cd7308 */ /* 0x000e640000000800 */
[C---:B------:R-:W-:Y:S01]  /*4a80*/  HMMA.16816.F32 R100, R4.reuse, R10, R100 ;  /* 0x0000000a0464723c */ /* 0x040fe20000001864 */
[----:B------:R-:W1:Y:S05]  /*4a90*/  LDSM.16.MT88.4 R8, [R236+0x5100] ;  /* 0x00510000ec08783b */ /* 0x000e6a0000004200 */
[----:B------:R-:W-:Y:S02]  /*4aa0*/  MUFU.EX2 R152, R152 ;  /* 0x0000009800987308 */ /* 0x000fe40000000800 */
[C---:B------:R-:W-:Y:S06]  /*4ab0*/  HMMA.16816.F32 R112, R4.reuse, R16, R112 ;  /* 0x000000100470723c */ /* 0x040fec0000001870 */
[----:B------:R-:W1:Y:S02]  /*4ac0*/  MUFU.EX2 R197, R197 ;  /* 0x000000c500c57308 */ /* 0x000e640000000800 */
[C---:B------:R-:W-:Y:S01]  /*4ad0*/  HMMA.16816.F32 R108, R4.reuse, R18, R108 ;  /* 0x00000012046c723c */ /* 0x040fe2000000186c */
[----:B------:R-:W3:Y:S05]  /*4ae0*/  LDSM.16.MT88.4 R16, [R237+0x1900] ;  /* 0x00190000ed10783b */ /* 0x000eea0000004200 */
[----:B------:R-:W-:Y:S02]  /*4af0*/  MUFU.EX2 R154, R154 ;  /* 0x0000009a009a7308 */ /* 0x000fe40000000800 */
[C---:B--2---:R-:W-:Y:S06]  /*4b00*/  HMMA.16816.F32 R96, R4.reuse, R12, R96 ;  /* 0x0000000c0460723c */ /* 0x044fec0000001860 */
[----:B------:R-:W2:Y:S02]  /*4b10*/  MUFU.EX2 R165, R165 ;  /* 0x000000a500a57308 */ /* 0x000ea40000000800 */
[C---:B------:R-:W-:Y:S01]  /*4b20*/  HMMA.16816.F32 R92, R4.reuse, R14, R92 ;  /* 0x0000000e045c723c */ /* 0x040fe2000000185c */
[----:B------:R-:W2:Y:S05]  /*4b30*/  LDSM.16.MT88.4 R12, [R236+0x1900] ;  /* 0x00190000ec0c783b */ /* 0x000eaa0000004200 */
[----:B------:R-:W-:Y:S02]  /*4b40*/  MUFU.EX2 R156, R156 ;  /* 0x0000009c009c7308 */ /* 0x000fe40000000800 */
[C---:B------:R-:W-:Y:S06]  /*4b50*/  HMMA.16816.F32 R128, R4.reuse, R24, R128 ;  /* 0x000000180480723c */ /* 0x040fec0000001880 */
[----:B------:R-:W2:Y:S02]  /*4b60*/  MUFU.EX2 R161, R161 ;  /* 0x000000a100a17308 */ /* 0x000ea40000000800 */
[C---:B-1----:R-:W-:Y:S06]  /*4b70*/  HMMA.16816.F32 R72, R4.reuse, R8, R72 ;  /* 0x000000080448723c */ /* 0x042fec0000001848 */
[----:B------:R-:W-:Y:S02]  /*4b80*/  MUFU.EX2 R158, R158 ;  /* 0x0000009e009e7308 */ /* 0x000fe40000000800 */
[C---:B------:R-:W-:Y:S01]  /*4b90*/  HMMA.16816.F32 R68, R4.reuse, R10, R68 ;  /* 0x0000000a0444723c */ /* 0x040fe20000001844 */
[----:B------:R-:W1:Y:S05]  /*4ba0*/  LDSM.16.MT88.4 R8, [R240+0x5900] ;  /* 0x00590000f008783b */ /* 0x000e6a0000004200 */
[----:B------:R-:W1:Y:S02]  /*4bb0*/  MUFU.EX2 R157, R157 ;  /* 0x0000009d009d7308 */ /* 0x000e640000000800 */
[C---:B------:R-:W-:Y:S01]  /*4bc0*/  HMMA.16816.F32 R124, R4.reuse, R26, R124 ;  /* 0x0000001a047c723c */ /* 0x040fe2000000187c */
[----:B------:R-:W1:Y:S05]  /*4bd0*/  LDSM.16.MT88.4 R24, [R240+0x1900] ;  /* 0x00190000f018783b */ /* 0x000e6a0000004200 */
[----:B------:R-:W-:Y:S02]  /*4be0*/  MUFU.EX2 R151, R151 ;  /* 0x0000009700977308 */ /* 0x000fe40000000800 */
[C---:B------:R-:W-:Y:S08]  /*4bf0*/  HMMA.16816.F32 R120, R4.reuse, R20, R120 ;  /* 0x000000140478723c */ /* 0x040ff00000001878 */
[C---:B------:R-:W-:Y:S01]  /*4c00*/  HMMA.16816.F32 R116, R4.reuse, R22, R116 ;  /* 0x000000160474723c */ /* 0x040fe20000001874 */
[----:B------:R-:W1:Y:S07]  /*4c10*/  LDSM.16.MT88.4 R20, [R238+0x1900] ;  /* 0x00190000ee14783b */ /* 0x000e6e0000004200 */
[C---:B------:R-:W-:Y:S08]  /*4c20*/  HMMA.16816.F32 R88, R4.reuse, R32, R88 ;  /* 0x000000200458723c */ /* 0x040ff00000001858 */
[C---:B------:R-:W-:Y:S01]  /*4c30*/  HMMA.16816.F32 R84, R4.reuse, R34, R84 ;  /* 0x000000220454723c */ /* 0x040fe20000001854 */
[----:B------:R-:W-:Y:S07]  /*4c40*/  LDSM.16.MT88.4 R32, [R237+0x6900] ;  /* 0x00690000ed20783b */ /* 0x000fee0000004200 */
[C---:B------:R-:W-:Y:S08]  /*4c50*/  HMMA.16816.F32 R80, R4.reuse, R28, R80 ;  /* 0x0000001c0450723c */ /* 0x040ff00000001850 */
[----:B------:R-:W-:Y:S01]  /*4c60*/  HMMA.16816.F32 R76, R4, R30, R76 ;  /* 0x0000001e044c723c */ /* 0x000fe2000000184c */
[----:B------:R-:W-:Y:S06]  /*4c70*/  LDSM.16.MT88.4 R28, [R237+0x5900] ;  /* 0x00590000ed1c783b */ /* 0x000fec0000004200 */
[----:B------:R-:W-:Y:S01]  /*4c80*/  F2FP.PACK_AB R4, R145, R60 ;  /* 0x0000003c9104723e */ /* 0x000fe200000000ff */
[----:B------:R-:W-:Y:S01]  /*4c90*/  FADD.FTZ R60, R60, R39 ;  /* 0x000000273c3c7221 */ /* 0x000fe20000010000 */
[----:B------:R-:W-:-:S02]  /*4ca0*/  F2FP.PACK_AB R6, R62, R147 ;  /* 0x000000933e06723e */ /* 0x000fc400000000ff */
[----:B----4-:R-:W-:Y:S01]  /*4cb0*/  F2FP.PACK_AB R5, R153, R64 ;  /* 0x000000409905723e */ /* 0x010fe200000000ff */
[----:B------:R-:W-:Y:S01]  /*4cc0*/  FADD.FTZ R64, R64, R37 ;  /* 0x0000002540407221 */ /* 0x000fe20000010000 */
[----:B------:R-:W-:Y:S01]  /*4cd0*/  F2FP.PACK_AB R7, R155, R66 ;  /* 0x000000429b07723e */ /* 0x000fe200000000ff */
[----:B------:R-:W-:Y:S02]  /*4ce0*/  FADD.FTZ R60, R145, R60 ;  /* 0x0000003c913c7221 */ /* 0x000fe40000010000 */
[----:B------:R-:W-:Y:S02]  /*4cf0*/  FADD.FTZ R153, R153, R64 ;  /* 0x0000004099997221 */ /* 0x000fe40000010000 */
[----:B------:R-:W-:Y:S02]  /*4d00*/  FADD.FTZ R147, R147, R60 ;  /* 0x0000003c93937221 */ /* 0x000fe40000010000 */
[----:B---3--:R-:W-:Y:S01]  /*4d10*/  HMMA.16816.F32 R112, R4, R16, R112 ;  /* 0x000000100470723c */ /* 0x008fe20000001870 */
[----:B------:R-:W-:-:S02]  /*4d20*/  FADD.FTZ R66, R66, R153 ;  /* 0x0000009942427221 */ /* 0x000fc40000010000 */
[----:B------:R-:W-:Y:S02]  /*4d30*/  FADD.FTZ R147, R62, R147 ;  /* 0x000000933e937221 */ /* 0x000fe40000010000 */
[----:B------:R-:W-:-:S03]  /*4d40*/  FADD.FTZ R155, R155, R66 ;  /* 0x000000429b9b7221 */ /* 0x000fc60000010000 */
[C---:B------:R-:W-:Y:S01]  /*4d50*/  HMMA.16816.F32 R108, R4.reuse, R18, R108 ;  /* 0x00000012046c723c */ /* 0x040fe2000000186c */
[----:B------:R-:W3:Y:S07]  /*4d60*/  LDSM.16.MT88.4 R16, [R238+0x5900] ;  /* 0x00590000ee10783b */ /* 0x000eee0000004200 */
[C---:B--2---:R-:W-:Y:S08]  /*4d70*/  HMMA.16816.F32 R104, R4.reuse, R12, R104 ;  /* 0x0000000c0468723c */ /* 0x044ff00000001868 */
[C---:B------:R-:W-:Y:S01]  /*4d80*/  HMMA.16816.F32 R100, R4.reuse, R14, R100 ;  /* 0x0000000e0464723c */ /* 0x040fe20000001864 */
[----:B------:R-:W2:Y:S07]  /*4d90*/  LDSM.16.MT88.4 R12, [R236+0x5900] ;  /* 0x00590000ec0c783b */ /* 0x000eae0000004200 */
[C---:B-1----:R-:W-:Y:S08]  /*4da0*/  HMMA.16816.F32 R96, R4.reuse, R8, R96 ;  /* 0x000000080460723c */ /* 0x042ff00000001860 */
[C---:B------:R-:W-:Y:S01]  /*4db0*/  HMMA.16816.F32 R92, R4.reuse, R10, R92 ;  /* 0x0000000a045c723c */ /* 0x040fe2000000185c */
[----:B------:R-:W1:Y:S07]  /*4dc0*/  LDSM.16.MT88.4 R8, [R237+0x2100] ;  /* 0x00210000ed08783b */ /* 0x000e6e0000004200 */
[C---:B------:R-:W-:Y:S08]  /*4dd0*/  HMMA.16816.F32 R128, R4.reuse, R24, R128 ;  /* 0x000000180480723c */ /* 0x040ff00000001880 */
[C---:B------:R-:W-:Y:S01]  /*4de0*/  HMMA.16816.F32 R124, R4.reuse, R26, R124 ;  /* 0x0000001a047c723c */ /* 0x040fe2000000187c */
[----:B------:R-:W-:Y:S07]  /*4df0*/  LDSM.16.MT88.4 R24, [R240+0x2100] ;  /* 0x00210000f018783b */ /* 0x000fee0000004200 */
[C---:B------:R-:W-:Y:S08]  /*4e00*/  HMMA.16816.F32 R120, R4.reuse, R20, R120 ;  /* 0x000000140478723c */ /* 0x040ff00000001878 */
[C---:B------:R-:W-:Y:S01]  /*4e10*/  HMMA.16816.F32 R116, R4.reuse, R22, R116 ;  /* 0x000000160474723c */ /* 0x040fe20000001874 */
[----:B------:R-:W4:Y:S07]  /*4e20*/  LDSM.16.MT88.4 R20, [R238+0x2100] ;  /* 0x00210000ee14783b */ /* 0x000f2e0000004200 */
[C---:B---3--:R-:W-:Y:S08]  /*4e30*/  HMMA.16816.F32 R88, R4.reuse, R16, R88 ;  /* 0x000000100458723c */ /* 0x048ff00000001858 */
[C---:B------:R-:W-:Y:S01]  /*4e40*/  HMMA.16816.F32 R84, R4.reuse, R18, R84 ;  /* 0x000000120454723c */ /* 0x040fe20000001854 */
[----:B------:R-:W3:Y:S07]  /*4e50*/  LDSM.16.MT88.4 R16, [R236+0x2100] ;  /* 0x00210000ec10783b */ /* 0x000eee0000004200 */
[C---:B------:R-:W-:Y:S08]  /*4e60*/  HMMA.16816.F32 R80, R4.reuse, R28, R80 ;  /* 0x0000001c0450723c */ /* 0x040ff00000001850 */
[C---:B------:R-:W-:Y:S01]  /*4e70*/  HMMA.16816.F32 R76, R4.reuse, R30, R76 ;  /* 0x0000001e044c723c */ /* 0x040fe2000000184c */
[----:B------:R-:W-:Y:S07]  /*4e80*/  LDSM.16.MT88.4 R28, [R240+0x3100] ;  /* 0x00310000f01c783b */ /* 0x000fee0000004200 */
[C---:B--2---:R-:W-:Y:S08]  /*4e90*/  HMMA.16816.F32 R72, R4.reuse, R12, R72 ;  /* 0x0000000c0448723c */ /* 0x044ff00000001848 */
[----:B------:R-:W-:Y:S01]  /*4ea0*/  HMMA.16816.F32 R68, R4, R14, R68 ;  /* 0x0000000e0444723c */ /* 0x000fe20000001844 */
[----:B------:R-:W2:Y:S06]  /*4eb0*/  LDSM.16.MT88.4 R12, [R240+0x6100] ;  /* 0x00610000f00c783b */ /* 0x000eac0000004200 */
[----:B------:R-:W-:Y:S01]  /*4ec0*/  F2FP.PACK_AB R4, R169, R134 ;  /* 0x00000086a904723e */ /* 0x000fe200000000ff */
[----:B------:R-:W-:Y:S01]  /*4ed0*/  FADD.FTZ R134, R134, R147 ;  /* 0x0000009386867221 */ /* 0x000fe20000010000 */
[----:B------:R-:W-:-:S02]  /*4ee0*/  F2FP.PACK_AB R6, R140, R171 ;  /* 0x000000ab8c06723e */ /* 0x000fc400000000ff */
[----:B------:R-:W-:Y:S01]  /*4ef0*/  F2FP.PACK_AB R5, R199, R142 ;  /* 0x0000008ec705723e */ /* 0x000fe200000000ff */
[----:B------:R-:W-:Y:S01]  /*4f00*/  FADD.FTZ R142, R142, R155 ;  /* 0x0000009b8e8e7221 */ /* 0x000fe20000010000 */
[----:B------:R-:W-:Y:S01]  /*4f10*/  F2FP.PACK_AB R7, R203, R144 ;  /* 0x00000090cb07723e */ /* 0x000fe200000000ff */
[----:B------:R-:W-:Y:S02]  /*4f20*/  FADD.FTZ R134, R169, R134 ;  /* 0x00000086a9867221 */ /* 0x000fe40000010000 */
[----:B------:R-:W-:Y:S02]  /*4f30*/  FADD.FTZ R199, R199, R142 ;  /* 0x0000008ec7c77221 */ /* 0x000fe40000010000 */
[----:B------:R-:W-:Y:S02]  /*4f40*/  FADD.FTZ R171, R171, R134 ;  /* 0x00000086abab7221 */ /* 0x000fe40000010000 */
[----:B-1----:R-:W-:Y:S01]  /*4f50*/  HMMA.16816.F32 R112, R4, R8, R112 ;  /* 0x000000080470723c */ /* 0x002fe20000001870 */
[----:B------:R-:W-:-:S02]  /*4f60*/  FADD.FTZ R144, R144, R199 ;  /* 0x000000c790907221 */ /* 0x000fc40000010000 */
[----:B------:R-:W-:Y:S02]  /*4f70*/  FADD.FTZ R140, R140, R171 ;  /* 0x000000ab8c8c7221 */ /* 0x000fe40000010000 */
[----:B------:R-:W-:-:S03]  /*4f80*/  FADD.FTZ R203, R203, R144 ;  /* 0x00000090cbcb7221 */ /* 0x000fc60000010000 */
[C---:B------:R-:W-:Y:S01]  /*4f90*/  HMMA.16816.F32 R108, R4.reuse, R10, R108 ;  /* 0x0000000a046c723c */ /* 0x040fe2000000186c */
[----:B------:R-:W1:Y:S07]  /*4fa0*/  LDSM.16.MT88.4 R8, [R237+0x6100] ;  /* 0x00610000ed08783b */ /* 0x000e6e0000004200 */
[C---:B----4-:R-:W-:Y:S08]  /*4fb0*/  HMMA.16816.F32 R120, R4.reuse, R20, R120 ;  /* 0x000000140478723c */ /* 0x050ff00000001878 */
[C---:B------:R-:W-:Y:S01]  /*4fc0*/  HMMA.16816.F32 R116, R4.reuse, R22, R116 ;  /* 0x000000160474723c */ /* 0x040fe20000001874 */
[----:B------:R-:W4:Y:S07]  /*4fd0*/  LDSM.16.MT88.4 R20, [R238+0x6100] ;  /* 0x00610000ee14783b */ /* 0x000f2e0000004200 */
[C---:B---3--:R-:W-:Y:S08]  /*4fe0*/  HMMA.16816.F32 R104, R4.reuse, R16, R104 ;  /* 0x000000100468723c */ /* 0x048ff00000001868 */
        /* <DEDUP_REMOVED lines=11> */
[C---:B----4-:R-:W-:Y:S08]  /*50a0*/  HMMA.16816.F32 R88, R4.reuse, R20, R88 ;  /* 0x000000140458723c */ /* 0x050ff00000001858 */
[C---:B------:R-:W-:Y:S01]  /*50b0*/  HMMA.16816.F32 R84, R4.reuse, R22, R84 ;  /* 0x000000160454723c */ /* 0x040fe20000001854 */
[----:B------:R-:W4:Y:S07]  /*50c0*/  LDSM.16.MT88.4 R20, [R237+0x2900] ;  /* 0x00290000ed14783b */ /* 0x000f2e0000004200 */
[C---:B---3--:R-:W-:Y:S08]  /*50d0*/  HMMA.16816.F32 R72, R4.reuse, R16, R72 ;  /* 0x000000100448723c */ /* 0x048ff00000001848 */
[----:B------:R-:W-:Y:S01]  /*50e0*/  HMMA.16816.F32 R68, R4, R18, R68 ;  /* 0x000000120444723c */ /* 0x000fe20000001844 */
[----:B------:R-:W3:Y:S06]  /*50f0*/  LDSM.16.MT88.4 R16, [R240+0x6900] ;  /* 0x00690000f010783b */ /* 0x000eec0000004200 */
[----:B-----5:R-:W-:Y:S01]  /*5100*/  F2FP.PACK_AB R4, R146, R219 ;  /* 0x000000db9204723e */ /* 0x020fe200000000ff */
        /* <DEDUP_REMOVED lines=8> */
[----:B--2---:R-:W-:Y:S01]  /*5190*/  HMMA.16816.F32 R120, R4, R12, R120 ;  /* 0x0000000c0478723c */ /* 0x004fe20000001878 */
[----:B------:R-:W-:-:S02]  /*51a0*/  FADD.FTZ R152, R152, R205 ;  /* 0x000000cd98987221 */ /* 0x000fc40000010000 */
[----:B------:R-:W-:Y:S02]  /*51b0*/  FADD.FTZ R209, R209, R148 ;  /* 0x00000094d1d17221 */ /* 0x000fe40000010000 */
[----:B------:R-:W-:-:S03]  /*51c0*/  FADD.FTZ R197, R197, R152 ;  /* 0x00000098c5c57221 */ /* 0x000fc60000010000 */
[C---:B------:R-:W-:Y:S01]  /*51d0*/  HMMA.16816.F32 R116, R4.reuse, R14, R116 ;  /* 0x0000000e0474723c */ /* 0x040fe20000001874 */
[----:B------:R-:W2:Y:S07]  /*51e0*/  LDSM.16.MT88.4 R12, [R238+0x6900] ;  /* 0x00690000ee0c783b */ /* 0x000eae0000004200 */
[C---:B-1----:R-:W-:Y:S08]  /*51f0*/  HMMA.16816.F32 R104, R4.reuse, R8, R104 ;  /* 0x000000080468723c */ /* 0x042ff00000001868 */
[C---:B------:R-:W-:Y:S01]  /*5200*/  HMMA.16816.F32 R100, R4.reuse, R10, R100 ;  /* 0x0000000a0464723c */ /* 0x040fe20000001864 */
[----:B------:R-:W1:Y:S07]  /*5210*/  LDSM.16.MT88.4 R8, [R236+0x6900] ;  /* 0x00690000ec08783b */ /* 0x000e6e0000004200 */
[C---:B----4-:R-:W-:Y:S08]  /*5220*/  HMMA.16816.F32 R112, R4.reuse, R20, R112 ;  /* 0x000000140470723c */ /* 0x050ff00000001870 */
[C---:B------:R-:W-:Y:S01]  /*5230*/  HMMA.16816.F32 R108, R4.reuse, R22, R108 ;  /* 0x00000016046c723c */ /* 0x040fe2000000186c */
[----:B------:R-:W-:Y:S07]  /*5240*/  LDSM.16.MT88.4 R20, [R236+0x3100] ;  /* 0x00310000ec14783b */ /* 0x000fee0000004200 */
        /* <DEDUP_REMOVED lines=9> */
[C---:B------:R-:W-:Y:S01]  /*52e0*/  HMMA.16816.F32 R80, R4.reuse, R32, R80 ;  /* 0x000000200450723c */ /* 0x040fe20000001850 */
[----:B------:R-:W4:Y:S07]  /*52f0*/  MUFU.EX2 R32, R149 ;  /* 0x0000009500207308 */ /* 0x000f2e0000000800 */
[C---:B------:R-:W-:Y:S08]  /*5300*/  HMMA.16816.F32 R128, R4.reuse, R24, R128 ;  /* 0x000000180480723c */ /* 0x040ff00000001880 */
[C---:B------:R-:W-:Y:S01]  /*5310*/  HMMA.16816.F32 R124, R4.reuse, R26, R124 ;  /* 0x0000001a047c723c */ /* 0x040fe2000000187c */
[----:B------:R-:W5:Y:S07]  /*5320*/  LDSM.16.MT88.4 R24, [R238+0x3100] ;  /* 0x00310000ee18783b */ /* 0x000f6e0000004200 */
[----:B------:R-:W-:Y:S07]  /*5330*/  HMMA.16816.F32 R76, R4, R34, R76 ;  /* 0x00000022044c723c */ /* 0x000fee000000184c */
[----:B------:R-:W-:Y:S01]  /*5340*/  F2FP.PACK_AB R4, R165, R154 ;  /* 0x0000009aa504723e */ /* 0x000fe200000000ff */
[----:B------:R-:W-:Y:S01]  /*5350*/  FADD.FTZ R154, R154, R209 ;  /* 0x000000d19a9a7221 */ /* 0x000fe20000010000 */
[----:B------:R-:W-:-:S02]  /*5360*/  F2FP.PACK_AB R6, R161, R156 ;  /* 0x0000009ca106723e */ /* 0x000fc400000000ff */
[----:B------:R-:W-:Y:S01]  /*5370*/  F2FP.PACK_AB R5, R157, R158 ;  /* 0x0000009e9d05723e */ /* 0x000fe200000000ff */
[----:B------:R-:W-:Y:S01]  /*5380*/  FADD.FTZ R158, R158, R197 ;  /* 0x000000c59e9e7221 */ /* 0x000fe20000010000 */
[----:B----4-:R-:W-:Y:S01]  /*5390*/  F2FP.PACK_AB R7, R32, R151 ;  /* 0x000000972007723e */ /* 0x010fe200000000ff */
        /* <DEDUP_REMOVED lines=9> */
[C---:B------:R-:W-:Y:S08]  /*5430*/  HMMA.16816.F32 R104, R4.reuse, R20, R104 ;  /* 0x000000140468723c */ /* 0x040ff00000001868 */
[C---:B------:R-:W-:Y:S01]  /*5440*/  HMMA.16816.F32 R100, R4.reuse, R22, R100 ;  /* 0x000000160464723c */ /* 0x040fe20000001864 */
[----:B------:R-:W4:Y:S07]  /*5450*/  LDSM.16.MT88.4 R20, [R236+0x7100] ;  /* 0x00710000ec14783b */ /* 0x000f2e0000004200 */
[C---:B--2---:R-:W-:Y:S08]  /*5460*/  HMMA.16816.F32 R96, R4.reuse, R12, R96 ;  /* 0x0000000c0460723c */ /* 0x044ff00000001860 */
[C---:B------:R-:W-:Y:S01]  /*5470*/  HMMA.16816.F32 R92, R4.reuse, R14, R92 ;  /* 0x0000000e045c723c */ /* 0x040fe2000000185c */
[----:B------:R-:W2:Y:S07]  /*5480*/  LDSM.16.MT88.4 R12, [R240+0x3900] ;  /* 0x00390000f00c783b */ /* 0x000eae0000004200 */
[C---:B-1----:R-:W-:Y:S08]  /*5490*/  HMMA.16816.F32 R88, R4.reuse, R8, R88 ;  /* 0x000000080458723c */ /* 0x042ff00000001858 */
[C---:B------:R-:W-:Y:S01]  /*54a0*/  HMMA.16816.F32 R84, R4.reuse, R10, R84 ;  /* 0x0000000a0454723c */ /* 0x040fe20000001854 */
[----:B------:R-:W1:Y:S07]  /*54b0*/  LDSM.16.MT88.4 R8, [R238+0x3900] ;  /* 0x00390000ee08783b */ /* 0x000e6e0000004200 */
[C---:B------:R-:W-:Y:S07]  /*54c0*/  HMMA.16816.F32 R128, R4.reuse, R28, R128 ;  /* 0x0000001c0480723c */ /* 0x040fee0000001880 */
[--C-:B------:R-:W-:Y:S01]  /*54d0*/  FFMA.FTZ R28, R67, c[0x0][0x2d0], -R56.reuse ;  /* 0x0000b400431c7a23 */ /* 0x100fe20000010838 */
[----:B------:R-:W-:Y:S01]  /*54e0*/  HMMA.16816.F32 R124, R4, R30, R124 ;  /* 0x0000001e047c723c */ /* 0x000fe2000000187c */
[----:B------:R-:W-:-:S04]  /*54f0*/  FFMA.FTZ R29, R65, c[0x0][0x2d0], -R56 ;  /* 0x0000b400411d7a23 */ /* 0x000fc80000010838 */
[----:B------:R-:W-:Y:S02]  /*5500*/  MUFU.EX2 R28, R28 ;  /* 0x0000001c001c7308 */ /* 0x000fe40000000800 */
[--C-:B------:R-:W-:Y:S01]  /*5510*/  FFMA.FTZ R30, R63, c[0x0][0x2d0], -R56.reuse ;  /* 0x0000b4003f1e7a23 */ /* 0x100fe20000010838 */
[----:B-----5:R-:W-:Y:S01]  /*5520*/  HMMA.16816.F32 R120, R4, R24, R120 ;  /* 0x000000180478723c */ /* 0x020fe20000001878 */
[----:B------:R-:W-:-:S04]  /*5530*/  FFMA.FTZ R31, R61, c[0x0][0x2d0], -R56 ;  /* 0x0000b4003d1f7a23 */ /* 0x000fc80000010838 */
[----:B------:R-:W-:Y:S02]  /*5540*/  MUFU.EX2 R29, R29 ;  /* 0x0000001d001d7308 */ /* 0x000fe40000000800 */
[--C-:B------:R-:W-:Y:S01]  /*5550*/  FFMA.FTZ R24, R143, c[0x0][0x2d0], -R58.reuse ;  /* 0x0000b4008f187a23 */ /* 0x100fe2000001083a */
[----:B------:R-:W-:Y:S01]  /*5560*/  HMMA.16816.F32 R116, R4, R26, R116 ;  /* 0x0000001a0474723c */ /* 0x000fe20000001874 */
[----:B------:R-:W-:-:S04]  /*5570*/  FFMA.FTZ R25, R141, c[0x0][0x2d0], -R58 ;  /* 0x0000b4008d197a23 */ /* 0x000fc8000001083a */
[----:B------:R-:W-:Y:S02]  /*5580*/  MUFU.EX2 R24, R24 ;  /* 0x0000001800187308 */ /* 0x000fe40000000800 */
[--C-:B------:R-:W-:Y:S01]  /*5590*/  FFMA.FTZ R26, R135, c[0x0][0x2d0], -R58.reuse ;  /* 0x0000b400871a7a23 */ /* 0x100fe2000001083a */
[----:B---3--:R-:W-:Y:S01]  /*55a0*/  HMMA.16816.F32 R80, R4, R16, R80 ;  /* 0x000000100450723c */ /* 0x008fe20000001850 */
[----:B------:R-:W-:-:S04]  /*55b0*/  FFMA.FTZ R27, R133, c[0x0][0x2d0], -R58 ;  /* 0x0000b400851b7a23 */ /* 0x000fc8000001083a */
[----:B------:R-:W3:Y:S03]  /*55c0*/  MUFU.EX2 R25, R25 ;  /* 0x0000001900197308 */ /* 0x000ee60000000800 */
[C---:B------:R-:W-:Y:S01]  /*55d0*/  HMMA.16816.F32 R76, R4.reuse, R18, R76 ;  /* 0x00000012044c723c */ /* 0x040fe2000000184c */
[----:B------:R-:W5:Y:S04]  /*55e0*/  LDSM.16.MT88.4 R16, [R237+0x3900] ;  /* 0x00390000ed10783b */ /* 0x000f680000004200 */
[----:B------:R-:W-:Y:S03]  /*55f0*/  MUFU.EX2 R26, R26 ;  /* 0x0000001a001a7308 */ /* 0x000fe60000000800 */
[C---:B----4-:R-:W-:Y:S05]  /*5600*/  HMMA.16816.F32 R72, R4.reuse, R20, R72 ;  /* 0x000000140448723c */ /* 0x050fea0000001848 */
[----:B------:R-:W4:Y:S03]  /*5610*/  MUFU.EX2 R27, R27 ;  /* 0x0000001b001b7308 */ /* 0x000f260000000800 */
[----:B------:R-:W-:Y:S05]  /*5620*/  HMMA.16816.F32 R68, R4, R22, R68 ;  /* 0x000000160444723c */ /* 0x000fea0000001844 */
[----:B------:R-:W-:Y:S02]  /*5630*/  MUFU.EX2 R30, R30 ;  /* 0x0000001e001e7308 */ /* 0x000fe40000000800 */
[----:B---3--:R-:W-:Y:S01]  /*5640*/  F2FP.PACK_AB R4, R25, R24 ;  /* 0x000000181904723e */ /* 0x008fe200000000ff */
[----:B------:R-:W-:Y:S01]  /*5650*/  FADD.FTZ R24, R24, R161 ;  /* 0x000000a118187221 */ /* 0x000fe20000010000 */
[----:B------:R-:W-:Y:S01]  /*5660*/  F2FP.PACK_AB R5, R29, R28 ;  /* 0x0000001c1d05723e */ /* 0x000fe200000000ff */
[----:B------:R-:W-:-:S02]  /*5670*/  FADD.FTZ R28, R28, R151 ;  /* 0x000000971c1c7221 */ /* 0x000fc40000010000 */
[----:B------:R-:W-:Y:S01]  /*5680*/  FADD.FTZ R25, R25, R24 ;  /* 0x0000001819197221 */ /* 0x000fe20000010000 */
[----:B------:R-:W3:Y:S01]  /*5690*/  MUFU.EX2 R31, R31 ;  /* 0x0000001f001f7308 */ /* 0x000ee20000000800 */
[----:B----4-:R-:W-:Y:S01]  /*56a0*/  F2FP.PACK_AB R6, R27, R26 ;  /* 0x0000001a1b06723e */ /* 0x010fe200000000ff */
[----:B------:R-:W-:Y:S02]  /*56b0*/  FADD.FTZ R29, R29, R28 ;  /* 0x0000001c1d1d7221 */ /* 0x000fe40000010000 */
[----:B------:R-:W-:-:S04]  /*56c0*/  FADD.FTZ R26, R26, R25 ;  /* 0x000000191a1a7221 */ /* 0x000fc80000010000 */
[----:B------:R-:W-:Y:S01]  /*56d0*/  FADD.FTZ R2, R27, R26 ;  /* 0x0000001a1b027221 */ /* 0x000fe20000010000 */
[----:B---3--:R-:W-:Y:S01]  /*56e0*/  F2FP.PACK_AB R7, R31, R30 ;  /* 0x0000001e1f07723e */ /* 0x008fe200000000ff */
[----:B------:R-:W-:-:S04]  /*56f0*/  FADD.FTZ R30, R30, R29 ;  /* 0x0000001d1e1e7221 */ /* 0x000fc80000010000 */
[----:B------:R-:W-:Y:S02]  /*5700*/  FADD.FTZ R0, R31, R30 ;  /* 0x0000001e1f007221 */ /* 0x000fe40000010000 */
[C---:B--2---:R-:W-:Y:S03]  /*5710*/  HMMA.16816.F32 R128, R4.reuse, R12, R128 ;  /* 0x0000000c0480723c */ /* 0x044fe60000001880 */
[----:B------:R-:W-:Y:S04]  /*5720*/  STL [R1+0x8], R0 ;  /* 0x0000080001007387 */ /* 0x000fe80000100800 */
[----:B------:R-:W-:Y:S01]  /*5730*/  STL [R1+0xc], R2 ;  /* 0x00000c0201007387 */ /* 0x000fe20000100800 */
[C---:B------:R-:W-:Y:S03]  /*5740*/  HMMA.16816.F32 R124, R4.reuse, R14, R124 ;  /* 0x0000000e047c723c */ /* 0x040fe6000000187c */
[----:B------:R-:W2:Y:S05]  /*5750*/  LDSM.16.MT88.4 R12, [R236+0x3900] ;  /* 0x00390000ec0c783b */ /* 0x000eaa0000004200 */
[C---:B-1----:R-:W-:Y:S08]  /*5760*/  HMMA.16816.F32 R120, R4.reuse, R8, R120 ;  /* 0x000000080478723c */ /* 0x042ff00000001878 */
[C---:B------:R-:W-:Y:S01]  /*5770*/  HMMA.16816.F32 R116, R4.reuse, R10, R116 ;  /* 0x0000000a0474723c */ /* 0x040fe20000001874 */
[----:B------:R-:W1:Y:S07]  /*5780*/  LDSM.16.MT88.4 R8, [R240+0x7900] ;  /* 0x00790000f008783b */ /* 0x000e6e0000004200 */
[C---:B-----5:R-:W-:Y:S08]  /*5790*/  HMMA.16816.F32 R112, R4.reuse, R16, R112 ;  /* 0x000000100470723c */ /* 0x060ff00000001870 */
        /* <DEDUP_REMOVED lines=8> */
[C---:B---3--:R-:W-:Y:S08]  /*5820*/  HMMA.16816.F32 R88, R4.reuse, R16, R88 ;  /* 0x000000100458723c */ /* 0x048ff00000001858 */
[C---:B------:R-:W-:Y:S08]  /*5830*/  HMMA.16816.F32 R84, R4.reuse, R18, R84 ;  /* 0x000000120454723c */ /* 0x040ff00000001854 */
[C---:B--2---:R-:W-:Y:S08]  /*5840*/  HMMA.16816.F32 R80, R4.reuse, R12, R80 ;  /* 0x0000000c0450723c */ /* 0x044ff00000001850 */
[C---:B------:R-:W-:Y:S08]  /*5850*/  HMMA.16816.F32 R76, R4.reuse, R14, R76 ;  /* 0x0000000e044c723c */ /* 0x040ff0000000184c */
[C---:B-1----:R-:W-:Y:S08]  /*5860*/  HMMA.16816.F32 R72, R4.reuse, R8, R72 ;  /* 0x000000080448723c */ /* 0x042ff00000001848 */
[----:B------:R-:W-:Y:S01]  /*5870*/  HMMA.16816.F32 R68, R4, R10, R68 ;  /* 0x0000000a0444723c */ /* 0x000fe20000001844 */
[----:B------:R-:W-:Y:S07]  /*5880*/  @!P1 BRA `(.L_x_5) ;  /* 0x00003ee000009947 */ /* 0x000fee0003800000 */
[----:B------:R-:W-:Y:S01]  /*5890*/  IADD3 R0, P2, R250, 0x40, RZ ;  /* 0x00000040fa007810 */ /* 0x000fe20007f5e0ff */
[----:B------:R-:W-:Y:S01]  /*58a0*/  IMAD.MOV.U32 R135, RZ, RZ, R132 ;  /* 0x000000ffff877224 */ /* 0x000fe200078e0084 */
[----:B------:R-:W-:Y:S01]  /*58b0*/  IADD3 R252, P1, R244, 0x40, RZ ;  /* 0x00000040f4fc7810 */ /* 0x000fe20007f3e0ff */
[----:B------:R-:W-:Y:S01]  /*58c0*/  ULDC.64 UR6, c[0x0][0x208] ;  /* 0x0000820000067ab9 */ /* 0x000fe20000000a00 */
[----:B------:R-:W-:Y:S01]  /*58d0*/  IADD3.X R2, RZ, R248, RZ, P2, !PT ;  /* 0x000000f8ff027210 */ /* 0x000fe200017fe4ff */
[----:B------:R1:W-:Y:S01]  /*58e0*/  STL [R1+0x4], R0 ;  /* 0x0000040001007387 */ /* 0x0003e20000100800 */
[----:B------:R-:W-:Y:S01]  /*58f0*/  ULDC.64 UR4, c[0x0][0x1e0] ;  /* 0x0000780000047ab9 */ /* 0x000fe20000000a00 */
[----:B------:R-:W-:-:S02]  /*5900*/  IMAD.X R249, RZ, RZ, R247, P1 ;  /* 0x000000fffff97224 */ /* 0x000fc400008e06f7 */
[----:B------:R2:W-:Y:S01]  /*5910*/  STL [R1], R2 ;  /* 0x0000000201007387 */ /* 0x0005e20000100800 */
[----:B-1----:R-:W-:-:S06]  /*5920*/  IMAD.MOV.U32 R0, RZ, RZ, R3 ;  /* 0x000000ffff007224 */ /* 0x002fcc00078e0003 */
.L_x_6:
[----:B--2---:R-:W2:Y:S01]  /*5930*/  LDL R2, [R1+0x4] ;  /* 0x0000040001027983 */ /* 0x004ea20000100800 */
[----:B------:R-:W-:Y:S04]  /*5940*/  DEPBAR.LE SB0, 0x0 ;  /* 0x000080000000791a */ /* 0x000fe80000000000 */
[----:B------:R-:W3:Y:S01]  /*5950*/  LDL R133, [R1] ;  /* 0x0000000001857983 */ /* 0x000ee20000100800 */
[----:B------:R-:W-:Y:S02]  /*5960*/  USHF.R.S32.HI UR16, URZ, 0x1f, UR23 ;  /* 0x0000001f3f107899 */ /* 0x000fe40008011417 */
[----:B------:R-:W-:Y:S01]  /*5970*/  UIMAD.WIDE.U32 UR18, UR23, UR6, URZ ;  /* 0x00000006171272a5 */ /* 0x000fe2000f8e003f */
[----:B------:R-:W-:Y:S01]  /*5980*/  BAR.SYNC.DEFER_BLOCKING 0x0 ;  /* 0x0000000000007b1d */ /* 0x000fe20000010000 */
[----:B------:R-:W-:Y:S02]  /*5990*/  UIMAD UR16, UR16, UR6, URZ ;  /* 0x00000006101072a4 */ /* 0x000fe4000f8e023f */
[----:B------:R-:W-:Y:S02]  /*59a0*/  USHF.L.U32 UR17, UR18, 0x7, URZ ;  /* 0x0000000712117899 */ /* 0x000fe4000800063f */
[----:B------:R-:W-:Y:S02]  /*59b0*/  UIMAD UR16, UR23, UR7, UR16 ;  /* 0x00000007171072a4 */ /* 0x000fe4000f8e0210 */
[----:B------:R-:W-:Y:S02]  /*59c0*/  UISETP.GT.AND UP1, UPT, UR23, UR8, UPT ;  /* 0x000000081700728c */ /* 0x000fe4000bf24270 */
[----:B------:R-:W-:Y:S01]  /*59d0*/  UIADD3 UR16, UR19, UR16, URZ ;  /* 0x0000001013107290 */ /* 0x000fe2000fffe03f */
[----:B------:R-:W-:Y:S01]  /*59e0*/  IADD3 R3, P5, R250, UR17, RZ ;  /* 0x00000011fa037c10 */ /* 0x000fe2000ffbe0ff */
[----:B------:R-:W-:Y:S02]  /*59f0*/  UIADD3 UR23, UR23, -0x1, URZ ;  /* 0xffffffff17177890 */ /* 0x000fe4000fffe03f */
[----:B------:R-:W-:Y:S01]  /*5a00*/  USHF.L.U64.HI UR16, UR18, 0x7, UR16 ;  /* 0x0000000712107899 */ /* 0x000fe20008010210 */
[C---:B------:R-:W-:Y:S04]  /*5a10*/  LEA R196, P4, R3.reuse, c[0x0][0x1f8], 0x1 ;  /* 0x00007e0003c47a11 */ /* 0x040fe800078808ff */
[----:B------:R-:W-:Y:S01]  /*5a20*/  @UP1 UIMAD.WIDE.U32 UR18, UR23, UR4, URZ ;  /* 0x00000004171212a5 */ /* 0x000fe2000f8e003f */
[----:B------:R-:W-:Y:S04]  /*5a30*/  IADD3.X R134, R248, UR16, RZ, P5, !PT ;  /* 0x00000010f8867c10 */ /* 0x000fe8000affe4ff */
[----:B------:R-:W-:Y:S01]  /*5a40*/  LEA.HI.X R197, R3, c[0x0][0x1fc], R134, 0x1, P4 ;  /* 0x00007f0003c57a11 */ /* 0x000fe200020f0c86 */
[----:B------:R-:W1:Y:S08]  /*5a50*/  LDSM.16.M88.4 R140, [R242+0x8100] ;  /* 0x00810000f28c783b */ /* 0x000e700000000200 */
[----:B------:R-:W4:Y:S08]  /*5a60*/  LDSM.16.M88.4 R144, [R242+0x8900] ;  /* 0x00890000f290783b */ /* 0x000f300000000200 */
[----:B------:R-:W5:Y:S08]  /*5a70*/  LDSM.16.M88.4 R148, [R242+0x9100] ;  /* 0x00910000f294783b */ /* 0x000f700000000200 */
[----:B------:R-:W5:Y:S08]  /*5a80*/  LDSM.16.M88.4 R152, [R242+0x9900] ;  /* 0x00990000f298783b */ /* 0x000f700000000200 */
[----:B------:R-:W5:Y:S01]  /*5a90*/  LDSM.16.M88.4 R156, [R242+0xa100] ;  /* 0x00a10000f29c783b */ /* 0x000f620000000200 */
[C---:B-1----:R-:W-:Y:S07]  /*5aa0*/  HMMA.16816.F32 R4, R136.reuse, R140, RZ ;  /* 0x0000008c8804723c */ /* 0x042fee00000018ff */
[----:B------:R-:W1:Y:S01]  /*5ab0*/  LDSM.16.M88.4 R160, [R242+0xa900] ;  /* 0x00a90000f2a0783b */ /* 0x000e620000000200 */
[C---:B------:R-:W-:Y:S07]  /*5ac0*/  HMMA.16816.F32 R8, R136.reuse, R142, RZ ;  /* 0x0000008e8808723c */ /* 0x040fee00000018ff */
[----:B------:R-:W1:Y:S01]  /*5ad0*/  LDSM.16.M88.4 R164, [R242+0xb100] ;  /* 0x00b10000f2a4783b */ /* 0x000e620000000200 */
[C---:B----4-:R-:W-:Y:S07]  /*5ae0*/  HMMA.16816.F32 R12, R136.reuse, R144, RZ ;  /* 0x00000090880c723c */ /* 0x050fee00000018ff */
[----:B------:R-:W4:Y:S01]  /*5af0*/  LDSM.16.M88.4 R168, [R242+0xb900] ;  /* 0x00b90000f2a8783b */ /* 0x000f220000000200 */
[C---:B------:R-:W-:Y:S07]  /*5b00*/  HMMA.16816.F32 R16, R136.reuse, R146, RZ ;  /* 0x000000928810723c */ /* 0x040fee00000018ff */
[----:B------:R-:W1:Y:S01]  /*5b10*/  LDSM.16.M88.4 R140, [R241] ;  /* 0x00000000f18c783b */ /* 0x000e620000000200 */
[C---:B-----5:R-:W-:Y:S07]  /*5b20*/  HMMA.16816.F32 R20, R136.reuse, R148, RZ ;  /* 0x000000948814723c */ /* 0x060fee00000018ff */
[----:B------:R-:W5:Y:S01]  /*5b30*/  LDSM.16.M88.4 R144, [R235] ;  /* 0x00000000eb90783b */ /* 0x000f620000000200 */
[C---:B------:R-:W-:Y:S07]  /*5b40*/  HMMA.16816.F32 R24, R136.reuse, R150, RZ ;  /* 0x000000968818723c */ /* 0x040fee00000018ff */
[----:B------:R-:W4:Y:S01]  /*5b50*/  LDSM.16.M88.4 R148, [R234] ;  /* 0x00000000ea94783b */ /* 0x000f220000000200 */
[C---:B------:R-:W-:Y:S08]  /*5b60*/  HMMA.16816.F32 R28, R136.reuse, R152, RZ ;  /* 0x00000098881c723c */ /* 0x040ff000000018ff */
[C---:B------:R-:W-:Y:S01]  /*5b70*/  HMMA.16816.F32 R32, R136.reuse, R154, RZ ;  /* 0x0000009a8820723c */ /* 0x040fe200000018ff */
[----:B------:R-:W-:Y:S07]  /*5b80*/  LDSM.16.M88.4 R152, [R232] ;  /* 0x00000000e898783b */ /* 0x000fee0000000200 */
[C---:B------:R-:W-:Y:S08]  /*5b90*/  HMMA.16816.F32 R36, R136.reuse, R156, RZ ;  /* 0x0000009c8824723c */ /* 0x040ff000000018ff */
[C---:B------:R-:W-:Y:S01]  /*5ba0*/  HMMA.16816.F32 R40, R136.reuse, R158, RZ ;  /* 0x0000009e8828723c */ /* 0x040fe200000018ff */
[----:B------:R-:W-:Y:S07]  /*5bb0*/  LDSM.16.M88.4 R156, [R231] ;  /* 0x00000000e79c783b */ /* 0x000fee0000000200 */
[C---:B-1----:R-:W-:Y:S08]  /*5bc0*/  HMMA.16816.F32 R44, R136.reuse, R160, RZ ;  /* 0x000000a0882c723c */ /* 0x042ff000000018ff */
[C---:B------:R-:W-:Y:S01]  /*5bd0*/  HMMA.16816.F32 R48, R136.reuse, R162, RZ ;  /* 0x000000a28830723c */ /* 0x040fe200000018ff */
[----:B------:R-:W-:Y:S07]  /*5be0*/  LDSM.16.M88.4 R160, [R230] ;  /* 0x00000000e6a0783b */ /* 0x000fee0000000200 */
[C---:B------:R-:W-:Y:S08]  /*5bf0*/  HMMA.16816.F32 R52, R136.reuse, R164, RZ ;  /* 0x000000a48834723c */ /* 0x040ff000000018ff */
[C---:B------:R-:W-:Y:S01]  /*5c00*/  HMMA.16816.F32 R56, R136.reuse, R166, RZ ;  /* 0x000000a68838723c */ /* 0x040fe200000018ff */
[----:B------:R-:W-:Y:S07]  /*5c10*/  LDSM.16.M88.4 R164, [R229] ;  /* 0x00000000e5a4783b */ /* 0x000fee0000000200 */
[C---:B----4-:R-:W-:Y:S08]  /*5c20*/  HMMA.16816.F32 R60, R136.reuse, R168, RZ ;  /* 0x000000a8883c723c */ /* 0x050ff000000018ff */
[----:B------:R-:W-:Y:S08]  /*5c30*/  HMMA.16816.F32 R64, R136, R170, RZ ;  /* 0x000000aa8840723c */ /* 0x000ff000000018ff */
[C---:B------:R-:W-:Y:S08]  /*5c40*/  HMMA.16816.F32 R4, R172.reuse, R140, R4 ;  /* 0x0000008cac04723c */ /* 0x040ff00000001804 */
[C---:B------:R-:W-:Y:S01]  /*5c50*/  HMMA.16816.F32 R8, R172.reuse, R142, R8 ;  /* 0x0000008eac08723c */ /* 0x040fe20000001808 */
[----:B------:R-:W1:Y:S07]  /*5c60*/  LDSM.16.M88.4 R140, [R233] ;  /* 0x00000000e98c783b */ /* 0x000e6e0000000200 */
[C---:B-----5:R-:W-:Y:S01]  /*5c70*/  HMMA.16816.F32 R12, R172.reuse, R144, R12 ;  /* 0x00000090ac0c723c */ /* 0x060fe2000000180c */
[----:B------:R-:W-:Y:S01]  /*5c80*/  @!PT LDS RZ, [RZ] ;  /* 0x00000000fffff984 */ /* 0x000fe20000000800 */
[----:B------:R-:W-:Y:S01]  /*5c90*/  @!PT LDS RZ, [RZ] ;  /* 0x00000000fffff984 */ /* 0x000fe20000000800 */
[----:B------:R-:W-:Y:S01]  /*5ca0*/  @!PT LDS RZ, [RZ] ;  /* 0x00000000fffff984 */ /* 0x000fe20000000800 */
[----:B------:R4:W-:Y:S07]  /*5cb0*/  LDGSTS.E.BYPASS.LTC128B.128 [R243+0x100], [R196.64], !P3 ;  /* 0x00100000c4f37fae */ /* 0x0009ee000d901d4e */
[C---:B------:R-:W-:Y:S08]  /*5cc0*/  HMMA.16816.F32 R16, R172.reuse, R146, R16 ;  /* 0x00000092ac10723c */ /* 0x040ff00000001810 */
[C---:B------:R-:W-:Y:S08]  /*5cd0*/  HMMA.16816.F32 R20, R172.reuse, R148, R20 ;  /* 0x00000094ac14723c */ /* 0x040ff00000001814 */
[C---:B------:R-:W-:Y:S08]  /*5ce0*/  HMMA.16816.F32 R24, R172.reuse, R150, R24 ;  /* 0x00000096ac18723c */ /* 0x040ff00000001818 */
[C---:B-1----:R-:W-:Y:S08]  /*5cf0*/  HMMA.16816.F32 R28, R172.reuse, R140, R28 ;  /* 0x0000008cac1c723c */ /* 0x042ff0000000181c */
[C---:B------:R-:W-:Y:S08]  /*5d00*/  HMMA.16816.F32 R32, R172.reuse, R142, R32 ;  /* 0x0000008eac20723c */ /* 0x040ff00000001820 */
[C---:B------:R-:W-:Y:S08]  /*5d10*/  HMMA.16816.F32 R36, R172.reuse, R152, R36 ;  /* 0x00000098ac24723c */ /* 0x040ff00000001824 */
[C---:B------:R-:W-:Y:S08]  /*5d20*/  HMMA.16816.F32 R40, R172.reuse, R154, R40 ;  /* 0x0000009aac28723c */ /* 0x040ff00000001828 */
[C---:B------:R-:W-:Y:S08]  /*5d30*/  HMMA.16816.F32 R44, R172.reuse, R156, R44 ;  /* 0x0000009cac2c723c */ /* 0x040ff0000000182c */
[C---:B------:R-:W-:Y:S08]  /*5d40*/  HMMA.16816.F32 R48, R172.reuse, R158, R48 ;  /* 0x0000009eac30723c */ /* 0x040ff00000001830 */
[C---:B------:R-:W-:Y:S04]  /*5d50*/  HMMA.16816.F32 R52, R172.reuse, R160, R52 ;  /* 0x000000a0ac34723c */ /* 0x040fe80000001834 */
[----:B--2---:R-:W-:Y:S01]  /*5d60*/  IADD3 R132, P2, R2, UR17, RZ ;  /* 0x0000001102847c10 */ /* 0x004fe2000ff5e0ff */
[----:B------:R-:W-:Y:S03]  /*5d70*/  @UP1 USHF.L.U32 UR17, UR18, 0x7, URZ ;  /* 0x0000000712111899 */ /* 0x000fe6000800063f */
[C---:B------:R-:W-:Y:S04]  /*5d80*/  HMMA.16816.F32 R56, R172.reuse, R162, R56 ;  /* 0x000000a2ac38723c */ /* 0x040fe80000001838 */
[C---:B------:R-:W-:Y:S02]  /*5d90*/  LEA R2, P1, R132.reuse, c[0x0][0x1f8], 0x1 ;  /* 0x00007e0084027a11 */ /* 0x040fe400078208ff */
[----:B---3--:R-:W-:Y:S01]  /*5da0*/  IADD3.X R133, R133, UR16, RZ, P2, !PT ;  /* 0x0000001085857c10 */ /* 0x008fe200097fe4ff */
[----:B------:R-:W-:Y:S01]  /*5db0*/  @UP1 USHF.R.S32.HI UR16, URZ, 0x1f, UR23 ;  /* 0x0000001f3f101899 */ /* 0x000fe20008011417 */
[C---:B------:R-:W-:Y:S03]  /*5dc0*/  HMMA.16816.F32 R60, R172.reuse, R164, R60 ;  /* 0x000000a4ac3c723c */ /* 0x040fe6000000183c */
[----:B------:R-:W-:Y:S01]  /*5dd0*/  @UP1 UIMAD UR16, UR16, UR4, URZ ;  /* 0x00000004101012a4 */ /* 0x000fe2000f8e023f */
[----:B------:R-:W-:Y:S02]  /*5de0*/  LEA.HI.X R3, R132, c[0x0][0x1fc], R133, 0x1, P1 ;  /* 0x00007f0084037a11 */ /* 0x000fe400008f0c85 */
[----:B------:R-:W-:Y:S01]  /*5df0*/  IADD3 R132, P1, R196, UR11, RZ ;  /* 0x0000000bc4847c10 */ /* 0x000fe2000ff3e0ff */
[----:B------:R-:W-:Y:S01]  /*5e00*/  @UP1 UIMAD UR16, UR23, UR5, UR16 ;  /* 0x00000005171012a4 */ /* 0x000fe2000f8e0210 */
[----:B------:R-:W-:Y:S01]  /*5e10*/  HMMA.16816.F32 R64, R172, R166, R64 ;  /* 0x000000a6ac40723c */ /* 0x000fe20000001840 */
[----:B------:R1:W-:Y:S02]  /*5e20*/  LDGSTS.E.BYPASS.LTC128B.128 [R243+0x4100], [R2.64], !P0 ;  /* 0x0410000002f37fae */ /* 0x0003e4000c101d4e */
[----:B------:R-:W-:Y:S01]  /*5e30*/  @UP1 UIADD3 UR16, UR19, UR16, URZ ;  /* 0x0000001013101290 */ /* 0x000fe2000fffe03f */
[----:B------:R-:W-:Y:S02]  /*5e40*/  IADD3.X R133, R197, UR20, RZ, P1, !PT ;  /* 0x00000014c5857c10 */ /* 0x000fe40008ffe4ff */
[C---:B------:R-:W-:Y:S01]  /*5e50*/  IADD3 R198, P1, R132.reuse, UR11, RZ ;  /* 0x0000000b84c67c10 */ /* 0x040fe2000ff3e0ff */
[----:B------:R-:W-:Y:S01]  /*5e60*/  @UP1 USHF.L.U64.HI UR16, UR18, 0x7, UR16 ;  /* 0x0000000712101899 */ /* 0x000fe20008010210 */
[----:B------:R-:W-:Y:S01]  /*5e70*/  IADD3 R200, P4, R132, UR22, RZ ;  /* 0x0000001684c87c10 */ /* 0x000fe2000ff9e0ff */
[----:B------:R2:W-:Y:S01]  /*5e80*/  LDGSTS.E.BYPASS.LTC128B.128 [R243+0x1100], [R132.64], !P3 ;  /* 0x0110000084f37fae */ /* 0x0005e2000d901d4e */
[----:B------:R-:W-:Y:S02]  /*5e90*/  @UP1 USHF.L.U32 UR18, UR4, 0x6, URZ ;  /* 0x0000000604121899 */ /* 0x000fe4000800063f */
[C---:B------:R-:W-:Y:S01]  /*5ea0*/  IADD3.X R199, R133.reuse, UR20, RZ, P1, !PT ;  /* 0x0000001485c77c10 */ /* 0x040fe20008ffe4ff */
[----:B------:R-:W-:Y:S01]  /*5eb0*/  @UP1 UMOV UR19, 0x6 ;  /* 0x0000000600131882 */ /* 0x000fe20000000000 */
[----:B------:R-:W-:Y:S01]  /*5ec0*/  IADD3.X R201, R133, UR21, RZ, P4, !PT ;  /* 0x0000001585c97c10 */ /* 0x000fe2000a7fe4ff */
[----:B------:R-:W-:Y:S01]  /*5ed0*/  @UP1 USHF.L.U64.HI UR19, UR4, UR19, UR5 ;  /* 0x0000001304131299 */ /* 0x000fe20008010205 */
[C---:B------:R-:W-:Y:S01]  /*5ee0*/  IADD3 R202, P2, R198.reuse, UR11, RZ ;  /* 0x0000000bc6ca7c10 */ /* 0x040fe2000ff5e0ff */
[----:B------:R2:W-:Y:S01]  /*5ef0*/  LDGSTS.E.BYPASS.LTC128B.128 [R243+0x5100], [R132.64+0x80], !P0 ;  /* 0x0510008084f37fae */ /* 0x0005e2000c101d4e */
[----:B----4-:R-:W-:Y:S02]  /*5f00*/  IADD3 R196, P1, R198, UR22, RZ ;  /* 0x00000016c6c47c10 */ /* 0x010fe4000ff3e0ff */
[C---:B------:R-:W-:Y:S02]  /*5f10*/  IADD3.X R203, R199.reuse, UR20, RZ, P2, !PT ;  /* 0x00000014c7cb7c10 */ /* 0x040fe400097fe4ff */
[----:B------:R-:W-:Y:S02]  /*5f20*/  IADD3.X R197, R199, UR21, RZ, P1, !PT ;  /* 0x00000015c7c57c10 */ /* 0x000fe40008ffe4ff */
[----:B------:R-:W-:Y:S01]  /*5f30*/  PLOP3.LUT P1, PT, PT, PT, UP1, 0x80, 0x0 ;  /* 0x000000000000781c */ /* 0x000fe20003f2f018 */
[----:B------:R3:W-:Y:S08]  /*5f40*/  LDGSTS.E.BYPASS.LTC128B.128 [R243+0x2100], [R198.64], !P3 ;  /* 0x02100000c6f37fae */ /* 0x0007f0000d901d4e */
[----:B------:R4:W-:Y:S08]  /*5f50*/  LDGSTS.E.BYPASS.LTC128B.128 [R243+0x6100], [R200.64], !P0 ;  /* 0x06100000c8f37fae */ /* 0x0009f0000c101d4e */
[----:B------:R4:W-:Y:S08]  /*5f60*/  LDGSTS.E.BYPASS.LTC128B.128 [R243+0x3100], [R202.64], !P3 ;  /* 0x03100000caf37fae */ /* 0x0009f0000d901d4e */
[----:B------:R3:W-:Y:S08]  /*5f70*/  LDGSTS.E.BYPASS.LTC128B.128 [R243+0x7100], [R196.64], !P0 ;  /* 0x07100000c4f37fae */ /* 0x0007f0000c101d4e */
[----:B------:R-:W5:Y:S08]  /*5f80*/  LDSM.16.M88.4 R144, [R239+0x8100] ;  /* 0x00810000ef90783b */ /* 0x000f700000000200 */
[----:B------:R-:W1:Y:S08]  /*5f90*/  LDSM.16.M88.4 R140, [R239+0x8900] ;  /* 0x00890000ef8c783b */ /* 0x000e700000000200 */
[----:B------:R-:W1:Y:S08]  /*5fa0*/  LDSM.16.M88.4 R148, [R239+0x9100] ;  /* 0x00910000ef94783b */ /* 0x000e700000000200 */
[----:B------:R-:W0:Y:S08]  /*5fb0*/  LDGDEPBAR ;  /* 0x00000000000079af */ /* 0x000e300000000000 */
[----:B------:R-:W2:Y:S01]  /*5fc0*/  LDSM.16.M88.4 R152, [R239+0x9900] ;  /* 0x00990000ef98783b */ /* 0x000ea20000000200 */
[C---:B-----5:R-:W-:Y:S07]  /*5fd0*/  HMMA.16816.F32 R4, R176.reuse, R144, R4 ;  /* 0x00000090b004723c */ /* 0x060fee0000001804 */
[----:B------:R-:W5:Y:S01]  /*5fe0*/  LDSM.16.M88.4 R156, [R239+0xa100] ;  /* 0x00a10000ef9c783b */ /* 0x000f620000000200 */
[C---:B------:R-:W-:Y:S07]  /*5ff0*/  HMMA.16816.F32 R8, R176.reuse, R146, R8 ;  /* 0x00000092b008723c */ /* 0x040fee0000001808 */
[----:B------:R-:W3:Y:S01]  /*6000*/  LDSM.16.M88.4 R144, [R239+0xa900] ;  /* 0x00a90000ef90783b */ /* 0x000ee20000000200 */
[C---:B-1----:R-:W-:Y:S07]  /*6010*/  HMMA.16816.F32 R12, R176.reuse, R140, R12 ;  /* 0x0000008cb00c723c */ /* 0x042fee000000180c */
[----:B------:R-:W-:Y:S01]  /*6020*/  LDSM.16.M88.4 R160, [R242+0xc100] ;  /* 0x00c10000f2a0783b */ /* 0x000fe20000000200 */
[C---:B------:R-:W-:Y:S07]  /*6030*/  HMMA.16816.F32 R16, R176.reuse, R142, R16 ;  /* 0x0000008eb010723c */ /* 0x040fee0000001810 */
[----:B------:R-:W1:Y:S01]  /*6040*/  LDSM.16.M88.4 R140, [R239+0xb100] ;  /* 0x00b10000ef8c783b */ /* 0x000e620000000200 */
[C---:B------:R-:W-:Y:S07]  /*6050*/  HMMA.16816.F32 R20, R176.reuse, R148, R20 ;  /* 0x00000094b014723c */ /* 0x040fee0000001814 */
[----:B------:R-:W-:Y:S01]  /*6060*/  LDSM.16.M88.4 R164, [R225] ;  /* 0x00000000e1a4783b */ /* 0x000fe20000000200 */
[C---:B------:R-:W-:Y:S07]  /*6070*/  HMMA.16816.F32 R24, R176.reuse, R150, R24 ;  /* 0x00000096b018723c */ /* 0x040fee0000001818 */
[----:B------:R-:W1:Y:S01]  /*6080*/  LDSM.16.M88.4 R148, [R239+0xb900] ;  /* 0x00b90000ef94783b */ /* 0x000e620000000200 */
[C---:B--2---:R-:W-:Y:S07]  /*6090*/  HMMA.16816.F32 R28, R176.reuse, R152, R28 ;  /* 0x00000098b01c723c */ /* 0x044fee000000181c */
[----:B------:R-:W-:Y:S01]  /*60a0*/  LDSM.16.M88.4 R168, [R239+0xd100] ;  /* 0x00d10000efa8783b */ /* 0x000fe20000000200 */
[C---:B------:R-:W-:Y:S07]  /*60b0*/  HMMA.16816.F32 R32, R176.reuse, R154, R32 ;  /* 0x0000009ab020723c */ /* 0x040fee0000001820 */
[----:B------:R-:W2:Y:S01]  /*60c0*/  LDSM.16.M88.4 R152, [R228] ;  /* 0x00000000e498783b */ /* 0x000ea20000000200 */
[C---:B-----5:R-:W-:Y:S07]  /*60d0*/  HMMA.16816.F32 R36, R176.reuse, R156, R36 ;  /* 0x0000009cb024723c */ /* 0x060fee0000001824 */
[----:B---3--:R-:W-:Y:S01]  /*60e0*/  LDSM.16.M88.4 R196, [R239+0xd900] ;  /* 0x00d90000efc4783b */ /* 0x008fe20000000200 */
[C---:B------:R-:W-:Y:S07]  /*60f0*/  HMMA.16816.F32 R40, R176.reuse, R158, R40 ;  /* 0x0000009eb028723c */ /* 0x040fee0000001828 */
[----:B------:R-:W3:Y:S01]  /*6100*/  LDSM.16.M88.4 R156, [R228+0x800] ;  /* 0x00080000e49c783b */ /* 0x000ee20000000200 */
[C---:B------:R-:W-:Y:S07]  /*6110*/  HMMA.16816.F32 R44, R176.reuse, R144, R44 ;  /* 0x00000090b02c723c */ /* 0x040fee000000182c */
[----:B----4-:R-:W-:Y:S01]  /*6120*/  LDSM.16.M88.4 R200, [R239+0xe900] ;  /* 0x00e90000efc8783b */ /* 0x010fe20000000200 */
[C---:B------:R-:W-:Y:S07]  /*6130*/  HMMA.16816.F32 R48, R176.reuse, R146, R48 ;  /* 0x00000092b030723c */ /* 0x040fee0000001830 */
[----:B------:R-:W4:Y:S01]  /*6140*/  LDSM.16.M88.4 R144, [R228+0x1000] ;  /* 0x00100000e490783b */ /* 0x000f220000000200 */
[C---:B-1----:R-:W-:Y:S07]  /*6150*/  HMMA.16816.F32 R52, R176.reuse, R140, R52 ;  /* 0x0000008cb034723c */ /* 0x042fee0000001834 */
[----:B------:R-:W-:Y:S01]  /*6160*/  LDSM.16.M88.4 R204, [R239+0xf100] ;  /* 0x00f10000efcc783b */ /* 0x000fe20000000200 */
[C---:B------:R-:W-:Y:S07]  /*6170*/  HMMA.16816.F32 R56, R176.reuse, R142, R56 ;  /* 0x0000008eb038723c */ /* 0x040fee0000001838 */
[----:B------:R-:W1:Y:S01]  /*6180*/  LDSM.16.M88.4 R140, [R228+0x1800] ;  /* 0x00180000e48c783b */ /* 0x000e620000000200 */
[C---:B------:R-:W-:Y:S07]  /*6190*/  HMMA.16816.F32 R60, R176.reuse, R148, R60 ;  /* 0x00000094b03c723c */ /* 0x040fee000000183c */
[----:B------:R-:W-:Y:S01]  /*61a0*/  LDSM.16.M88.4 R208, [R239+0xf900] ;  /* 0x00f90000efd0783b */ /* 0x000fe20000000200 */
[----:B------:R-:W-:Y:S07]  /*61b0*/  HMMA.16816.F32 R64, R176, R150, R64 ;  /* 0x00000096b040723c */ /* 0x000fee0000001840 */
[----:B------:R-:W5:Y:S01]  /*61c0*/  LDSM.16.M88.4 R148, [R228+0x2000] ;  /* 0x00200000e494783b */ /* 0x000f620000000200 */
[C---:B--2---:R-:W-:Y:S07]  /*61d0*/  HMMA.16816.F32 R4, R180.reuse, R152, R4 ;  /* 0x00000098b404723c */ /* 0x044fee0000001804 */
[----:B------:R-:W-:Y:S01]  /*61e0*/  LDSM.16.M88.4 R216, [R228+0x4000] ;  /* 0x00400000e4d8783b */ /* 0x000fe20000000200 */
[C---:B------:R-:W-:Y:S07]  /*61f0*/  HMMA.16816.F32 R8, R180.reuse, R154, R8 ;  /* 0x0000009ab408723c */ /* 0x040fee0000001808 */
[----:B------:R-:W2:Y:S01]  /*6200*/  LDSM.16.M88.4 R152, [R228+0x2800] ;  /* 0x00280000e498783b */ /* 0x000ea20000000200 */
[C---:B---3--:R-:W-:Y:S08]  /*6210*/  HMMA.16816.F32 R12, R180.reuse, R156, R12 ;  /* 0x0000009cb40c723c */ /* 0x048ff0000000180c */
[C---:B------:R-:W-:Y:S01]  /*6220*/  HMMA.16816.F32 R16, R180.reuse, R158, R16 ;  /* 0x0000009eb410723c */ /* 0x040fe20000001810 */
[----:B------:R-:W3:Y:S07]  /*6230*/  LDSM.16.M88.4 R156, [R228+0x3000] ;  /* 0x00300000e49c783b */ /* 0x000eee0000000200 */
[C---:B----4-:R-:W-:Y:S08]  /*6240*/  HMMA.16816.F32 R20, R180.reuse, R144, R20 ;  /* 0x00000090b414723c */ /* 0x050ff00000001814 */
[C---:B------:R-:W-:Y:S01]  /*6250*/  HMMA.16816.F32 R24, R180.reuse, R146, R24 ;  /* 0x00000092b418723c */ /* 0x040fe20000001818 */
[----:B------:R-:W4:Y:S07]  /*6260*/  LDSM.16.M88.4 R144, [R228+0x3800] ;  /* 0x00380000e490783b */ /* 0x000f2e0000000200 */
[C---:B-1----:R-:W-:Y:S08]  /*6270*/  HMMA.16816.F32 R28, R180.reuse, R140, R28 ;  /* 0x0000008cb41c723c */ /* 0x042ff0000000181c */
[C---:B------:R-:W-:Y:S01]  /*6280*/  HMMA.16816.F32 R32, R180.reuse, R142, R32 ;  /* 0x0000008eb420723c */ /* 0x040fe20000001820 */
[----:B------:R-:W1:Y:S07]  /*6290*/  LDSM.16.M88.4 R140, [R242+0xc900] ;  /* 0x00c90000f28c783b */ /* 0x000e6e0000000200 */
[C---:B-----5:R-:W-:Y:S08]  /*62a0*/  HMMA.16816.F32 R36, R180.reuse, R148, R36 ;  /* 0x00000094b424723c */ /* 0x060ff00000001824 */
[C---:B------:R-:W-:Y:S01]  /*62b0*/  HMMA.16816.F32 R40, R180.reuse, R150, R40 ;  /* 0x00000096b428723c */ /* 0x040fe20000001828 */
[----:B------:R-:W5:Y:S07]  /*62c0*/  LDSM.16.M88.4 R148, [R242+0xd100] ;  /* 0x00d10000f294783b */ /* 0x000f6e0000000200 */
[C---:B--2---:R-:W-:Y:S08]  /*62d0*/  HMMA.16816.F32 R44, R180.reuse, R152, R44 ;  /* 0x00000098b42c723c */ /* 0x044ff0000000182c */
[C---:B------:R-:W-:Y:S01]  /*62e0*/  HMMA.16816.F32 R48, R180.reuse, R154, R48 ;  /* 0x0000009ab430723c */ /* 0x040fe20000001830 */
[----:B------:R-:W-:Y:S07]  /*62f0*/  LDSM.16.M88.4 R152, [R242+0xe100] ;  /* 0x00e10000f298783b */ /* 0x000fee0000000200 */
[C---:B---3--:R-:W-:Y:S08]  /*6300*/  HMMA.16816.F32 R52, R180.reuse, R156, R52 ;  /* 0x0000009cb434723c */ /* 0x048ff00000001834 */
[C---:B------:R-:W-:Y:S01]  /*6310*/  HMMA.16816.F32 R56, R180.reuse, R158, R56 ;  /* 0x0000009eb438723c */ /* 0x040fe20000001838 */
[----:B------:R-:W-:Y:S07]  /*6320*/  LDSM.16.M88.4 R156, [R242+0xe900] ;  /* 0x00e90000f29c783b */ /* 0x000fee0000000200 */
[C---:B----4-:R-:W-:Y:S08]  /*6330*/  HMMA.16816.F32 R60, R180.reuse, R144, R60 ;  /* 0x00000090b43c723c */ /* 0x050ff0000000183c */
[----:B------:R-:W-:Y:S01]  /*6340*/  HMMA.16816.F32 R64, R180, R146, R64 ;  /* 0x00000092b440723c */ /* 0x000fe20000001840 */
[----:B------:R-:W2:Y:S07]  /*6350*/  LDSM.16.M88.4 R144, [R242+0xd900] ;  /* 0x00d90000f290783b */ /* 0x000eae0000000200 */
[C---:B------:R-:W-:Y:S08]  /*6360*/  HMMA.16816.F32 R4, R184.reuse, R160, R4 ;  /* 0x000000a0b804723c */ /* 0x040ff00000001804 */
[C---:B------:R-:W-:Y:S01]  /*6370*/  HMMA.16816.F32 R8, R184.reuse, R162, R8 ;  /* 0x000000a2b808723c */ /* 0x040fe20000001808 */
[----:B------:R-:W-:Y:S07]  /*6380*/  LDSM.16.M88.4 R160, [R242+0xf900] ;  /* 0x00f90000f2a0783b */ /* 0x000fee0000000200 */
[C---:B-1----:R-:W-:Y:S08]  /*6390*/  HMMA.16816.F32 R12, R184.reuse, R140, R12 ;  /* 0x0000008cb80c723c */ /* 0x042ff0000000180c */
[C---:B------:R-:W-:Y:S01]  /*63a0*/  HMMA.16816.F32 R16, R184.reuse, R142, R16 ;  /* 0x0000008eb810723c */ /* 0x040fe20000001810 */
[----:B------:R-:W1:Y:S07]  /*63b0*/  LDSM.16.M88.4 R140, [R242+0xf100] ;  /* 0x00f10000f28c783b */ /* 0x000e6e0000000200 */
[C---:B-----5:R-:W-:Y:S08]  /*63c0*/  HMMA.16816.F32 R20, R184.reuse, R148, R20 ;  /* 0x00000094b814723c */ /* 0x060ff00000001814 */
[C---:B------:R-:W-:Y:S01]  /*63d0*/  HMMA.16816.F32 R24, R184.reuse, R150, R24 ;  /* 0x00000096b818723c */ /* 0x040fe20000001818 */
[----:B------:R-:W3:Y:S07]  /*63e0*/  LDSM.16.M88.4 R148, [R227] ;  /* 0x00000000e394783b */ /* 0x000eee0000000200 */
[C---:B--2---:R-:W-:Y:S08]  /*63f0*/  HMMA.16816.F32 R28, R184.reuse, R144, R28 ;  /* 0x00000090b81c723c */ /* 0x044ff0000000181c */
[C---:B------:R-:W-:Y:S01]  /*6400*/  HMMA.16816.F32 R32, R184.reuse, R146, R32 ;  /* 0x00000092b820723c */ /* 0x040fe20000001820 */
[----:B------:R-:W2:Y:S07]  /*6410*/  LDSM.16.M88.4 R144, [R226] ;  /* 0x00000000e290783b */ /* 0x000eae0000000200 */
[C---:B------:R-:W-:Y:S08]  /*6420*/  HMMA.16816.F32 R36, R184.reuse, R152, R36 ;  /* 0x00000098b824723c */ /* 0x040ff00000001824 */
[C---:B------:R-:W-:Y:S01]  /*6430*/  HMMA.16816.F32 R40, R184.reuse, R154, R40 ;  /* 0x0000009ab828723c */ /* 0x040fe20000001828 */
[----:B------:R-:W4:Y:S07]  /*6440*/  LDSM.16.M88.4 R152, [R224] ;  /* 0x00000000e098783b */ /* 0x000f2e0000000200 */
[C---:B------:R-:W-:Y:S08]  /*6450*/  HMMA.16816.F32 R44, R184.reuse, R156, R44 ;  /* 0x0000009cb82c723c */ /* 0x040ff0000000182c */
[C---:B------:R-:W-:Y:S01]  /*6460*/  HMMA.16816.F32 R48, R184.reuse, R158, R48 ;  /* 0x0000009eb830723c */ /* 0x040fe20000001830 */
[----:B------:R-:W-:Y:S07]  /*6470*/  LDSM.16.M88.4 R156, [R220] ;  /* 0x00000000dc9c783b */ /* 0x000fee0000000200 */
[C---:B-1----:R-:W-:Y:S08]  /*6480*/  HMMA.16816.F32 R52, R184.reuse, R140, R52 ;  /* 0x0000008cb834723c */ /* 0x042ff00000001834 */
[C---:B------:R-:W-:Y:S01]  /*6490*/  HMMA.16816.F32 R56, R184.reuse, R142, R56 ;  /* 0x0000008eb838723c */ /* 0x040fe20000001838 */
[----:B------:R-:W1:Y:S07]  /*64a0*/  LDSM.16.M88.4 R140, [R223] ;  /* 0x00000000df8c783b */ /* 0x000e6e0000000200 */
[C---:B------:R-:W-:Y:S08]  /*64b0*/  HMMA.16816.F32 R60, R184.reuse, R160, R60 ;  /* 0x000000a0b83c723c */ /* 0x040ff0000000183c */
[----:B------:R-:W-:Y:S01]  /*64c0*/  HMMA.16816.F32 R64, R184, R162, R64 ;  /* 0x000000a2b840723c */ /* 0x000fe20000001840 */
[----:B------:R-:W-:Y:S07]  /*64d0*/  LDSM.16.M88.4 R160, [R239+0xc100] ;  /* 0x00c10000efa0783b */ /* 0x000fee0000000200 */
[C---:B---3--:R-:W-:Y:S08]  /*64e0*/  HMMA.16816.F32 R4, R188.reuse, R148, R4 ;  /* 0x00000094bc04723c */ /* 0x048ff00000001804 */
[C---:B------:R-:W-:Y:S01]  /*64f0*/  HMMA.16816.F32 R8, R188.reuse, R150, R8 ;  /* 0x00000096bc08723c */ /* 0x040fe20000001808 */
[----:B------:R-:W-:Y:S07]  /*6500*/  LDSM.16.M88.4 R148, [R221] ;  /* 0x00000000dd94783b */ /* 0x000fee0000000200 */
[C---:B--2---:R-:W-:Y:S08]  /*6510*/  HMMA.16816.F32 R12, R188.reuse, R144, R12 ;  /* 0x00000090bc0c723c */ /* 0x044ff0000000180c */
[C---:B------:R-:W-:Y:S01]  /*6520*/  HMMA.16816.F32 R16, R188.reuse, R146, R16 ;  /* 0x00000092bc10723c */ /* 0x040fe20000001810 */
[----:B------:R-:W2:Y:S07]  /*6530*/  LDSM.16.M88.4 R144, [R222] ;  /* 0x00000000de90783b */ /* 0x000eae0000000200 */
[C---:B------:R-:W-:Y:S08]  /*6540*/  HMMA.16816.F32 R20, R188.reuse, R164, R20 ;  /* 0x000000a4bc14723c */ /* 0x040ff00000001814 */
        /* <DEDUP_REMOVED lines=8> */
[C---:B--2---:R-:W-:Y:S08]  /*65d0*/  HMMA.16816.F32 R44, R188.reuse, R144, R44 ;  /* 0x00000090bc2c723c */ /* 0x044ff0000000182c */
[C---:B------:R-:W-:Y:S08]  /*65e0*/  HMMA.16816.F32 R48, R188.reuse, R146, R48 ;  /* 0x00000092bc30723c */ /* 0x040ff00000001830 */
[C---:B------:R-:W-:Y:S08]  /*65f0*/  HMMA.16816.F32 R52, R188.reuse, R148, R52 ;  /* 0x00000094bc34723c */ /* 0x040ff00000001834 */
[C---:B------:R-:W-:Y:S08]  /*6600*/  HMMA.16816.F32 R56, R188.reuse, R150, R56 ;  /* 0x00000096bc38723c */ /* 0x040ff00000001838 */
[C---:B------:R-:W-:Y:S08]  /*6610*/  HMMA.16816.F32 R60, R188.reuse, R156, R60 ;  /* 0x0000009cbc3c723c */ /* 0x040ff0000000183c */
[----:B------:R-:W-:Y:S08]  /*6620*/  HMMA.16816.F32 R64, R188, R158, R64 ;  /* 0x0000009ebc40723c */ /* 0x000ff00000001840 */
[C---:B------:R-:W-:Y:S08]  /*6630*/  HMMA.16816.F32 R4, R192.reuse, R160, R4 ;  /* 0x000000a0c004723c */ /* 0x040ff00000001804 */
[C---:B------:R-:W-:Y:S08]  /*6640*/  HMMA.16816.F32 R8, R192.reuse, R162, R8 ;  /* 0x000000a2c008723c */ /* 0x040ff00000001808 */
[C---:B---3--:R-:W-:Y:S08]  /*6650*/  HMMA.16816.F32 R12, R192.reuse, R164, R12 ;  /* 0x000000a4c00c723c */ /* 0x048ff0000000180c */
[C---:B------:R-:W-:Y:S08]  /*6660*/  HMMA.16816.F32 R16, R192.reuse, R166, R16 ;  /* 0x000000a6c010723c */ /* 0x040ff00000001810 */
[C---:B------:R-:W-:Y:S08]  /*6670*/  HMMA.16816.F32 R20, R192.reuse, R168, R20 ;  /* 0x000000a8c014723c */ /* 0x040ff00000001814 */
[C---:B------:R-:W-:Y:S08]  /*6680*/  HMMA.16816.F32 R24, R192.reuse, R170, R24 ;  /* 0x000000aac018723c */ /* 0x040ff00000001818 */
[C---:B------:R-:W-:Y:S08]  /*6690*/  HMMA.16816.F32 R28, R192.reuse, R196, R28 ;  /* 0x000000c4c01c723c */ /* 0x040ff0000000181c */
[C---:B------:R-:W-:Y:S08]  /*66a0*/  HMMA.16816.F32 R32, R192.reuse, R198, R32 ;  /* 0x000000c6c020723c */ /* 0x040ff00000001820 */
[C---:B----4-:R-:W-:Y:S08]  /*66b0*/  HMMA.16816.F32 R36, R192.reuse, R152, R36 ;  /* 0x00000098c024723c */ /* 0x050ff00000001824 */
[C---:B------:R-:W-:Y:S08]  /*66c0*/  HMMA.16816.F32 R40, R192.reuse, R154, R40 ;  /* 0x0000009ac028723c */ /* 0x040ff00000001828 */
[C---:B------:R-:W-:Y:S08]  /*66d0*/  HMMA.16816.F32 R44, R192.reuse, R200, R44 ;  /* 0x000000c8c02c723c */ /* 0x040ff0000000182c */
[C---:B------:R-:W-:Y:S08]  /*66e0*/  HMMA.16816.F32 R48, R192.reuse, R202, R48 ;  /* 0x000000cac030723c */ /* 0x040ff00000001830 */
[C---:B------:R-:W-:Y:S08]  /*66f0*/  HMMA.16816.F32 R52, R192.reuse, R204, R52 ;  /* 0x000000ccc034723c */ /* 0x040ff00000001834 */
[C---:B------:R-:W-:Y:S08]  /*6700*/  HMMA.16816.F32 R56, R192.reuse, R206, R56 ;  /* 0x000000cec038723c */ /* 0x040ff00000001838 */
[C---:B------:R-:W-:Y:S08]  /*6710*/  HMMA.16816.F32 R60, R192.reuse, R208, R60 ;  /* 0x000000d0c03c723c */ /* 0x040ff0000000183c */
[----:B------:R-:W-:Y:S08]  /*6720*/  HMMA.16816.F32 R64, R192, R210, R64 ;  /* 0x000000d2c040723c */ /* 0x000ff00000001840 */
[C---:B------:R-:W-:Y:S08]  /*6730*/  HMMA.16816.F32 R4, R212.reuse, R216, R4 ;  /* 0x000000d8d404723c */ /* 0x040ff00000001804 */
[C---:B------:R-:W-:Y:S08]  /*6740*/  HMMA.16816.F32 R8, R212.reuse, R218, R8 ;  /* 0x000000dad408723c */ /* 0x040ff00000001808 */
[C---:B-1----:R-:W-:Y:S08]  /*6750*/  HMMA.16816.F32 R12, R212.reuse, R140, R12 ;  /* 0x0000008cd40c723c */ /* 0x042ff0000000180c */
[----:B------:R-:W-:Y:S01]  /*6760*/  FMUL.FTZ R198, R4, c[0x0][0x320] ;  /* 0x0000c80004c67a20 */ /* 0x000fe20000410000 */
[C---:B------:R-:W-:Y:S03]  /*6770*/  HMMA.16816.F32 R16, R212.reuse, R142, R16 ;  /* 0x0000008ed410723c */ /* 0x040fe60000001810 */
[----:B------:R-:W-:Y:S02]  /*6780*/  FMUL.FTZ R199, R5, c[0x0][0x320] ;  /* 0x0000c80005c77a20 */ /* 0x000fe40000410000 */
[----:B------:R-:W-:Y:S01]  /*6790*/  MUFU.TANH R198, R198 ;  /* 0x000000c600c67308 */ /* 0x000fe20000002400 */
[----:B------:R-:W-:Y:S02]  /*67a0*/  FMUL.FTZ R196, R6, c[0x0][0x320] ;  /* 0x0000c80006c47a20 */ /* 0x000fe40000410000 */
[----:B------:R-:W-:Y:S02]  /*67b0*/  FMUL.FTZ R197, R7, c[0x0][0x320] ;  /* 0x0000c80007c57a20 */ /* 0x000fe40000410000 */
[----:B------:R-:W1:Y:S02]  /*67c0*/  LDSM.16.M88.4 R4, [R228+0x5000] ;  /* 0x00500000e404783b */ /* 0x000e640000000200 */
[----:B------:R-:W-:Y:S02]  /*67d0*/  FMUL.FTZ R9, R9, c[0x0][0x320] ;  /* 0x0000c80009097a20 */ /* 0x000fe40000410000 */
[----:B------:R-:W-:Y:S01]  /*67e0*/  FMUL.FTZ R10, R10, c[0x0][0x320] ;  /* 0x0000c8000a0a7a20 */ /* 0x000fe20000410000 */
[----:B------:R-:W-:Y:S01]  /*67f0*/  MUFU.TANH R199, R199 ;  /* 0x000000c700c77308 */ /* 0x000fe20000002400 */
[----:B------:R-:W-:Y:S02]  /*6800*/  FMUL.FTZ R11, R11, c[0x0][0x320] ;  /* 0x0000c8000b0b7a20 */ /* 0x000fe40000410000 */
[----:B------:R-:W-:Y:S02]  /*6810*/  FMUL.FTZ R200, R8, c[0x0][0x320] ;  /* 0x0000c80008c87a20 */ /* 0x000fe40000410000 */
[----:B------:R-:W-:Y:S02]  /*6820*/  FMUL.FTZ R13, R13, c[0x0][0x320] ;  /* 0x0000c8000d0d7a20 */ /* 0x000fe40000410000 */
        /* <DEDUP_REMOVED lines=8> */
[----:B------:R-:W-:Y:S10]  /*68b0*/  MUFU.TANH R134, R17 ;  /* 0x0000001100867308 */ /* 0x000ff40000002400 */
[----:B------:R-:W2:Y:S01]  /*68c0*/  MUFU.TANH R157, R10 ;  /* 0x0000000a009d7308 */ /* 0x000ea20000002400 */
[C---:B-1----:R-:W-:Y:S09]  /*68d0*/  HMMA.16816.F32 R20, R212.reuse, R4, R20 ;  /* 0x00000004d414723c */ /* 0x042ff20000001814 */
[----:B------:R1:W-:Y:S01]  /*68e0*/  MUFU.TANH R201, R11 ;  /* 0x0000000b00c97308 */ /* 0x0003e20000002400 */
[C---:B------:R-:W-:Y:S01]  /*68f0*/  HMMA.16816.F32 R24, R212.reuse, R6, R24 ;  /* 0x00000006d418723c */ /* 0x040fe20000001818 */
[----:B------:R-:W-:Y:S08]  /*6900*/  LDSM.16.M88.4 R4, [R228+0x6000] ;  /* 0x00600000e404783b */ /* 0x000ff00000000200 */
[----:B------:R3:W4:Y:S03]  /*6910*/  MUFU.TANH R202, R2 ;  /* 0x0000000200ca7308 */ /* 0x0007260000002400 */
[----:B--2---:R-:W-:Y:S02]  /*6920*/  MOV R12, R157 ;  /* 0x0000009d000c7202 */ /* 0x004fe40000000f00 */
[----:B------:R-:W-:Y:S05]  /*6930*/  FMUL.FTZ R21, R21, c[0x0][0x320] ;  /* 0x0000c80015157a20 */ /* 0x000fea0000410000 */
[----:B------:R2:W5:Y:S01]  /*6940*/  MUFU.TANH R149, R3 ;  /* 0x0000000300957308 */ /* 0x0005620000002400 */
[----:B------:R-:W-:Y:S02]  /*6950*/  FMUL.FTZ R22, R22, c[0x0][0x320] ;  /* 0x0000c80016167a20 */ /* 0x000fe40000410000 */
[----:B------:R-:W-:Y:S01]  /*6960*/  FMUL.FTZ R23, R23, c[0x0][0x320] ;  /* 0x0000c80017177a20 */ /* 0x000fe20000410000 */
[----:B-1----:R-:W1:Y:S01]  /*6970*/  LDSM.16.M88.4 R8, [R228+0x5800] ;  /* 0x00580000e408783b */ /* 0x002e620000000200 */
[----:B------:R-:W-:Y:S02]  /*6980*/  FMUL.FTZ R25, R25, c[0x0][0x320] ;  /* 0x0000c80019197a20 */ /* 0x000fe40000410000 */
[----:B------:R-:W-:Y:S03]  /*6990*/  FMUL.FTZ R27, R27, c[0x0][0x320] ;  /* 0x0000c8001b1b7a20 */ /* 0x000fe60000410000 */
[----:B------:R-:W-:Y:S01]  /*69a0*/  MUFU.TANH R196, R196 ;  /* 0x000000c400c47308 */ /* 0x000fe20000002400 */
[----:B------:R-:W-:Y:S02]  /*69b0*/  FMUL.FTZ R26, R26, c[0x0][0x320] ;  /* 0x0000c8001a1a7a20 */ /* 0x000fe40000410000 */
[----:B---3--:R-:W-:Y:S07]  /*69c0*/  FMUL.FTZ R2, R20, c[0x0][0x320] ;  /* 0x0000c80014027a20 */ /* 0x008fee0000410000 */
[----:B------:R3:W-:Y:S01]  /*69d0*/  MUFU.TANH R142, R2 ;  /* 0x00000002008e7308 */ /* 0x0007e20000002400 */
[----:B--2---:R-:W-:Y:S09]  /*69e0*/  FMUL.FTZ R3, R24, c[0x0][0x320] ;  /* 0x0000c80018037a20 */ /* 0x004ff20000410000 */
[----:B------:R2:W-:Y:S10]  /*69f0*/  MUFU.TANH R153, R3 ;  /* 0x0000000300997308 */ /* 0x0005f40000002400 */
[----:B------:R-:W2:Y:S01]  /*6a00*/  MUFU.TANH R170, R25 ;  /* 0x0000001900aa7308 */ /* 0x000ea20000002400 */
[C---:B-1----:R-:W-:Y:S09]  /*6a10*/  HMMA.16816.F32 R28, R212.reuse, R8, R28 ;  /* 0x00000008d41c723c */ /* 0x042ff2000000181c */
[----:B------:R-:W-:Y:S01]  /*6a20*/  MUFU.TANH R200, R200 ;  /* 0x000000c800c87308 */ /* 0x000fe20000002400 */
[C---:B------:R-:W-:Y:S01]  /*6a30*/  HMMA.16816.F32 R32, R212.reuse, R10, R32 ;  /* 0x0000000ad420723c */ /* 0x040fe20000001820 */
[----:B------:R-:W1:Y:S08]  /*6a40*/  LDSM.16.M88.4 R8, [R228+0x6800] ;  /* 0x00680000e408783b */ /* 0x000e700000000200 */
[----:B------:R-:W-:Y:S01]  /*6a50*/  MUFU.TANH R197, R197 ;  /* 0x000000c500c57308 */ /* 0x000fe20000002400 */
[C---:B------:R-:W-:Y:S04]  /*6a60*/  HMMA.16816.F32 R36, R212.reuse, R4, R36 ;  /* 0x00000004d424723c */ /* 0x040fe80000001824 */
[----:B---3--:R-:W-:Y:S04]  /*6a70*/  FMUL.FTZ R2, R28, c[0x0][0x320] ;  /* 0x0000c8001c027a20 */ /* 0x008fe80000410000 */
[C---:B------:R-:W-:Y:S01]  /*6a80*/  HMMA.16816.F32 R40, R212.reuse, R6, R40 ;  /* 0x00000006d428723c */ /* 0x040fe20000001828 */
[----:B------:R3:W-:Y:S01]  /*6a90*/  MUFU.TANH R216, R18 ;  /* 0x0000001200d87308 */ /* 0x0007e20000002400 */
[----:B------:R-:W5:Y:S02]  /*6aa0*/  LDSM.16.M88.4 R4, [R228+0x7000] ;  /* 0x00700000e404783b */ /* 0x000f640000000200 */
[----:B------:R-:W-:Y:S02]  /*6ab0*/  FMUL.FTZ R29, R29, c[0x0][0x320] ;  /* 0x0000c8001d1d7a20 */ /* 0x000fe40000410000 */
[----:B------:R-:W-:Y:S02]  /*6ac0*/  FMUL.FTZ R30, R30, c[0x0][0x320] ;  /* 0x0000c8001e1e7a20 */ /* 0x000fe40000410000 */
[----:B------:R-:W-:Y:S03]  /*6ad0*/  FMUL.FTZ R31, R31, c[0x0][0x320] ;  /* 0x0000c8001f1f7a20 */ /* 0x000fe60000410000 */
[----:B------:R5:W-:Y:S01]  /*6ae0*/  MUFU.TANH R158, R2 ;  /* 0x00000002009e7308 */ /* 0x000be20000002400 */
[----:B--2---:R-:W-:Y:S01]  /*6af0*/  FMUL.FTZ R3, R32, c[0x0][0x320] ;  /* 0x0000c80020037a20 */ /* 0x004fe20000410000 */
[----:B----4-:R-:W-:Y:S01]  /*6b00*/  MOV R32, R202 ;  /* 0x000000ca00207202 */ /* 0x010fe20000000f00 */
[----:B------:R-:W-:Y:S02]  /*6b10*/  FMUL.FTZ R34, R34, c[0x0][0x320] ;  /* 0x0000c80022227a20 */ /* 0x000fe40000410000 */
[----:B------:R-:W-:Y:S02]  /*6b20*/  FMUL.FTZ R37, R37, c[0x0][0x320] ;  /* 0x0000c80025257a20 */ /* 0x000fe40000410000 */
[----:B------:R-:W-:Y:S02]  /*6b30*/  FMUL.FTZ R38, R38, c[0x0][0x320] ;  /* 0x0000c80026267a20 */ /* 0x000fe40000410000 */
[----:B------:R-:W-:Y:S01]  /*6b40*/  FMUL.FTZ R39, R39, c[0x0][0x320] ;  /* 0x0000c80027277a20 */ /* 0x000fe20000410000 */
[----:B------:R2:W-:Y:S01]  /*6b50*/  MUFU.TANH R162, R3 ;  /* 0x0000000300a27308 */ /* 0x0005e20000002400 */
[----:B------:R-:W-:Y:S01]  /*6b60*/  FMUL.FTZ R35, R35, c[0x0][0x320] ;  /* 0x0000c80023237a20 */ /* 0x000fe20000410000 */
[C---:B-1----:R-:W-:Y:S03]  /*6b70*/  HMMA.16816.F32 R44, R212.reuse, R8, R44 ;  /* 0x00000008d42c723c */ /* 0x042fe6000000182c */
[----:B---3--:R-:W-:Y:S01]  /*6b80*/  MOV R18, R201 ;  /* 0x000000c900127202 */ /* 0x008fe20000000f00 */
[----:B------:R-:W-:Y:S02]  /*6b90*/  FMUL.FTZ R42, R42, c[0x0][0x320] ;  /* 0x0000c8002a2a7a20 */ /* 0x000fe40000410000 */
[----:B------:R-:W-:Y:S02]  /*6ba0*/  FMUL.FTZ R43, R43, c[0x0][0x320] ;  /* 0x0000c8002b2b7a20 */ /* 0x000fe40000410000 */
[----:B------:R-:W1:Y:S01]  /*6bb0*/  MUFU.TANH R145, R37 ;  /* 0x0000002500917308 */ /* 0x000e620000002400 */
[C---:B------:R-:W-:Y:S01]  /*6bc0*/  HMMA.16816.F32 R48, R212.reuse, R10, R48 ;  /* 0x0000000ad430723c */ /* 0x040fe20000001830 */
[----:B------:R-:W3:Y:S01]  /*6bd0*/  LDSM.16.M88.4 R8, [R228+0x7800] ;  /* 0x00780000e408783b */ /* 0x000ee20000000200 */
[----:B------:R-:W-:Y:S04]  /*6be0*/  DEPBAR.LE SB0, 0x0 ;  /* 0x000080000000791a */ /* 0x000fe80000000000 */
[----:B-----5:R-:W-:Y:S02]  /*6bf0*/  FMUL.FTZ R2, R36, c[0x0][0x320] ;  /* 0x0000c80024027a20 */ /* 0x020fe40000410000 */
[----:B------:R-:W-:Y:S01]  /*6c00*/  FMUL.FTZ R41, R41, c[0x0][0x320] ;  /* 0x0000c80029297a20 */ /* 0x000fe20000410000 */
[----:B------:R-:W4:Y:S01]  /*6c10*/  MUFU.TANH R147, R13 ;  /* 0x0000000d00937308 */ /* 0x000f220000002400 */
[----:B------:R-:W-:Y:S01]  /*6c20*/  BAR.SYNC.DEFER_BLOCKING 0x0 ;  /* 0x0000000000007b1d */ /* 0x000fe20000010000 */
[C---:B------:R-:W-:Y:S05]  /*6c30*/  HMMA.16816.F32 R52, R212.reuse, R4, R52 ;  /* 0x00000004d434723c */ /* 0x040fea0000001834 */
[----:B------:R-:W-:Y:S02]  /*6c40*/  FMUL.FTZ R45, R45, c[0x0][0x320] ;  /* 0x0000c8002d2d7a20 */ /* 0x000fe40000410000 */
[----:B------:R-:W-:Y:S01]  /*6c50*/  FMUL.FTZ R46, R46, c[0x0][0x320] ;  /* 0x0000c8002e2e7a20 */ /* 0x000fe20000410000 */
[----:B------:R5:W-:Y:S01]  /*6c60*/  MUFU.TANH R132, R2 ;  /* 0x0000000200847308 */ /* 0x000be20000002400 */
[----:B--2---:R-:W-:Y:S01]  /*6c70*/  FMUL.FTZ R3, R40, c[0x0][0x320] ;  /* 0x0000c80028037a20 */ /* 0x004fe20000410000 */
[C---:B------:R-:W-:Y:S03]  /*6c80*/  HMMA.16816.F32 R56, R212.reuse, R6, R56 ;  /* 0x00000006d438723c */ /* 0x040fe60000001838 */
[----:B------:R-:W-:Y:S01]  /*6c90*/  FMUL.FTZ R47, R47, c[0x0][0x320] ;  /* 0x0000c8002f2f7a20 */ /* 0x000fe20000410000 */
[----:B------:R-:W-:Y:S01]  /*6ca0*/  MOV R40, R149 ;  /* 0x0000009500287202 */ /* 0x000fe20000000f00 */
[----:B------:R-:W-:Y:S02]  /*6cb0*/  FMUL.FTZ R49, R49, c[0x0][0x320] ;  /* 0x0000c80031317a20 */ /* 0x000fe40000410000 */
[----:B------:R-:W-:Y:S01]  /*6cc0*/  FMUL.FTZ R33, R33, c[0x0][0x320] ;  /* 0x0000c80021217a20 */ /* 0x000fe20000410000 */
[----:B------:R2:W-:Y:S01]  /*6cd0*/  MUFU.TANH R203, R3 ;  /* 0x0000000300cb7308 */ /* 0x0005e20000002400 */
[----:B------:R-:W-:Y:S03]  /*6ce0*/  FMUL.FTZ R51, R51, c[0x0][0x320] ;  /* 0x0000c80033337a20 */ /* 0x000fe60000410000 */
[----:B------:R-:W-:Y:S02]  /*6cf0*/  FMUL.FTZ R50, R50, c[0x0][0x320] ;  /* 0x0000c80032327a20 */ /* 0x000fe40000410000 */
[----:B------:R-:W-:Y:S02]  /*6d00*/  FMUL.FTZ R53, R53, c[0x0][0x320] ;  /* 0x0000c80035357a20 */ /* 0x000fe40000410000 */
[----:B------:R-:W-:Y:S02]  /*6d10*/  FMUL.FTZ R54, R54, c[0x0][0x320] ;  /* 0x0000c80036367a20 */ /* 0x000fe40000410000 */
[----:B------:R4:W-:Y:S01]  /*6d20*/  MUFU.TANH R205, R41 ;  /* 0x0000002900cd7308 */ /* 0x0009e20000002400 */
[----:B------:R-:W-:Y:S01]  /*6d30*/  FMUL.FTZ R55, R55, c[0x0][0x320] ;  /* 0x0000c80037377a20 */ /* 0x000fe20000410000 */
[C---:B---3--:R-:W-:Y:S03]  /*6d40*/  HMMA.16816.F32 R60, R212.reuse, R8, R60 ;  /* 0x00000008d43c723c */ /* 0x048fe6000000183c */
[----:B-----5:R-:W-:Y:S02]  /*6d50*/  FMUL.FTZ R2, R44, c[0x0][0x320] ;  /* 0x0000c8002c027a20 */ /* 0x020fe40000410000 */
[----:B------:R-:W-:Y:S02]  /*6d60*/  FMUL.FTZ R58, R58, c[0x0][0x320] ;  /* 0x0000c8003a3a7a20 */ /* 0x000fe40000410000 */
[----:B------:R-:W-:Y:S01]  /*6d70*/  FMUL.FTZ R59, R59, c[0x0][0x320] ;  /* 0x0000c8003b3b7a20 */ /* 0x000fe20000410000 */
[----:B------:R3:W-:Y:S01]  /*6d80*/  MUFU.TANH R156, R2 ;  /* 0x00000002009c7308 */ /* 0x0007e20000002400 */
[----:B------:R-:W-:Y:S03]  /*6d90*/  HMMA.16816.F32 R64, R212, R10, R64 ;  /* 0x0000000ad440723c */ /* 0x000fe60000001840 */
[----:B--2---:R-:W-:Y:S01]  /*6da0*/  FMUL.FTZ R3, R48, c[0x0][0x320] ;  /* 0x0000c80030037a20 */ /* 0x004fe20000410000 */
[----:B------:R-:W-:Y:S01]  /*6db0*/  MOV R48, R170 ;  /* 0x000000aa00307202 */ /* 0x000fe20000000f00 */
[----:B------:R-:W-:Y:S01]  /*6dc0*/  FMUL.FTZ R4, R56, c[0x0][0x320] ;  /* 0x0000c80038047a20 */ /* 0x000fe20000410000 */
[----:B-1----:R-:W-:Y:S01]  /*6dd0*/  MOV R56, R145 ;  /* 0x0000009100387202 */ /* 0x002fe20000000f00 */
[----:B------:R-:W-:Y:S02]  /*6de0*/  FMUL.FTZ R57, R57, c[0x0][0x320] ;  /* 0x0000c80039397a20 */ /* 0x000fe40000410000 */
[----:B------:R-:W-:Y:S03]  /*6df0*/  MUFU.TANH R170, R3 ;  /* 0x0000000300aa7308 */ /* 0x000fe60000002400 */
[----:B----4-:R-:W-:Y:S03]  /*6e00*/  MOV R41, R147 ;  /* 0x0000009300297202 */ /* 0x010fe60000000f00 */
[----:B------:R-:W-:Y:S02]  /*6e10*/  FMUL.FTZ R60, R60, c[0x0][0x320] ;  /* 0x0000c8003c3c7a20 */ /* 0x000fe40000410000 */
[----:B------:R-:W-:Y:S02]  /*6e20*/  FMUL.FTZ R61, R61, c[0x0][0x320] ;  /* 0x0000c8003d3d7a20 */ /* 0x000fe40000410000 */
[----:B------:R-:W1:Y:S01]  /*6e30*/  MUFU.TANH R133, R14 ;  /* 0x0000000e00857308 */ /* 0x000e620000002400 */
[----:B------:R-:W-:Y:S02]  /*6e40*/  FMUL.FTZ R62, R62, c[0x0][0x320] ;  /* 0x0000c8003e3e7a20 */ /* 0x000fe40000410000 */
[----:B------:R-:W-:Y:S02]  /*6e50*/  FMUL.FTZ R63, R63, c[0x0][0x320] ;  /* 0x0000c8003f3f7a20 */ /* 0x000fe40000410000 */
[----:B---3--:R-:W-:Y:S02]  /*6e60*/  FMUL.FTZ R2, R52, c[0x0][0x320] ;  /* 0x0000c80034027a20 */ /* 0x008fe40000410000 */
[----:B------:R-:W-:Y:S02]  /*6e70*/  FMUL.FTZ R64, R64, c[0x0][0x320] ;  /* 0x0000c80040407a20 */ /* 0x000fe40000410000 */
[----:B------:R-:W-:Y:S01]  /*6e80*/  FMUL.FTZ R65, R65, c[0x0][0x320] ;  /* 0x0000c80041417a20 */ /* 0x000fe20000410000 */
[----:B------:R2:W-:Y:S01]  /*6e90*/  MUFU.TANH R149, R2 ;  /* 0x0000000200957308 */ /* 0x0005e20000002400 */
[----:B------:R-:W-:Y:S09]  /*6ea0*/  FMUL.FTZ R66, R66, c[0x0][0x320] ;  /* 0x0000c80042427a20 */ /* 0x000ff20000410000 */
[----:B------:R-:W-:Y:S10]  /*6eb0*/  MUFU.TANH R207, R64 ;  /* 0x0000004000cf7308 */ /* 0x000ff40000002400 */
[----:B------:R1:W-:Y:S01]  /*6ec0*/  MUFU.TANH R218, R58 ;  /* 0x0000003a00da7308 */ /* 0x0003e20000002400 */
[----:B--2---:R-:W-:Y:S04]  /*6ed0*/  FMNMX.FTZ R2, R198, R135, !PT ;  /* 0x00000087c6027209 */ /* 0x004fe80007810000 */
[----:B------:R-:W-:Y:S05]  /*6ee0*/  FMNMX.FTZ R3, R199, R2, !PT ;  /* 0x00000002c7037209 */ /* 0x000fea0007810000 */
[----:B------:R2:W-:Y:S01]  /*6ef0*/  MUFU.TANH R211, R59 ;  /* 0x0000003b00d37308 */ /* 0x0005e20000002400 */
[----:B------:R-:W-:Y:S02]  /*6f00*/  FMNMX.FTZ R2, R196, R0, !PT ;  /* 0x00000000c4027209 */ /* 0x000fe40007810000 */
[----:B------:R-:W-:Y:S02]  /*6f10*/  FMNMX.FTZ R3, R200, R3, !PT ;  /* 0x00000003c8037209 */ /* 0x000fe40007810000 */
[----:B------:R-:W-:Y:S02]  /*6f20*/  FMNMX.FTZ R5, R197, R2, !PT ;  /* 0x00000002c5057209 */ /* 0x000fe40007810000 */
[----:B------:R-:W-:Y:S02]  /*6f30*/  FMNMX.FTZ R3, R204, R3, !PT ;  /* 0x00000003cc037209 */ /* 0x000fe40007810000 */
[----:B------:R-:W-:Y:S01]  /*6f40*/  FMNMX.FTZ R5, R12, R5, !PT ;  /* 0x000000050c057209 */ /* 0x000fe20007810000 */
[----:B------:R-:W3:Y:S01]  /*6f50*/  MUFU.TANH R146, R15 ;  /* 0x0000000f00927308 */ /* 0x000ee20000002400 */
[----:B------:R-:W-:Y:S02]  /*6f60*/  FMNMX.FTZ R3, R32, R3, !PT ;  /* 0x0000000320037209 */ /* 0x000fe40007810000 */
[----:B------:R-:W-:Y:S02]  /*6f70*/  FMNMX.FTZ R5, R18, R5, !PT ;  /* 0x0000000512057209 */ /* 0x000fe40007810000 */
[----:B-1----:R-:W-:Y:S02]  /*6f80*/  MOV R58, R133 ;  /* 0x00000085003a7202 */ /* 0x002fe40000000f00 */
[----:B------:R-:W-:Y:S02]  /*6f90*/  FMNMX.FTZ R3, R41, R3, !PT ;  /* 0x0000000329037209 */ /* 0x000fe40007810000 */
[----:B------:R-:W-:Y:S01]  /*6fa0*/  FMNMX.FTZ R5, R58, R5, !PT ;  /* 0x000000053a057209 */ /* 0x000fe20007810000 */
[----:B------:R1:W-:Y:S01]  /*6fb0*/  MUFU.TANH R145, R4 ;  /* 0x0000000400917308 */ /* 0x0003e20000002400 */
[----:B------:R-:W-:Y:S02]  /*6fc0*/  FMNMX.FTZ R3, R40, R3, !PT ;  /* 0x0000000328037209 */ /* 0x000fe40007810000 */
[----:B--2---:R-:W-:Y:S04]  /*6fd0*/  MOV R59, R134 ;  /* 0x00000086003b7202 */ /* 0x004fe80000000f00 */
[----:B------:R-:W-:Y:S03]  /*6fe0*/  FMNMX.FTZ R3, R59, R3, !PT ;  /* 0x000000033b037209 */ /* 0x000fe60007810000 */
[----:B------:R-:W2:Y:S01]  /*6ff0*/  MUFU.TANH R141, R19 ;  /* 0x00000013008d7308 */ /* 0x000ea20000002400 */
[----:B------:R-:W-:Y:S02]  /*7000*/  FMNMX.FTZ R2, R142, R3, !PT ;  /* 0x000000038e027209 */ /* 0x000fe40007810000 */
[----:B---3--:R-:W-:Y:S07]  /*7010*/  FMNMX.FTZ R5, R146, R5, !PT ;  /* 0x0000000592057209 */ /* 0x008fee0007810000 */
[----:B------:R-:W3:Y:S01]  /*7020*/  MUFU.TANH R151, R21 ;  /* 0x0000001500977308 */ /* 0x000ee20000002400 */
[----:B-1----:R-:W-:Y:S09]  /*7030*/  FMNMX.FTZ R4, R216, R5, !PT ;  /* 0x00000005d8047209 */ /* 0x002ff20007810000 */
[----:B------:R-:W1:Y:S01]  /*7040*/  MUFU.TANH R150, R22 ;  /* 0x0000001600967308 */ /* 0x000e620000002400 */
[----:B--2---:R-:W-:Y:S09]  /*7050*/  FMNMX.FTZ R3, R141, R4, !PT ;  /* 0x000000048d037209 */ /* 0x004ff20007810000 */
[----:B------:R-:W2:Y:S01]  /*7060*/  MUFU.TANH R155, R23 ;  /* 0x00000017009b7308 */ /* 0x000ea20000002400 */
[----:B---3--:R-:W-:Y:S04]  /*7070*/  FMNMX.FTZ R2, R151, R2, !PT ;  /* 0x0000000297027209 */ /* 0x008fe80007810000 */
[----:B------:R-:W-:Y:S05]  /*7080*/  FMNMX.FTZ R2, R153, R2, !PT ;  /* 0x0000000299027209 */ /* 0x000fea0007810000 */
[----:B------:R-:W3:Y:S01]  /*7090*/  MUFU.TANH R163, R42 ;  /* 0x0000002a00a37308 */ /* 0x000ee20000002400 */
[----:B------:R-:W-:Y:S02]  /*70a0*/  FMNMX.FTZ R5, R48, R2, !PT ;  /* 0x0000000230057209 */ /* 0x000fe40007810000 */
[----:B-1----:R-:W-:Y:S07]  /*70b0*/  FMNMX.FTZ R4, R150, R3, !PT ;  /* 0x0000000396047209 */ /* 0x002fee0007810000 */
[----:B------:R3:W-:Y:S01]  /*70c0*/  MUFU.TANH R140, R49 ;  /* 0x00000031008c7308 */ /* 0x0007e20000002400 */
[----:B--2---:R-:W-:Y:S02]  /*70d0*/  FMNMX.FTZ R3, R155, R4, !PT ;  /* 0x000000049b037209 */ /* 0x004fe40007810000 */
[----:B------:R-:W-:Y:S07]  /*70e0*/  FMNMX.FTZ R4, R158, R5, !PT ;  /* 0x000000059e047209 */ /* 0x000fee0007810000 */
[----:B------:R-:W1:Y:S10]  /*70f0*/  MUFU.TANH R154, R26 ;  /* 0x0000001a009a7308 */ /* 0x000e740000002400 */
[----:B------:R-:W2:Y:S01]  /*7100*/  MUFU.TANH R159, R27 ;  /* 0x0000001b009f7308 */ /* 0x000ea20000002400 */
[----:B---3--:R-:W-:Y:S09]  /*7110*/  MOV R49, R163 ;  /* 0x000000a300317202 */ /* 0x008ff20000000f00 */
        /* <DEDUP_REMOVED lines=8> */
[----:B-1----:R-:W-:Y:S09]  /*71a0*/  FMNMX.FTZ R4, R166, R5, !PT ;  /* 0x00000005a6047209 */ /* 0x002ff20007810000 */
[----:B------:R1:W-:Y:S01]  /*71b0*/  MUFU.TANH R143, R57 ;  /* 0x00000039008f7308 */ /* 0x0003e20000002400 */
[----:B--2---:R-:W-:Y:S09]  /*71c0*/  FMNMX.FTZ R5, R171, R4, !PT ;  /* 0x00000004ab057209 */ /* 0x004ff20007810000 */
[----:B------:R-:W2:Y:S01]  /*71d0*/  MUFU.TANH R144, R34 ;  /* 0x0000002200907308 */ /* 0x000ea20000002400 */
[----:B---3--:R-:W-:Y:S01]  /*71e0*/  FMNMX.FTZ R3, R167, R2, !PT ;  /* 0x00000002a7037209 */ /* 0x008fe20007810000 */
[----:B------:R-:W-:Y:S08]  /*71f0*/  FMUL.FTZ R2, R67, c[0x0][0x320] ;  /* 0x0000c80043027a20 */ /* 0x000ff00000410000 */
[----:B------:R-:W3:Y:S01]  /*7200*/  MUFU.TANH R152, R35 ;  /* 0x0000002300987308 */ /* 0x000ee20000002400 */
[----:B-1----:R-:W-:Y:S04]  /*7210*/  MOV R57, R132 ;  /* 0x0000008400397202 */ /* 0x002fe80000000f00 */
[----:B------:R-:W-:Y:S05]  /*7220*/  FMNMX.FTZ R3, R57, R3, !PT ;  /* 0x0000000339037209 */ /* 0x000fea0007810000 */
[----:B------:R1:W-:Y:S01]  /*7230*/  MUFU.TANH R157, R51 ;  /* 0x00000033009d7308 */ /* 0x0003e20000002400 */
[----:B------:R-:W-:Y:S02]  /*7240*/  FMNMX.FTZ R3, R56, R3, !PT ;  /* 0x0000000338037209 */ /* 0x000fe40007810000 */
[----:B--2---:R-:W-:Y:S07]  /*7250*/  FMNMX.FTZ R5, R144, R5, !PT ;  /* 0x0000000590057209 */ /* 0x004fee0007810000 */
[----:B------:R-:W2:Y:S01]  /*7260*/  MUFU.TANH R168, R38 ;  /* 0x0000002600a87308 */ /* 0x000ea20000002400 */
[----:B---3--:R-:W-:Y:S09]  /*7270*/  FMNMX.FTZ R5, R152, R5, !PT ;  /* 0x0000000598057209 */ /* 0x008ff20007810000 */
[----:B------:R3:W-:Y:S01]  /*7280*/  MUFU.TANH R163, R50 ;  /* 0x0000003200a37308 */ /* 0x0007e20000002400 */
[----:B-1----:R-:W-:Y:S04]  /*7290*/  MOV R51, R203 ;  /* 0x000000cb00337202 */ /* 0x002fe80000000f00 */
[----:B------:R-:W-:Y:S05]  /*72a0*/  FMNMX.FTZ R3, R51, R3, !PT ;  /* 0x0000000333037209 */ /* 0x000fea0007810000 */
[----:B------:R-:W1:Y:S01]  /*72b0*/  MUFU.TANH R164, R39 ;  /* 0x0000002700a47308 */ /* 0x000e620000002400 */
[----:B--2---:R-:W-:Y:S09]  /*72c0*/  FMNMX.FTZ R5, R168, R5, !PT ;  /* 0x00000005a8057209 */ /* 0x004ff20007810000 */
[----:B------:R-:W2:Y:S01]  /*72d0*/  MUFU.TANH R160, R43 ;  /* 0x0000002b00a07308 */ /* 0x000ea20000002400 */
[----:B---3--:R-:W-:Y:S04]  /*72e0*/  MOV R50, R205 ;  /* 0x000000cd00327202 */ /* 0x008fe80000000f00 */
[----:B------:R-:W-:Y:S05]  /*72f0*/  FMNMX.FTZ R3, R50, R3, !PT ;  /* 0x0000000332037209 */ /* 0x000fea0007810000 */
[----:B------:R-:W3:Y:S01]  /*7300*/  MUFU.TANH R148, R45 ;  /* 0x0000002d00947308 */ /* 0x000ee20000002400 */
[----:B------:R-:W-:Y:S02]  /*7310*/  FMNMX.FTZ R3, R156, R3, !PT ;  /* 0x000000039c037209 */ /* 0x000fe40007810000 */
[----:B-1----:R-:W-:Y:S04]  /*7320*/  FMNMX.FTZ R5, R164, R5, !PT ;  /* 0x00000005a4057209 */ /* 0x002fe80007810000 */
[----:B------:R-:W-:Y:S03]  /*7330*/  FMNMX.FTZ R5, R49, R5, !PT ;  /* 0x0000000531057209 */ /* 0x000fe60007810000 */
[----:B------:R-:W1:Y:S01]  /*7340*/  MUFU.TANH R169, R46 ;  /* 0x0000002e00a97308 */ /* 0x000e620000002400 */
[----:B--2---:R-:W-:Y:S09]  /*7350*/  FMNMX.FTZ R6, R160, R5, !PT ;  /* 0x00000005a0067209 */ /* 0x004ff20007810000 */
[----:B------:R-:W2:Y:S01]  /*7360*/  MUFU.TANH R161, R47 ;  /* 0x0000002f00a17308 */ /* 0x000ea20000002400 */
[----:B---3--:R-:W-:Y:S04]  /*7370*/  FMNMX.FTZ R3, R148, R3, !PT ;  /* 0x0000000394037209 */ /* 0x008fe80007810000 */
[----:B------:R-:W-:Y:S05]  /*7380*/  FMNMX.FTZ R3, R170, R3, !PT ;  /* 0x00000003aa037209 */ /* 0x000fea0007810000 */
[----:B------:R-:W3:Y:S01]  /*7390*/  MUFU.TANH R147, R53 ;  /* 0x0000003500937308 */ /* 0x000ee20000002400 */
[----:B------:R-:W-:Y:S02]  /*73a0*/  FMNMX.FTZ R4, R140, R3, !PT ;  /* 0x000000038c047209 */ /* 0x000fe40007810000 */
[----:B-1----:R-:W-:Y:S02]  /*73b0*/  FMNMX.FTZ R6, R169, R6, !PT ;  /* 0x00000006a9067209 */ /* 0x002fe40007810000 */
[----:B------:R-:W-:Y:S05]  /*73c0*/  FMNMX.FTZ R4, R149, R4, !PT ;  /* 0x0000000495047209 */ /* 0x000fea0007810000 */
[----:B------:R-:W1:Y:S01]  /*73d0*/  MUFU.TANH R219, R54 ;  /* 0x0000003600db7308 */ /* 0x000e620000002400 */
[----:B--2---:R-:W-:Y:S04]  /*73e0*/  FMNMX.FTZ R6, R161, R6, !PT ;  /* 0x00000006a1067209 */ /* 0x004fe80007810000 */
[----:B------:R-:W-:Y:S05]  /*73f0*/  FMNMX.FTZ R6, R163, R6, !PT ;  /* 0x00000006a3067209 */ /* 0x000fea0007810000 */
[----:B------:R-:W2:Y:S01]  /*7400*/  MUFU.TANH R217, R55 ;  /* 0x0000003700d97308 */ /* 0x000ea20000002400 */
[----:B------:R-:W-:Y:S02]  /*7410*/  FMNMX.FTZ R6, R157, R6, !PT ;  /* 0x000000069d067209 */ /* 0x000fe40007810000 */
[----:B---3--:R-:W-:Y:S04]  /*7420*/  FMNMX.FTZ R4, R147, R4, !PT ;  /* 0x0000000493047209 */ /* 0x008fe80007810000 */
[----:B------:R-:W-:Y:S03]  /*7430*/  FMNMX.FTZ R4, R145, R4, !PT ;  /* 0x0000000491047209 */ /* 0x000fe60007810000 */
[----:B------:R-:W3:Y:S01]  /*7440*/  MUFU.TANH R208, R60 ;  /* 0x0000003c00d07308 */ /* 0x000ee20000002400 */
[----:B------:R-:W-:Y:S02]  /*7450*/  FMNMX.FTZ R3, R143, R4, !PT ;  /* 0x000000048f037209 */ /* 0x000fe40007810000 */
[----:B-1----:R-:W-:Y:S07]  /*7460*/  FMNMX.FTZ R6, R219, R6, !PT ;  /* 0x00000006db067209 */ /* 0x002fee0007810000 */
[----:B------:R-:W1:Y:S01]  /*7470*/  MUFU.TANH R209, R61 ;  /* 0x0000003d00d17308 */ /* 0x000e620000002400 */
[----:B--2---:R-:W-:Y:S04]  /*7480*/  FMNMX.FTZ R5, R217, R6, !PT ;  /* 0x00000006d9057209 */ /* 0x004fe80007810000 */
[----:B------:R-:W-:Y:S05]  /*7490*/  FMNMX.FTZ R4, R218, R5, !PT ;  /* 0x00000005da047209 */ /* 0x000fea0007810000 */
[----:B------:R-:W2:Y:S01]  /*74a0*/  MUFU.TANH R205, R62 ;  /* 0x0000003e00cd7308 */ /* 0x000ea20000002400 */
[----:B------:R-:W-:Y:S02]  /*74b0*/  FMNMX.FTZ R4, R211, R4, !PT ;  /* 0x00000004d3047209 */ /* 0x000fe40007810000 */
[----:B---3--:R-:W-:Y:S07]  /*74c0*/  FMNMX.FTZ R8, R208, R3, !PT ;  /* 0x00000003d0087209 */ /* 0x008fee0007810000 */
[----:B------:R-:W3:Y:S01]  /*74d0*/  MUFU.TANH R203, R63 ;  /* 0x0000003f00cb7308 */ /* 0x000ee20000002400 */
[----:B-1----:R-:W-:Y:S04]  /*74e0*/  FMNMX.FTZ R8, R209, R8, !PT ;  /* 0x00000008d1087209 */ /* 0x002fe80007810000 */
[----:B------:R-:W-:Y:S05]  /*74f0*/  FMNMX.FTZ R9, R207, R8, !PT ;  /* 0x00000008cf097209 */ /* 0x000fea0007810000 */
[----:B------:R-:W1:Y:S01]  /*7500*/  MUFU.TANH R206, R65 ;  /* 0x0000004100ce7308 */ /* 0x000e620000002400 */
[----:B--2---:R-:W-:Y:S09]  /*7510*/  FMNMX.FTZ R4, R205, R4, !PT ;  /* 0x00000004cd047209 */ /* 0x004ff20007810000 */
[----:B------:R-:W2:Y:S01]  /*7520*/  MUFU.TANH R134, R66 ;  /* 0x0000004200867308 */ /* 0x000ea20000002400 */
[----:B---3--:R-:W-:Y:S09]  /*7530*/  FMNMX.FTZ R3, R203, R4, !PT ;  /* 0x00000004cb037209 */ /* 0x008ff20007810000 */
[----:B------:R2:W3:Y:S01]  /*7540*/  MUFU.TANH R133, R2 ;  /* 0x0000000200857308 */ /* 0x0004e20000002400 */
[----:B-1----:R-:W-:Y:S02]  /*7550*/  FMNMX.FTZ R6, R206, R9, !PT ;  /* 0x00000009ce067209 */ /* 0x002fe40007810000 */
[----:B--2---:R-:W-:Y:S03]  /*7560*/  FMNMX.FTZ R2, R134, R3, !PT ;  /* 0x0000000386027209 */ /* 0x004fe60007810000 */
[----:B------:R-:W1:Y:S01]  /*7570*/  SHFL.BFLY PT, R3, R6, 0x2, 0x1f ;  /* 0x0c401f0006037f89 */ /* 0x000e6200000e0000 */
[----:B---3--:R-:W-:Y:S07]  /*7580*/  FMNMX.FTZ R5, R133, R2, !PT ;  /* 0x0000000285057209 */ /* 0x008fee0007810000 */
[----:B------:R-:W2:Y:S01]  /*7590*/  SHFL.BFLY PT, R2, R5, 0x2, 0x1f ;  /* 0x0c401f0005027f89 */ /* 0x000ea200000e0000 */
[----:B-1----:R-:W-:Y:S07]  /*75a0*/  FMNMX.FTZ R7, R6, R3, !PT ;  /* 0x0000000306077209 */ /* 0x002fee0007810000 */
[----:B------:R-:W1:Y:S01]  /*75b0*/  SHFL.BFLY PT, R132, R7, 0x1, 0x1f ;  /* 0x0c201f0007847f89 */ /* 0x000e6200000e0000 */
[----:B--2---:R-:W-:Y:S07]  /*75c0*/  FMNMX.FTZ R4, R5, R2, !PT ;  /* 0x0000000205047209 */ /* 0x004fee0007810000 */
[----:B------:R-:W2:Y:S01]  /*75d0*/  SHFL.BFLY PT, R3, R4, 0x1, 0x1f ;  /* 0x0c201f0004037f89 */ /* 0x000ea200000e0000 */
[----:B-1----:R-:W-:Y:S02]  /*75e0*/  FMNMX.FTZ R132, R7, R132, !PT ;  /* 0x0000008407847209 */ /* 0x002fe40007810000 */
[----:B------:R-:W-:Y:S03]  /*75f0*/  @P1 IADD3 R7, P4, R252, UR17, RZ ;  /* 0x00000011fc071c10 */ /* 0x000fe6000ff9e0ff */
[C---:B------:R-:W-:Y:S02]  /*7600*/  FADD.FTZ R2, -R132.reuse, R135 ;  /* 0x0000008784027221 */ /* 0x040fe40000010100 */
[----:B------:R-:W-:Y:S01]  /*7610*/  FMUL.FTZ R210, R132, c[0x0][0x2d0] ;  /* 0x0000b40084d27a20 */ /* 0x000fe20000410000 */
[----:B--2---:R-:W-:Y:S01]  /*7620*/  FMNMX.FTZ R3, R4, R3, !PT ;  /* 0x0000000304037209 */ /* 0x004fe20007810000 */
[----:B------:R-:W-:Y:S01]  /*7630*/  FMUL.FTZ R6, R2, c[0x0][0x2d0] ;  /* 0x0000b40002067a20 */ /* 0x000fe20000410000 */
[----:B------:R-:W-:Y:S01]  /*7640*/  @P1 IADD3 R4, P2, R244, UR17, RZ ;  /* 0x00000011f4041c10 */ /* 0x000fe2000ff5e0ff */
[----:B------:R-:W-:Y:S01]  /*7650*/  @UP1 UIADD3 UR17, UP0, UR12, 0x80, URZ ;  /* 0x000000800c111890 */ /* 0x000fe2000ff1e03f */
[----:B------:R-:W-:Y:S01]  /*7660*/  FFMA.FTZ R201, R199, c[0x0][0x2d0], -R210 ;  /* 0x0000b400c7c97a23 */ /* 0x000fe200000108d2 */
[----:B------:R1:W2:Y:S01]  /*7670*/  MUFU.EX2 R2, R6 ;  /* 0x0000000600027308 */ /* 0x0002a20000000800 */
[----:B------:R-:W-:Y:S01]  /*7680*/  FADD.FTZ R5, -R3, R0 ;  /* 0x0000000003057221 */ /* 0x000fe20000010100 */
[----:B------:R-:W-:Y:S01]  /*7690*/  @P1 LEA R10, P5, R4, c[0x0][0x1c8], 0x1 ;  /* 0x00007200040a1a11 */ /* 0x000fe200078a08ff */
[--C-:B------:R-:W-:Y:S02]  /*76a0*/  FFMA.FTZ R199, R204, c[0x0][0x2d0], -R210.reuse ;  /* 0x0000b400ccc77a23 */ /* 0x100fe400000108d2 */
[----:B------:R-:W-:Y:S01]  /*76b0*/  FMUL.FTZ R0, R5, c[0x0][0x2d0] ;  /* 0x0000b40005007a20 */ /* 0x000fe20000410000 */
[----:B------:R-:W-:Y:S01]  /*76c0*/  @P1 IADD3.X R5, R247, UR16, RZ, P2, !PT ;  /* 0x00000010f7051c10 */ /* 0x000fe200097fe4ff */
[----:B------:R-:W-:Y:S01]  /*76d0*/  FMUL.FTZ R204, R3, c[0x0][0x2d0] ;  /* 0x0000b40003cc7a20 */ /* 0x000fe20000410000 */
[----:B------:R-:W-:Y:S01]  /*76e0*/  @P1 LEA R8, P2, R7, c[0x0][0x1c8], 0x1 ;  /* 0x0000720007081a11 */ /* 0x000fe200078408ff */
[----:B------:R-:W-:Y:S01]  /*76f0*/  FFMA.FTZ R202, R198, c[0x0][0x2d0], -R210 ;  /* 0x0000b400c6ca7a23 */ /* 0x000fe200000108d2 */
[----:B------:R-:W-:Y:S01]  /*7700*/  @P1 LEA.HI.X R11, R4, c[0x0][0x1cc], R5, 0x1, P5 ;  /* 0x00007300040b1a11 */ /* 0x000fe200028f0c05 */
[--C-:B------:R-:W-:Y:S01]  /*7710*/  FFMA.FTZ R198, R196, c[0x0][0x2d0], -R204.reuse ;  /* 0x0000b400c4c67a23 */ /* 0x100fe200000108cc */
[----:B------:R-:W3:Y:S01]  /*7720*/  MUFU.EX2 R0, R0 ;  /* 0x0000000000007308 */ /* 0x000ee20000000800 */
[--C-:B------:R-:W-:Y:S02]  /*7730*/  FFMA.FTZ R196, R12, c[0x0][0x2d0], -R204.reuse ;  /* 0x0000b4000cc47a23 */ /* 0x100fe400000108cc */
[----:B------:R4:W-:Y:S01]  /*7740*/  @P1 LDGSTS.E.BYPASS.LTC128B.128 [R243+0x8100], [R10.64], !P3 ;  /* 0x081000000af31fae */ /* 0x0009e2000d901d4e */
[----:B------:R-:W-:Y:S02]  /*7750*/  FFMA.FTZ R135, R18, c[0x0][0x2d0], -R204 ;  /* 0x0000b40012877a23 */ /* 0x000fe400000108cc */
[----:B------:R-:W-:Y:S02]  /*7760*/  FFMA.FTZ R200, R200, c[0x0][0x2d0], -R210 ;  /* 0x0000b400c8c87a23 */ /* 0x000fe400000108d2 */
[--C-:B------:R-:W-:Y:S02]  /*7770*/  FFMA.FTZ R197, R197, c[0x0][0x2d0], -R204.reuse ;  /* 0x0000b400c5c57a23 */ /* 0x100fe400000108cc */
[----:B------:R-:W-:Y:S01]  /*7780*/  MUFU.EX2 R202, R202 ;  /* 0x000000ca00ca7308 */ /* 0x000fe20000000800 */
[----:B------:R-:W-:Y:S01]  /*7790*/  FFMA.FTZ R216, R216, c[0x0][0x2d0], -R204 ;  /* 0x0000b400d8d87a23 */ /* 0x000fe200000108cc */
[----:B-1----:R-:W-:Y:S01]  /*77a0*/  @P1 IADD3.X R6, R249, UR16, RZ, P4, !PT ;  /* 0x00000010f9061c10 */ /* 0x002fe2000a7fe4ff */
[----:B------:R-:W-:Y:S01]  /*77b0*/  @UP1 UIADD3.X UR16, URZ, UR9, URZ, UP0, !UPT ;  /* 0x000000093f101290 */ /* 0x000fe200087fe43f */
[C---:B--2---:R-:W-:Y:S02]  /*77c0*/  FMUL.FTZ R24, R2.reuse, R108 ;  /* 0x0000006c02187220 */ /* 0x044fe40000410000 */
[----:B------:R-:W-:Y:S01]  /*77d0*/  @P1 LEA.HI.X R9, R7, c[0x0][0x1cc], R6, 0x1, P2 ;  /* 0x0000730007091a11 */ /* 0x000fe200010f0c06 */
[----:B------:R-:W-:Y:S01]  /*77e0*/  FMUL.FTZ R25, R2, R109 ;  /* 0x0000006d02197220 */ /* 0x000fe20000410000 */
[----:B------:R-:W-:Y:S01]  /*77f0*/  @P1 IADD3 R4, P2, R10, UR18, RZ ;  /* 0x000000120a041c10 */ /* 0x000fe2000ff5e0ff */
[C---:B------:R-:W-:Y:S01]  /*7800*/  FMUL.FTZ R33, R2.reuse, R101 ;  /* 0x0000006502217220 */ /* 0x040fe20000410000 */
[----:B------:R-:W1:Y:S01]  /*7810*/  MUFU.EX2 R201, R201 ;  /* 0x000000c900c97308 */ /* 0x000e620000000800 */
[----:B------:R2:W-:Y:S01]  /*7820*/  @P1 LDGSTS.E.BYPASS.LTC128B.128 [R243+0xc100], [R8.64], !P0 ;  /* 0x0c10000008f31fae */ /* 0x0005e2000c101d4e */
[----:B------:R-:W-:Y:S01]  /*7830*/  @P1 IADD3.X R5, R11, UR19, RZ, P2, !PT ;  /* 0x000000130b051c10 */ /* 0x000fe200097fe4ff */
[----:B------:R-:W-:Y:S01]  /*7840*/  FMUL.FTZ R64, R2, R68 ;  /* 0x0000004402407220 */ /* 0x000fe20000410000 */
[----:B------:R-:W-:Y:S01]  /*7850*/  @P1 IADD3 R6, P2, R4, UR18, RZ ;  /* 0x0000001204061c10 */ /* 0x000fe2000ff5e0ff */
[----:B---3--:R-:W-:Y:S01]  /*7860*/  FMUL.FTZ R18, R0, R118 ;  /* 0x0000007600127220 */ /* 0x008fe20000410000 */
[----:B------:R-:W-:Y:S01]  /*7870*/  @P1 IADD3 R16, P5, R4, UR17, RZ ;  /* 0x0000001104101c10 */ /* 0x000fe2000ffbe0ff */
[----:B------:R-:W-:Y:S01]  /*7880*/  FMUL.FTZ R19, R0, R119 ;  /* 0x0000007700137220 */ /* 0x000fe20000410000 */
[C---:B------:R-:W-:Y:S01]  /*7890*/  @P1 IADD3.X R7, R5.reuse, UR19, RZ, P2, !PT ;  /* 0x0000001305071c10 */ /* 0x040fe200097fe4ff */
[----:B------:R3:W-:Y:S01]  /*78a0*/  @P1 LDGSTS.E.BYPASS.LTC128B.128 [R243+0x9100], [R4.64], !P3 ;  /* 0x0910000004f31fae */ /* 0x0007e2000d901d4e */
[----:B------:R-:W-:Y:S01]  /*78b0*/  @P1 IADD3.X R17, R5, UR16, RZ, P5, !PT ;  /* 0x0000001005111c10 */ /* 0x000fe2000affe4ff */
[----:B------:R-:W-:Y:S01]  /*78c0*/  MUFU.EX2 R200, R200 ;  /* 0x000000c800c87308 */ /* 0x000fe20000000800 */
[----:B----4-:R-:W-:Y:S01]  /*78d0*/  @P1 IADD3 R10, P4, R6, UR18, RZ ;  /* 0x00000012060a1c10 */ /* 0x010fe2000ff9e0ff */
[C---:B------:R-:W-:Y:S02]  /*78e0*/  FMUL.FTZ R27, R0.reuse, R111 ;  /* 0x0000006f001b7220 */ /* 0x040fe40000410000 */
[C---:B------:R-:W-:Y:S01]  /*78f0*/  FMUL.FTZ R26, R0.reuse, R110 ;  /* 0x0000006e001a7220 */ /* 0x040fe20000410000 */
[C---:B------:R-:W-:Y:S01]  /*7900*/  @P1 IADD3.X R11, R7.reuse, UR19, RZ, P4, !PT ;  /* 0x00000013070b1c10 */ /* 0x040fe2000a7fe4ff */
[----:B------:R3:W-:Y:S01]  /*7910*/  @P1 LDGSTS.E.BYPASS.LTC128B.128 [R243+0xd100], [R4.64+0x80], !P0 ;  /* 0x0d10008004f31fae */ /* 0x0007e2000c101d4e */
[C---:B------:R-:W-:Y:S02]  /*7920*/  FMUL.FTZ R34, R0.reuse, R102 ;  /* 0x0000006600227220 */ /* 0x040fe40000410000 */
[C---:B------:R-:W-:Y:S01]  /*7930*/  FMUL.FTZ R35, R0.reuse, R103 ;  /* 0x0000006700237220 */ /* 0x040fe20000410000 */
[----:B------:R-:W4:Y:S01]  /*7940*/  MUFU.EX2 R199, R199 ;  /* 0x000000c700c77308 */ /* 0x000f220000000800 */
[C---:B------:R-:W-:Y:S02]  /*7950*/  FMUL.FTZ R42, R0.reuse, R94 ;  /* 0x0000005e002a7220 */ /* 0x040fe40000410000 */
[----:B------:R-:W-:Y:S01]  /*7960*/  FMUL.FTZ R43, R0, R95 ;  /* 0x0000005f002b7220 */ /* 0x000fe20000410000 */
[----:B------:R5:W-:Y:S01]  /*7970*/  @P1 LDGSTS.E.BYPASS.LTC128B.128 [R243+0xa100], [R6.64], !P3 ;  /* 0x0a10000006f31fae */ /* 0x000be2000d901d4e */
[----:B------:R-:W-:Y:S01]  /*7980*/  FMUL.FTZ R65, R2, R69 ;  /* 0x0000004502417220 */ /* 0x000fe20000410000 */
[----:B--2---:R-:W-:Y:S01]  /*7990*/  @P1 IADD3 R8, P2, R6, UR17, RZ ;  /* 0x0000001106081c10 */ /* 0x004fe2000ff5e0ff */
[C---:B------:R-:W-:Y:S03]  /*79a0*/  FMUL.FTZ R66, R0.reuse, R70 ;  /* 0x0000004600427220 */ /* 0x040fe60000410000 */
[----:B------:R-:W-:Y:S01]  /*79b0*/  MUFU.EX2 R198, R198 ;  /* 0x000000c600c67308 */ /* 0x000fe20000000800 */
[----:B------:R-:W-:Y:S01]  /*79c0*/  @P1 IADD3.X R9, R7, UR16, RZ, P2, !PT ;  /* 0x0000001007091c10 */ /* 0x000fe200097fe4ff */
[----:B------:R2:W-:Y:S01]  /*79d0*/  @P1 LDGSTS.E.BYPASS.LTC128B.128 [R243+0xe100], [R16.64], !P0 ;  /* 0x0e10000010f31fae */ /* 0x0005e2000c101d4e */
[----:B------:R-:W-:Y:S02]  /*79e0*/  FMUL.FTZ R67, R0, R71 ;  /* 0x0000004700437220 */ /* 0x000fe40000410000 */
[----:B------:R-:W-:Y:S02]  /*79f0*/  FFMA.FTZ R101, R167, c[0x0][0x2d0], -R210 ;  /* 0x0000b400a7657a23 */ /* 0x000fe400000108d2 */
[--C-:B------:R-:W-:Y:S02]  /*7a00*/  FFMA.FTZ R110, R171, c[0x0][0x2d0], -R204.reuse ;  /* 0x0000b400ab6e7a23 */ /* 0x100fe400000108cc */
[--C-:B------:R-:W-:Y:S01]  /*7a10*/  FFMA.FTZ R109, R144, c[0x0][0x2d0], -R204.reuse ;  /* 0x0000b400906d7a23 */ /* 0x100fe200000108cc */
[----:B------:R2:W-:Y:S01]  /*7a20*/  @P1 LDGSTS.E.BYPASS.LTC128B.128 [R243+0xb100], [R10.64], !P3 ;  /* 0x0b1000000af31fae */ /* 0x0005e2000d901d4e */
[----:B------:R-:W2:Y:S01]  /*7a30*/  MUFU.EX2 R197, R197 ;  /* 0x000000c500c57308 */ /* 0x000ea20000000800 */
[--C-:B------:R-:W-:Y:S02]  /*7a40*/  FFMA.FTZ R108, R152, c[0x0][0x2d0], -R204.reuse ;  /* 0x0000b400986c7a23 */ /* 0x100fe400000108cc */
[C---:B---3--:R-:W-:Y:S01]  /*7a50*/  FMUL.FTZ R4, R2.reuse, R128 ;  /* 0x0000008002047220 */ /* 0x048fe20000410000 */
[----:B-1----:R-:W-:Y:S01]  /*7a60*/  F2FP.PACK_AB R128, R201, R202 ;  /* 0x000000cac980723e */ /* 0x002fe200000000ff */
[----:B------:R-:W-:Y:S02]  /*7a70*/  FMUL.FTZ R5, R2, R129 ;  /* 0x0000008102057220 */ /* 0x000fe40000410000 */
[----:B------:R1:W-:Y:S01]  /*7a80*/  @P1 LDGSTS.E.BYPASS.LTC128B.128 [R243+0xf100], [R8.64], !P0 ;  /* 0x0f10000008f31fae */ /* 0x0003e2000c101d4e */
[--C-:B------:R-:W-:Y:S02]  /*7a90*/  FFMA.FTZ R219, R219, c[0x0][0x2d0], -R204.reuse ;  /* 0x0000b400dbdb7a23 */ /* 0x100fe400000108cc */
[----:B------:R-:W-:Y:S01]  /*7aa0*/  MUFU.EX2 R196, R196 ;  /* 0x000000c400c47308 */ /* 0x000fe20000000800 */
[C---:B-----5:R-:W-:Y:S01]  /*7ab0*/  FMUL.FTZ R6, R0.reuse, R130 ;  /* 0x0000008200067220 */ /* 0x060fe20000410000 */
[----:B----4-:R-:W-:Y:S01]  /*7ac0*/  F2FP.PACK_AB R130, R199, R200 ;  /* 0x000000c8c782723e */ /* 0x010fe200000000ff */
[----:B------:R-:W-:Y:S02]  /*7ad0*/  FMUL.FTZ R7, R0, R131 ;  /* 0x0000008300077220 */ /* 0x000fe40000410000 */
[----:B------:R-:W3:Y:S01]  /*7ae0*/  LDSM.16.MT88.4 R12, [R240+0x100] ;  /* 0x00010000f00c783b */ /* 0x000ee20000004200 */
[--C-:B------:R-:W-:Y:S02]  /*7af0*/  FFMA.FTZ R217, R217, c[0x0][0x2d0], -R204.reuse ;  /* 0x0000b400d9d97a23 */ /* 0x100fe400000108cc */
[C---:B--2---:R-:W-:Y:S02]  /*7b00*/  FMUL.FTZ R16, R2.reuse, R116 ;  /* 0x0000007402107220 */ /* 0x044fe40000410000 */
[----:B------:R-:W2:Y:S01]  /*7b10*/  MUFU.EX2 R135, R135 ;  /* 0x0000008700877308 */ /* 0x000ea20000000800 */
[----:B------:R-:W-:Y:S02]  /*7b20*/  FMUL.FTZ R17, R2, R117 ;  /* 0x0000007502117220 */ /* 0x000fe40000410000 */
[----:B------:R-:W4:Y:S01]  /*7b30*/  LDSM.16.MT88.4 R20, [R238+0x100] ;  /* 0x00010000ee14783b */ /* 0x000f220000004200 */
[----:B------:R-:W-:Y:S01]  /*7b40*/  F2FP.PACK_AB R129, R197, R198 ;  /* 0x000000c6c581723e */ /* 0x000fe200000000ff */
[--C-:B------:R-:W-:Y:S02]  /*7b50*/  FFMA.FTZ R218, R218, c[0x0][0x2d0], -R204.reuse ;  /* 0x0000b400dada7a23 */ /* 0x100fe400000108cc */
[C---:B------:R-:W-:Y:S01]  /*7b60*/  FMUL.FTZ R10, R0.reuse, R126 ;  /* 0x0000007e000a7220 */ /* 0x040fe20000410000 */
[----:B------:R-:W-:Y:S01]  /*7b70*/  MOV R126, R51 ;  /* 0x00000033007e7202 */ /* 0x000fe20000000f00 */
[C---:B------:R-:W-:Y:S01]  /*7b80*/  FMUL.FTZ R11, R0.reuse, R127 ;  /* 0x0000007f000b7220 */ /* 0x040fe20000410000 */
[----:B------:R-:W-:Y:S01]  /*7b90*/  MOV R127, R56 ;  /* 0x00000038007f7202 */ /* 0x000fe20000000f00 */
[----:B------:R-:W5:Y:S01]  /*7ba0*/  LDSM.16.MT88.4 R28, [R237+0x100] ;  /* 0x00010000ed1c783b */ /* 0x000f620000004200 */
[----:B------:R-:W-:Y:S01]  /*7bb0*/  FMUL.FTZ R51, R0, R87 ;  /* 0x0000005700337220 */ /* 0x000fe20000410000 */
[----:B------:R-:W-:Y:S01]  /*7bc0*/  MUFU.EX2 R216, R216 ;  /* 0x000000d800d87308 */ /* 0x000fe20000000800 */
[C---:B-1----:R-:W-:Y:S01]  /*7bd0*/  FMUL.FTZ R8, R2.reuse, R124 ;  /* 0x0000007c02087220 */ /* 0x042fe20000410000 */
[----:B------:R-:W-:Y:S01]  /*7be0*/  MOV R124, R49 ;  /* 0x00000031007c7202 */ /* 0x000fe20000000f00 */
[C---:B------:R-:W-:Y:S01]  /*7bf0*/  FMUL.FTZ R9, R2.reuse, R125 ;  /* 0x0000007d02097220 */ /* 0x040fe20000410000 */
[----:B------:R-:W-:Y:S01]  /*7c00*/  MOV R125, R50 ;  /* 0x00000032007d7202 */ /* 0x000fe20000000f00 */
[----:B------:R-:W-:Y:S01]  /*7c10*/  FMUL.FTZ R49, R2, R85 ;  /* 0x0000005502317220 */ /* 0x000fe20000410000 */
[----:B------:R-:W1:Y:S01]  /*7c20*/  LDSM.16.MT88.4 R36, [R236+0x100] ;  /* 0x00010000ec24783b */ /* 0x000e620000004200 */
[----:B------:R-:W-:Y:S02]  /*7c30*/  FMUL.FTZ R50, R0, R86 ;  /* 0x0000005600327220 */ /* 0x000fe40000410000 */
[----:B------:R-:W-:Y:S01]  /*7c40*/  FMUL.FTZ R56, R2, R76 ;  /* 0x0000004c02387220 */ /* 0x000fe20000410000 */
[----:B------:R-:W-:Y:S01]  /*7c50*/  MUFU.EX2 R167, R101 ;  /* 0x0000006500a77308 */ /* 0x000fe20000000800 */
[----:B--2---:R-:W-:Y:S01]  /*7c60*/  F2FP.PACK_AB R131, R135, R196 ;  /* 0x000000c48783723e */ /* 0x004fe200000000ff */
[----:B------:R-:W-:Y:S02]  /*7c70*/  FFMA.FTZ R211, R211, c[0x0][0x2d0], -R204 ;  /* 0x0000b400d3d37a23 */ /* 0x000fe400000108cc */
[----:B------:R-:W2:Y:S01]  /*7c80*/  LDSM.16.MT88.4 R44, [R240+0x4100] ;  /* 0x00410000f02c783b */ /* 0x000ea20000004200 */
[--C-:B------:R-:W-:Y:S02]  /*7c90*/  FFMA.FTZ R208, R208, c[0x0][0x2d0], -R210.reuse ;  /* 0x0000b400d0d07a23 */ /* 0x100fe400000108d2 */
[--C-:B------:R-:W-:Y:S02]  /*7ca0*/  FFMA.FTZ R209, R209, c[0x0][0x2d0], -R210.reuse ;  /* 0x0000b400d1d17a23 */ /* 0x100fe400000108d2 */
[----:B------:R-:W-:Y:S01]  /*7cb0*/  FFMA.FTZ R207, R207, c[0x0][0x2d0], -R210 ;  /* 0x0000b400cfcf7a23 */ /* 0x000fe200000108d2 */
[----:B------:R-:W-:Y:S01]  /*7cc0*/  MUFU.EX2 R171, R110 ;  /* 0x0000006e00ab7308 */ /* 0x000fe20000000800 */
[--C-:B------:R-:W-:Y:S01]  /*7cd0*/  FFMA.FTZ R205, R205, c[0x0][0x2d0], -R204.reuse ;  /* 0x0000b400cdcd7a23 */ /* 0x100fe200000108cc */
[C---:B---3--:R-:W-:Y:S01]  /*7ce0*/  HMMA.16816.F32 R4, R128.reuse, R12, R4 ;  /* 0x0000000c8004723c */ /* 0x048fe20000001804 */
[----:B------:R-:W2:Y:S04]  /*7cf0*/  LDSM.16.MT88.4 R52, [R238+0x4100] ;  /* 0x00410000ee34783b */ /* 0x000ea80000004200 */
[--C-:B------:R-:W-:Y:S02]  /*7d00*/  FFMA.FTZ R134, R134, c[0x0][0x2d0], -R204.reuse ;  /* 0x0000b40086867a23 */ /* 0x100fe400000108cc */
[C---:B------:R-:W-:Y:S01]  /*7d10*/  FMUL.FTZ R12, R2.reuse, R120 ;  /* 0x00000078020c7220 */ /* 0x040fe20000410000 */
[C---:B------:R-:W-:Y:S01]  /*7d20*/  HMMA.16816.F32 R8, R128.reuse, R14, R8 ;  /* 0x0000000e8008723c */ /* 0x040fe20000001808 */
[----:B------:R-:W1:Y:S01]  /*7d30*/  LDSM.16.MT88.4 R60, [R237+0x4100] ;  /* 0x00410000ed3c783b */ /* 0x000e620000004200 */
[----:B------:R-:W-:Y:S02]  /*7d40*/  MUFU.EX2 R144, R109 ;  /* 0x0000006d00907308 */ /* 0x000fe40000000800 */
[C---:B------:R-:W-:Y:S01]  /*7d50*/  FMUL.FTZ R13, R2.reuse, R121 ;  /* 0x00000079020d7220 */ /* 0x040fe20000410000 */
[----:B------:R-:W-:Y:S01]  /*7d60*/  MOV R121, R48 ;  /* 0x0000003000797202 */ /* 0x000fe20000000f00 */
[----:B------:R-:W-:Y:S01]  /*7d70*/  FMUL.FTZ R48, R2, R84 ;  /* 0x0000005402307220 */ /* 0x000fe20000410000 */
[----:B------:R-:W-:Y:S01]  /*7d80*/  MOV R120, R57 ;  /* 0x0000003900787202 */ /* 0x000fe20000000f00 */
[C---:B------:R-:W-:Y:S01]  /*7d90*/  FMUL.FTZ R15, R0.reuse, R123 ;  /* 0x0000007b000f7220 */ /* 0x040fe20000410000 */
[----:B------:R-:W1:Y:S03]  /*7da0*/  LDSM.16.MT88.4 R84, [R236+0x4100] ;  /* 0x00410000ec54783b */ /* 0x000e660000004200 */
[----:B------:R-:W-:Y:S01]  /*7db0*/  FMUL.FTZ R14, R0, R122 ;  /* 0x0000007a000e7220 */ /* 0x000fe20000410000 */
[----:B------:R2:W-:Y:S01]  /*7dc0*/  MUFU.EX2 R152, R108 ;  /* 0x0000006c00987308 */ /* 0x0005e20000000800 */
[C---:B------:R-:W-:Y:S03]  /*7dd0*/  FMUL.FTZ R57, R2.reuse, R77 ;  /* 0x0000004d02397220 */ /* 0x040fe60000410000 */
[----:B------:R-:W3:Y:S02]  /*7de0*/  LDL.LU R123, [R1+0x8] ;  /* 0x00000800017b7983 */ /* 0x000ee40000300800 */
[C---:B----4-:R-:W-:Y:S02]  /*7df0*/  HMMA.16816.F32 R12, R128.reuse, R20, R12 ;  /* 0x00000014800c723c */ /* 0x050fe4000000180c */
[----:B------:R-:W-:Y:S02]  /*7e00*/  LDSM.16.MT88.4 R116, [R238+0x3900] ;  /* 0x00390000ee74783b */ /* 0x000fe40000004200 */
[----:B------:R-:W-:Y:S03]  /*7e10*/  MUFU.EX2 R219, R219 ;  /* 0x000000db00db7308 */ /* 0x000fe60000000800 */
[C---:B------:R-:W-:Y:S01]  /*7e20*/  FMUL.FTZ R20, R2.reuse, R112 ;  /* 0x0000007002147220 */ /* 0x040fe20000410000 */
[C---:B------:R-:W-:Y:S02]  /*7e30*/  HMMA.16816.F32 R16, R128.reuse, R22, R16 ;  /* 0x000000168010723c */ /* 0x040fe40000001810 */
[----:B------:R-:W0:Y:S02]  /*7e40*/  LDGDEPBAR ;  /* 0x00000000000079af */ /* 0x000e240000000000 */
[----:B------:R-:W-:Y:S02]  /*7e50*/  FMUL.FTZ R21, R2, R113 ;  /* 0x0000007102157220 */ /* 0x000fe40000410000 */
[--C-:B------:R-:W-:Y:S01]  /*7e60*/  FFMA.FTZ R112, R58, c[0x0][0x2d0], -R204.reuse ;  /* 0x0000b4003a707a23 */ /* 0x100fe200000108cc */
[----:B------:R-:W-:Y:S01]  /*7e70*/  MUFU.EX2 R217, R217 ;  /* 0x000000d900d97308 */ /* 0x000fe20000000800 */
[C---:B------:R-:W-:Y:S02]  /*7e80*/  FMUL.FTZ R22, R0.reuse, R114 ;  /* 0x0000007200167220 */ /* 0x040fe40000410000 */
[----:B--2---:R-:W-:Y:S02]  /*7e90*/  LDSM.16.MT88.4 R108, [R237+0x3900] ;  /* 0x00390000ed6c783b */ /* 0x004fe40000004200 */
[C---:B------:R-:W-:Y:S02]  /*7ea0*/  FMUL.FTZ R23, R0.reuse, R115 ;  /* 0x0000007300177220 */ /* 0x040fe40000410000 */
[----:B------:R-:W-:Y:S02]  /*7eb0*/  FMUL.FTZ R58, R0, R78 ;  /* 0x0000004e003a7220 */ /* 0x000fe40000410000 */
[----:B------:R-:W-:Y:S01]  /*7ec0*/  FFMA.FTZ R113, R146, c[0x0][0x2d0], -R204 ;  /* 0x0000b40092717a23 */ /* 0x000fe200000108cc */
[----:B------:R-:W-:Y:S02]  /*7ed0*/  MUFU.EX2 R112, R112 ;  /* 0x0000007000707308 */ /* 0x000fe40000000800 */
[C---:B-----5:R-:W-:Y:S07]  /*7ee0*/  HMMA.16816.F32 R20, R128.reuse, R28, R20 ;  /* 0x0000001c8014723c */ /* 0x060fee0000001814 */
[C---:B------:R-:W-:Y:S01]  /*7ef0*/  FMUL.FTZ R28, R2.reuse, R104 ;  /* 0x00000068021c7220 */ /* 0x040fe20000410000 */
[C---:B------:R-:W-:Y:S01]  /*7f00*/  HMMA.16816.F32 R24, R128.reuse, R30, R24 ;  /* 0x0000001e8018723c */ /* 0x040fe20000001818 */
[----:B------:R-:W2:Y:S03]  /*7f10*/  MUFU.EX2 R113, R113 ;  /* 0x0000007100717308 */ /* 0x000ea60000000800 */
[----:B------:R-:W-:Y:S02]  /*7f20*/  FMUL.FTZ R29, R2, R105 ;  /* 0x00000069021d7220 */ /* 0x000fe40000410000 */
[----:B------:R-:W-:Y:S02]  /*7f30*/  FFMA.FTZ R104, R32, c[0x0][0x2d0], -R210 ;  /* 0x0000b40020687a23 */ /* 0x000fe400000108d2 */
[C---:B------:R-:W-:Y:S03]  /*7f40*/  FMUL.FTZ R30, R0.reuse, R106 ;  /* 0x0000006a001e7220 */ /* 0x040fe60000410000 */
[----:B------:R-:W-:Y:S01]  /*7f50*/  MUFU.EX2 R218, R218 ;  /* 0x000000da00da7308 */ /* 0x000fe20000000800 */
[----:B------:R-:W-:Y:S02]  /*7f60*/  FMUL.FTZ R31, R0, R107 ;  /* 0x0000006b001f7220 */ /* 0x000fe40000410000 */
[----:B------:R-:W-:Y:S02]  /*7f70*/  FMUL.FTZ R32, R2, R100 ;  /* 0x0000006402207220 */ /* 0x000fe40000410000 */
[----:B------:R-:W-:Y:S02]  /*7f80*/  FFMA.FTZ R100, R166, c[0x0][0x2d0], -R204 ;  /* 0x0000b400a6647a23 */ /* 0x000fe400000108cc */
[--C-:B------:R-:W-:Y:S01]  /*7f90*/  FFMA.FTZ R105, R41, c[0x0][0x2d0], -R210.reuse ;  /* 0x0000b40029697a23 */ /* 0x100fe200000108d2 */
[C---:B-1----:R-:W-:Y:S02]  /*7fa0*/  HMMA.16816.F32 R28, R128.reuse, R36, R28 ;  /* 0x00000024801c723c */ /* 0x042fe4000000181c */
[----:B------:R1:W-:Y:S01]  /*7fb0*/  MUFU.EX2 R166, R100 ;  /* 0x0000006400a67308 */ /* 0x0003e20000000800 */
[C---:B------:R-:W-:Y:S02]  /*7fc0*/  FMUL.FTZ R41, R2.reuse, R93 ;  /* 0x0000005d02297220 */ /* 0x040fe40000410000 */
[--C-:B------:R-:W-:Y:S01]  /*7fd0*/  FFMA.FTZ R107, R59, c[0x0][0x2d0], -R210.reuse ;  /* 0x0000b4003b6b7a23 */ /* 0x100fe200000108d2 */
[----:B--2---:R-:W-:Y:S01]  /*7fe0*/  F2FP.PACK_AB R69, R113, R112 ;  /* 0x000000707145723e */ /* 0x004fe200000000ff */
[C---:B------:R-:W-:Y:S01]  /*7ff0*/  FMUL.FTZ R37, R2.reuse, R97 ;  /* 0x0000006102257220 */ /* 0x040fe20000410000 */
[C---:B------:R-:W-:Y:S04]  /*8000*/  HMMA.16816.F32 R32, R128.reuse, R38, R32 ;  /* 0x000000268020723c */ /* 0x040fe80000001820 */
[----:B------:R-:W-:Y:S01]  /*8010*/  FMUL.FTZ R36, R2, R96 ;  /* 0x0000006002247220 */ /* 0x000fe20000410000 */
[----:B------:R-:W-:Y:S01]  /*8020*/  MUFU.EX2 R104, R104 ;  /* 0x0000006800687308 */ /* 0x000fe20000000800 */
[--C-:B------:R-:W-:Y:S02]  /*8030*/  FFMA.FTZ R106, R40, c[0x0][0x2d0], -R210.reuse ;  /* 0x0000b400286a7a23 */ /* 0x100fe400000108d2 */
[C---:B------:R-:W-:Y:S04]  /*8040*/  FMUL.FTZ R38, R0.reuse, R98 ;  /* 0x0000006200267220 */ /* 0x040fe80000410000 */
[C---:B------:R-:W-:Y:S02]  /*8050*/  FMUL.FTZ R39, R0.reuse, R99 ;  /* 0x0000006300277220 */ /* 0x040fe40000410000 */
[----:B------:R-:W-:Y:S01]  /*8060*/  FMUL.FTZ R59, R0, R79 ;  /* 0x0000004f003b7220 */ /* 0x000fe20000410000 */
[----:B------:R-:W2:Y:S01]  /*8070*/  MUFU.EX2 R105, R105 ;  /* 0x0000006900697308 */ /* 0x000ea20000000800 */
[----:B------:R-:W4:Y:S01]  /*8080*/  LDSM.16.MT88.4 R76, [R240+0x900] ;  /* 0x00090000f04c783b */ /* 0x000f220000004200 */
[--C-:B------:R-:W-:Y:S02]  /*8090*/  FFMA.FTZ R96, R162, c[0x0][0x2d0], -R210.reuse ;  /* 0x0000b400a2607a23 */ /* 0x100fe400000108d2 */
[C---:B------:R-:W-:Y:S03]  /*80a0*/  HMMA.16816.F32 R36, R128.reuse, R44, R36 ;  /* 0x0000002c8024723c */ /* 0x040fe60000001824 */
[C---:B------:R-:W-:Y:S02]  /*80b0*/  FMUL.FTZ R40, R2.reuse, R92 ;  /* 0x0000005c02287220 */ /* 0x040fe40000410000 */
[----:B-1----:R-:W-:Y:S01]  /*80c0*/  LDSM.16.MT88.4 R100, [R238+0x1900] ;  /* 0x00190000ee64783b */ /* 0x002fe20000004200 */
[----:B------:R-:W-:Y:S01]  /*80d0*/  FFMA.FTZ R92, R151, c[0x0][0x2d0], -R210 ;  /* 0x0000b400975c7a23 */ /* 0x000fe200000108d2 */
[----:B------:R1:W-:Y:S01]  /*80e0*/  MUFU.EX2 R162, R96 ;  /* 0x0000006000a27308 */ /* 0x0003e20000000800 */
[C---:B------:R-:W-:Y:S02]  /*80f0*/  FMUL.FTZ R45, R2.reuse, R89 ;  /* 0x00000059022d7220 */ /* 0x040fe40000410000 */
[C---:B------:R-:W-:Y:S03]  /*8100*/  HMMA.16816.F32 R40, R128.reuse, R46, R40 ;  /* 0x0000002e8028723c */ /* 0x040fe60000001828 */
[----:B------:R-:W-:Y:S02]  /*8110*/  FMUL.FTZ R44, R2, R88 ;  /* 0x00000058022c7220 */ /* 0x000fe40000410000 */
[----:B------:R-:W-:Y:S02]  /*8120*/  FFMA.FTZ R88, R141, c[0x0][0x2d0], -R204 ;  /* 0x0000b4008d587a23 */ /* 0x000fe400000108cc */
[C---:B------:R-:W-:Y:S01]  /*8130*/  FMUL.FTZ R46, R0.reuse, R90 ;  /* 0x0000005a002e7220 */ /* 0x040fe20000410000 */
[----:B------:R-:W-:Y:S01]  /*8140*/  MUFU.EX2 R106, R106 ;  /* 0x0000006a006a7308 */ /* 0x000fe20000000800 */
[----:B------:R-:W-:Y:S03]  /*8150*/  FMUL.FTZ R47, R0, R91 ;  /* 0x0000005b002f7220 */ /* 0x000fe60000410000 */
[----:B--2---:R-:W-:Y:S04]  /*8160*/  F2FP.PACK_AB R68, R105, R104 ;  /* 0x000000686944723e */ /* 0x004fe800000000ff */
[C---:B------:R-:W-:Y:S02]  /*8170*/  HMMA.16816.F32 R44, R128.reuse, R52, R44 ;  /* 0x00000034802c723c */ /* 0x040fe4000000182c */
[----:B------:R2:W5:Y:S01]  /*8180*/  MUFU.EX2 R141, R88 ;  /* 0x00000058008d7308 */ /* 0x0005620000000800 */
[----:B-1----:R-:W-:Y:S04]  /*8190*/  LDSM.16.MT88.4 R96, [R236+0x5100] ;  /* 0x00510000ec60783b */ /* 0x002fe80000004200 */
[C---:B------:R-:W-:Y:S01]  /*81a0*/  FMUL.FTZ R52, R2.reuse, R80 ;  /* 0x0000005002347220 */ /* 0x040fe20000410000 */
[C---:B------:R-:W-:Y:S04]  /*81b0*/  HMMA.16816.F32 R48, R128.reuse, R54, R48 ;  /* 0x000000368030723c */ /* 0x040fe80000001830 */
[----:B------:R-:W-:Y:S01]  /*81c0*/  FMUL.FTZ R53, R2, R81 ;  /* 0x0000005102357220 */ /* 0x000fe20000410000 */
[----:B------:R-:W1:Y:S02]  /*81d0*/  MUFU.EX2 R107, R107 ;  /* 0x0000006b006b7308 */ /* 0x000e640000000800 */
[C---:B------:R-:W-:Y:S02]  /*81e0*/  FMUL.FTZ R54, R0.reuse, R82 ;  /* 0x0000005200367220 */ /* 0x040fe40000410000 */
[----:B------:R-:W-:Y:S02]  /*81f0*/  FMUL.FTZ R55, R0, R83 ;  /* 0x0000005300377220 */ /* 0x000fe40000410000 */
[----:B------:R-:W4:Y:S04]  /*8200*/  LDSM.16.MT88.4 R80, [R238+0x900] ;  /* 0x00090000ee50783b */ /* 0x000f280000004200 */
[----:B------:R4:W-:Y:S01]  /*8210*/  MUFU.EX2 R151, R92 ;  /* 0x0000005c00977308 */ /* 0x0009e20000000800 */
[C---:B------:R-:W-:Y:S03]  /*8220*/  HMMA.16816.F32 R52, R128.reuse, R60, R52 ;  /* 0x0000003c8034723c */ /* 0x040fe60000001834 */
[----:B--2---:R-:W-:Y:S01]  /*8230*/  LDSM.16.MT88.4 R88, [R236+0x900] ;  /* 0x00090000ec58783b */ /* 0x004fe20000004200 */
[----:B-----5:R-:W-:Y:S03]  /*8240*/  F2FP.PACK_AB R71, R141, R216 ;  /* 0x000000d88d47723e */ /* 0x020fe600000000ff */
[C---:B------:R-:W-:Y:S01]  /*8250*/  FMUL.FTZ R60, R2.reuse, R72 ;  /* 0x00000048023c7220 */ /* 0x040fe20000410000 */
[C---:B------:R-:W-:Y:S01]  /*8260*/  HMMA.16816.F32 R56, R128.reuse, R62, R56 ;  /* 0x0000003e8038723c */ /* 0x040fe20000001838 */
[----:B------:R-:W-:Y:S03]  /*8270*/  MUFU.EX2 R211, R211 ;  /* 0x000000d300d37308 */ /* 0x000fe60000000800 */
[----:B------:R-:W-:Y:S01]  /*8280*/  FMUL.FTZ R61, R2, R73 ;  /* 0x00000049023d7220 */ /* 0x000fe20000410000 */
[----:B-1----:R-:W-:Y:S02]  /*8290*/  F2FP.PACK_AB R70, R107, R106 ;  /* 0x0000006a6b46723e */ /* 0x002fe400000000ff */
[C---:B------:R-:W-:Y:S02]  /*82a0*/  FMUL.FTZ R62, R0.reuse, R74 ;  /* 0x0000004a003e7220 */ /* 0x040fe40000410000 */
[----:B------:R-:W-:Y:S02]  /*82b0*/  FMUL.FTZ R63, R0, R75 ;  /* 0x0000004b003f7220 */ /* 0x000fe40000410000 */
[----:B------:R-:W1:Y:S01]  /*82c0*/  LDSM.16.MT88.4 R72, [R237+0x900] ;  /* 0x00090000ed48783b */ /* 0x000e620000004200 */
[----:B------:R-:W-:Y:S04]  /*82d0*/  MUFU.EX2 R208, R208 ;  /* 0x000000d000d07308 */ /* 0x000fe80000000800 */
[C---:B------:R-:W-:Y:S03]  /*82e0*/  HMMA.16816.F32 R60, R128.reuse, R84, R60 ;  /* 0x00000054803c723c */ /* 0x040fe6000000183c */
[----:B----4-:R-:W-:Y:S03]  /*82f0*/  LDSM.16.MT88.4 R92, [R237+0x5100] ;  /* 0x00510000ed5c783b */ /* 0x010fe60000004200 */
[----:B------:R-:W-:Y:S02]  /*8300*/  MUFU.EX2 R209, R209 ;  /* 0x000000d100d17308 */ /* 0x000fe40000000800 */
[----:B------:R-:W-:Y:S03]  /*8310*/  HMMA.16816.F32 R64, R128, R86, R64 ;  /* 0x000000568040723c */ /* 0x000fe60000001840 */
[----:B------:R-:W2:Y:S05]  /*8320*/  LDSM.16.MT88.4 R84, [R240+0x4900] ;  /* 0x00490000f054783b */ /* 0x000eaa0000004200 */
[C---:B------:R-:W-:Y:S01]  /*8330*/  HMMA.16816.F32 R4, R68.reuse, R76, R4 ;  /* 0x0000004c4404723c */ /* 0x040fe20000001804 */
[----:B------:R-:W-:Y:S07]  /*8340*/  MUFU.EX2 R207, R207 ;  /* 0x000000cf00cf7308 */ /* 0x000fee0000000800 */
[C---:B------:R-:W-:Y:S01]  /*8350*/  HMMA.16816.F32 R8, R68.reuse, R78, R8 ;  /* 0x0000004e4408723c */ /* 0x040fe20000001808 */
[----:B------:R-:W4:Y:S02]  /*8360*/  LDSM.16.MT88.4 R76, [R238+0x4900] ;  /* 0x00490000ee4c783b */ /* 0x000f240000004200 */
[----:B------:R-:W-:Y:S05]  /*8370*/  MUFU.EX2 R205, R205 ;  /* 0x000000cd00cd7308 */ /* 0x000fea0000000800 */
[C---:B------:R-:W-:Y:S05]  /*8380*/  HMMA.16816.F32 R12, R68.reuse, R80, R12 ;  /* 0x00000050440c723c */ /* 0x040fea000000180c */
[----:B------:R-:W-:Y:S02]  /*8390*/  MUFU.EX2 R134, R134 ;  /* 0x0000008600867308 */ /* 0x000fe40000000800 */
[--C-:B------:R-:W-:Y:S01]  /*83a0*/  FFMA.FTZ R80, R142, c[0x0][0x2d0], -R210.reuse ;  /* 0x0000b4008e507a23 */ /* 0x100fe200000108d2 */
[C---:B------:R-:W-:Y:S07]  /*83b0*/  HMMA.16816.F32 R16, R68.reuse, R82, R16 ;  /* 0x000000524410723c */ /* 0x040fee0000001810 */
[----:B------:R5:W2:Y:S01]  /*83c0*/  MUFU.EX2 R142, R80 ;  /* 0x00000050008e7308 */ /* 0x000aa20000000800 */
[C---:B-1----:R-:W-:Y:S08]  /*83d0*/  HMMA.16816.F32 R20, R68.reuse, R72, R20 ;  /* 0x000000484414723c */ /* 0x042ff00000001814 */
[C---:B------:R-:W-:Y:S01]  /*83e0*/  HMMA.16816.F32 R24, R68.reuse, R74, R24 ;  /* 0x0000004a4418723c */ /* 0x040fe20000001818 */
[----:B------:R-:W1:Y:S07]  /*83f0*/  LDSM.16.MT88.4 R72, [R237+0x4900] ;  /* 0x00490000ed48783b */ /* 0x000e6e0000004200 */
[C---:B------:R-:W-:Y:S01]  /*8400*/  HMMA.16816.F32 R28, R68.reuse, R88, R28 ;  /* 0x00000058441c723c */ /* 0x040fe2000000181c */
[----:B-----5:R-:W5:Y:S07]  /*8410*/  LDSM.16.MT88.4 R80, [R236+0x4900] ;  /* 0x00490000ec50783b */ /* 0x020f6e0000004200 */
[C---:B------:R-:W-:Y:S04]  /*8420*/  HMMA.16816.F32 R32, R68.reuse, R90, R32 ;  /* 0x0000005a4420723c */ /* 0x040fe80000001820 */
[----:B------:R-:W-:Y:S02]  /*8430*/  FFMA.FTZ R89, R153, c[0x0][0x2d0], -R210 ;  /* 0x0000b40099597a23 */ /* 0x000fe400000108d2 */
[----:B------:R-:W-:Y:S02]  /*8440*/  FFMA.FTZ R88, R150, c[0x0][0x2d0], -R204 ;  /* 0x0000b40096587a23 */ /* 0x000fe400000108cc */
[C---:B--2---:R-:W-:Y:S01]  /*8450*/  HMMA.16816.F32 R36, R68.reuse, R84, R36 ;  /* 0x000000544424723c */ /* 0x044fe20000001824 */
[----:B------:R-:W-:Y:S03]  /*8460*/  MUFU.EX2 R146, R89 ;  /* 0x0000005900927308 */ /* 0x000fe60000000800 */
[----:B------:R-:W-:Y:S03]  /*8470*/  FFMA.FTZ R90, R121, c[0x0][0x2d0], -R210 ;  /* 0x0000b400795a7a23 */ /* 0x000fe600000108d2 */
[--C-:B------:R-:W-:Y:S01]  /*8480*/  FFMA.FTZ R85, R154, c[0x0][0x2d0], -R204.reuse ;  /* 0x0000b4009a557a23 */ /* 0x100fe200000108cc */
[C---:B------:R-:W-:Y:S03]  /*8490*/  HMMA.16816.F32 R40, R68.reuse, R86, R40 ;  /* 0x000000564428723c */ /* 0x040fe60000001828 */
[----:B------:R-:W2:Y:S01]  /*84a0*/  MUFU.EX2 R153, R90 ;  /* 0x0000005a00997308 */ /* 0x000ea20000000800 */
[--C-:B------:R-:W-:Y:S03]  /*84b0*/  FFMA.FTZ R84, R159, c[0x0][0x2d0], -R204.reuse ;  /* 0x0000b4009f547a23 */ /* 0x100fe600000108cc */
[----:B------:R-:W-:Y:S01]  /*84c0*/  FFMA.FTZ R86, R155, c[0x0][0x2d0], -R204 ;  /* 0x0000b4009b567a23 */ /* 0x000fe200000108cc */
[C---:B----4-:R-:W-:Y:S05]  /*84d0*/  HMMA.16816.F32 R44, R68.reuse, R76, R44 ;  /* 0x0000004c442c723c */ /* 0x050fea000000182c */
[----:B------:R-:W-:Y:S03]  /*84e0*/  MUFU.EX2 R154, R85 ;  /* 0x00000055009a7308 */ /* 0x000fe60000000800 */
[C---:B------:R-:W-:Y:S01]  /*84f0*/  HMMA.16816.F32 R48, R68.reuse, R78, R48 ;  /* 0x0000004e4430723c */ /* 0x040fe20000001830 */
[----:B------:R-:W4:Y:S06]  /*8500*/  LDSM.16.MT88.4 R76, [R240+0x1100] ;  /* 0x00110000f04c783b */ /* 0x000f2c0000004200 */
[----:B------:R2:W-:Y:S01]  /*8510*/  MUFU.EX2 R155, R86 ;  /* 0x00000056009b7308 */ /* 0x0005e20000000800 */
[C---:B-1----:R-:W-:Y:S08]  /*8520*/  HMMA.16816.F32 R52, R68.reuse, R72, R52 ;  /* 0x000000484434723c */ /* 0x042ff00000001834 */
[C---:B------:R-:W-:Y:S01]  /*8530*/  HMMA.16816.F32 R56, R68.reuse, R74, R56 ;  /* 0x0000004a4438723c */ /* 0x040fe20000001838 */
[----:B------:R-:W1:Y:S01]  /*8540*/  MUFU.EX2 R159, R84 ;  /* 0x00000054009f7308 */ /* 0x000e620000000800 */
[----:B------:R-:W4:Y:S06]  /*8550*/  LDSM.16.MT88.4 R72, [R238+0x1100] ;  /* 0x00110000ee48783b */ /* 0x000f2c0000004200 */
[C---:B-----5:R-:W-:Y:S03]  /*8560*/  HMMA.16816.F32 R60, R68.reuse, R80, R60 ;  /* 0x00000050443c723c */ /* 0x060fe6000000183c */
[----:B------:R-:W5:Y:S01]  /*8570*/  MUFU.EX2 R150, R88 ;  /* 0x0000005800967308 */ /* 0x000f620000000800 */
[----:B--2---:R-:W-:Y:S04]  /*8580*/  FFMA.FTZ R86, R158, c[0x0][0x2d0], -R210 ;  /* 0x0000b4009e567a23 */ /* 0x004fe800000108d2 */
[----:B------:R-:W-:Y:S01]  /*8590*/  HMMA.16816.F32 R64, R68, R82, R64 ;  /* 0x000000524440723c */ /* 0x000fe20000001840 */
[----:B------:R-:W2:Y:S04]  /*85a0*/  LDSM.16.MT88.4 R80, [R237+0x1100] ;  /* 0x00110000ed50783b */ /* 0x000ea80000004200 */
[----:B------:R4:W-:Y:S02]  /*85b0*/  MUFU.EX2 R158, R86 ;  /* 0x00000056009e7308 */ /* 0x0009e40000000800 */
[----:B------:R-:W-:Y:S01]  /*85c0*/  F2FP.PACK_AB R68, R151, R142 ;  /* 0x0000008e9744723e */ /* 0x000fe200000000ff */
[----:B---3--:R-:W-:Y:S01]  /*85d0*/  FFMA.FTZ R198, R0, R123, R198 ;  /* 0x0000007b00c67223 */ /* 0x008fe200000100c6 */
[----:B------:R-:W-:Y:S03]  /*85e0*/  F2FP.PACK_AB R70, R153, R146 ;  /* 0x000000929946723e */ /* 0x000fe600000000ff */
[----:B-1----:R-:W-:Y:S01]  /*85f0*/  F2FP.PACK_AB R71, R159, R154 ;  /* 0x0000009a9f47723e */ /* 0x002fe200000000ff */
[----:B------:R-:W-:Y:S04]  /*8600*/  FADD.FTZ R197, R197, R198 ;  /* 0x000000c6c5c57221 */ /* 0x000fe80000010000 */
[----:B------:R-:W-:Y:S01]  /*8610*/  FADD.FTZ R196, R196, R197 ;  /* 0x000000c5c4c47221 */ /* 0x000fe20000010000 */
[----:B-----5:R-:W-:Y:S01]  /*8620*/  F2FP.PACK_AB R69, R155, R150 ;  /* 0x000000969b45723e */ /* 0x020fe200000000ff */
[----:B------:R-:W-:Y:S02]  /*8630*/  FFMA.FTZ R88, R165, c[0x0][0x2d0], -R210 ;  /* 0x0000b400a5587a23 */ /* 0x000fe400000108d2 */
[----:B------:R-:W-:Y:S02]  /*8640*/  FADD.FTZ R135, R135, R196 ;  /* 0x000000c487877221 */ /* 0x000fe40000010000 */
[----:B------:R1:W3:Y:S02]  /*8650*/  MUFU.EX2 R165, R88 ;  /* 0x0000005800a57308 */ /* 0x0002e40000000800 */
[C---:B----4-:R-:W-:Y:S01]  /*8660*/  HMMA.16816.F32 R4, R68.reuse, R76, R4 ;  /* 0x0000004c4404723c */ /* 0x050fe20000001804 */
[----:B------:R-:W4:Y:S02]  /*8670*/  LDSM.16.MT88.4 R84, [R236+0x1100] ;  /* 0x00110000ec54783b */ /* 0x000f240000004200 */
[----:B------:R-:W-:Y:S01]  /*8680*/  FADD.FTZ R112, R112, R135 ;  /* 0x0000008770707221 */ /* 0x000fe20000010000 */
[----:B------:R-:W-:Y:S04]  /*8690*/  MOV R135, R132 ;  /* 0x0000008400877202 */ /* 0x000fe80000000f00 */
[C---:B------:R-:W-:Y:S01]  /*86a0*/  HMMA.16816.F32 R8, R68.reuse, R78, R8 ;  /* 0x0000004e4408723c */ /* 0x040fe20000001808 */
[----:B------:R-:W5:Y:S07]  /*86b0*/  LDSM.16.MT88.4 R76, [R240+0x5100] ;  /* 0x00510000f04c783b */ /* 0x000f6e0000004200 */
[C---:B------:R-:W-:Y:S01]  /*86c0*/  HMMA.16816.F32 R12, R68.reuse, R72, R12 ;  /* 0x00000048440c723c */ /* 0x040fe2000000180c */
[----:B-1----:R-:W1:Y:S07]  /*86d0*/  LDSM.16.MT88.4 R88, [R238+0x5100] ;  /* 0x00510000ee58783b */ /* 0x002e6e0000004200 */
[C---:B------:R-:W-:Y:S01]  /*86e0*/  HMMA.16816.F32 R16, R68.reuse, R74, R16 ;  /* 0x0000004a4410723c */ /* 0x040fe20000001810 */
[----:B------:R-:W1:Y:S07]  /*86f0*/  LDSM.16.MT88.4 R72, [R240+0x1900] ;  /* 0x00190000f048783b */ /* 0x000e6e0000004200 */
[C---:B--2---:R-:W-:Y:S08]  /*8700*/  HMMA.16816.F32 R20, R68.reuse, R80, R20 ;  /* 0x000000504414723c */ /* 0x044ff00000001814 */
[C---:B------:R-:W-:Y:S01]  /*8710*/  HMMA.16816.F32 R24, R68.reuse, R82, R24 ;  /* 0x000000524418723c */ /* 0x040fe20000001818 */
[----:B------:R-:W2:Y:S07]  /*8720*/  LDSM.16.MT88.4 R80, [R237+0x1900] ;  /* 0x00190000ed50783b */ /* 0x000eae0000004200 */
[C---:B----4-:R-:W-:Y:S08]  /*8730*/  HMMA.16816.F32 R28, R68.reuse, R84, R28 ;  /* 0x00000054441c723c */ /* 0x050ff0000000181c */
[C---:B------:R-:W-:Y:S01]  /*8740*/  HMMA.16816.F32 R32, R68.reuse, R86, R32 ;  /* 0x000000564420723c */ /* 0x040fe20000001820 */
[----:B------:R-:W-:Y:S07]  /*8750*/  LDSM.16.MT88.4 R84, [R238+0x5900] ;  /* 0x00590000ee54783b */ /* 0x000fee0000004200 */
[C---:B-----5:R-:W-:Y:S08]  /*8760*/  HMMA.16816.F32 R36, R68.reuse, R76, R36 ;  /* 0x0000004c4424723c */ /* 0x060ff00000001824 */
[C---:B------:R-:W-:Y:S01]  /*8770*/  HMMA.16816.F32 R40, R68.reuse, R78, R40 ;  /* 0x0000004e4428723c */ /* 0x040fe20000001828 */
[----:B------:R-:W4:Y:S07]  /*8780*/  LDSM.16.MT88.4 R76, [R236+0x1900] ;  /* 0x00190000ec4c783b */ /* 0x000f2e0000004200 */
[C---:B-1----:R-:W-:Y:S07]  /*8790*/  HMMA.16816.F32 R44, R68.reuse, R88, R44 ;  /* 0x00000058442c723c */ /* 0x042fee000000182c */
[--C-:B------:R-:W-:Y:S01]  /*87a0*/  FFMA.FTZ R88, R127, c[0x0][0x2d0], -R210.reuse ;  /* 0x0000b4007f587a23 */ /* 0x100fe200000108d2 */
[C---:B------:R-:W-:Y:S03]  /*87b0*/  HMMA.16816.F32 R48, R68.reuse, R90, R48 ;  /* 0x0000005a4430723c */ /* 0x040fe60000001830 */
[----:B------:R1:W-:Y:S01]  /*87c0*/  MUFU.EX2 R115, R88 ;  /* 0x0000005800737308 */ /* 0x0003e20000000800 */
[--C-:B------:R-:W-:Y:S03]  /*87d0*/  FFMA.FTZ R89, R120, c[0x0][0x2d0], -R210.reuse ;  /* 0x0000b40078597a23 */ /* 0x100fe600000108d2 */
[----:B------:R-:W-:Y:S01]  /*87e0*/  FFMA.FTZ R91, R125, c[0x0][0x2d0], -R210 ;  /* 0x0000b4007d5b7a23 */ /* 0x000fe200000108d2 */
[C---:B------:R-:W-:Y:S04]  /*87f0*/  HMMA.16816.F32 R52, R68.reuse, R92, R52 ;  /* 0x0000005c4434723c */ /* 0x040fe80000001834 */
[----:B------:R-:W-:Y:S01]  /*8800*/  FFMA.FTZ R90, R164, c[0x0][0x2d0], -R204 ;  /* 0x0000b400a45a7a23 */ /* 0x000fe200000108cc */
[----:B------:R5:W-:Y:S02]  /*8810*/  MUFU.EX2 R122, R91 ;  /* 0x0000005b007a7308 */ /* 0x000be40000000800 */
[----:B------:R-:W-:Y:S01]  /*8820*/  FFMA.FTZ R92, R126, c[0x0][0x2d0], -R210 ;  /* 0x0000b4007e5c7a23 */ /* 0x000fe200000108d2 */
[C---:B------:R-:W-:Y:S07]  /*8830*/  HMMA.16816.F32 R56, R68.reuse, R94, R56 ;  /* 0x0000005e4438723c */ /* 0x040fee0000001838 */
[----:B------:R2:W-:Y:S01]  /*8840*/  MUFU.EX2 R120, R92 ;  /* 0x0000005c00787308 */ /* 0x0005e20000000800 */
[C---:B------:R-:W-:Y:S04]  /*8850*/  HMMA.16816.F32 R60, R68.reuse, R96, R60 ;  /* 0x00000060443c723c */ /* 0x040fe8000000183c */
[----:B-1----:R-:W-:Y:S02]  /*8860*/  FFMA.FTZ R88, R124, c[0x0][0x2d0], -R204 ;  /* 0x0000b4007c587a23 */ /* 0x002fe400000108cc */
[----:B------:R-:W-:Y:S01]  /*8870*/  LDSM.16.MT88.4 R124, [R240+0x3900] ;  /* 0x00390000f07c783b */ /* 0x000fe20000004200 */
[----:B------:R-:W-:Y:S01]  /*8880*/  FFMA.FTZ R97, R170, c[0x0][0x2d0], -R210 ;  /* 0x0000b400aa617a23 */ /* 0x000fe200000108d2 */
[----:B------:R-:W-:Y:S01]  /*8890*/  HMMA.16816.F32 R64, R68, R98, R64 ;  /* 0x000000624440723c */ /* 0x000fe20000001840 */
[----:B------:R1:W1:Y:S03]  /*88a0*/  MUFU.EX2 R114, R89 ;  /* 0x0000005900727308 */ /* 0x0002660000000800 */
[--C-:B------:R-:W-:Y:S02]  /*88b0*/  FFMA.FTZ R96, R169, c[0x0][0x2d0], -R204.reuse ;  /* 0x0000b400a9607a23 */ /* 0x100fe400000108cc */
[----:B-----5:R-:W-:Y:S01]  /*88c0*/  FFMA.FTZ R91, R160, c[0x0][0x2d0], -R204 ;  /* 0x0000b400a05b7a23 */ /* 0x020fe200000108cc */
[----:B---3--:R-:W-:Y:S01]  /*88d0*/  F2FP.PACK_AB R68, R165, R158 ;  /* 0x0000009ea544723e */ /* 0x008fe200000000ff */
[----:B------:R-:W-:Y:S01]  /*88e0*/  FFMA.FTZ R98, R140, c[0x0][0x2d0], -R210 ;  /* 0x0000b4008c627a23 */ /* 0x000fe200000108d2 */
[----:B------:R-:W-:Y:S02]  /*88f0*/  F2FP.PACK_AB R70, R167, R162 ;  /* 0x000000a2a746723e */ /* 0x000fe400000000ff */
[----:B------:R-:W-:Y:S01]  /*8900*/  MUFU.EX2 R164, R90 ;  /* 0x0000005a00a47308 */ /* 0x000fe20000000800 */
[----:B------:R-:W-:Y:S02]  /*8910*/  F2FP.PACK_AB R69, R171, R166 ;  /* 0x000000a6ab45723e */ /* 0x000fe400000000ff */
[----:B------:R-:W-:Y:S01]  /*8920*/  F2FP.PACK_AB R71, R152, R144 ;  /* 0x000000909847723e */ /* 0x000fe200000000ff */
[----:B--2---:R-:W-:Y:S06]  /*8930*/  LDSM.16.MT88.4 R92, [R237+0x6100] ;  /* 0x00610000ed5c783b */ /* 0x004fec0000004200 */
[C---:B------:R-:W-:Y:S01]  /*8940*/  HMMA.16816.F32 R4, R68.reuse, R72, R4 ;  /* 0x000000484404723c */ /* 0x040fe20000001804 */
[----:B------:R-:W-:Y:S02]  /*8950*/  MUFU.EX2 R160, R91 ;  /* 0x0000005b00a07308 */ /* 0x000fe40000000800 */
[--C-:B-1----:R-:W-:Y:S05]  /*8960*/  FFMA.FTZ R89, R168, c[0x0][0x2d0], -R204.reuse ;  /* 0x0000b400a8597a23 */ /* 0x102fea00000108cc */
[C---:B------:R-:W-:Y:S01]  /*8970*/  HMMA.16816.F32 R8, R68.reuse, R74, R8 ;  /* 0x0000004a4408723c */ /* 0x040fe20000001808 */
[----:B------:R-:W1:Y:S02]  /*8980*/  LDSM.16.MT88.4 R72, [R240+0x5900] ;  /* 0x00590000f048783b */ /* 0x000e640000004200 */
[----:B------:R-:W-:Y:S05]  /*8990*/  MUFU.EX2 R170, R97 ;  /* 0x0000006100aa7308 */ /* 0x000fea0000000800 */
[C---:B------:R-:W-:Y:S05]  /*89a0*/  HMMA.16816.F32 R12, R68.reuse, R100, R12 ;  /* 0x00000064440c723c */ /* 0x040fea000000180c */
[----:B------:R-:W-:Y:S02]  /*89b0*/  MUFU.EX2 R140, R98 ;  /* 0x00000062008c7308 */ /* 0x000fe40000000800 */
[--C-:B------:R-:W-:Y:S01]  /*89c0*/  FFMA.FTZ R101, R163, c[0x0][0x2d0], -R204.reuse ;  /* 0x0000b400a3657a23 */ /* 0x100fe200000108cc */
[C---:B------:R-:W-:Y:S04]  /*89d0*/  HMMA.16816.F32 R16, R68.reuse, R102, R16 ;  /* 0x000000664410723c */ /* 0x040fe80000001810 */
[--C-:B------:R-:W-:Y:S03]  /*89e0*/  FFMA.FTZ R100, R157, c[0x0][0x2d0], -R204.reuse ;  /* 0x0000b4009d647a23 */ /* 0x100fe600000108cc */
[----:B------:R2:W-:Y:S01]  /*89f0*/  MUFU.EX2 R169, R96 ;  /* 0x0000006000a97308 */ /* 0x0005e20000000800 */
[C---:B------:R-:W-:Y:S04]  /*8a00*/  HMMA.16816.F32 R20, R68.reuse, R80, R20 ;  /* 0x000000504414723c */ /* 0x040fe80000001814 */
[----:B------:R-:W-:Y:S04]  /*8a10*/  FFMA.FTZ R102, R161, c[0x0][0x2d0], -R204 ;  /* 0x0000b400a1667a23 */ /* 0x000fe800000108cc */
[C---:B------:R-:W-:Y:S01]  /*8a20*/  HMMA.16816.F32 R24, R68.reuse, R82, R24 ;  /* 0x000000524418723c */ /* 0x040fe20000001818 */
[----:B------:R-:W3:Y:S01]  /*8a30*/  LDSM.16.MT88.4 R80, [R237+0x5900] ;  /* 0x00590000ed50783b */ /* 0x000ee20000004200 */
[----:B------:R-:W-:Y:S06]  /*8a40*/  MUFU.EX2 R161, R102 ;  /* 0x0000006600a17308 */ /* 0x000fec0000000800 */
[C---:B----4-:R-:W-:Y:S04]  /*8a50*/  HMMA.16816.F32 R28, R68.reuse, R76, R28 ;  /* 0x0000004c441c723c */ /* 0x050fe8000000181c */
[----:B------:R-:W-:Y:S01]  /*8a60*/  MUFU.EX2 R163, R101 ;  /* 0x0000006500a37308 */ /* 0x000fe20000000800 */
[----:B--2---:R-:W-:Y:S03]  /*8a70*/  LDSM.16.MT88.4 R96, [R238+0x2900] ;  /* 0x00290000ee60783b */ /* 0x004fe60000004200 */
[C---:B------:R-:W-:Y:S06]  /*8a80*/  HMMA.16816.F32 R32, R68.reuse, R78, R32 ;  /* 0x0000004e4420723c */ /* 0x040fec0000001820 */
[----:B------:R2:W-:Y:S01]  /*8a90*/  MUFU.EX2 R157, R100 ;  /* 0x00000064009d7308 */ /* 0x0005e20000000800 */
[----:B------:R-:W4:Y:S01]  /*8aa0*/  LDSM.16.MT88.4 R76, [R236+0x5900] ;  /* 0x00590000ec4c783b */ /* 0x000f220000004200 */
[C---:B-1----:R-:W-:Y:S08]  /*8ab0*/  HMMA.16816.F32 R36, R68.reuse, R72, R36 ;  /* 0x000000484424723c */ /* 0x042ff00000001824 */
[C---:B------:R-:W-:Y:S01]  /*8ac0*/  HMMA.16816.F32 R40, R68.reuse, R74, R40 ;  /* 0x0000004a4428723c */ /* 0x040fe20000001828 */
[----:B------:R-:W1:Y:S01]  /*8ad0*/  LDSM.16.MT88.4 R72, [R240+0x2100] ;  /* 0x00210000f048783b */ /* 0x000e620000004200 */
[----:B------:R5:W1:Y:S06]  /*8ae0*/  MUFU.EX2 R168, R89 ;  /* 0x0000005900a87308 */ /* 0x000a6c0000000800 */
[C---:B------:R-:W-:Y:S04]  /*8af0*/  HMMA.16816.F32 R44, R68.reuse, R84, R44 ;  /* 0x00000054442c723c */ /* 0x040fe8000000182c */
[----:B------:R4:W1:Y:S01]  /*8b00*/  MUFU.EX2 R121, R88 ;  /* 0x0000005800797308 */ /* 0x0008620000000800 */
[----:B--2---:R-:W-:Y:S03]  /*8b10*/  LDSM.16.MT88.4 R100, [R236+0x3900] ;  /* 0x00390000ec64783b */ /* 0x004fe60000004200 */
[C---:B------:R-:W-:Y:S05]  /*8b20*/  HMMA.16816.F32 R48, R68.reuse, R86, R48 ;  /* 0x000000564430723c */ /* 0x040fea0000001830 */
[----:B------:R-:W2:Y:S03]  /*8b30*/  LDSM.16.MT88.4 R84, [R238+0x2100] ;  /* 0x00210000ee54783b */ /* 0x000ea60000004200 */
[C---:B---3--:R-:W-:Y:S04]  /*8b40*/  HMMA.16816.F32 R52, R68.reuse, R80, R52 ;  /* 0x000000504434723c */ /* 0x048fe80000001834 */
[--C-:B-----5:R-:W-:Y:S04]  /*8b50*/  FFMA.FTZ R89, R156, c[0x0][0x2d0], -R210.reuse ;  /* 0x0000b4009c597a23 */ /* 0x120fe800000108d2 */
[C---:B------:R-:W-:Y:S01]  /*8b60*/  HMMA.16816.F32 R56, R68.reuse, R82, R56 ;  /* 0x000000524438723c */ /* 0x040fe20000001838 */
[----:B------:R-:W3:Y:S01]  /*8b70*/  LDSM.16.MT88.4 R80, [R237+0x2100] ;  /* 0x00210000ed50783b */ /* 0x000ee20000004200 */
[----:B------:R-:W-:Y:S02]  /*8b80*/  MUFU.EX2 R156, R89 ;  /* 0x00000059009c7308 */ /* 0x000fe40000000800 */
[--C-:B----4-:R-:W-:Y:S04]  /*8b90*/  FFMA.FTZ R88, R148, c[0x0][0x2d0], -R210.reuse ;  /* 0x0000b40094587a23 */ /* 0x110fe800000108d2 */
[C---:B------:R-:W-:Y:S04]  /*8ba0*/  HMMA.16816.F32 R60, R68.reuse, R76, R60 ;  /* 0x0000004c443c723c */ /* 0x040fe8000000183c */
[----:B------:R4:W5:Y:S04]  /*8bb0*/  MUFU.EX2 R148, R88 ;  /* 0x0000005800947308 */ /* 0x0009680000000800 */
[----:B------:R-:W-:Y:S01]  /*8bc0*/  HMMA.16816.F32 R64, R68, R78, R64 ;  /* 0x0000004e4440723c */ /* 0x000fe20000001840 */
[----:B------:R-:W3:Y:S06]  /*8bd0*/  LDSM.16.MT88.4 R76, [R236+0x2100] ;  /* 0x00210000ec4c783b */ /* 0x000eec0000004200 */
[----:B------:R-:W-:Y:S02]  /*8be0*/  F2FP.PACK_AB R68, R115, R114 ;  /* 0x000000727344723e */ /* 0x000fe400000000ff */
[----:B------:R-:W-:Y:S03]  /*8bf0*/  F2FP.PACK_AB R70, R122, R120 ;  /* 0x000000787a46723e */ /* 0x000fe600000000ff */
[----:B-1----:R-:W-:Y:S02]  /*8c00*/  F2FP.PACK_AB R69, R164, R168 ;  /* 0x000000a8a445723e */ /* 0x002fe400000000ff */
[----:B------:R-:W-:Y:S01]  /*8c10*/  F2FP.PACK_AB R71, R160, R121 ;  /* 0x00000079a047723e */ /* 0x000fe200000000ff */
[----:B----4-:R-:W-:Y:S06]  /*8c20*/  LDSM.16.MT88.4 R88, [R238+0x6100] ;  /* 0x00610000ee58783b */ /* 0x010fec0000004200 */
[C---:B------:R-:W-:Y:S08]  /*8c30*/  HMMA.16816.F32 R4, R68.reuse, R72, R4 ;  /* 0x000000484404723c */ /* 0x040ff00000001804 */
[C---:B------:R-:W-:Y:S01]  /*8c40*/  HMMA.16816.F32 R8, R68.reuse, R74, R8 ;  /* 0x0000004a4408723c */ /* 0x040fe20000001808 */
[----:B------:R-:W1:Y:S07]  /*8c50*/  LDSM.16.MT88.4 R72, [R240+0x6100] ;  /* 0x00610000f048783b */ /* 0x000e6e0000004200 */
[C---:B--2---:R-:W-:Y:S08]  /*8c60*/  HMMA.16816.F32 R12, R68.reuse, R84, R12 ;  /* 0x00000054440c723c */ /* 0x044ff0000000180c */
[C---:B------:R-:W-:Y:S01]  /*8c70*/  HMMA.16816.F32 R16, R68.reuse, R86, R16 ;  /* 0x000000564410723c */ /* 0x040fe20000001810 */
[----:B------:R-:W2:Y:S07]  /*8c80*/  LDSM.16.MT88.4 R84, [R236+0x6100] ;  /* 0x00610000ec54783b */ /* 0x000eae0000004200 */
[C---:B---3--:R-:W-:Y:S08]  /*8c90*/  HMMA.16816.F32 R20, R68.reuse, R80, R20 ;  /* 0x000000504414723c */ /* 0x048ff00000001814 */
[C---:B------:R-:W-:Y:S01]  /*8ca0*/  HMMA.16816.F32 R24, R68.reuse, R82, R24 ;  /* 0x000000524418723c */ /* 0x040fe20000001818 */
[----:B------:R-:W3:Y:S07]  /*8cb0*/  LDSM.16.MT88.4 R80, [R240+0x2900] ;  /* 0x00290000f050783b */ /* 0x000eee0000004200 */
[C---:B------:R-:W-:Y:S08]  /*8cc0*/  HMMA.16816.F32 R28, R68.reuse, R76, R28 ;  /* 0x0000004c441c723c */ /* 0x040ff0000000181c */
[C---:B------:R-:W-:Y:S01]  /*8cd0*/  HMMA.16816.F32 R32, R68.reuse, R78, R32 ;  /* 0x0000004e4420723c */ /* 0x040fe20000001820 */
[----:B------:R-:W4:Y:S07]  /*8ce0*/  LDSM.16.MT88.4 R76, [R237+0x2900] ;  /* 0x00290000ed4c783b */ /* 0x000f2e0000004200 */
[C---:B-1----:R-:W-:Y:S08]  /*8cf0*/  HMMA.16816.F32 R36, R68.reuse, R72, R36 ;  /* 0x000000484424723c */ /* 0x042ff00000001824 */
[C---:B------:R-:W-:Y:S01]  /*8d00*/  HMMA.16816.F32 R40, R68.reuse, R74, R40 ;  /* 0x0000004a4428723c */ /* 0x040fe20000001828 */
[----:B------:R-:W1:Y:S07]  /*8d10*/  LDSM.16.MT88.4 R72, [R236+0x2900] ;  /* 0x00290000ec48783b */ /* 0x000e6e0000004200 */
[C---:B------:R-:W-:Y:S07]  /*8d20*/  HMMA.16816.F32 R44, R68.reuse, R88, R44 ;  /* 0x00000058442c723c */ /* 0x040fee000000182c */
[--C-:B------:R-:W-:Y:S01]  /*8d30*/  FFMA.FTZ R88, R149, c[0x0][0x2d0], -R210.reuse ;  /* 0x0000b40095587a23 */ /* 0x100fe200000108d2 */
[C---:B------:R-:W-:Y:S03]  /*8d40*/  HMMA.16816.F32 R48, R68.reuse, R90, R48 ;  /* 0x0000005a4430723c */ /* 0x040fe60000001830 */
[----:B------:R-:W-:Y:S01]  /*8d50*/  MUFU.EX2 R149, R88 ;  /* 0x0000005800957308 */ /* 0x000fe20000000800 */
[--C-:B------:R-:W-:Y:S03]  /*8d60*/  FFMA.FTZ R89, R145, c[0x0][0x2d0], -R210.reuse ;  /* 0x0000b40091597a23 */ /* 0x100fe600000108d2 */
[--C-:B------:R-:W-:Y:S01]  /*8d70*/  FFMA.FTZ R91, R147, c[0x0][0x2d0], -R210.reuse ;  /* 0x0000b400935b7a23 */ /* 0x100fe200000108d2 */
[C---:B------:R-:W-:Y:S04]  /*8d80*/  HMMA.16816.F32 R52, R68.reuse, R92, R52 ;  /* 0x0000005c4434723c */ /* 0x040fe80000001834 */
[--C-:B------:R-:W-:Y:S01]  /*8d90*/  FFMA.FTZ R90, R143, c[0x0][0x2d0], -R210.reuse ;  /* 0x0000b4008f5a7a23 */ /* 0x100fe200000108d2 */
[----:B------:R-:W1:Y:S01]  /*8da0*/  MUFU.EX2 R147, R91 ;  /* 0x0000005b00937308 */ /* 0x000e620000000800 */
[----:B------:R-:W-:Y:S02]  /*8db0*/  FFMA.FTZ R210, R206, c[0x0][0x2d0], -R210 ;  /* 0x0000b400ced27a23 */ /* 0x000fe400000108d2 */
[C---:B------:R-:W-:Y:S01]  /*8dc0*/  HMMA.16816.F32 R56, R68.reuse, R94, R56 ;  /* 0x0000005e4438723c */ /* 0x040fe20000001838 */
[----:B------:R-:W-:Y:S03]  /*8dd0*/  LDSM.16.MT88.4 R92, [R237+0x7100] ;  /* 0x00710000ed5c783b */ /* 0x000fe60000004200 */
[--C-:B------:R-:W-:Y:S01]  /*8de0*/  FFMA.FTZ R206, R203, c[0x0][0x2d0], -R204.reuse ;  /* 0x0000b400cbce7a23 */ /* 0x100fe200000108cc */
[----:B------:R-:W-:Y:S01]  /*8df0*/  MOV R203, R122 ;  /* 0x0000007a00cb7202 */ /* 0x000fe20000000f00 */
[----:B------:R-:W-:Y:S01]  /*8e00*/  FFMA.FTZ R204, R133, c[0x0][0x2d0], -R204 ;  /* 0x0000b40085cc7a23 */ /* 0x000fe200000108cc */
[----:B------:R-:W-:Y:S01]  /*8e10*/  MUFU.EX2 R145, R89 ;  /* 0x0000005900917308 */ /* 0x000fe20000000800 */
[C---:B--2---:R-:W-:Y:S08]  /*8e20*/  HMMA.16816.F32 R60, R68.reuse, R84, R60 ;  /* 0x00000054443c723c */ /* 0x044ff0000000183c */
[----:B------:R-:W-:Y:S01]  /*8e30*/  HMMA.16816.F32 R64, R68, R86, R64 ;  /* 0x000000564440723c */ /* 0x000fe20000001840 */
[----:B------:R-:W-:Y:S01]  /*8e40*/  LDSM.16.MT88.4 R84, [R238+0x6900] ;  /* 0x00690000ee54783b */ /* 0x000fe20000004200 */
[----:B------:R2:W1:Y:S05]  /*8e50*/  MUFU.EX2 R143, R90 ;  /* 0x0000005a008f7308 */ /* 0x00046a0000000800 */
[----:B-----5:R-:W-:Y:S02]  /*8e60*/  F2FP.PACK_AB R68, R148, R156 ;  /* 0x0000009c9444723e */ /* 0x020fe400000000ff */
[----:B------:R-:W-:Y:S03]  /*8e70*/  F2FP.PACK_AB R70, R140, R170 ;  /* 0x000000aa8c46723e */ /* 0x000fe600000000ff */
[----:B------:R-:W-:Y:S01]  /*8e80*/  F2FP.PACK_AB R69, R161, R169 ;  /* 0x000000a9a145723e */ /* 0x000fe200000000ff */
[----:B------:R-:W5:Y:S01]  /*8e90*/  MUFU.EX2 R210, R210 ;  /* 0x000000d200d27308 */ /* 0x000f620000000800 */
[----:B------:R-:W-:Y:S07]  /*8ea0*/  F2FP.PACK_AB R71, R157, R163 ;  /* 0x000000a39d47723e */ /* 0x000fee00000000ff */
[C---:B---3--:R-:W-:Y:S02]  /*8eb0*/  HMMA.16816.F32 R4, R68.reuse, R80, R4 ;  /* 0x000000504404723c */ /* 0x048fe40000001804 */
[----:B------:R-:W-:Y:S01]  /*8ec0*/  MUFU.EX2 R133, R204 ;  /* 0x000000cc00857308 */ /* 0x000fe20000000800 */
[----:B--2---:R-:W-:Y:S05]  /*8ed0*/  LDSM.16.MT88.4 R88, [R238+0x7100] ;  /* 0x00710000ee58783b */ /* 0x004fea0000004200 */
[C---:B------:R-:W-:Y:S04]  /*8ee0*/  HMMA.16816.F32 R8, R68.reuse, R82, R8 ;  /* 0x000000524408723c */ /* 0x040fe80000001808 */
[----:B------:R-:W2:Y:S01]  /*8ef0*/  MUFU.EX2 R206, R206 ;  /* 0x000000ce00ce7308 */ /* 0x000ea20000000800 */
[----:B------:R-:W3:Y:S03]  /*8f00*/  LDSM.16.MT88.4 R80, [R240+0x6900] ;  /* 0x00690000f050783b */ /* 0x000ee60000004200 */
[C---:B------:R-:W-:Y:S08]  /*8f10*/  HMMA.16816.F32 R12, R68.reuse, R96, R12 ;  /* 0x00000060440c723c */ /* 0x040ff0000000180c */
[C---:B------:R-:W-:Y:S01]  /*8f20*/  HMMA.16816.F32 R16, R68.reuse, R98, R16 ;  /* 0x000000624410723c */ /* 0x040fe20000001810 */
[----:B------:R-:W-:Y:S07]  /*8f30*/  LDSM.16.MT88.4 R96, [R236+0x7100] ;  /* 0x00710000ec60783b */ /* 0x000fee0000004200 */
[C---:B----4-:R-:W-:Y:S08]  /*8f40*/  HMMA.16816.F32 R20, R68.reuse, R76, R20 ;  /* 0x0000004c4414723c */ /* 0x050ff00000001814 */
[C---:B------:R-:W-:Y:S01]  /*8f50*/  HMMA.16816.F32 R24, R68.reuse, R78, R24 ;  /* 0x0000004e4418723c */ /* 0x040fe20000001818 */
[----:B------:R-:W4:Y:S07]  /*8f60*/  LDSM.16.MT88.4 R76, [R237+0x6900] ;  /* 0x00690000ed4c783b */ /* 0x000f2e0000004200 */
[C---:B-1----:R-:W-:Y:S08]  /*8f70*/  HMMA.16816.F32 R28, R68.reuse, R72, R28 ;  /* 0x00000048441c723c */ /* 0x042ff0000000181c */
[C---:B------:R-:W-:Y:S01]  /*8f80*/  HMMA.16816.F32 R32, R68.reuse, R74, R32 ;  /* 0x0000004a4420723c */ /* 0x040fe20000001820 */
[----:B------:R-:W1:Y:S07]  /*8f90*/  LDSM.16.MT88.4 R72, [R236+0x6900] ;  /* 0x00690000ec48783b */ /* 0x000e6e0000004200 */
[C---:B---3--:R-:W-:Y:S08]  /*8fa0*/  HMMA.16816.F32 R36, R68.reuse, R80, R36 ;  /* 0x000000504424723c */ /* 0x048ff00000001824 */
[C---:B------:R-:W-:Y:S01]  /*8fb0*/  HMMA.16816.F32 R40, R68.reuse, R82, R40 ;  /* 0x000000524428723c */ /* 0x040fe20000001828 */
[----:B------:R-:W3:Y:S07]  /*8fc0*/  LDSM.16.MT88.4 R80, [R240+0x3100] ;  /* 0x00310000f050783b */ /* 0x000eee0000004200 */
[C---:B------:R-:W-:Y:S08]  /*8fd0*/  HMMA.16816.F32 R44, R68.reuse, R84, R44 ;  /* 0x00000054442c723c */ /* 0x040ff0000000182c */
[C---:B------:R-:W-:Y:S01]  /*8fe0*/  HMMA.16816.F32 R48, R68.reuse, R86, R48 ;  /* 0x000000564430723c */ /* 0x040fe20000001830 */
[----:B------:R-:W-:Y:S07]  /*8ff0*/  LDSM.16.MT88.4 R84, [R236+0x3100] ;  /* 0x00310000ec54783b */ /* 0x000fee0000004200 */
[C---:B----4-:R-:W-:Y:S08]  /*9000*/  HMMA.16816.F32 R52, R68.reuse, R76, R52 ;  /* 0x0000004c4434723c */ /* 0x050ff00000001834 */
[C---:B------:R-:W-:Y:S01]  /*9010*/  HMMA.16816.F32 R56, R68.reuse, R78, R56 ;  /* 0x0000004e4438723c */ /* 0x040fe20000001838 */
[----:B------:R-:W4:Y:S07]  /*9020*/  LDSM.16.MT88.4 R76, [R238+0x3100] ;  /* 0x00310000ee4c783b */ /* 0x000f2e0000004200 */
[C---:B-1----:R-:W-:Y:S08]  /*9030*/  HMMA.16816.F32 R60, R68.reuse, R72, R60 ;  /* 0x00000048443c723c */ /* 0x042ff0000000183c */
[----:B------:R-:W-:Y:S01]  /*9040*/  HMMA.16816.F32 R64, R68, R74, R64 ;  /* 0x0000004a4440723c */ /* 0x000fe20000001840 */
[----:B------:R-:W1:Y:S06]  /*9050*/  LDSM.16.MT88.4 R72, [R237+0x3100] ;  /* 0x00310000ed48783b */ /* 0x000e6c0000004200 */
[----:B------:R-:W-:Y:S02]  /*9060*/  F2FP.PACK_AB R68, R147, R149 ;  /* 0x000000959344723e */ /* 0x000fe400000000ff */
[----:B------:R-:W-:Y:S03]  /*9070*/  F2FP.PACK_AB R70, R143, R145 ;  /* 0x000000918f46723e */ /* 0x000fe600000000ff */
[----:B------:R-:W-:Y:S02]  /*9080*/  F2FP.PACK_AB R69, R217, R219 ;  /* 0x000000dbd945723e */ /* 0x000fe400000000ff */
[----:B------:R-:W-:Y:S07]  /*9090*/  F2FP.PACK_AB R71, R211, R218 ;  /* 0x000000dad347723e */ /* 0x000fee00000000ff */
[C---:B---3--:R-:W-:Y:S08]  /*90a0*/  HMMA.16816.F32 R4, R68.reuse, R80, R4 ;  /* 0x000000504404723c */ /* 0x048ff00000001804 */
[C---:B------:R-:W-:Y:S01]  /*90b0*/  HMMA.16816.F32 R8, R68.reuse, R82, R8 ;  /* 0x000000524408723c */ /* 0x040fe20000001808 */
[----:B------:R-:W3:Y:S07]  /*90c0*/  LDSM.16.MT88.4 R80, [R240+0x7100] ;  /* 0x00710000f050783b */ /* 0x000eee0000004200 */
[C---:B----4-:R-:W-:Y:S01]  /*90d0*/  HMMA.16816.F32 R12, R68.reuse, R76, R12 ;  /* 0x0000004c440c723c */ /* 0x050fe2000000180c */
[----:B------:R-:W4:Y:S07]  /*90e0*/  LDL.LU R77, [R1+0xc] ;  /* 0x00000c00014d7983 */ /* 0x000f2e0000300800 */
[C---:B------:R-:W-:Y:S08]  /*90f0*/  HMMA.16816.F32 R16, R68.reuse, R78, R16 ;  /* 0x0000004e4410723c */ /* 0x040ff00000001810 */
[C---:B-1----:R-:W-:Y:S07]  /*9100*/  HMMA.16816.F32 R20, R68.reuse, R72, R20 ;  /* 0x000000484414723c */ /* 0x042fee0000001814 */
[----:B------:R-:W-:Y:S01]  /*9110*/  MOV R73, R121 ;  /* 0x0000007900497202 */ /* 0x000fe20000000f00 */
[C---:B------:R-:W-:Y:S04]  /*9120*/  HMMA.16816.F32 R24, R68.reuse, R74, R24 ;  /* 0x0000004a4418723c */ /* 0x040fe80000001818 */
[----:B------:R-:W-:Y:S03]  /*9130*/  MOV R72, R120 ;  /* 0x0000007800487202 */ /* 0x000fe60000000f00 */
[----:B------:R-:W-:Y:S01]  /*9140*/  MOV R75, R115 ;  /* 0x00000073004b7202 */ /* 0x000fe20000000f00 */
[C---:B------:R-:W-:Y:S04]  /*9150*/  HMMA.16816.F32 R28, R68.reuse, R84, R28 ;  /* 0x00000054441c723c */ /* 0x040fe8000000181c */
[----:B------:R-:W-:Y:S04]  /*9160*/  MOV R74, R114 ;  /* 0x00000072004a7202 */ /* 0x000fe80000000f00 */
[C---:B------:R-:W-:Y:S01]  /*9170*/  HMMA.16816.F32 R32, R68.reuse, R86, R32 ;  /* 0x000000564420723c */ /* 0x040fe20000001820 */
[----:B------:R-:W-:Y:S07]  /*9180*/  LDSM.16.MT88.4 R84, [R238+0x7900] ;  /* 0x00790000ee54783b */ /* 0x000fee0000004200 */
[C---:B---3--:R-:W-:Y:S08]  /*9190*/  HMMA.16816.F32 R36, R68.reuse, R80, R36 ;  /* 0x000000504424723c */ /* 0x048ff00000001824 */
[C---:B------:R-:W-:Y:S08]  /*91a0*/  HMMA.16816.F32 R40, R68.reuse, R82, R40 ;  /* 0x000000524428723c */ /* 0x040ff00000001828 */
[C---:B------:R-:W-:Y:S08]  /*91b0*/  HMMA.16816.F32 R44, R68.reuse, R88, R44 ;  /* 0x00000058442c723c */ /* 0x040ff0000000182c */
[C---:B------:R-:W-:Y:S08]  /*91c0*/  HMMA.16816.F32 R48, R68.reuse, R90, R48 ;  /* 0x0000005a4430723c */ /* 0x040ff00000001830 */
[C---:B------:R-:W-:Y:S08]  /*91d0*/  HMMA.16816.F32 R52, R68.reuse, R92, R52 ;  /* 0x0000005c4434723c */ /* 0x040ff00000001834 */
[C---:B------:R-:W-:Y:S01]  /*91e0*/  HMMA.16816.F32 R56, R68.reuse, R94, R56 ;  /* 0x0000005e4438723c */ /* 0x040fe20000001838 */
[----:B------:R-:W1:Y:S07]  /*91f0*/  LDSM.16.MT88.4 R92, [R240+0x7900] ;  /* 0x00790000f05c783b */ /* 0x000e6e0000004200 */
[C---:B------:R-:W-:Y:S08]  /*9200*/  HMMA.16816.F32 R60, R68.reuse, R96, R60 ;  /* 0x00000060443c723c */ /* 0x040ff0000000183c */
[----:B------:R-:W-:Y:S07]  /*9210*/  HMMA.16816.F32 R64, R68, R98, R64 ;  /* 0x000000624440723c */ /* 0x000fee0000001840 */
[----:B------:R-:W-:Y:S02]  /*9220*/  F2FP.PACK_AB R68, R209, R208 ;  /* 0x000000d0d144723e */ /* 0x000fe400000000ff */
[----:B-----5:R-:W-:Y:S03]  /*9230*/  F2FP.PACK_AB R70, R210, R207 ;  /* 0x000000cfd246723e */ /* 0x020fe600000000ff */
[----:B--2---:R-:W-:Y:S02]  /*9240*/  F2FP.PACK_AB R69, R206, R205 ;  /* 0x000000cdce45723e */ /* 0x004fe400000000ff */
[----:B------:R-:W-:Y:S07]  /*9250*/  F2FP.PACK_AB R71, R133, R134 ;  /* 0x000000868547723e */ /* 0x000fee00000000ff */
[C---:B------:R-:W-:Y:S07]  /*9260*/  HMMA.16816.F32 R128, R68.reuse, R124, R4 ;  /* 0x0000007c4480723c */ /* 0x040fee0000001804 */
[----:B------:R-:W-:Y:S01]  /*9270*/  FADD.FTZ R5, R113, R112 ;  /* 0x0000007071057221 */ /* 0x000fe20000010000 */
[C---:B------:R-:W-:Y:S04]  /*9280*/  HMMA.16816.F32 R124, R68.reuse, R126, R8 ;  /* 0x0000007e447c723c */ /* 0x040fe80000001808 */
[----:B------:R-:W-:Y:S04]  /*9290*/  FADD.FTZ R216, R216, R5 ;  /* 0x00000005d8d87221 */ /* 0x000fe80000010000 */
[----:B------:R-:W-:Y:S01]  /*92a0*/  FADD.FTZ R5, R141, R216 ;  /* 0x000000d88d057221 */ /* 0x000fe20000010000 */
[C---:B------:R-:W-:Y:S08]  /*92b0*/  HMMA.16816.F32 R120, R68.reuse, R116, R12 ;  /* 0x000000744478723c */ /* 0x040ff0000000180c */
[C---:B------:R-:W-:Y:S08]  /*92c0*/  HMMA.16816.F32 R116, R68.reuse, R118, R16 ;  /* 0x000000764474723c */ /* 0x040ff00000001810 */
[C---:B------:R-:W-:Y:S08]  /*92d0*/  HMMA.16816.F32 R112, R68.reuse, R108, R20 ;  /* 0x0000006c4470723c */ /* 0x040ff00000001814 */
[C---:B------:R-:W-:Y:S04]  /*92e0*/  HMMA.16816.F32 R108, R68.reuse, R110, R24 ;  /* 0x0000006e446c723c */ /* 0x040fe80000001818 */
[----:B----4-:R-:W-:Y:S02]  /*92f0*/  FFMA.FTZ R202, R2, R77, R202 ;  /* 0x0000004d02ca7223 */ /* 0x010fe400000100ca */
[----:B------:R-:W-:Y:S01]  /*9300*/  FADD.FTZ R2, R150, R5 ;  /* 0x0000000596027221 */ /* 0x000fe20000010000 */
[----:B------:R-:W2:Y:S01]  /*9310*/  LDSM.16.MT88.4 R76, [R237+0x7900] ;  /* 0x00790000ed4c783b */ /* 0x000ea20000004200 */
[----:B------:R-:W-:Y:S04]  /*9320*/  FADD.FTZ R201, R201, R202 ;  /* 0x000000cac9c97221 */ /* 0x000fe80000010000 */
[----:B------:R-:W-:Y:S02]  /*9330*/  FADD.FTZ R7, R155, R2 ;  /* 0x000000029b077221 */ /* 0x000fe40000010000 */
        /* <DEDUP_REMOVED lines=13> */
[C---:B------:R-:W-:Y:S03]  /*9410*/  HMMA.16816.F32 R104, R68.reuse, R100, R28 ;  /* 0x000000644468723c */ /* 0x040fe6000000181c */
[----:B------:R-:W-:Y:S02]  /*9420*/  FADD.FTZ R5, R151, R0 ;  /* 0x0000000097057221 */ /* 0x000fe40000010000 */
[----:B------:R-:W-:Y:S02]  /*9430*/  FADD.FTZ R9, R168, R9 ;  /* 0x00000009a8097221 */ /* 0x000fe40000010000 */
[----:B------:R-:W-:Y:S01]  /*9440*/  FADD.FTZ R0, R146, R5 ;  /* 0x0000000592007221 */ /* 0x000fe20000010000 */
[C---:B------:R-:W-:Y:S04]  /*9450*/  HMMA.16816.F32 R100, R68.reuse, R102, R32 ;  /* 0x000000664464723c */ /* 0x040fe80000001820 */
[----:B------:R-:W-:Y:S02]  /*9460*/  FADD.FTZ R5, R153, R0 ;  /* 0x0000000099057221 */ /* 0x000fe40000010000 */
[----:B------:R-:W-:Y:S02]  /*9470*/  FADD.FTZ R2, R164, R9 ;  /* 0x00000009a4027221 */ /* 0x000fe40000010000 */
[----:B------:R-:W-:Y:S01]  /*9480*/  FADD.FTZ R0, R158, R5 ;  /* 0x000000059e007221 */ /* 0x000fe20000010000 */
[C---:B-1----:R-:W-:Y:S03]  /*9490*/  HMMA.16816.F32 R96, R68.reuse, R92, R36 ;  /* 0x0000005c4460723c */ /* 0x042fe60000001824 */
[----:B------:R-:W-:Y:S02]  /*94a0*/  FADD.FTZ R5, R165, R0 ;  /* 0x00000000a5057221 */ /* 0x000fe40000010000 */
[----:B------:R-:W-:Y:S02]  /*94b0*/  FADD.FTZ R11, R73, R2 ;  /* 0x00000002490b7221 */ /* 0x000fe40000010000 */
[----:B------:R-:W-:Y:S01]  /*94c0*/  FADD.FTZ R0, R162, R5 ;  /* 0x00000005a2007221 */ /* 0x000fe20000010000 */
[C---:B------:R-:W-:Y:S01]  /*94d0*/  HMMA.16816.F32 R92, R68.reuse, R94, R40 ;  /* 0x0000005e445c723c */ /* 0x040fe20000001828 */
[----:B------:R-:W1:Y:S03]  /*94e0*/  LDSM.16.MT88.4 R4, [R236+0x7900] ;  /* 0x00790000ec04783b */ /* 0x000e660000004200 */
[----:B------:R-:W-:Y:S04]  /*94f0*/  FADD.FTZ R0, R167, R0 ;  /* 0x00000000a7007221 */ /* 0x000fe80000010000 */
[----:B------:R-:W-:Y:S01]  /*9500*/  FADD.FTZ R0, R74, R0 ;  /* 0x000000004a007221 */ /* 0x000fe20000010000 */
[C---:B------:R-:W-:Y:S03]  /*9510*/  HMMA.16816.F32 R88, R68.reuse, R84, R44 ;  /* 0x000000544458723c */ /* 0x040fe6000000182c */
[----:B------:R-:W-:Y:S04]  /*9520*/  FADD.FTZ R0, R75, R0 ;  /* 0x000000004b007221 */ /* 0x000fe80000010000 */
[----:B------:R-:W-:Y:S01]  /*9530*/  FADD.FTZ R0, R72, R0 ;  /* 0x0000000048007221 */ /* 0x000fe20000010000 */
[C---:B------:R-:W-:Y:S04]  /*9540*/  HMMA.16816.F32 R84, R68.reuse, R86, R48 ;  /* 0x000000564454723c */ /* 0x040fe80000001830 */
[----:B------:R-:W-:Y:S02]  /*9550*/  FADD.FTZ R9, R203, R0 ;  /* 0x00000000cb097221 */ /* 0x000fe40000010000 */
[----:B------:R-:W-:Y:S02]  /*9560*/  FADD.FTZ R0, R160, R11 ;  /* 0x0000000ba0007221 */ /* 0x000fe40000010000 */
[----:B------:R-:W-:Y:S01]  /*9570*/  FADD.FTZ R9, R156, R9 ;  /* 0x000000099c097221 */ /* 0x000fe20000010000 */
[C---:B--2---:R-:W-:Y:S03]  /*9580*/  HMMA.16816.F32 R80, R68.reuse, R76, R52 ;  /* 0x0000004c4450723c */ /* 0x044fe60000001834 */
        /* <DEDUP_REMOVED lines=11> */
[----:B------:R-:W-:Y:S04]  /*9640*/  HMMA.16816.F32 R68, R68, R6, R64 ;  /* 0x000000064444723c */ /* 0x000fe80000001840 */
[----:B------:R-:W-:Y:S02]  /*9650*/  FADD.FTZ R2, R219, R2 ;  /* 0x00000002db027221 */ /* 0x000fe40000010000 */
[----:B------:R-:W-:Y:S02]  /*9660*/  FADD.FTZ R0, R145, R0 ;  /* 0x0000000091007221 */ /* 0x000fe40000010000 */
        /* <DEDUP_REMOVED lines=10> */
[----:B------:R-:W-:Y:S03]  /*9710*/  FADD.FTZ R134, R134, R205 ;  /* 0x000000cd86867221 */ /* 0x000fe60000010000 */
[----:B------:R1:W-:Y:S01]  /*9720*/  STL [R1+0xc], R0 ;  /* 0x00000c0001007387 */ /* 0x0003e20000100800 */
[----:B------:R-:W-:Y:S05]  /*9730*/  FADD.FTZ R2, R133, R134 ;  /* 0x0000008685027221 */ /* 0x000fea0000010000 */
[----:B------:R2:W-:Y:S01]  /*9740*/  STL [R1+0x8], R2 ;  /* 0x0000080201007387 */ /* 0x0005e20000100800 */
[----:B-1----:R-:W-:Y:S01]  /*9750*/  MOV R0, R3 ;  /* 0x0000000300007202 */ /* 0x002fe20000000f00 */
[----:B------:R-:W-:-:S05]  /*9760*/  @P1 BRA `(.L_x_6) ;  /* 0xffffc1c000001947 */ /* 0x000fca000383ffff */
.L_x_5:
[----:B------:R-:W3:Y:S04]  /*9770*/  LDL.LU R4, [R1+0xc] ;  /* 0x00000c0001047983 */ /* 0x000ee80000300800 */
[----:B--2---:R-:W2:Y:S01]  /*9780*/  LDL.LU R2, [R1+0x8] ;  /* 0x0000080001027983 */ /* 0x004ea20000300800 */
[----:B------:R-:W-:-:S02]  /*9790*/  MOV R7, RZ ;  /* 0x000000ff00077202 */ /* 0x000fc40000000f00 */
[----:B------:R-:W-:Y:S02]  /*97a0*/  MOV R0, RZ ;  /* 0x000000ff00007202 */ /* 0x000fe40000000f00 */
[----:B------:R-:W-:Y:S01]  /*97b0*/  PLOP3.LUT P2, PT, PT, PT, PT, 0x8, 0x0 ;  /* 0x000000000000781c */ /* 0x000fe20003f4e170 */
[----:B---3--:R-:W1:Y:S04]  /*97c0*/  SHFL.BFLY PT, R9, R4, 0x2, 0x1f ;  /* 0x0c401f0004097f89 */ /* 0x008e6800000e0000 */
[----:B--2---:R-:W2:Y:S01]  /*97d0*/  SHFL.BFLY PT, R5, R2, 0x2, 0x1f ;  /* 0x0c401f0002057f89 */ /* 0x004ea200000e0000 */
[----:B-1----:R-:W-:Y:S02]  /*97e0*/  FADD.FTZ R9, R9, R4 ;  /* 0x0000000409097221 */ /* 0x002fe40000010000 */
[----:B--2---:R-:W-:-:S03]  /*97f0*/  FADD.FTZ R5, R5, R2 ;  /* 0x0000000205057221 */ /* 0x004fc60000010000 */
[----:B------:R-:W1:Y:S04]  /*9800*/  SHFL.BFLY PT, R6, R9, 0x1, 0x1f ;  /* 0x0c201f0009067f89 */ /* 0x000e6800000e0000 */
[----:B------:R-:W2:Y:S01]  /*9810*/  SHFL.BFLY PT, R2, R5, 0x1, 0x1f ;  /* 0x0c201f0005027f89 */ /* 0x000ea200000e0000 */
[----:B-1----:R-:W-:Y:S02]  /*9820*/  FADD.FTZ R6, R9, R6 ;  /* 0x0000000609067221 */ /* 0x002fe40000010000 */
[----:B--2---:R-:W-:-:S03]  /*9830*/  FADD.FTZ R2, R2, R5 ;  /* 0x0000000502027221 */ /* 0x004fc60000010000 */
[----:B------:R-:W-:Y:S02]  /*9840*/  FSETP.NE.FTZ.AND P1, PT, R6, RZ, PT ;  /* 0x000000ff0600720b */ /* 0x000fe40003f35000 */
[----:B------:R-:W-:-:S11]  /*9850*/  FSETP.NE.FTZ.AND P0, PT, R2, RZ, PT ;  /* 0x000000ff0200720b */ /* 0x000fd60003f15000 */
[----:B------:R-:W1:Y:S01]  /*9860*/  @P1 MUFU.RCP R7, R6 ;  /* 0x0000000600071308 */ /* 0x000e620000001000 */
[----:B------:R-:W-:Y:S02]  /*9870*/  @P1 MOV R10, 0x3f317218 ;  /* 0x3f317218000a1802 */ /* 0x000fe40000000f00 */
[----:B------:R-:W-:-:S05]  /*9880*/  @P0 MOV R11, 0x3f317218 ;  /* 0x3f317218000b0802 */ /* 0x000fca0000000f00 */
[----:B------:R-:W2:Y:S08]  /*9890*/  @P1 MUFU.LG2 R6, R6 ;  /* 0x0000000600061308 */ /* 0x000eb00000000c00 */
[----:B------:R-:W3:Y:S01]  /*98a0*/  @P0 MUFU.LG2 R8, R2 ;  /* 0x0000000200080308 */ /* 0x000ee20000000c00 */
[C---:B-1----:R-:W-:Y:S02]  /*98b0*/  FMUL.FTZ R128, R7.reuse, R128 ;  /* 0x0000008007807220 */ /* 0x042fe40000410000 */
[----:B------:R-:W-:-:S02]  /*98c0*/  FMUL.FTZ R129, R7, R129 ;  /* 0x0000008107817220 */ /* 0x000fc40000410000 */
[C---:B------:R-:W-:Y:S02]  /*98d0*/  FMUL.FTZ R124, R7.reuse, R124 ;  /* 0x0000007c077c7220 */ /* 0x040fe40000410000 */
[C---:B------:R-:W-:Y:S01]  /*98e0*/  FMUL.FTZ R125, R7.reuse, R125 ;  /* 0x0000007d077d7220 */ /* 0x040fe20000410000 */
[----:B------:R1:W4:Y:S01]  /*98f0*/  @P0 MUFU.RCP R0, R2 ;  /* 0x0000000200000308 */ /* 0x0003220000001000 */
[----:B--2---:R-:W-:Y:S02]  /*9900*/  @P1 FMUL.FTZ R9, R6, 0.69314718246459960938 ;  /* 0x3f31721806091820 */ /* 0x004fe40000410000 */
[----:B------:R-:W-:Y:S02]  /*9910*/  @P1 FMUL.FTZ R6, R10, c[0x0][0x2d0] ;  /* 0x0000b4000a061a20 */ /* 0x000fe40000410000 */
[C---:B------:R-:W-:Y:S02]  /*9920*/  FMUL.FTZ R120, R7.reuse, R120 ;  /* 0x0000007807787220 */ /* 0x040fe40000410000 */
[----:B------:R-:W-:-:S02]  /*9930*/  FMUL.FTZ R121, R7, R121 ;  /* 0x0000007907797220 */ /* 0x000fc40000410000 */
[----:B---3--:R-:W-:Y:S02]  /*9940*/  @P0 FMUL.FTZ R10, R8, 0.69314718246459960938 ;  /* 0x3f317218080a0820 */ /* 0x008fe40000410000 */
[----:B------:R-:W-:Y:S02]  /*9950*/  @P0 FMUL.FTZ R8, R11, c[0x0][0x2d0] ;  /* 0x0000b4000b080a20 */ /* 0x000fe40000410000 */
[C---:B------:R-:W-:Y:S02]  /*9960*/  FMUL.FTZ R116, R7.reuse, R116 ;  /* 0x0000007407747220 */ /* 0x040fe40000410000 */
[C---:B------:R-:W-:Y:S01]  /*9970*/  FMUL.FTZ R117, R7.reuse, R117 ;  /* 0x0000007507757220 */ /* 0x040fe20000410000 */
[----:B-1----:R-:W-:Y:S01]  /*9980*/  MOV R2, 0xff800000 ;  /* 0xff80000000027802 */ /* 0x002fe20000000f00 */
[C---:B------:R-:W-:Y:S02]  /*9990*/  FMUL.FTZ R4, R7.reuse, R112 ;  /* 0x0000007007047220 */ /* 0x040fe40000410000 */
[----:B------:R-:W-:-:S02]  /*99a0*/  FMUL.FTZ R5, R7, R113 ;  /* 0x0000007107057220 */ /* 0x000fc40000410000 */
[C---:B------:R-:W-:Y:S02]  /*99b0*/  FMUL.FTZ R108, R7.reuse, R108 ;  /* 0x0000006c076c7220 */ /* 0x040fe40000410000 */
[C---:B------:R-:W-:Y:S02]  /*99c0*/  FMUL.FTZ R109, R7.reuse, R109 ;  /* 0x0000006d076d7220 */ /* 0x040fe40000410000 */
[C---:B------:R-:W-:Y:S02]  /*99d0*/  FMUL.FTZ R104, R7.reuse, R104 ;  /* 0x0000006807687220 */ /* 0x040fe40000410000 */
[C---:B------:R-:W-:Y:S02]  /*99e0*/  FMUL.FTZ R105, R7.reuse, R105 ;  /* 0x0000006907697220 */ /* 0x040fe40000410000 */
        /* <DEDUP_REMOVED lines=17> */
[----:B------:R-:W-:Y:S01]  /*9b00*/  FMUL.FTZ R69, R7, R69 ;  /* 0x0000004507457220 */ /* 0x000fe20000410000 */
[----:B------:R-:W-:Y:S01]  /*9b10*/  MOV R7, 0xff800000 ;  /* 0xff80000000077802 */ /* 0x000fe20000000f00 */
[C---:B----4-:R-:W-:Y:S02]  /*9b20*/  FMUL.FTZ R130, R0.reuse, R130 ;  /* 0x0000008200827220 */ /* 0x050fe40000410000 */
        /* <DEDUP_REMOVED lines=31> */
[----:B------:R-:W-:Y:S02]  /*9d20*/  @P1 FFMA.FTZ R2, R6, R132, R9 ;  /* 0x0000008406021223 */ /* 0x000fe40000010009 */
[----:B------:R-:W-:Y:S02]  /*9d30*/  @P0 FFMA.FTZ R7, R8, R3, R10 ;  /* 0x0000000308070223 */ /* 0x000fe4000001000a */
.L_x_3:
[----:B------:R-:W-:Y:S05]  /*9d40*/  @P2 BRA `(.L_x_7) ;  /* 0x0000136000002947 */ /* 0x000fea0003800000 */
[----:B------:R-:W1:Y:S01]  /*9d50*/  S2R R13, SR_TID.X ;  /* 0x00000000000d7919 */ /* 0x000e620000002100 */
[----:B------:R-:W-:Y:S01]  /*9d60*/  USHF.R.S32.HI UR6, URZ, 0x1f, UR10 ;  /* 0x0000001f3f067899 */ /* 0x000fe2000801140a */
[----:B------:R-:W-:Y:S01]  /*9d70*/  IMAD R8, RZ, RZ, -UR10 ;  /* 0x8000000aff087e24 */ /* 0x000fe2000f8e02ff */
[----:B------:R-:W-:Y:S01]  /*9d80*/  ULDC.64 UR4, c[0x0][0x4d0] ;  /* 0x0001340000047ab9 */ /* 0x000fe20000000a00 */
[----:B------:R-:W2:Y:S01]  /*9d90*/  S2R R3, SR_CTAID.Y ;  /* 0x0000000000037919 */ /* 0x000ea20000002600 */
[----:B------:R-:W-:Y:S01]  /*9da0*/  UIMAD UR7, UR6, UR4, URZ ;  /* 0x00000004060772a4 */ /* 0x000fe2000f8e023f */
[----:B------:R-:W-:Y:S01]  /*9db0*/  IMAD.MOV.U32 R11, RZ, RZ, c[0x0][0x4e8] ;  /* 0x00013a00ff0b7624 */ /* 0x000fe200078e00ff */
[----:B------:R-:W-:Y:S01]  /*9dc0*/  UIMAD.WIDE.U32 UR8, UR10, UR4, URZ ;  /* 0x000000040a0872a5 */ /* 0x000fe2000f8e003f */
[----:B------:R-:W3:Y:S01]  /*9dd0*/  S2R R10, SR_CTAID.Z ;  /* 0x00000000000a7919 */ /* 0x000ee20000002700 */
[----:B------:R-:W-:Y:S01]  /*9de0*/  UIMAD UR7, UR10, UR5, UR7 ;  /* 0x000000050a0772a4 */ /* 0x000fe2000f8e0207 */
[----:B------:R-:W-:Y:S01]  /*9df0*/  BSSY B0, `(.L_x_8) ;  /* 0x00000c9000007945 */ /* 0x000fe20003800000 */
[C---:B------:R-:W-:Y:S01]  /*9e00*/  ISETP.NE.AND P1, PT, R11.reuse, 0x1, PT ;  /* 0x000000010b00780c */ /* 0x040fe20003f25270 */
[----:B------:R-:W-:Y:S01]  /*9e10*/  ULDC.64 UR4, c[0x0][0x438] ;  /* 0x00010e0000047ab9 */ /* 0x000fe20000000a00 */
[----:B------:R-:W-:Y:S01]  /*9e20*/  MOV R19, UR9 ;  /* 0x0000000900137c02 */ /* 0x000fe20008000f00 */
[----:B------:R-:W-:Y:S01]  /*9e30*/  UIMAD.WIDE.U32 UR12, UR10, UR4, URZ ;  /* 0x000000040a0c72a5 */ /* 0x000fe2000f8e003f */
[----:B------:R-:W-:Y:S01]  /*9e40*/  IMAD.U32 R18, RZ, RZ, UR8 ;  /* 0x00000008ff127e24 */ /* 0x000fe2000f8e00ff */
[----:B------:R-:W-:Y:S01]  /*9e50*/  UIMAD UR4, UR6, UR4, URZ ;  /* 0x00000004060472a4 */ /* 0x000fe2000f8e023f */
[----:B------:R-:W-:Y:S01]  /*9e60*/  IMAD R11, R11, c[0x0][0x388], RZ ;  /* 0x0000e2000b0b7a24 */ /* 0x000fe200078e02ff */
[----:B------:R-:W-:-:S02]  /*9e70*/  UIADD3 UR7, UR9, UR7, URZ ;  /* 0x0000000709077290 */ /* 0x000fc4000fffe03f */
[----:B------:R-:W-:Y:S01]  /*9e80*/  UIMAD UR4, UR10, UR5, UR4 ;  /* 0x000000050a0472a4 */ /* 0x000fe2000f8e0204 */
[----:B------:R-:W-:Y:S01]  /*9e90*/  MOV R16, UR12 ;  /* 0x0000000c00107c02 */ /* 0x000fe20008000f00 */
[----:B------:R-:W-:Y:S01]  /*9ea0*/  IMAD.U32 R17, RZ, RZ, UR13 ;  /* 0x0000000dff117e24 */ /* 0x000fe2000f8e00ff */
[----:B-1----:R-:W-:Y:S01]  /*9eb0*/  SHF.R.S32.HI R0, RZ, 0x1f, R13 ;  /* 0x0000001fff007819 */ /* 0x002fe2000001140d */
[----:B------:R-:W-:Y:S01]  /*9ec0*/  UIADD3 UR4, UR13, UR4, URZ ;  /* 0x000000040d047290 */ /* 0x000fe2000fffe03f */
[----:B------:R-:W-:Y:S02]  /*9ed0*/  IMAD.U32 R19, RZ, RZ, UR7 ;  /* 0x00000007ff137e24 */ /* 0x000fe4000f8e00ff */
[-C--:B------:R-:W-:Y:S01]  /*9ee0*/  LEA.HI R15, R0, R13.reuse, RZ, 0x5 ;  /* 0x0000000d000f7211 */ /* 0x080fe200078f28ff */
[----:B--2---:R-:W-:Y:S01]  /*9ef0*/  IMAD R8, R8, c[0x0][0x550], R3 ;  /* 0x0001540008087a24 */ /* 0x004fe200078e0203 */
[----:B------:R-:W-:Y:S01]  /*9f00*/  LEA.HI R0, R0, R13, RZ, 0x2 ;  /* 0x0000000d00007211 */ /* 0x000fe200078f10ff */
[----:B------:R-:W-:Y:S01]  /*9f10*/  IMAD.U32 R17, RZ, RZ, UR4 ;  /* 0x00000004ff117e24 */ /* 0x000fe2000f8e00ff */
[----:B------:R-:W-:Y:S01]  /*9f20*/  LOP3.LUT R6, R15, 0xffffffe0, RZ, 0xc0, !PT ;  /* 0xffffffe00f067812 */ /* 0x000fe200078ec0ff */
[----:B---3--:R-:W-:Y:S01]  /*9f30*/  IMAD.WIDE.U32 R18, R10, c[0x0][0x4d8], R18 ;  /* 0x000136000a127a25 */ /* 0x008fe200078e0012 */
[----:B------:R-:W-:-:S02]  /*9f40*/  SHF.R.S32.HI R12, RZ, 0x5, R15 ;  /* 0x00000005ff0c7819 */ /* 0x000fc4000001140f */
[----:B------:R-:W-:Y:S01]  /*9f50*/  SHF.R.S32.HI R15, RZ, 0x1f, R15 ;  /* 0x0000001fff0f7819 */ /* 0x000fe2000001140f */
[----:B------:R-:W-:Y:S01]  /*9f60*/  IMAD.IADD R6, R13, 0x1, -R6 ;  /* 0x000000010d067824 */ /* 0x000fe200078e0a06 */
[----:B------:R-:W-:Y:S01]  /*9f70*/  LOP3.LUT R0, R0, 0xfffffffc, RZ, 0xc0, !PT ;  /* 0xfffffffc00007812 */ /* 0x000fe200078ec0ff */
[----:B------:R-:W-:Y:S01]  /*9f80*/  IMAD.WIDE.U32 R16, R10, c[0x0][0x440], R16 ;  /* 0x000110000a107a25 */ /* 0x000fe200078e0010 */
[----:B------:R-:W-:Y:S02]  /*9f90*/  LEA.HI R15, R15, R12, RZ, 0x3 ;  /* 0x0000000c0f0f7211 */ /* 0x000fe400078f18ff */
[----:B------:R-:W-:Y:S01]  /*9fa0*/  IADD3 R13, -R0, R13, RZ ;  /* 0x0000000d000d7210 */ /* 0x000fe20007ffe1ff */
[----:B------:R-:W-:Y:S01]  /*9fb0*/  IMAD.MOV.U32 R22, RZ, RZ, R16 ;  /* 0x000000ffff167224 */ /* 0x000fe200078e0010 */
[----:B------:R-:W-:Y:S01]  /*9fc0*/  LOP3.LUT R15, R15, 0xffffff8, RZ, 0xc0, !PT ;  /* 0x0ffffff80f0f7812 */ /* 0x000fe200078ec0ff */
[----:B------:R-:W1:Y:S01]  /*9fd0*/  S2R R0, SR_CTAID.X ;  /* 0x0000000000007919 */ /* 0x000e620000002500 */
[----:B------:R-:W-:-:S02]  /*9fe0*/  SHF.R.S32.HI R3, RZ, 0x1f, R6 ;  /* 0x0000001fff037819 */ /* 0x000fc40000011406 */
[----:B------:R-:W-:Y:S01]  /*9ff0*/  SHF.R.S32.HI R9, RZ, 0x1f, R10 ;  /* 0x0000001fff097819 */ /* 0x000fe2000001140a */
[----:B------:R-:W-:Y:S01]  /*a000*/  IMAD.IADD R15, R12, 0x1, -R15 ;  /* 0x000000010c0f7824 */ /* 0x000fe200078e0a0f */
[----:B------:R-:W-:Y:S02]  /*a010*/  LEA.HI R12, R13, R13, RZ, 0x1 ;  /* 0x0000000d0d0c7211 */ /* 0x000fe400078f08ff */
[----:B------:R-:W-:Y:S02]  /*a020*/  LEA.HI R3, R3, R6, RZ, 0x2 ;  /* 0x0000000603037211 */ /* 0x000fe400078f10ff */
[----:B------:R-:W-:Y:S02]  /*a030*/  LOP3.LUT R12, R12, 0x1ffffffe, RZ, 0xc0, !PT ;  /* 0x1ffffffe0c0c7812 */ /* 0x000fe400078ec0ff */
[----:B------:R-:W-:Y:S02]  /*a040*/  SHF.R.S32.HI R14, RZ, 0x2, R3 ;  /* 0x00000002ff0e7819 */ /* 0x000fe40000011403 */
[----:B------:R-:W-:Y:S01]  /*a050*/  IADD3 R12, R13, -R12, RZ ;  /* 0x8000000c0d0c7210 */ /* 0x000fe20007ffe0ff */
[----:B------:R-:W-:Y:S01]  /*a060*/  IMAD R13, R9, c[0x0][0x4d8], RZ ;  /* 0x00013600090d7a24 */ /* 0x000fe200078e02ff */
[----:B------:R-:W-:Y:S01]  /*a070*/  LOP3.LUT R3, R3, 0x7ffffffc, RZ, 0xc0, !PT ;  /* 0x7ffffffc03037812 */ /* 0x000fe200078ec0ff */
[----:B------:R-:W-:-:S02]  /*a080*/  IMAD R15, R15, 0x10, R14 ;  /* 0x000000100f0f7824 */ /* 0x000fc400078e020e */
[----:B------:R-:W-:Y:S02]  /*a090*/  IMAD R9, R9, c[0x0][0x440], RZ ;  /* 0x0001100009097a24 */ /* 0x000fe400078e02ff */
[----:B------:R-:W-:Y:S02]  /*a0a0*/  IMAD R21, R12, 0x8, R15 ;  /* 0x000000080c157824 */ /* 0x000fe400078e020f */
[C---:B------:R-:W-:Y:S02]  /*a0b0*/  IMAD R9, R10.reuse, c[0x0][0x444], R9 ;  /* 0x000111000a097a24 */ /* 0x040fe400078e0209 */
[----:B------:R-:W-:Y:S01]  /*a0c0*/  IMAD R13, R10, c[0x0][0x4dc], R13 ;  /* 0x000137000a0d7a24 */ /* 0x000fe200078e020d */
[C---:B-1----:R-:W-:Y:S01]  /*a0d0*/  LEA R21, R0.reuse, R21, 0x7 ;  /* 0x0000001500157211 */ /* 0x042fe200078e38ff */
[----:B------:R-:W-:Y:S01]  /*a0e0*/  IMAD.IADD R23, R17, 0x1, R9 ;  /* 0x0000000111177824 */ /* 0x000fe200078e0209 */
[----:B------:R-:W-:Y:S01]  /*a0f0*/  SHF.R.S32.HI R10, RZ, 0x1f, R8 ;  /* 0x0000001fff0a7819 */ /* 0x000fe20000011408 */
[----:B------:R-:W-:Y:S01]  /*a100*/  IMAD.IADD R19, R19, 0x1, R13 ;  /* 0x0000000113137824 */ /* 0x000fe200078e020d */
[----:B------:R-:W-:Y:S01]  /*a110*/  MOV R12, R21 ;  /* 0x00000015000c7202 */ /* 0x000fe20000000f00 */
[----:B------:R-:W-:Y:S01]  /*a120*/  @P1 IMAD.HI.U32 R9, R21, c[0x0][0x4ec], RZ ;  /* 0x00013b0015091a27 */ /* 0x000fe200078e00ff */
[----:B------:R-:W-:-:S03]  /*a130*/  LEA R0, R0, R15, 0x7 ;  /* 0x0000000f00007211 */ /* 0x000fc600078e38ff */
[C---:B------:R-:W-:Y:S01]  /*a140*/  IMAD R13, R10.reuse, c[0x0][0x4e0], RZ ;  /* 0x000138000a0d7a24 */ /* 0x040fe200078e02ff */
[----:B------:R-:W-:Y:S01]  /*a150*/  @P1 SHF.R.U32.HI R12, RZ, c[0x0][0x4f0], R9 ;  /* 0x00013c00ff0c1a19 */ /* 0x000fe20000011609 */
[----:B------:R-:W-:Y:S01]  /*a160*/  IMAD R17, R10, c[0x0][0x448], RZ ;  /* 0x000112000a117a24 */ /* 0x000fe200078e02ff */
[----:B------:R-:W-:Y:S01]  /*a170*/  MOV R9, R21 ;  /* 0x0000001500097202 */ /* 0x000fe20000000f00 */
[C---:B------:R-:W-:Y:S01]  /*a180*/  IMAD R13, R8.reuse, c[0x0][0x4e4], R13 ;  /* 0x00013900080d7a24 */ /* 0x040fe200078e020d */
[--C-:B------:R-:W-:Y:S01]  /*a190*/  SHF.R.S32.HI R14, RZ, 0x1f, R12.reuse ;  /* 0x0000001fff0e7819 */ /* 0x100fe2000001140c */
[----:B------:R-:W-:Y:S02]  /*a1a0*/  IMAD.MOV R10, RZ, RZ, -R12 ;  /* 0x000000ffff0a7224 */ /* 0x000fe400078e0a0c */
[C---:B------:R-:W-:Y:S02]  /*a1b0*/  IMAD R17, R8.reuse, c[0x0][0x44c], R17 ;  /* 0x0001130008117a24 */ /* 0x040fe400078e0211 */
[----:B------:R-:W-:-:S04]  /*a1c0*/  IMAD.WIDE.U32 R22, R8, c[0x0][0x448], R22 ;  /* 0x0001120008167a25 */ /* 0x000fc800078e0016 */
[----:B------:R-:W-:-:S04]  /*a1d0*/  IMAD.WIDE.U32 R18, R8, c[0x0][0x4e0], R18 ;  /* 0x0001380008127a25 */ /* 0x000fc800078e0012 */
[----:B------:R-:W-:Y:S01]  /*a1e0*/  @P1 IMAD.HI.U32 R8, R21, c[0x0][0x4ec], RZ ;  /* 0x00013b0015081a27 */ /* 0x000fe200078e00ff */
[----:B------:R-:W-:Y:S01]  /*a1f0*/  BAR.SYNC.DEFER_BLOCKING 0x1, 0x100 ;  /* 0x0044000000007b1d */ /* 0x000fe20000010000 */
[----:B------:R-:W-:Y:S02]  /*a200*/  IADD3 R12, P0, R12, R18, RZ ;  /* 0x000000120c0c7210 */ /* 0x000fe40007f1e0ff */
[----:B------:R-:W-:Y:S01]  /*a210*/  IMAD R10, R10, c[0x0][0x4e8], R21 ;  /* 0x00013a000a0a7a24 */ /* 0x000fe200078e0215 */
[----:B------:R-:W-:Y:S01]  /*a220*/  @P1 SHF.R.U32.HI R9, RZ, c[0x0][0x4f0], R8 ;  /* 0x00013c00ff091a19 */ /* 0x000fe20000011608 */
[----:B------:R-:W-:Y:S01]  /*a230*/  IMAD.IADD R23, R23, 0x1, R17 ;  /* 0x0000000117177824 */ /* 0x000fe200078e0211 */
[----:B------:R-:W-:Y:S01]  /*a240*/  IADD3.X R13, R14, R19, R13, P0, !PT ;  /* 0x000000130e0d7210 */ /* 0x000fe200007fe40d */
[----:B------:R-:W-:Y:S01]  /*a250*/  IMAD.IADD R3, R6, 0x1, -R3 ;  /* 0x0000000106037824 */ /* 0x000fe200078e0a03 */
[----:B------:R-:W-:Y:S01]  /*a260*/  SHF.R.S32.HI R8, RZ, 0x1f, R10 ;  /* 0x0000001fff087819 */ /* 0x000fe2000001140a */
[C---:B------:R-:W-:Y:S01]  /*a270*/  IMAD.WIDE.U32 R22, R9.reuse, c[0x0][0x430], R22 ;  /* 0x00010c0009167a25 */ /* 0x040fe200078e0016 */
[----:B------:R-:W-:-:S02]  /*a280*/  IADD3 R14, -R9, RZ, RZ ;  /* 0x000000ff090e7210 */ /* 0x000fc40007ffe1ff */
[----:B------:R-:W-:Y:S01]  /*a290*/  LOP3.LUT P1, RZ, R6, 0x3, RZ, 0xc0, !PT ;  /* 0x0000000306ff7812 */ /* 0x000fe2000782c0ff */
[----:B------:R-:W-:Y:S01]  /*a2a0*/  IMAD R17, R8, c[0x0][0x4c8], RZ ;  /* 0x0001320008117a24 */ /* 0x000fe200078e02ff */
[----:B------:R-:W-:Y:S01]  /*a2b0*/  SHF.R.S32.HI R8, RZ, 0x1f, R9 ;  /* 0x0000001fff087819 */ /* 0x000fe20000011409 */
[----:B------:R-:W-:Y:S01]  /*a2c0*/  IMAD.WIDE.U32 R12, R10, c[0x0][0x4c8], R12 ;  /* 0x000132000a0c7a25 */ /* 0x000fe200078e000c */
[----:B------:R-:W-:-:S03]  /*a2d0*/  ISETP.GE.OR P2, PT, R0, R11, P1 ;  /* 0x0000000b0000720c */ /* 0x000fc60000f46670 */
[----:B------:R-:W-:Y:S01]  /*a2e0*/  IMAD R17, R10, c[0x0][0x4cc], R17 ;  /* 0x000133000a117a24 */ /* 0x000fe200078e0211 */
[----:B------:R-:W-:Y:S01]  /*a2f0*/  LEA R10, P0, R12, c[0x0][0x4a8], 0x2 ;  /* 0x00012a000c0a7a11 */ /* 0x000fe200078010ff */
[----:B------:R-:W-:Y:S02]  /*a300*/  IMAD R14, R14, c[0x0][0x4e8], R21 ;  /* 0x00013a000e0e7a24 */ /* 0x000fe400078e0215 */
[----:B------:R-:W-:Y:S02]  /*a310*/  IMAD.IADD R17, R13, 0x1, R17 ;  /* 0x000000010d117824 */ /* 0x000fe400078e0211 */
[----:B------:R-:W-:Y:S01]  /*a320*/  IMAD R8, R8, c[0x0][0x430], RZ ;  /* 0x00010c0008087a24 */ /* 0x000fe200078e02ff */
[----:B------:R-:W-:Y:S02]  /*a330*/  SHFL.IDX PT, R18, R10, 0x1, 0x1c1f ;  /* 0x003c1f000a127f89 */ /* 0x000fe400000e0000 */
[----:B------:R-:W-:Y:S01]  /*a340*/  LEA.HI.X R17, R12, c[0x0][0x4ac], R17, 0x2, P0 ;  /* 0x00012b000c117a11 */ /* 0x000fe200000f1411 */
[----:B------:R-:W-:Y:S01]  /*a350*/  IMAD R9, R9, c[0x0][0x434], R8 ;  /* 0x00010d0009097a24 */ /* 0x000fe200078e0208 */
[----:B------:R-:W-:Y:S01]  /*a360*/  SHFL.IDX PT, R12, R10, RZ, 0x1c1f ;  /* 0x001c1fff0a0c7589 */ /* 0x000fe200000e0000 */
[----:B------:R-:W-:-:S02]  /*a370*/  SHF.R.S32.HI R8, RZ, 0x1f, R14 ;  /* 0x0000001fff087819 */ /* 0x000fc4000001140e */
[----:B------:R-:W-:Y:S01]  /*a380*/  IMAD.IADD R23, R23, 0x1, R9 ;  /* 0x0000000117177824 */ /* 0x000fe200078e0209 */
[----:B------:R-:W1:Y:S02]  /*a390*/  SHFL.IDX PT, R13, R17, RZ, 0x1c1f ;  /* 0x001c1fff110d7589 */ /* 0x000e6400000e0000 */
[----:B------:R-:W-:Y:S01]  /*a3a0*/  IMAD R9, R8, c[0x0][0x428], RZ ;  /* 0x00010a0008097a24 */ /* 0x000fe200078e02ff */
[----:B------:R-:W-:Y:S01]  /*a3b0*/  IADD3 R8, R0, 0x8, RZ ;  /* 0x0000000800087810 */ /* 0x000fe20007ffe0ff */
[----:B------:R-:W2:Y:S01]  /*a3c0*/  SHFL.IDX PT, R19, R17, 0x1, 0x1c1f ;  /* 0x003c1f0011137f89 */ /* 0x000ea200000e0000 */
[----:B------:R-:W-:Y:S02]  /*a3d0*/  IMAD.WIDE.U32 R22, R14, c[0x0][0x428], R22 ;  /* 0x00010a000e167a25 */ /* 0x000fe400078e0016 */
[----:B------:R-:W-:Y:S02]  /*a3e0*/  ISETP.GE.OR P1, PT, R8, R11, P1 ;  /* 0x0000000b0800720c */ /* 0x000fe40000f26670 */
[----:B------:R-:W-:-:S05]  /*a3f0*/  IMAD R9, R14, c[0x0][0x42c], R9 ;  /* 0x00010b000e097a24 */ /* 0x000fca00078e0209 */
[----:B------:R-:W-:Y:S02]  /*a400*/  IADD3 R14, R23, R9, RZ ;  /* 0x00000009170e7210 */ /* 0x000fe40007ffe0ff */
[----:B------:R-:W-:-:S04]  /*a410*/  LEA R9, P0, R22, c[0x0][0x400], 0x2 ;  /* 0x0001000016097a11 */ /* 0x000fc800078010ff */
[----:B------:R-:W-:Y:S01]  /*a420*/  LEA.HI.X R14, R22, c[0x0][0x404], R14, 0x2, P0 ;  /* 0x00010100160e7a11 */ /* 0x000fe200000f140e */
[----:B------:R3:W4:Y:S01]  /*a430*/  SHFL.IDX PT, R16, R9, RZ, 0x1c1f ;  /* 0x001c1fff09107589 */ /* 0x00072200000e0000 */
[----:B------:R-:W-:-:S03]  /*a440*/  ISETP.GE.AND P0, PT, R8, R11, PT ;  /* 0x0000000b0800720c */ /* 0x000fc60003f06270 */
[----:B-1----:R3:W-:Y:S04]  /*a450*/  @!P2 ST.E [R12.64], R2 ;  /* 0x000000020c00a985 */ /* 0x0027e8000c10190e */
[----:B--2---:R3:W-:Y:S01]  /*a460*/  @!P1 ST.E [R18.64], R7 ;  /* 0x0000000712009985 */ /* 0x0047e2000c10190e */
[----:B------:R-:W-:Y:S02]  /*a470*/  ISETP.GE.AND P1, PT, R0, R11, PT ;  /* 0x0000000b0000720c */ /* 0x000fe40003f26270 */
[----:B------:R-:W-:Y:S01]  /*a480*/  SHF.L.U32 R11, R3, 0x1, RZ ;  /* 0x00000001030b7819 */ /* 0x000fe200000006ff */
[----:B------:R3:W1:Y:S10]  /*a490*/  SHFL.IDX PT, R17, R14, RZ, 0x1c1f ;  /* 0x001c1fff0e117589 */ /* 0x00067400000e0000 */
[----:B------:R-:W-:Y:S05]  /*a4a0*/  @P1 BRA `(.L_x_9) ;  /* 0x000005d000001947 */ /* 0x000fea0003800000 */
[C---:B---3--:R-:W-:Y:S02]  /*a4b0*/  IADD3 R7, R11.reuse, 0x8, RZ ;  /* 0x000000080b077810 */ /* 0x048fe40007ffe0ff */
[----:B------:R-:W-:-:S02]  /*a4c0*/  IADD3 R3, R11, 0x10, RZ ;  /* 0x000000100b037810 */ /* 0x000fc40007ffe0ff */
[----:B------:R-:W-:Y:S02]  /*a4d0*/  IADD3 R2, R11, 0x18, RZ ;  /* 0x000000180b027810 */ /* 0x000fe40007ffe0ff */
[----:B------:R-:W-:Y:S02]  /*a4e0*/  ISETP.GE.AND P3, PT, R7, c[0x0][0x3c8], PT ;  /* 0x0000f20007007a0c */ /* 0x000fe40003f66270 */
[----:B------:R-:W-:Y:S02]  /*a4f0*/  ISETP.GE.AND P2, PT, R3, c[0x0][0x3c8], PT ;  /* 0x0000f20003007a0c */ /* 0x000fe40003f46270 */
[----:B------:R-:W-:Y:S02]  /*a500*/  ISETP.GE.AND P1, PT, R2, c[0x0][0x3c8], PT ;  /* 0x0000f20002007a0c */ /* 0x000fe40003f26270 */
[C---:B------:R-:W-:Y:S02]  /*a510*/  ISETP.GE.AND P4, PT, R11.reuse, c[0x0][0x3c8], PT ;  /* 0x0000f2000b007a0c */ /* 0x040fe40003f86270 */
[----:B------:R-:W-:-:S02]  /*a520*/  IADD3 R0, R11, 0x20, RZ ;  /* 0x000000200b007810 */ /* 0x000fc40007ffe0ff */
[----:B------:R-:W-:Y:S02]  /*a530*/  IADD3 R10, R11, 0x28, RZ ;  /* 0x000000280b0a7810 */ /* 0x000fe40007ffe0ff */
[----:B------:R-:W-:Y:S02]  /*a540*/  ISETP.GE.AND P6, PT, R0, c[0x0][0x3c8], PT ;  /* 0x0000f20000007a0c */ /* 0x000fe40003fc6270 */
[----:B------:R-:W-:Y:S02]  /*a550*/  @!P3 LEA.HI R7, R7, R7, RZ, 0x1 ;  /* 0x000000070707b211 */ /* 0x000fe400078f08ff */
[----:B------:R-:W-:Y:S02]  /*a560*/  @!P2 LEA.HI R3, R3, R3, RZ, 0x1 ;  /* 0x000000030303a211 */ /* 0x000fe400078f08ff */
[----:B------:R-:W-:Y:S01]  /*a570*/  @!P1 LEA.HI R2, R2, R2, RZ, 0x1 ;  /* 0x0000000202029211 */ /* 0x000fe200078f08ff */
[----:B-1--4-:R-:W-:Y:S01]  /*a580*/  @!P4 IMAD.WIDE R12, R11, 0x4, R16 ;  /* 0x000000040b0cc825 */ /* 0x012fe200078e0210 */
[----:B------:R-:W-:-:S02]  /*a590*/  @!P3 LOP3.LUT R7, R7, 0xfffffffe, RZ, 0xc0, !PT ;  /* 0xfffffffe0707b812 */ /* 0x000fc400078ec0ff */
[----:B------:R-:W-:Y:S02]  /*a5a0*/  @!P2 LOP3.LUT R3, R3, 0xfffffffe, RZ, 0xc0, !PT ;  /* 0xfffffffe0303a812 */ /* 0x000fe400078ec0ff */
[----:B------:R-:W-:Y:S01]  /*a5b0*/  @!P1 LOP3.LUT R21, R2, 0xfffffffe, RZ, 0xc0, !PT ;  /* 0xfffffffe02159812 */ /* 0x000fe200078ec0ff */
[--C-:B------:R-:W-:Y:S01]  /*a5c0*/  @!P3 IMAD.WIDE R6, R7, 0x4, R16.reuse ;  /* 0x000000040706b825 */ /* 0x100fe200078e0210 */
[----:B------:R1:W-:Y:S01]  /*a5d0*/  @!P4 ST.E.64 [R12.64], R128 ;  /* 0x000000800c00c985 */ /* 0x0003e2000c101b0e */
[----:B------:R-:W-:Y:S02]  /*a5e0*/  IADD3 R8, R11, 0x30, RZ ;  /* 0x000000300b087810 */ /* 0x000fe40007ffe0ff */
[----:B------:R-:W-:Y:S01]  /*a5f0*/  @!P2 IMAD.WIDE R18, R3, 0x4, R16 ;  /* 0x000000040312a825 */ /* 0x000fe200078e0210 */
[C---:B------:R-:W-:Y:S01]  /*a600*/  IADD3 R3, R11.reuse, 0x38, RZ ;  /* 0x000000380b037810 */ /* 0x040fe20007ffe0ff */
[----:B------:R2:W-:Y:S01]  /*a610*/  @!P3 ST.E.64 [R6.64], R124 ;  /* 0x0000007c0600b985 */ /* 0x0005e2000c101b0e */
[----:B------:R-:W-:-:S02]  /*a620*/  IADD3 R15, R11, 0x40, RZ ;  /* 0x000000400b0f7810 */ /* 0x000fc40007ffe0ff */
[----:B------:R-:W-:Y:S01]  /*a630*/  ISETP.GE.AND P5, PT, R10, c[0x0][0x3c8], PT ;  /* 0x0000f2000a007a0c */ /* 0x000fe20003fa6270 */
[----:B------:R3:W-:Y:S01]  /*a640*/  @!P2 ST.E.64 [R18.64], R120 ;  /* 0x000000781200a985 */ /* 0x0007e2000c101b0e */
[----:B------:R-:W-:Y:S02]  /*a650*/  IADD3 R2, R11, 0x48, RZ ;  /* 0x000000480b027810 */ /* 0x000fe40007ffe0ff */
[----:B------:R-:W-:Y:S02]  /*a660*/  ISETP.GE.AND P4, PT, R8, c[0x0][0x3c8], PT ;  /* 0x0000f20008007a0c */ /* 0x000fe40003f86270 */
[----:B------:R-:W-:Y:S02]  /*a670*/  ISETP.GE.AND P3, PT, R3, c[0x0][0x3c8], PT ;  /* 0x0000f20003007a0c */ /* 0x000fe40003f66270 */
[----:B------:R-:W-:Y:S02]  /*a680*/  ISETP.GE.AND P2, PT, R15, c[0x0][0x3c8], PT ;  /* 0x0000f2000f007a0c */ /* 0x000fe40003f46270 */
[----:B------:R-:W-:-:S02]  /*a690*/  @!P6 LEA.HI R0, R0, R0, RZ, 0x1 ;  /* 0x000000000000e211 */ /* 0x000fc400078f08ff */
[----:B------:R-:W-:Y:S02]  /*a6a0*/  IADD3 R20, R11, 0x60, RZ ;  /* 0x000000600b147810 */ /* 0x000fe40007ffe0ff */
[----:B------:R-:W-:-:S03]  /*a6b0*/  @!P5 LEA.HI R10, R10, R10, RZ, 0x1 ;  /* 0x0000000a0a0ad211 */ /* 0x000fc600078f08ff */
[----:B------:R-:W-:Y:S02]  /*a6c0*/  @!P4 LEA.HI R8, R8, R8, RZ, 0x1 ;  /* 0x000000080808c211 */ /* 0x000fe400078f08ff */
[----:B------:R-:W-:Y:S01]  /*a6d0*/  @!P3 LEA.HI R3, R3, R3, RZ, 0x1 ;  /* 0x000000030303b211 */ /* 0x000fe200078f08ff */
[----:B-1----:R-:W-:Y:S01]  /*a6e0*/  @!P1 IMAD.WIDE R12, R21, 0x4, R16 ;  /* 0x00000004150c9825 */ /* 0x002fe200078e0210 */
[----:B------:R-:W-:Y:S02]  /*a6f0*/  @!P2 LEA.HI R15, R15, R15, RZ, 0x1 ;  /* 0x0000000f0f0fa211 */ /* 0x000fe400078f08ff */
[----:B------:R-:W-:Y:S02]  /*a700*/  @!P4 LOP3.LUT R21, R8, 0xfffffffe, RZ, 0xc0, !PT ;  /* 0xfffffffe0815c812 */ /* 0x000fe400078ec0ff */
[----:B------:R1:W-:Y:S01]  /*a710*/  @!P1 ST.E.64 [R12.64], R116 ;  /* 0x000000740c009985 */ /* 0x0003e2000c101b0e */
[----:B------:R-:W-:Y:S02]  /*a720*/  ISETP.GE.AND P1, PT, R2, c[0x0][0x3c8], PT ;  /* 0x0000f20002007a0c */ /* 0x000fe40003f26270 */
[----:B--2---:R-:W-:-:S02]  /*a730*/  @!P6 LOP3.LUT R7, R0, 0xfffffffe, RZ, 0xc0, !PT ;  /* 0xfffffffe0007e812 */ /* 0x004fc400078ec0ff */
[----:B---3--:R-:W-:Y:S02]  /*a740*/  @!P5 LOP3.LUT R19, R10, 0xfffffffe, RZ, 0xc0, !PT ;  /* 0xfffffffe0a13d812 */ /* 0x008fe400078ec0ff */
[----:B------:R-:W-:Y:S01]  /*a750*/  @!P3 LOP3.LUT R3, R3, 0xfffffffe, RZ, 0xc0, !PT ;  /* 0xfffffffe0303b812 */ /* 0x000fe200078ec0ff */
[----:B------:R-:W-:Y:S01]  /*a760*/  @!P6 IMAD.WIDE R6, R7, 0x4, R16 ;  /* 0x000000040706e825 */ /* 0x000fe200078e0210 */
[----:B------:R-:W-:Y:S02]  /*a770*/  @!P2 LOP3.LUT R15, R15, 0xfffffffe, RZ, 0xc0, !PT ;  /* 0xfffffffe0f0fa812 */ /* 0x000fe400078ec0ff */
[C---:B------:R-:W-:Y:S02]  /*a780*/  IADD3 R0, R11.reuse, 0x50, RZ ;  /* 0x000000500b007810 */ /* 0x040fe40007ffe0ff */
[----:B------:R2:W-:Y:S01]  /*a790*/  @!P6 ST.E.64 [R6.64], R4 ;  /* 0x000000040600e985 */ /* 0x0005e2000c101b0e */
[----:B------:R-:W-:Y:S02]  /*a7a0*/  @!P1 LEA.HI R2, R2, R2, RZ, 0x1 ;  /* 0x0000000202029211 */ /* 0x000fe400078f08ff */
[----:B------:R-:W-:-:S02]  /*a7b0*/  IADD3 R8, R11, 0x58, RZ ;  /* 0x000000580b087810 */ /* 0x000fc40007ffe0ff */
[----:B------:R-:W-:Y:S02]  /*a7c0*/  ISETP.GE.AND P6, PT, R0, c[0x0][0x3c8], PT ;  /* 0x0000f20000007a0c */ /* 0x000fe40003fc6270 */
[----:B------:R-:W-:Y:S01]  /*a7d0*/  IADD3 R10, R11, 0x78, RZ ;  /* 0x000000780b0a7810 */ /* 0x000fe20007ffe0ff */
[----:B-1----:R-:W-:-:S10]  /*a7e0*/  @!P5 IMAD.WIDE R12, R19, 0x4, R16 ;  /* 0x00000004130cd825 */ /* 0x002fd400078e0210 */
[----:B------:R-:W-:Y:S01]  /*a7f0*/  @!P6 LEA.HI R0, R0, R0, RZ, 0x1 ;  /* 0x000000000000e211 */ /* 0x000fe200078f08ff */
[----:B------:R-:W-:Y:S01]  /*a800*/  @!P4 IMAD.WIDE R18, R21, 0x4, R16 ;  /* 0x000000041512c825 */ /* 0x000fe200078e0210 */
[----:B------:R1:W-:Y:S01]  /*a810*/  @!P5 ST.E.64 [R12.64], R108 ;  /* 0x0000006c0c00d985 */ /* 0x0003e2000c101b0e */
[----:B------:R-:W-:-:S03]  /*a820*/  ISETP.GE.AND P5, PT, R8, c[0x0][0x3c8], PT ;  /* 0x0000f20008007a0c */ /* 0x000fc60003fa6270 */
[----:B------:R3:W-:Y:S01]  /*a830*/  @!P4 ST.E.64 [R18.64], R104 ;  /* 0x000000681200c985 */ /* 0x0007e2000c101b0e */
[----:B------:R-:W-:Y:S02]  /*a840*/  ISETP.GE.AND P4, PT, R20, c[0x0][0x3c8], PT ;  /* 0x0000f20014007a0c */ /* 0x000fe40003f86270 */
[----:B--2---:R-:W-:Y:S01]  /*a850*/  @!P1 LOP3.LUT R5, R2, 0xfffffffe, RZ, 0xc0, !PT ;  /* 0xfffffffe02059812 */ /* 0x004fe200078ec0ff */
[----:B------:R-:W-:-:S04]  /*a860*/  @!P3 IMAD.WIDE R2, R3, 0x4, R16 ;  /* 0x000000040302b825 */ /* 0x000fc800078e0210 */
[--C-:B------:R-:W-:Y:S01]  /*a870*/  @!P2 IMAD.WIDE R6, R15, 0x4, R16.reuse ;  /* 0x000000040f06a825 */ /* 0x100fe200078e0210 */
[----:B------:R-:W-:Y:S01]  /*a880*/  IADD3 R15, R11, 0x68, RZ ;  /* 0x000000680b0f7810 */ /* 0x000fe20007ffe0ff */
[----:B------:R2:W-:Y:S01]  /*a890*/  @!P3 ST.E.64 [R2.64], R100 ;  /* 0x000000640200b985 */ /* 0x0005e2000c101b0e */
[----:B------:R-:W-:Y:S01]  /*a8a0*/  @!P5 LEA.HI R8, R8, R8, RZ, 0x1 ;  /* 0x000000080808d211 */ /* 0x000fe200078f08ff */
[----:B------:R-:W-:Y:S01]  /*a8b0*/  @!P1 IMAD.WIDE R4, R5, 0x4, R16 ;  /* 0x0000000405049825 */ /* 0x000fe200078e0210 */
[----:B------:R-:W-:Y:S01]  /*a8c0*/  ISETP.GE.AND P3, PT, R15, c[0x0][0x3c8], PT ;  /* 0x0000f2000f007a0c */ /* 0x000fe20003f66270 */
[----:B------:R4:W-:Y:S01]  /*a8d0*/  @!P2 ST.E.64 [R6.64], R96 ;  /* 0x000000600600a985 */ /* 0x0009e2000c101b0e */
[----:B------:R-:W-:-:S03]  /*a8e0*/  @!P4 LEA.HI R20, R20, R20, RZ, 0x1 ;  /* 0x000000141414c211 */ /* 0x000fc600078f08ff */
[----:B------:R5:W-:Y:S01]  /*a8f0*/  @!P1 ST.E.64 [R4.64], R92 ;  /* 0x0000005c04009985 */ /* 0x000be2000c101b0e */
[----:B------:R-:W-:Y:S02]  /*a900*/  ISETP.GE.AND P1, PT, R10, c[0x0][0x3c8], PT ;  /* 0x0000f2000a007a0c */ /* 0x000fe40003f26270 */
[----:B-1----:R-:W-:-:S05]  /*a910*/  IADD3 R12, R11, 0x70, RZ ;  /* 0x000000700b0c7810 */ /* 0x002fca0007ffe0ff */
[----:B------:R-:W-:Y:S02]  /*a920*/  @!P3 LEA.HI R15, R15, R15, RZ, 0x1 ;  /* 0x0000000f0f0fb211 */ /* 0x000fe400078f08ff */
[----:B------:R-:W-:Y:S02]  /*a930*/  ISETP.GE.AND P2, PT, R12, c[0x0][0x3c8], PT ;  /* 0x0000f2000c007a0c */ /* 0x000fe40003f46270 */
[----:B------:R-:W-:Y:S02]  /*a940*/  @!P3 LOP3.LUT R15, R15, 0xfffffffe, RZ, 0xc0, !PT ;  /* 0xfffffffe0f0fb812 */ /* 0x000fe400078ec0ff */
[----:B------:R-:W-:-:S04]  /*a950*/  @!P1 LEA.HI R10, R10, R10, RZ, 0x1 ;  /* 0x0000000a0a0a9211 */ /* 0x000fc800078f08ff */
[----:B---3--:R-:W-:Y:S02]  /*a960*/  @!P1 LOP3.LUT R19, R10, 0xfffffffe, RZ, 0xc0, !PT ;  /* 0xfffffffe0a139812 */ /* 0x008fe400078ec0ff */
[----:B--2---:R-:W-:-:S03]  /*a970*/  @!P6 LOP3.LUT R3, R0, 0xfffffffe, RZ, 0xc0, !PT ;  /* 0xfffffffe0003e812 */ /* 0x004fc600078ec0ff */
[----:B------:R-:W-:Y:S02]  /*a980*/  @!P2 LEA.HI R12, R12, R12, RZ, 0x1 ;  /* 0x0000000c0c0ca211 */ /* 0x000fe400078f08ff */
[----:B----4-:R-:W-:Y:S01]  /*a990*/  @!P4 LOP3.LUT R7, R20, 0xfffffffe, RZ, 0xc0, !PT ;  /* 0xfffffffe1407c812 */ /* 0x010fe200078ec0ff */
[--C-:B------:R-:W-:Y:S01]  /*a9a0*/  @!P6 IMAD.WIDE R2, R3, 0x4, R16.reuse ;  /* 0x000000040302e825 */ /* 0x100fe200078e0210 */
[----:B------:R-:W-:Y:S02]  /*a9b0*/  @!P2 LOP3.LUT R13, R12, 0xfffffffe, RZ, 0xc0, !PT ;  /* 0xfffffffe0c0da812 */ /* 0x000fe400078ec0ff */
[----:B-----5:R-:W-:Y:S01]  /*a9c0*/  @!P5 LOP3.LUT R5, R8, 0xfffffffe, RZ, 0xc0, !PT ;  /* 0xfffffffe0805d812 */ /* 0x020fe200078ec0ff */
[--C-:B------:R-:W-:Y:S01]  /*a9d0*/  @!P4 IMAD.WIDE R6, R7, 0x4, R16.reuse ;  /* 0x000000040706c825 */ /* 0x100fe200078e0210 */
[----:B------:R1:W-:Y:S03]  /*a9e0*/  @!P6 ST.E.64 [R2.64], R88 ;  /* 0x000000580200e985 */ /* 0x0003e6000c101b0e */
[----:B------:R-:W-:-:S04]  /*a9f0*/  @!P5 IMAD.WIDE R4, R5, 0x4, R16 ;  /* 0x000000040504d825 */ /* 0x000fc800078e0210 */
[--C-:B------:R-:W-:Y:S01]  /*aa00*/  @!P3 IMAD.WIDE R20, R15, 0x4, R16.reuse ;  /* 0x000000040f14b825 */ /* 0x100fe200078e0210 */
[----:B------:R1:W-:Y:S03]  /*aa10*/  @!P5 ST.E.64 [R4.64], R84 ;  /* 0x000000540400d985 */ /* 0x0003e6000c101b0e */
[--C-:B------:R-:W-:Y:S01]  /*aa20*/  @!P2 IMAD.WIDE R12, R13, 0x4, R16.reuse ;  /* 0x000000040d0ca825 */ /* 0x100fe200078e0210 */
[----:B------:R1:W-:Y:S03]  /*aa30*/  @!P4 ST.E.64 [R6.64], R80 ;  /* 0x000000500600c985 */ /* 0x0003e6000c101b0e */
[----:B------:R-:W-:Y:S01]  /*aa40*/  @!P1 IMAD.WIDE R16, R19, 0x4, R16 ;  /* 0x0000000413109825 */ /* 0x000fe200078e0210 */
[----:B------:R1:W-:Y:S04]  /*aa50*/  @!P3 ST.E.64 [R20.64], R76 ;  /* 0x0000004c1400b985 */ /* 0x0003e8000c101b0e */
[----:B------:R1:W-:Y:S04]  /*aa60*/  @!P2 ST.E.64 [R12.64], R72 ;  /* 0x000000480c00a985 */ /* 0x0003e8000c101b0e */
[----:B------:R1:W-:Y:S02]  /*aa70*/  @!P1 ST.E.64 [R16.64], R68 ;  /* 0x0000004410009985 */ /* 0x0003e4000c101b0e */
.L_x_9:
[----:B------:R-:W-:Y:S05]  /*aa80*/  BSYNC B0 ;  /* 0x0000000000007941 */ /* 0x000fea0003800000 */
.L_x_8:
[----:B-1----:R1:W2:Y:S04]  /*aa90*/  SHFL.IDX PT, R5, R14, 0x1, 0x1c1f ;  /* 0x003c1f000e057f89 */ /* 0x0022a800000e0000 */
[----:B------:R1:W3:Y:S01]  /*aaa0*/  SHFL.IDX PT, R4, R9, 0x1, 0x1c1f ;  /* 0x003c1f0009047f89 */ /* 0x0002e200000e0000 */
[----:B------:R-:W-:Y:S05]  /*aab0*/  @P0 EXIT ;  /* 0x000000000000094d */ /* 0x000fea0003800000 */
[C---:B------:R-:W-:Y:S02]  /*aac0*/  ISETP.GE.AND P0, PT, R11.reuse, c[0x0][0x3c8], PT ;  /* 0x0000f2000b007a0c */ /* 0x040fe40003f06270 */
[----:B---3--:R-:W-:-:S02]  /*aad0*/  IADD3 R2, R11, 0x8, RZ ;  /* 0x000000080b027810 */ /* 0x008fc40007ffe0ff */
[C---:B------:R-:W-:Y:S02]  /*aae0*/  IADD3 R0, R11.reuse, 0x10, RZ ;  /* 0x000000100b007810 */ /* 0x040fe40007ffe0ff */
[----:B------:R-:W-:Y:S02]  /*aaf0*/  ISETP.GE.AND P6, PT, R2, c[0x0][0x3c8], PT ;  /* 0x0000f20002007a0c */ /* 0x000fe40003fc6270 */
[----:B------:R-:W-:Y:S02]  /*ab00*/  ISETP.GE.AND P5, PT, R0, c[0x0][0x3c8], PT ;  /* 0x0000f20000007a0c */ /* 0x000fe40003fa6270 */
[C---:B-1----:R-:W-:Y:S02]  /*ab10*/  IADD3 R9, R11.reuse, 0x18, RZ ;  /* 0x000000180b097810 */ /* 0x042fe40007ffe0ff */
[C---:B------:R-:W-:Y:S01]  /*ab20*/  IADD3 R8, R11.reuse, 0x20, RZ ;  /* 0x000000200b087810 */ /* 0x040fe20007ffe0ff */
[C---:B--2---:R-:W-:Y:S01]  /*ab30*/  @!P0 IMAD.WIDE R14, R11.reuse, 0x4, R4 ;  /* 0x000000040b0e8825 */ /* 0x044fe200078e0204 */
[----:B------:R-:W-:-:S02]  /*ab40*/  IADD3 R7, R11, 0x28, RZ ;  /* 0x000000280b077810 */ /* 0x000fc40007ffe0ff */
[C---:B------:R-:W-:Y:S02]  /*ab50*/  IADD3 R6, R11.reuse, 0x30, RZ ;  /* 0x000000300b067810 */ /* 0x040fe40007ffe0ff */
[----:B------:R-:W-:Y:S01]  /*ab60*/  IADD3 R3, R11, 0x38, RZ ;  /* 0x000000380b037810 */ /* 0x000fe20007ffe0ff */
[----:B------:R1:W-:Y:S01]  /*ab70*/  @!P0 ST.E.64 [R14.64], R130 ;  /* 0x000000820e008985 */ /* 0x0003e2000c101b0e */
[----:B------:R-:W-:Y:S02]  /*ab80*/  ISETP.GE.AND P4, PT, R9, c[0x0][0x3c8], PT ;  /* 0x0000f20009007a0c */ /* 0x000fe40003f86270 */
[----:B------:R-:W-:Y:S02]  /*ab90*/  ISETP.GE.AND P3, PT, R8, c[0x0][0x3c8], PT ;  /* 0x0000f20008007a0c */ /* 0x000fe40003f66270 */
[----:B------:R-:W-:Y:S02]  /*aba0*/  ISETP.GE.AND P2, PT, R7, c[0x0][0x3c8], PT ;  /* 0x0000f20007007a0c */ /* 0x000fe40003f46270 */
[----:B------:R-:W-:-:S02]  /*abb0*/  ISETP.GE.AND P1, PT, R6, c[0x0][0x3c8], PT ;  /* 0x0000f20006007a0c */ /* 0x000fc40003f26270 */
[----:B------:R-:W-:Y:S02]  /*abc0*/  ISETP.GE.AND P0, PT, R3, c[0x0][0x3c8], PT ;  /* 0x0000f20003007a0c */ /* 0x000fe40003f06270 */
[----:B------:R-:W-:Y:S02]  /*abd0*/  @!P6 LEA.HI R2, R2, R2, RZ, 0x1 ;  /* 0x000000020202e211 */ /* 0x000fe400078f08ff */
[----:B------:R-:W-:Y:S02]  /*abe0*/  @!P5 LEA.HI R0, R0, R0, RZ, 0x1 ;  /* 0x000000000000d211 */ /* 0x000fe400078f08ff */
[----:B------:R-:W-:Y:S02]  /*abf0*/  @!P6 LOP3.LUT R13, R2, 0xfffffffe, RZ, 0xc0, !PT ;  /* 0xfffffffe020de812 */ /* 0x000fe400078ec0ff */
[----:B------:R-:W-:Y:S02]  /*ac00*/  @!P4 LEA.HI R9, R9, R9, RZ, 0x1 ;  /* 0x000000090909c211 */ /* 0x000fe400078f08ff */
[----:B------:R-:W-:Y:S01]  /*ac10*/  @!P3 LEA.HI R8, R8, R8, RZ, 0x1 ;  /* 0x000000080808b211 */ /* 0x000fe200078f08ff */
[----:B------:R-:W-:Y:S01]  /*ac20*/  @!P6 IMAD.WIDE R12, R13, 0x4, R4 ;  /* 0x000000040d0ce825 */ /* 0x000fe200078e0204 */
[----:B------:R-:W-:-:S02]  /*ac30*/  @!P2 LEA.HI R7, R7, R7, RZ, 0x1 ;  /* 0x000000070707a211 */ /* 0x000fc400078f08ff */
[----:B------:R-:W-:Y:S02]  /*ac40*/  @!P1 LEA.HI R6, R6, R6, RZ, 0x1 ;  /* 0x0000000606069211 */ /* 0x000fe400078f08ff */
[----:B------:R-:W-:Y:S01]  /*ac50*/  @!P0 LEA.HI R3, R3, R3, RZ, 0x1 ;  /* 0x0000000303038211 */ /* 0x000fe200078f08ff */
[----:B------:R2:W-:Y:S01]  /*ac60*/  @!P6 ST.E.64 [R12.64], R126 ;  /* 0x0000007e0c00e985 */ /* 0x0005e2000c101b0e */
[----:B------:R-:W-:Y:S02]  /*ac70*/  @!P4 LOP3.LUT R9, R9, 0xfffffffe, RZ, 0xc0, !PT ;  /* 0xfffffffe0909c812 */ /* 0x000fe400078ec0ff */
[----:B-1----:R-:W-:Y:S02]  /*ac80*/  @!P5 LOP3.LUT R15, R0, 0xfffffffe, RZ, 0xc0, !PT ;  /* 0xfffffffe000fd812 */ /* 0x002fe400078ec0ff */
[----:B------:R-:W-:Y:S02]  /*ac90*/  IADD3 R2, R11, 0x40, RZ ;  /* 0x000000400b027810 */ /* 0x000fe40007ffe0ff */
[----:B------:R-:W-:Y:S01]  /*aca0*/  @!P3 LOP3.LUT R17, R8, 0xfffffffe, RZ, 0xc0, !PT ;  /* 0xfffffffe0811b812 */ /* 0x000fe200078ec0ff */
[----:B------:R-:W-:Y:S01]  /*acb0*/  @!P5 IMAD.WIDE R14, R15, 0x4, R4 ;  /* 0x000000040f0ed825 */ /* 0x000fe200078e0204 */
[----:B------:R-:W-:-:S02]  /*acc0*/  IADD3 R0, R11, 0x48, RZ ;  /* 0x000000480b007810 */ /* 0x000fc40007ffe0ff */
[----:B------:R-:W-:Y:S01]  /*acd0*/  @!P2 LOP3.LUT R7, R7, 0xfffffffe, RZ, 0xc0, !PT ;  /* 0xfffffffe0707a812 */ /* 0x000fe200078ec0ff */
[----:B------:R-:W-:Y:S01]  /*ace0*/  @!P4 IMAD.WIDE R8, R9, 0x4, R4 ;  /* 0x000000040908c825 */ /* 0x000fe200078e0204 */
[----:B------:R-:W-:Y:S01]  /*acf0*/  @!P0 LOP3.LUT R3, R3, 0xfffffffe, RZ, 0xc0, !PT ;  /* 0xfffffffe03038812 */ /* 0x000fe200078ec0ff */
[----:B------:R1:W-:Y:S01]  /*ad00*/  @!P5 ST.E.64 [R14.64], R122 ;  /* 0x0000007a0e00d985 */ /* 0x0003e2000c101b0e */
[----:B------:R-:W-:Y:S02]  /*ad10*/  ISETP.GE.AND P6, PT, R2, c[0x0][0x3c8], PT ;  /* 0x0000f20002007a0c */ /* 0x000fe40003fc6270 */
[----:B------:R-:W-:Y:S01]  /*ad20*/  ISETP.GE.AND P5, PT, R0, c[0x0][0x3c8], PT ;  /* 0x0000f20000007a0c */ /* 0x000fe20003fa6270 */
[----:B------:R3:W-:Y:S01]  /*ad30*/  @!P4 ST.E.64 [R8.64], R118 ;  /* 0x000000760800c985 */ /* 0x0007e2000c101b0e */
[C---:B------:R-:W-:Y:S02]  /*ad40*/  IADD3 R20, R11.reuse, 0x50, RZ ;  /* 0x000000500b147810 */ /* 0x040fe40007ffe0ff */
[----:B------:R-:W-:-:S02]  /*ad50*/  IADD3 R19, R11, 0x58, RZ ;  /* 0x000000580b137810 */ /* 0x000fc40007ffe0ff */
[C---:B------:R-:W-:Y:S02]  /*ad60*/  IADD3 R18, R11.reuse, 0x60, RZ ;  /* 0x000000600b127810 */ /* 0x040fe40007ffe0ff */
[----:B------:R-:W-:Y:S02]  /*ad70*/  IADD3 R10, R11, 0x68, RZ ;  /* 0x000000680b0a7810 */ /* 0x000fe40007ffe0ff */
[----:B------:R-:W-:Y:S02]  /*ad80*/  ISETP.GE.AND P4, PT, R20, c[0x0][0x3c8], PT ;  /* 0x0000f20014007a0c */ /* 0x000fe40003f86270 */
[----:B--2---:R-:W-:Y:S01]  /*ad90*/  @!P1 LOP3.LUT R13, R6, 0xfffffffe, RZ, 0xc0, !PT ;  /* 0xfffffffe060d9812 */ /* 0x004fe200078ec0ff */
[--C-:B------:R-:W-:Y:S01]  /*ada0*/  @!P2 IMAD.WIDE R6, R7, 0x4, R4.reuse ;  /* 0x000000040706a825 */ /* 0x100fe200078e0204 */
[----:B------:R-:W-:Y:S02]  /*adb0*/  @!P6 LEA.HI R2, R2, R2, RZ, 0x1 ;  /* 0x000000020202e211 */ /* 0x000fe400078f08ff */
[----:B------:R-:W-:Y:S01]  /*adc0*/  @!P5 LEA.HI R0, R0, R0, RZ, 0x1 ;  /* 0x000000000000d211 */ /* 0x000fe200078f08ff */
[----:B------:R-:W-:-:S06]  /*add0*/  @!P1 IMAD.WIDE R12, R13, 0x4, R4 ;  /* 0x000000040d0c9825 */ /* 0x000fcc00078e0204 */
[----:B------:R-:W-:Y:S01]  /*ade0*/  @!P4 LEA.HI R20, R20, R20, RZ, 0x1 ;  /* 0x000000141414c211 */ /* 0x000fe200078f08ff */
[----:B-1----:R-:W-:-:S04]  /*adf0*/  @!P3 IMAD.WIDE R14, R17, 0x4, R4 ;  /* 0x00000004110eb825 */ /* 0x002fc800078e0204 */
[----:B----4-:R-:W-:Y:S01]  /*ae00*/  @!P0 IMAD.WIDE R16, R3, 0x4, R4 ;  /* 0x0000000403108825 */ /* 0x010fe200078e0204 */
[----:B------:R1:W-:Y:S01]  /*ae10*/  @!P3 ST.E.64 [R14.64], R114 ;  /* 0x000000720e00b985 */ /* 0x0003e2000c101b0e */
[----:B------:R-:W-:Y:S02]  /*ae20*/  IADD3 R3, R11, 0x70, RZ ;  /* 0x000000700b037810 */ /* 0x000fe40007ffe0ff */
[----:B------:R-:W-:Y:S01]  /*ae30*/  ISETP.GE.AND P3, PT, R19, c[0x0][0x3c8], PT ;  /* 0x0000f20013007a0c */ /* 0x000fe20003f66270 */
[----:B------:R2:W-:Y:S01]  /*ae40*/  @!P2 ST.E.64 [R6.64], R110 ;  /* 0x0000006e0600a985 */ /* 0x0005e2000c101b0e */
[----:B------:R-:W-:Y:S02]  /*ae50*/  ISETP.GE.AND P2, PT, R18, c[0x0][0x3c8], PT ;  /* 0x0000f20012007a0c */ /* 0x000fe40003f46270 */
[----:B---3--:R-:W-:Y:S01]  /*ae60*/  @!P5 LOP3.LUT R9, R0, 0xfffffffe, RZ, 0xc0, !PT ;  /* 0xfffffffe0009d812 */ /* 0x008fe200078ec0ff */
[----:B------:R3:W-:Y:S01]  /*ae70*/  @!P1 ST.E.64 [R12.64], R106 ;  /* 0x0000006a0c009985 */ /* 0x0007e2000c101b0e */
[----:B------:R-:W-:-:S02]  /*ae80*/  ISETP.GE.AND P1, PT, R10, c[0x0][0x3c8], PT ;  /* 0x0000f2000a007a0c */ /* 0x000fc40003f26270 */
[----:B------:R-:W-:Y:S01]  /*ae90*/  IADD3 R11, R11, 0x78, RZ ;  /* 0x000000780b0b7810 */ /* 0x000fe20007ffe0ff */
[----:B------:R4:W-:Y:S01]  /*aea0*/  @!P0 ST.E.64 [R16.64], R102 ;  /* 0x0000006610008985 */ /* 0x0009e2000c101b0e */
[----:B------:R-:W-:Y:S01]  /*aeb0*/  ISETP.GE.AND P0, PT, R3, c[0x0][0x3c8], PT ;  /* 0x0000f20003007a0c */ /* 0x000fe20003f06270 */
[----:B------:R-:W-:Y:S02]  /*aec0*/  @!P5 IMAD.WIDE R8, R9, 0x4, R4 ;  /* 0x000000040908d825 */ /* 0x000fe400078e0204 */
[----:B------:R-:W-:Y:S02]  /*aed0*/  @!P3 LEA.HI R19, R19, R19, RZ, 0x1 ;  /* 0x000000131313b211 */ /* 0x000fe400078f08ff */
[----:B------:R-:W-:Y:S02]  /*aee0*/  @!P2 LEA.HI R18, R18, R18, RZ, 0x1 ;  /* 0x000000121212a211 */ /* 0x000fe400078f08ff */
[----:B------:R-:W-:Y:S02]  /*aef0*/  @!P3 LOP3.LUT R19, R19, 0xfffffffe, RZ, 0xc0, !PT ;  /* 0xfffffffe1313b812 */ /* 0x000fe400078ec0ff */
[----:B------:R-:W-:-:S04]  /*af00*/  @!P1 LEA.HI R10, R10, R10, RZ, 0x1 ;  /* 0x0000000a0a0a9211 */ /* 0x000fc800078f08ff */
[----:B------:R-:W-:Y:S02]  /*af10*/  @!P0 LEA.HI R3, R3, R3, RZ, 0x1 ;  /* 0x0000000303038211 */ /* 0x000fe400078f08ff */
[----:B-1----:R-:W-:Y:S02]  /*af20*/  @!P2 LOP3.LUT R15, R18, 0xfffffffe, RZ, 0xc0, !PT ;  /* 0xfffffffe120fa812 */ /* 0x002fe400078ec0ff */
[----:B------:R-:W-:Y:S02]  /*af30*/  @!P0 LOP3.LUT R3, R3, 0xfffffffe, RZ, 0xc0, !PT ;  /* 0xfffffffe03038812 */ /* 0x000fe400078ec0ff */
[----:B--2---:R-:W-:-:S03]  /*af40*/  @!P6 LOP3.LUT R7, R2, 0xfffffffe, RZ, 0xc0, !PT ;  /* 0xfffffffe0207e812 */ /* 0x004fc600078ec0ff */
[----:B------:R-:W-:Y:S01]  /*af50*/  @!P0 IMAD.WIDE R2, R3, 0x4, R4 ;  /* 0x0000000403028825 */ /* 0x000fe200078e0204 */
[----:B---3--:R-:W-:-:S03]  /*af60*/  @!P4 LOP3.LUT R13, R20, 0xfffffffe, RZ, 0xc0, !PT ;  /* 0xfffffffe140dc812 */ /* 0x008fc600078ec0ff */
[----:B------:R-:W-:Y:S01]  /*af70*/  @!P6 IMAD.WIDE R6, R7, 0x4, R4 ;  /* 0x000000040706e825 */ /* 0x000fe200078e0204 */
[----:B----4-:R-:W-:-:S04]  /*af80*/  @!P1 LOP3.LUT R17, R10, 0xfffffffe, RZ, 0xc0, !PT ;  /* 0xfffffffe0a119812 */ /* 0x010fc800078ec0ff */
[----:B------:R1:W-:Y:S04]  /*af90*/  @!P6 ST.E.64 [R6.64], R98 ;  /* 0x000000620600e985 */ /* 0x0003e8000c101b0e */
[----:B------:R2:W-:Y:S01]  /*afa0*/  @!P5 ST.E.64 [R8.64], R94 ;  /* 0x0000005e0800d985 */ /* 0x0005e2000c101b0e */
[----:B-1----:R-:W-:-:S04]  /*afb0*/  @!P4 IMAD.WIDE R6, R13, 0x4, R4 ;  /* 0x000000040d06c825 */ /* 0x002fc800078e0204 */
[--C-:B--2---:R-:W-:Y:S01]  /*afc0*/  @!P3 IMAD.WIDE R8, R19, 0x4, R4.reuse ;  /* 0x000000041308b825 */ /* 0x104fe200078e0204 */
[----:B------:R1:W-:Y:S03]  /*afd0*/  @!P4 ST.E.64 [R6.64], R90 ;  /* 0x0000005a0600c985 */ /* 0x0003e6000c101b0e */
[--C-:B------:R-:W-:Y:S01]  /*afe0*/  @!P2 IMAD.WIDE R12, R15, 0x4, R4.reuse ;  /* 0x000000040f0ca825 */ /* 0x100fe200078e0204 */
[----:B------:R1:W-:Y:S03]  /*aff0*/  @!P3 ST.E.64 [R8.64], R86 ;  /* 0x000000560800b985 */ /* 0x0003e6000c101b0e */
[----:B------:R-:W-:Y:S01]  /*b000*/  @!P1 IMAD.WIDE R14, R17, 0x4, R4 ;  /* 0x00000004110e9825 */ /* 0x000fe200078e0204 */
[----:B------:R1:W-:Y:S04]  /*b010*/  @!P2 ST.E.64 [R12.64], R82 ;  /* 0x000000520c00a985 */ /* 0x0003e8000c101b0e */
[----:B------:R1:W-:Y:S04]  /*b020*/  @!P1 ST.E.64 [R14.64], R78 ;  /* 0x0000004e0e009985 */ /* 0x0003e8000c101b0e */
[----:B------:R1:W-:Y:S01]  /*b030*/  @!P0 ST.E.64 [R2.64], R74 ;  /* 0x0000004a02008985 */ /* 0x0003e2000c101b0e */
[----:B------:R-:W-:-:S13]  /*b040*/  ISETP.GE.AND P0, PT, R11, c[0x0][0x3c8], PT ;  /* 0x0000f2000b007a0c */ /* 0x000fda0003f06270 */
[----:B------:R-:W-:Y:S05]  /*b050*/  @P0 EXIT ;  /* 0x000000000000094d */ /* 0x000fea0003800000 */
[----:B-1----:R-:W-:-:S04]  /*b060*/  LEA.HI R3, R11, R11, RZ, 0x1 ;  /* 0x0000000b0b037211 */ /* 0x002fc800078f08ff */
[----:B------:R-:W-:-:S05]  /*b070*/  LOP3.LUT R3, R3, 0xfffffffe, RZ, 0xc0, !PT ;  /* 0xfffffffe03037812 */ /* 0x000fca00078ec0ff */
[----:B------:R-:W-:-:S05]  /*b080*/  IMAD.WIDE R4, R3, 0x4, R4 ;  /* 0x0000000403047825 */ /* 0x000fca00078e0204 */
[----:B------:R-:W-:Y:S01]  /*b090*/  ST.E.64 [R4.64], R70 ;  /* 0x0000004604007985 */ /* 0x000fe2000c101b0e */
[----:B------:R-:W-:Y:S05]  /*b0a0*/  EXIT ;  /* 0x000000000000794d */ /* 0x000fea0003800000 */
.L_x_7:
[----:B------:R-:W1:Y:S02]  /*b0b0*/  S2R R4, SR_TID.X ;  /* 0x0000000000047919 */ /* 0x000e640000002100 */
[----:B-1----:R-:W-:-:S13]  /*b0c0*/  ISETP.GT.AND P0, PT, R4, 0x7f, PT ;  /* 0x0000007f0400780c */ /* 0x002fda0003f04270 */
[----:B------:R-:W-:Y:S05]  /*b0d0*/  @P0 EXIT ;  /* 0x000000000000094d */ /* 0x000fea0003800000 */
[----:B------:R-:W1:Y:S01]  /*b0e0*/  S2R R7, SR_CTAID.X ;  /* 0x0000000000077919 */ /* 0x000e620000002500 */
[----:B------:R-:W-:-:S05]  /*b0f0*/  MOV R0, c[0x0][0x4e8] ;  /* 0x00013a0000007a02 */ /* 0x000fca0000000f00 */
[----:B------:R-:W-:Y:S01]  /*b100*/  IMAD R2, R0, c[0x0][0x388], RZ ;  /* 0x0000e20000027a24 */ /* 0x000fe200078e02ff */
[----:B-1----:R-:W-:-:S04]  /*b110*/  LEA R7, R7, R4, 0x7 ;  /* 0x0000000407077211 */ /* 0x002fc800078e38ff */
[----:B------:R-:W-:-:S13]  /*b120*/  ISETP.GE.AND P0, PT, R7, R2, PT ;  /* 0x000000020700720c */ /* 0x000fda0003f06270 */
[----:B------:R-:W-:Y:S05]  /*b130*/  @P0 EXIT ;  /* 0x000000000000094d */ /* 0x000fea0003800000 */
[----:B------:R-:W1:Y:S01]  /*b140*/  S2R R5, SR_CTAID.Z ;  /* 0x0000000000057919 */ /* 0x000e620000002700 */
[----:B------:R-:W-:Y:S01]  /*b150*/  USHF.R.S32.HI UR6, URZ, 0x1f, UR10 ;  /* 0x0000001f3f067899 */ /* 0x000fe2000801140a */
[----:B------:R-:W-:Y:S01]  /*b160*/  ISETP.NE.AND P0, PT, R0, 0x1, PT ;  /* 0x000000010000780c */ /* 0x000fe20003f05270 */
[----:B------:R-:W-:Y:S01]  /*b170*/  ULDC.64 UR4, c[0x0][0x4d0] ;  /* 0x0001340000047ab9 */ /* 0x000fe20000000a00 */
[----:B------:R-:W2:Y:S01]  /*b180*/  S2R R3, SR_CTAID.Y ;  /* 0x0000000000037919 */ /* 0x000ea20000002600 */
[----:B------:R-:W-:Y:S01]  /*b190*/  UIMAD UR6, UR6, UR4, URZ ;  /* 0x00000004060672a4 */ /* 0x000fe2000f8e023f */
[----:B------:R-:W-:Y:S01]  /*b1a0*/  IADD3 R2, RZ, -UR10, RZ ;  /* 0x8000000aff027c10 */ /* 0x000fe2000fffe0ff */
[----:B------:R-:W-:Y:S01]  /*b1b0*/  UIMAD.WIDE.U32 UR8, UR10, UR4, URZ ;  /* 0x000000040a0872a5 */ /* 0x000fe2000f8e003f */
[----:B------:R-:W-:Y:S01]  /*b1c0*/  MOV R6, R7 ;  /* 0x0000000700067202 */ /* 0x000fe20000000f00 */
[----:B------:R-:W-:-:S04]  /*b1d0*/  UIMAD UR4, UR10, UR5, UR6 ;  /* 0x000000050a0472a4 */ /* 0x000fc8000f8e0206 */
[----:B------:R-:W-:Y:S01]  /*b1e0*/  UIADD3 UR4, UR9, UR4, URZ ;  /* 0x0000000409047290 */ /* 0x000fe2000fffe03f */
[----:B------:R-:W-:Y:S01]  /*b1f0*/  MOV R9, UR9 ;  /* 0x0000000900097c02 */ /* 0x000fe20008000f00 */
[----:B------:R-:W-:-:S04]  /*b200*/  @P0 IMAD.HI.U32 R4, R7, c[0x0][0x4ec], RZ ;  /* 0x00013b0007040a27 */ /* 0x000fc800078e00ff */
[----:B------:R-:W-:Y:S01]  /*b210*/  IMAD.U32 R8, RZ, RZ, UR8 ;  /* 0x00000008ff087e24 */ /* 0x000fe2000f8e00ff */
[----:B------:R-:W-:Y:S01]  /*b220*/  @P0 SHF.R.U32.HI R6, RZ, c[0x0][0x4f0], R4 ;  /* 0x00013c00ff060a19 */ /* 0x000fe20000011604 */
[----:B------:R-:W-:Y:S01]  /*b230*/  IMAD.U32 R9, RZ, RZ, UR4 ;  /* 0x00000004ff097e24 */ /* 0x000fe2000f8e00ff */
[----:B-1----:R-:W-:-:S03]  /*b240*/  SHF.R.S32.HI R0, RZ, 0x1f, R5 ;  /* 0x0000001fff007819 */ /* 0x002fc60000011405 */
[----:B------:R-:W-:Y:S01]  /*b250*/  IMAD.WIDE.U32 R8, R5, c[0x0][0x4d8], R8 ;  /* 0x0001360005087a25 */ /* 0x000fe200078e0008 */
[----:B------:R-:W-:-:S03]  /*b260*/  IADD3 R4, -R6, RZ, RZ ;  /* 0x000000ff06047210 */ /* 0x000fc60007ffe1ff */
[----:B------:R-:W-:Y:S02]  /*b270*/  IMAD R0, R0, c[0x0][0x4d8], RZ ;  /* 0x0001360000007a24 */ /* 0x000fe400078e02ff */
[----:B--2---:R-:W-:Y:S02]  /*b280*/  IMAD R2, R2, c[0x0][0x550], R3 ;  /* 0x0001540002027a24 */ /* 0x004fe400078e0203 */
[----:B------:R-:W-:Y:S02]  /*b290*/  IMAD R0, R5, c[0x0][0x4dc], R0 ;  /* 0x0001370005007a24 */ /* 0x000fe400078e0200 */
[----:B------:R-:W-:Y:S01]  /*b2a0*/  IMAD R4, R4, c[0x0][0x4e8], R7 ;  /* 0x00013a0004047a24 */ /* 0x000fe200078e0207 */
[----:B------:R-:W-:Y:S01]  /*b2b0*/  SHF.R.S32.HI R3, RZ, 0x1f, R2 ;  /* 0x0000001fff037819 */ /* 0x000fe20000011402 */
[----:B------:R-:W-:Y:S01]  /*b2c0*/  IMAD.IADD R9, R0, 0x1, R9 ;  /* 0x0000000100097824 */ /* 0x000fe200078e0209 */
[----:B------:R-:W-:-:S03]  /*b2d0*/  SHF.R.S32.HI R0, RZ, 0x1f, R6 ;  /* 0x0000001fff007819 */ /* 0x000fc60000011406 */
[----:B------:R-:W-:Y:S02]  /*b2e0*/  IMAD R3, R3, c[0x0][0x4e0], RZ ;  /* 0x0001380003037a24 */ /* 0x000fe400078e02ff */
[----:B------:R-:W-:-:S04]  /*b2f0*/  IMAD.WIDE.U32 R8, R2, c[0x0][0x4e0], R8 ;  /* 0x0001380002087a25 */ /* 0x000fc800078e0008 */
[----:B------:R-:W-:Y:S01]  /*b300*/  IMAD R3, R2, c[0x0][0x4e4], R3 ;  /* 0x0001390002037a24 */ /* 0x000fe200078e0203 */
[----:B------:R-:W-:Y:S02]  /*b310*/  SHF.R.S32.HI R2, RZ, 0x1f, R4 ;  /* 0x0000001fff027819 */ /* 0x000fe40000011404 */
[----:B------:R-:W-:-:S03]  /*b320*/  IADD3 R6, P0, R6, R8, RZ ;  /* 0x0000000806067210 */ /* 0x000fc60007f1e0ff */
[----:B------:R-:W-:Y:S01]  /*b330*/  IMAD R5, R2, c[0x0][0x4c8], RZ ;  /* 0x0001320002057a24 */ /* 0x000fe200078e02ff */
[----:B------:R-:W-:-:S03]  /*b340*/  IADD3.X R7, R0, R9, R3, P0, !PT ;  /* 0x0000000900077210 */ /* 0x000fc600007fe403 */
[C---:B------:R-:W-:Y:S02]  /*b350*/  IMAD R5, R4.reuse, c[0x0][0x4cc], R5 ;  /* 0x0001330004057a24 */ /* 0x040fe400078e0205 */
[----:B------:R-:W-:-:S05]  /*b360*/  IMAD.WIDE.U32 R6, R4, c[0x0][0x4c8], R6 ;  /* 0x0001320004067a25 */ /* 0x000fca00078e0006 */
[----:B------:R-:W-:Y:S02]  /*b370*/  IADD3 R5, R7, R5, RZ ;  /* 0x0000000507057210 */ /* 0x000fe40007ffe0ff */
[----:B------:R-:W-:-:S04]  /*b380*/  LEA R2, P0, R6, c[0x0][0x4a8], 0x2 ;  /* 0x00012a0006027a11 */ /* 0x000fc800078010ff */
[----:B------:R-:W-:Y:S02]  /*b390*/  LEA.HI.X R3, R6, c[0x0][0x4ac], R5, 0x2, P0 ;  /* 0x00012b0006037a11 */ /* 0x000fe400000f1405 */
[----:B------:R-:W-:-:S05]  /*b3a0*/  MOV R5, 0xff800000 ;  /* 0xff80000000057802 */ /* 0x000fca0000000f00 */
[----:B------:R-:W-:Y:S01]  /*b3b0*/  STG.E [R2.64], R5 ;  /* 0x0000000502007986 */ /* 0x000fe2000c10190e */
[----:B------:R-:W-:Y:S05]  /*b3c0*/  EXIT ;  /* 0x000000000000794d */ /* 0x000fea0003800000 */
.L_x_10:
[----:B------:R-:W-:-:S00]  /*b3d0*/  BRA `(.L_x_10) ;  /* 0xfffffff000007947 */ /* 0x000fc0000383ffff */
[----:B------:R-:W-:-:S00]  /*b3e0*/  NOP ;  /* 0x0000000000007918 */ /* 0x000fc00000000000 */
        /* <DEDUP_REMOVED lines=9> */
.L_x_1336:


//--------------------- .text._ZN7cutlass13device_kernelIN5flash19enable_sm80_to_sm89INS1_16FlashAttnFwdSm80INS1_25CollectiveMainloopFwdSm80ILi8ELi1ELb1EN4cute5tupleIJNS5_1CILi128EEENS7_ILi96EEES8_EEELi128ENS_6half_tEfNS_4arch4Sm80ELb0ELb1ELb1ELb0ELb0ELb0ELb1ELb1EEENS1_21CollectiveEpilogueFwdINS6_IJS8_S8_S9_EEENS6_IJNS7_ILi1EEESH_SH_EEESB_SD_Li256ELb0ELb1ELb1ELb0EEENS1_19SingleTileSchedulerILb0ELb1ELb1ELi128EEEEEEEEEvNT_6ParamsE --------------------------
	.section	.text._ZN7cutlass13device_kernelIN5flash19enable_sm80_to_sm89INS1_16FlashAttnFwdSm80INS1_25CollectiveMainloopFwdSm80ILi8ELi1ELb1EN4cute5tupleIJNS5_1CILi128EEENS7_ILi96EEES8_EEELi128ENS_6half_tEfNS_4arch4Sm80ELb0ELb1ELb1ELb0ELb0ELb0ELb1ELb1EEENS1_21CollectiveEpilogueFwdINS6_IJS8_S8_S9_EEENS6_IJNS7_ILi1EEESH_SH_EEESB_SD_Li256ELb0ELb1ELb1ELb0EEENS1_19SingleTileSchedulerILb0ELb1ELb1ELi128EEEEEEEEEvNT_6ParamsE,"ax",@progbits
	.sectioninfo	@"SHI_REGISTERS=255"
	.align	128
.text._ZN7cutlass13device_kernelIN5flash19enable_sm80_to_sm89INS1_16FlashAttnFwdSm80INS1_25CollectiveMainloopFwdSm80ILi8ELi1ELb1EN4cute5tupleIJNS5_1CILi128EEENS7_ILi96EEES8_EEELi128ENS_6half_tEfNS_4arch4Sm80ELb0ELb1ELb1ELb0ELb0ELb0ELb1ELb1EEENS1_21CollectiveEpilogueFwdINS6_IJS8_S8_S9_EEENS6_IJNS7_ILi1EEESH_SH_EEESB_SD_Li256ELb0ELb1ELb1ELb0EEENS1_19SingleTileSchedulerILb0ELb1ELb1ELi128EEEEEEEEEvNT_6ParamsE:
        .type           _ZN7cutlass13device_kernelIN5flash19enable_sm80_to_sm89INS1_16FlashAttnFwdSm80INS1_25CollectiveMainloopFwdSm80ILi8ELi1ELb1EN4cute5tupleIJNS5_1CILi128EEENS7_ILi96EEES8_EEELi128ENS_6half_tEfNS_4arch4Sm80ELb0ELb1ELb1ELb0ELb0ELb0ELb1ELb1EEENS1_21CollectiveEpilogueFwdINS6_IJS8_S8_S9_EEENS6_IJNS7_ILi1EEESH_SH_EEESB_SD_Li256ELb0ELb1ELb1ELb0EEENS1_19SingleTileSchedulerILb0ELb1ELb1ELi128EEEEEEEEEvNT_6ParamsE,@function
        .size           _ZN7cutlass13device_kernelIN5flash19enable_sm80_to_sm89INS1_16FlashAttnFwdSm80INS1_25CollectiveMainloopFwdSm80ILi8ELi1ELb1EN4cute5tupleIJNS5_1CILi128EEENS7_ILi96EEES8_EEELi128ENS_6half_tEfNS_4arch4Sm80ELb0ELb1ELb1ELb0ELb0ELb0ELb1ELb1EEENS1_21CollectiveEpilogueFwdINS6_IJS8_S8_S9_EEENS6_IJNS7_ILi1EEESH_SH_EEESB_SD_Li256ELb0ELb1ELb1ELb0EEENS1_19SingleTileSchedulerILb0ELb1ELb1ELi128EEEEEEEEEvNT_6ParamsE,(.L_x_1337 - _ZN7cutlass13device_kernelIN5flash19enable_sm80_to_sm89INS1_16FlashAttnFwdSm80INS1_25CollectiveMainloopFwdSm80ILi8ELi1ELb1EN4cute5tupleIJNS5_1CILi128EEENS7_ILi96EEES8_EEELi128ENS_6half_tEfNS_4arch4Sm80ELb0ELb1ELb1ELb0ELb0ELb0ELb1ELb1EEENS1_21CollectiveEpilogueFwdINS6_IJS8_S8_S9_EEENS6_IJNS7_ILi1EEESH_SH_EEESB_SD_Li256ELb0ELb1ELb1ELb0EEENS1_19SingleTileSchedulerILb0ELb1ELb1ELi128EEEEEEEEEvNT_6ParamsE)
        .other          _ZN7cutlass13device_kernelIN5flash19enable_sm80_to_sm89INS1_16FlashAttnFwdSm80INS1_25CollectiveMainloopFwdSm80ILi8ELi1ELb1EN4cute5tupleIJNS5_1CILi128EEENS7_ILi96EEES8_EEELi128ENS_6half_tEfNS_4arch4Sm80ELb0ELb1ELb1ELb0ELb0ELb0ELb1ELb1EEENS1_21CollectiveEpilogueFwdINS6_IJS8_S8_S9_EEENS6_IJNS7_ILi1EEESH_SH_EEESB_SD_Li256ELb0ELb1ELb1ELb0EEENS1_19SingleTileSchedulerILb0ELb1ELb1ELi128EEEEEEEEEvNT_6ParamsE,@"STO_CUDA_ENTRY STV_DEFAULT"
_ZN7cutlass13device_kernelIN5flash19enable_sm80_to_sm89INS1_16FlashAttnFwdSm80INS1_25CollectiveMainloopFwdSm80ILi8ELi1ELb1EN4cute5tupleIJNS5_1CILi128EEENS7_ILi96EEES8_EEELi128ENS_6half_tEfNS_4arch4Sm80ELb0ELb1ELb1ELb0ELb0ELb0ELb1ELb1EEENS1_21CollectiveEpilogueFwdINS6_IJS8_S8_S9_EEENS6_IJNS7_ILi1EEESH_SH_EEESB_SD_Li256ELb0ELb1ELb1ELb0EEENS1_19SingleTileSchedulerILb0ELb1ELb1ELi128EEEEEEEEEvNT_6ParamsE:
[----:B------:R-:W-:Y:S02]  /*0000*/  MOV R1, c[0x0][0x28] ;  /* 0x00000a0000017a02 */ /* 0x000fe40000000f00 */
[----:B------:R-:W1:Y:S01]  /*0010*/  S2R R39, SR_TID.X ;  /* 0x0000000000277919 */ /* 0x000e620000002100 */
[----:B------:R-:W2:Y:S03]  /*0020*/  S2UR UR6, SR_CTAID.Y ;  /* 0x00000000000679c3 */ /* 0x000ea60000002600 */
        /* <DEDUP_REMOVED lines=14> */
.L_x_11:
[----:B---3--:R-:W-:Y:S02]  /*0110*/  ULDC.64 UR4, c[0x0][0x550] ;  /* 0x0001540000047ab9 */ /* 0x008fe40000000a00 */
[----:B------:R-:W-:Y:S02]  /*0120*/  UISETP.NE.AND UP0, UPT, UR4, 0x1, UPT ;  /* 0x000000010400788c */ /* 0x000fe4000bf05270 */
[----:B------:R-:W-:-:S02]  /*0130*/  UIMAD.WIDE.U32 UR10, UR6, UR5, URZ ;  /* 0x00000005060a72a5 */ /* 0x000fc4000f8e003f */
[----:B------:R-:W-:Y:S02]  /*0140*/  ULDC UR4, c[0x0][0x558] ;  /* 0x0001560000047ab9 */ /* 0x000fe40000000800 */
[----:B------:R-:W-:-:S05]  /*0150*/  UMOV UR9, UR6 ;  /* 0x0000000600097c82 */ /* 0x000fca0008000000 */
[----:B------:R-:W-:-:S03]  /*0160*/  @UP0 USHF.R.U32.HI UR9, URZ, UR4, UR11 ;  /* 0x000000043f090299 */ /* 0x000fc6000801160b */
.L_x_12:
[----:B------:R-:W-:Y:S01]  /*0170*/  ISETP.GE.AND P0, PT, R0, RZ, PT ;  /* 0x000000ff0000720c */ /* 0x000fe20003f06270 */
[----:B------:R-:W-:Y:S02]  /*0180*/  UIADD3 UR4, -UR9, URZ, URZ ;  /* 0x0000003f09047290 */ /* 0x000fe4000fffe13f */
[----:B------:R-:W-:Y:S02]  /*0190*/  ULDC UR10, c[0x0][0x550] ;  /* 0x00015400000a7ab9 */ /* 0x000fe40000000800 */
[----:B------:R-:W-:-:S08]  /*01a0*/  UIMAD UR10, UR4, UR10, UR6 ;  /* 0x0000000a040a72a4 */ /* 0x000fd0000f8e0206 */
[----:B------:R-:W-:Y:S05]  /*01b0*/  @!P0 EXIT ;  /* 0x000000000000894d */ /* 0x000fea0003800000 */
[----:B------:R-:W1:Y:S01]  /*01c0*/  S2UR UR16, SR_CTAID.X ;  /* 0x00000000001079c3 */ /* 0x000e620000002500 */
[----:B------:R-:W-:Y:S02]  /*01d0*/  ULDC UR8, c[0x0][0x2c4] ;  /* 0x0000b10000087ab9 */ /* 0x000fe40000000800 */
[----:B------:R-:W-:Y:S02]  /*01e0*/  UISETP.NE.AND UP3, UPT, UR8, 0x1, UPT ;  /* 0x000000010800788c */ /* 0x000fe4000bf65270 */
[----:B------:R-:W-:Y:S02]  /*01f0*/  UMOV UR11, 0x1 ;  /* 0x00000001000b7882 */ /* 0x000fe40000000000 */
[----:B------:R-:W-:Y:S02]  /*0200*/  ULDC.64 UR4, c[0x0][0x328] ;  /* 0x0000ca0000047ab9 */ /* 0x000fe40000000a00 */
[----:B------:R-:W-:Y:S02]  /*0210*/  UISETP.LE.AND UP2, UPT, UR11, UR5, UPT ;  /* 0x000000050b00728c */ /* 0x000fe4000bf43270 */
[----:B------:R-:W-:-:S02]  /*0220*/  ULDC.64 UR6, c[0x0][0x2c8] ;  /* 0x0000b20000067ab9 */ /* 0x000fc40000000a00 */
[----:B------:R-:W-:Y:S02]  /*0230*/  ULDC UR12, c[0x0][0x168] ;  /* 0x00005a00000c7ab9 */ /* 0x000fe40000000800 */
[----:B------:R-:W-:Y:S01]  /*0240*/  PLOP3.LUT P0, PT, PT, PT, UP2, 0x40, 0x0 ;  /* 0x000000000000781c */ /* 0x000fe20003f0e828 */
[----:B------:R-:W-:Y:S02]  /*0250*/  UIADD3 UR12, UR11, -UR12, URZ ;  /* 0x8000000c0b0c7290 */ /* 0x000fe4000fffe03f */
[----:B------:R-:W-:Y:S02]  /*0260*/  ULDC UR5, c[0x0][0x1d0] ;  /* 0x0000740000057ab9 */ /* 0x000fe40000000800 */
[----:B-1----:R-:W-:-:S04]  /*0270*/  USHF.L.U32 UR16, UR16, 0x7, URZ ;  /* 0x0000000710107899 */ /* 0x002fc8000800063f */
[----:B------:R-:W-:-:S04]  /*0280*/  @UP3 UIADD3 UR14, UR16, 0x7f, URZ ;  /* 0x0000007f100e3890 */ /* 0x000fc8000fffe03f */
[----:B------:R-:W-:Y:S02]  /*0290*/  UIMAD.WIDE.U32 UR14, UR14, UR6, URZ ;  /* 0x000000060e0e72a5 */ /* 0x000fe4000f8e003f */
[----:B------:R-:W-:Y:S02]  /*02a0*/  UIADD3 UR6, UR16, 0x7f, URZ ;  /* 0x0000007f10067890 */ /* 0x000fe4000fffe03f */
[----:B------:R-:W-:-:S04]  /*02b0*/  @UP3 USHF.R.U32.HI UR6, URZ, UR7, UR15 ;  /* 0x000000073f063299 */ /* 0x000fc8000801160f */
[----:B------:R-:W-:-:S04]  /*02c0*/  UIADD3 UR5, UR6, UR5, UR12 ;  /* 0x0000000506057290 */ /* 0x000fc8000fffe00c */
[----:B------:R-:W-:Y:S01]  /*02d0*/  UIADD3 UR6, UR5, UR4, URZ ;  /* 0x0000000405067290 */ /* 0x000fe2000fffe03f */
[----:B------:R-:W-:Y:S05]  /*02e0*/  @P0 BRA `(.L_x_13) ;  /* 0x0000014000000947 */ /* 0x000fea0003800000 */
[----:B------:R-:W-:Y:S01]  /*02f0*/  ISETP.LT.AND P0, PT, RZ, UR5, PT ;  /* 0x00000005ff007c0c */ /* 0x000fe2000bf01270 */
[----:B------:R-:W-:-:S12]  /*0300*/  UIADD3 UR7, UR5, -0x1, URZ ;  /* 0xffffffff05077890 */ /* 0x000fd8000fffe03f */
[----:B------:R-:W-:Y:S05]  /*0310*/  @P0 BRA `(.L_x_14) ;  /* 0x0000008000000947 */ /* 0x000fea0003800000 */
[----:B------:R-:W-:Y:S02]  /*0320*/  ULDC UR4, c[0x0][0x32c] ;  /* 0x0000cb0000047ab9 */ /* 0x000fe40000000800 */
[----:B------:R-:W-:Y:S02]  /*0330*/  UISETP.NE.AND UP0, UPT, UR11, UR4, UPT ;  /* 0x000000040b00728c */ /* 0x000fe4000bf05270 */
[----:B------:R-:W-:-:S03]  /*0340*/  UIADD3 UR7, -UR5, URZ, URZ ;  /* 0x0000003f05077290 */ /* 0x000fc6000fffe13f */
[----:B------:R-:W-:Y:S02]  /*0350*/  ULDC.64 UR4, c[0x0][0x330] ;  /* 0x0000cc0000047ab9 */ /* 0x000fe40000000a00 */
[----:B------:R-:W-:-:S04]  /*0360*/  UIMAD.WIDE.U32 UR12, UR7, UR4, URZ ;  /* 0x00000004070c72a5 */ /* 0x000fc8000f8e003f */
[----:B------:R-:W-:-:S04]  /*0370*/  @UP0 USHF.R.U32.HI UR7, URZ, UR5, UR13 ;  /* 0x000000053f070299 */ /* 0x000fc8000801160d */
[----:B------:R-:W-:Y:S01]  /*0380*/  ULOP3.LUT UR7, URZ, UR7, URZ, 0x33, !UPT ;  /* 0x000000073f077292 */ /* 0x000fe2000f8e333f */
[----:B------:R-:W-:Y:S05]  /*0390*/  BRA `(.L_x_15) ;  /* 0x0000005000007947 */ /* 0x000fea0003800000 */
.L_x_14:
[----:B------:R-:W-:Y:S02]  /*03a0*/  ULDC UR4, c[0x0][0x32c] ;  /* 0x0000cb0000047ab9 */ /* 0x000fe40000000800 */
[----:B------:R-:W-:-:S03]  /*03b0*/  UISETP.NE.AND UP0, UPT, UR11, UR4, UPT ;  /* 0x000000040b00728c */ /* 0x000fc6000bf05270 */
[----:B------:R-:W-:Y:S02]  /*03c0*/  ULDC.64 UR4, c[0x0][0x330] ;  /* 0x0000cc0000047ab9 */ /* 0x000fe40000000a00 */
[----:B------:R-:W-:-:S06]  /*03d0*/  UIMAD.WIDE.U32 UR12, UR7, UR4, URZ ;  /* 0x00000004070c72a5 */ /* 0x000fcc000f8e003f */
[----:B------:R-:W-:Y:S02]  /*03e0*/  @UP0 USHF.R.U32.HI UR7, URZ, UR5, UR13 ;  /* 0x000000053f070299 */ /* 0x000fe4000801160d */
.L_x_15:
[----:B------:R-:W-:Y:S02]  /*03f0*/  ULDC UR4, c[0x0][0x32c] ;  /* 0x0000cb0000047ab9 */ /* 0x000fe40000000800 */
[----:B------:R-:W-:-:S04]  /*0400*/  UIMAD UR4, UR7, UR4, UR4 ;  /* 0x00000004070472a4 */ /* 0x000fc8000f8e0204 */
[----:B------:R-:W-:-:S04]  /*0410*/  UISETP.LT.AND UP0, UPT, UR6, UR4, UPT ;  /* 0x000000040600728c */ /* 0x000fc8000bf01270 */
[----:B------:R-:W-:-:S03]  /*0420*/  USEL UR6, UR6, UR4, UP0 ;  /* 0x0000000406067287 */ /* 0x000fc60008000000 */
.L_x_13:
[----:B------:R-:W-:Y:S01]  /*0430*/  ULDC.64 UR4, c[0x0][0x2c8] ;  /* 0x0000b20000047ab9 */ /* 0x000fe20000000a00 */
[----:B------:R-:W-:Y:S01]  /*0440*/  PLOP3.LUT P0, PT, PT, PT, UP2, 0x40, 0x0 ;  /* 0x000000000000781c */ /* 0x000fe20003f0e828 */
[----:B------:R-:W-:Y:S02]  /*0450*/  UIMAD.WIDE.U32 UR18, UR16, UR4, URZ ;  /* 0x00000004101272a5 */ /* 0x000fe4000f8e003f */
[----:B------:R-:W-:Y:S02]  /*0460*/  UMOV UR14, 0x5f ;  /* 0x0000005f000e7882 */ /* 0x000fe40000000000 */
[----:B------:R-:W-:Y:S02]  /*0470*/  ULDC UR13, c[0x0][0x1d0] ;  /* 0x00007400000d7ab9 */ /* 0x000fe40000000800 */
[----:B------:R-:W-:Y:S02]  /*0480*/  UIADD3 UR6, UR6, 0x5f, URZ ;  /* 0x0000005f06067890 */ /* 0x000fe4000fffe03f */
[----:B------:R-:W-:-:S02]  /*0490*/  UIADD3 UR14, UR14, UR13, URZ ;  /* 0x0000000d0e0e7290 */ /* 0x000fc4000fffe03f */
[----:B------:R-:W-:Y:S02]  /*04a0*/  UIMAD.WIDE UR6, UR6, 0x2aaaaaab, URZ ;  /* 0x2aaaaaab060678a5 */ /* 0x000fe4000f8e023f */
[----:B------:R-:W-:Y:S02]  /*04b0*/  UIMAD.WIDE UR14, UR14, 0x2aaaaaab, URZ ;  /* 0x2aaaaaab0e0e78a5 */ /* 0x000fe4000f8e023f */
[----:B------:R-:W-:Y:S02]  /*04c0*/  @UP3 UMOV UR11, UR19 ;  /* 0x00000013000b3c82 */ /* 0x000fe40008000000 */
[----:B------:R-:W-:Y:S02]  /*04d0*/  ULDC UR12, c[0x0][0x168] ;  /* 0x00005a00000c7ab9 */ /* 0x000fe40000000800 */
[----:B------:R-:W-:Y:S02]  /*04e0*/  UMOV UR4, UR16 ;  /* 0x0000001000047c82 */ /* 0x000fe40008000000 */
[----:B------:R-:W-:-:S02]  /*04f0*/  @UP3 USHF.R.U32.HI UR4, URZ, UR5, UR11 ;  /* 0x000000053f043299 */ /* 0x000fc4000801160b */
[----:B------:R-:W-:Y:S02]  /*0500*/  UIADD3 UR13, UR13, -UR12, URZ ;  /* 0x8000000c0d0d7290 */ /* 0x000fe4000fffe03f */
[----:B------:R-:W-:Y:S02]  /*0510*/  USHF.R.U32.HI UR6, URZ, 0x1f, UR7 ;  /* 0x0000001f3f067899 */ /* 0x000fe40008011607 */
[----:B------:R-:W-:Y:S02]  /*0520*/  USHF.R.U32.HI UR11, URZ, 0x1f, UR15 ;  /* 0x0000001f3f0b7899 */ /* 0x000fe4000801160f */
[----:B------:R-:W-:Y:S02]  /*0530*/  UIADD3 UR4, UR13, UR4, URZ ;  /* 0x000000040d047290 */ /* 0x000fe4000fffe03f */
[----:B------:R-:W-:Y:S02]  /*0540*/  ULDC UR5, c[0x0][0x324] ;  /* 0x0000c90000057ab9 */ /* 0x000fe40000000800 */
[----:B------:R-:W-:-:S02]  /*0550*/  ULEA.HI.SX32 UR6, UR7, UR6, 0x1c ;  /* 0x0000000607067291 */ /* 0x000fc4000f8fe23f */
[----:B------:R-:W-:Y:S02]  /*0560*/  ULEA.HI.SX32 UR11, UR15, UR11, 0x1c ;  /* 0x0000000b0f0b7291 */ /* 0x000fe4000f8fe23f */
[----:B------:R-:W-:Y:S02]  /*0570*/  UIADD3 UR5, UR4, -UR5, URZ ;  /* 0x8000000504057290 */ /* 0x000fe4000fffe03f */
[----:B------:R-:W-:-:S04]  /*0580*/  UISETP.LT.AND UP0, UPT, UR11, UR6, UPT ;  /* 0x000000060b00728c */ /* 0x000fc8000bf01270 */
[----:B------:R-:W-:Y:S01]  /*0590*/  USEL UR6, UR11, UR6, UP0 ;  /* 0x000000060b067287 */ /* 0x000fe20008000000 */
[----:B------:R-:W-:Y:S01]  /*05a0*/  MOV R3, UR5 ;  /* 0x0000000500037c02 */ /* 0x000fe20008000f00 */
[----:B------:R-:W-:Y:S05]  /*05b0*/  @P0 BRA `(.L_x_16) ;  /* 0x0000010000000947 */ /* 0x000fea0003800000 */
[----:B------:R-:W-:-:S04]  /*05c0*/  MOV R4, UR4 ;  /* 0x0000000400047c02 */ /* 0x000fc80008000f00 */
[----:B------:R-:W-:-:S13]  /*05d0*/  ISETP.GT.AND P0, PT, R4, -0x1, PT ;  /* 0xffffffff0400780c */ /* 0x000fda0003f04270 */
[----:B------:R-:W-:Y:S05]  /*05e0*/  @P0 BRA `(.L_x_17) ;  /* 0x0000007000000947 */ /* 0x000fea0003800000 */
[----:B------:R-:W-:Y:S01]  /*05f0*/  IMAD.MOV.U32 R2, RZ, RZ, c[0x0][0x32c] ;  /* 0x0000cb00ff027624 */ /* 0x000fe200078e00ff */
[----:B------:R-:W-:-:S04]  /*0600*/  LOP3.LUT R4, RZ, R4, RZ, 0x33, !PT ;  /* 0x00000004ff047212 */ /* 0x000fc800078e33ff */
[----:B------:R-:W-:-:S13]  /*0610*/  ISETP.NE.AND P0, PT, R2, 0x1, PT ;  /* 0x000000010200780c */ /* 0x000fda0003f05270 */
[----:B------:R-:W-:-:S05]  /*0620*/  @P0 IMAD.HI.U32 R2, R4, c[0x0][0x330], RZ ;  /* 0x0000cc0004020a27 */ /* 0x000fca00078e00ff */
[----:B------:R-:W-:-:S04]  /*0630*/  @P0 SHF.R.U32.HI R4, RZ, c[0x0][0x334], R2 ;  /* 0x0000cd00ff040a19 */ /* 0x000fc80000011602 */
[----:B------:R-:W-:Y:S01]  /*0640*/  LOP3.LUT R4, RZ, R4, RZ, 0x33, !PT ;  /* 0x00000004ff047212 */ /* 0x000fe200078e33ff */
[----:B------:R-:W-:Y:S05]  /*0650*/  BRA `(.L_x_18) ;  /* 0x0000004000007947 */ /* 0x000fea0003800000 */
.L_x_17:
[----:B------:R-:W-:-:S04]  /*0660*/  MOV R2, c[0x0][0x32c] ;  /* 0x0000cb0000027a02 */ /* 0x000fc80000000f00 */
[----:B------:R-:W-:-:S13]  /*0670*/  ISETP.NE.AND P0, PT, R2, 0x1, PT ;  /* 0x000000010200780c */ /* 0x000fda0003f05270 */
[----:B------:R-:W-:-:S05]  /*0680*/  @P0 IMAD.HI.U32 R2, R4, c[0x0][0x330], RZ ;  /* 0x0000cc0004020a27 */ /* 0x000fca00078e00ff */
[----:B------:R-:W-:-:S05]  /*0690*/  @P0 SHF.R.U32.HI R4, RZ, c[0x0][0x334], R2 ;  /* 0x0000cd00ff040a19 */ /* 0x000fca0000011602 */
.L_x_18:
[----:B------:R-:W-:-:S05]  /*06a0*/  IMAD R4, R4, c[0x0][0x32c], RZ ;  /* 0x0000cb0004047a24 */ /* 0x000fca00078e02ff */
[----:B------:R-:W-:-:S05]  /*06b0*/  IMNMX R3, R3, R4, !PT ;  /* 0x0000000403037217 */ /* 0x000fca0007800200 */
.L_x_16:
[----:B------:R-:W-:Y:S01]  /*06c0*/  IMAD.HI R3, R3, 0x2aaaaaab, RZ ;  /* 0x2aaaaaab03037827 */ /* 0x000fe200078e02ff */
[----:B------:R-:W-:Y:S02]  /*06d0*/  USHF.R.U32.HI UR5, URZ, 0x10, UR10 ;  /* 0x000000103f057899 */ /* 0x000fe4000801160a */
[----:B------:R-:W-:Y:S01]  /*06e0*/  ULDC UR4, c[0x0][0x338] ;  /* 0x0000ce0000047ab9 */ /* 0x000fe20000000800 */
[----:B------:R-:W-:Y:S01]  /*06f0*/  IMAD.MOV.U32 R36, RZ, RZ, RZ ;  /* 0x000000ffff247224 */ /* 0x000fe200078e00ff */
[----:B------:R-:W-:Y:S01]  /*0700*/  SHF.R.U32.HI R2, RZ, 0x1f, R3 ;  /* 0x0000001fff027819 */ /* 0x000fe20000011603 */
[----:B------:R-:W-:-:S03]  /*0710*/  UISETP.NE.AND UP0, UPT, UR5, URZ, UPT ;  /* 0x0000003f0500728c */ /* 0x000fc6000bf05270 */
[----:B------:R-:W-:Y:S01]  /*0720*/  LEA.HI.SX32 R2, R3, R2, 0x1c ;  /* 0x0000000203027211 */ /* 0x000fe200078fe2ff */
[----:B------:R-:W-:-:S03]  /*0730*/  USEL UR4, UR5, UR4, UP0 ;  /* 0x0000000405047287 */ /* 0x000fc60008000000 */
[----:B------:R-:W-:-:S04]  /*0740*/  IMNMX R215, RZ, R2, !PT ;  /* 0x00000002ffd77217 */ /* 0x000fc80007800200 */
[----:B------:R-:W-:-:S13]  /*0750*/  ISETP.LT.AND P0, PT, R215, UR6, PT ;  /* 0x00000006d7007c0c */ /* 0x000fda000bf01270 */
[----:B------:R-:W-:Y:S05]  /*0760*/  @!P0 BRA `(.L_x_19) ;  /* 0x000001c000008947 */ /* 0x000fea0003800000 */
[----:B------:R-:W-:Y:S01]  /*0770*/  IMAD.U32 R2, RZ, RZ, UR4 ;  /* 0x00000004ff027e24 */ /* 0x000fe2000f8e00ff */
[----:B------:R-:W-:-:S04]  /*0780*/  UIADD3 UR5, UR4, -0x1, UR6 ;  /* 0xffffffff04057890 */ /* 0x000fc8000fffe006 */
[-C--:B------:R-:W-:Y:S02]  /*0790*/  IABS R5, R2.reuse ;  /* 0x0000000200057213 */ /* 0x080fe40000000000 */
[----:B------:R-:W-:Y:S02]  /*07a0*/  IADD3 R6, -R215, UR5, RZ ;  /* 0x00000005d7067c10 */ /* 0x000fe4000fffe1ff */
[----:B------:R-:W1:Y:S01]  /*07b0*/  I2F.RP R7, R5 ;  /* 0x0000000500077306 */ /* 0x000e620000209400 */
[----:B------:R-:W-:Y:S02]  /*07c0*/  IABS R2, R2 ;  /* 0x0000000200027213 */ /* 0x000fe40000000000 */
[----:B------:R-:W-:Y:S02]  /*07d0*/  IABS R3, R6 ;  /* 0x0000000600037213 */ /* 0x000fe40000000000 */
[----:B------:R-:W-:Y:S01]  /*07e0*/  LOP3.LUT R6, R6, UR4, RZ, 0x3c, !PT ;  /* 0x0000000406067c12 */ /* 0x000fe2000f8e3cff */
[----:B------:R-:W-:-:S03]  /*07f0*/  IMAD.MOV R2, RZ, RZ, -R2 ;  /* 0x000000ffff027224 */ /* 0x000fc600078e0a02 */
[----:B------:R-:W-:Y:S01]  /*0800*/  ISETP.GE.AND P0, PT, R6, RZ, PT ;  /* 0x000000ff0600720c */ /* 0x000fe20003f06270 */
[----:B-1----:R-:W1:Y:S02]  /*0810*/  MUFU.RCP R8, R7 ;  /* 0x0000000700087308 */ /* 0x002e640000001000 */
[----:B-1----:R-:W-:-:S06]  /*0820*/  IADD3 R8, R8, 0xffffffe, RZ ;  /* 0x0ffffffe08087810 */ /* 0x002fcc0007ffe0ff */
[----:B------:R-:W1:Y:S02]  /*0830*/  F2I.FTZ.U32.TRUNC.NTZ R9, R8 ;  /* 0x0000000800097305 */ /* 0x000e64000021f000 */
[----:B-1----:R-:W-:Y:S02]  /*0840*/  IMAD.MOV R4, RZ, RZ, -R9 ;  /* 0x000000ffff047224 */ /* 0x002fe400078e0a09 */
[----:B------:R-:W-:Y:S02]  /*0850*/  IMAD.MOV.U32 R8, RZ, RZ, RZ ;  /* 0x000000ffff087224 */ /* 0x000fe400078e00ff */
[----:B------:R-:W-:-:S04]  /*0860*/  IMAD R4, R4, R5, RZ ;  /* 0x0000000504047224 */ /* 0x000fc800078e02ff */
[----:B------:R-:W-:-:S06]  /*0870*/  IMAD.HI.U32 R4, R9, R4, R8 ;  /* 0x0000000409047227 */ /* 0x000fcc00078e0008 */
[----:B------:R-:W-:-:S04]  /*0880*/  IMAD.HI.U32 R4, R4, R3, RZ ;  /* 0x0000000304047227 */ /* 0x000fc800078e00ff */
[----:B------:R-:W-:-:S05]  /*0890*/  IMAD R2, R4, R2, R3 ;  /* 0x0000000204027224 */ /* 0x000fca00078e0203 */
[----:B------:R-:W-:-:S13]  /*08a0*/  ISETP.GT.U32.AND P1, PT, R5, R2, PT ;  /* 0x000000020500720c */ /* 0x000fda0003f24070 */
[----:B------:R-:W-:Y:S01]  /*08b0*/  @!P1 IMAD.IADD R2, R2, 0x1, -R5 ;  /* 0x0000000102029824 */ /* 0x000fe200078e0a05 */
[----:B------:R-:W-:Y:S02]  /*08c0*/  @!P1 IADD3 R4, R4, 0x1, RZ ;  /* 0x0000000104049810 */ /* 0x000fe40007ffe0ff */
[----:B------:R-:W-:Y:S02]  /*08d0*/  ISETP.NE.AND P1, PT, RZ, UR4, PT ;  /* 0x00000004ff007c0c */ /* 0x000fe4000bf25270 */
[----:B------:R-:W-:-:S13]  /*08e0*/  ISETP.GE.U32.AND P2, PT, R2, R5, PT ;  /* 0x000000050200720c */ /* 0x000fda0003f46070 */
[----:B------:R-:W-:-:S05]  /*08f0*/  @P2 IADD3 R4, R4, 0x1, RZ ;  /* 0x0000000104042810 */ /* 0x000fca0007ffe0ff */
[----:B------:R-:W-:Y:S01]  /*0900*/  @!P0 IMAD.MOV R4, RZ, RZ, -R4 ;  /* 0x000000ffff048224 */ /* 0x000fe200078e0a04 */
[----:B------:R-:W-:-:S05]  /*0910*/  @!P1 LOP3.LUT R4, RZ, UR4, RZ, 0x33, !PT ;  /* 0x00000004ff049c12 */ /* 0x000fca000f8e33ff */
[----:B------:R-:W-:Y:S02]  /*0920*/  IMAD.MOV.U32 R36, RZ, RZ, R4 ;  /* 0x000000ffff247224 */ /* 0x000fe400078e0004 */
.L_x_19:
[----:B------:R-:W-:Y:S01]  /*0930*/  ULOP3.LUT UR10, UR10, 0xffff, URZ, 0xc0, !UPT ;  /* 0x0000ffff0a0a7892 */ /* 0x000fe2000f8ec03f */
[----:B------:R-:W-:Y:S01]  /*0940*/  PLOP3.LUT P2, PT, PT, PT, PT, 0x80, 0x0 ;  /* 0x000000000000781c */ /* 0x000fe20003f4f070 */
[----:B------:R-:W-:Y:S01]  /*0950*/  ULDC.64 UR14, c[0x0][0x118] ;  /* 0x00004600000e7ab9 */ /* 0x000fe20000000a00 */
[----:B------:R-:W-:Y:S01]  /*0960*/  IMAD.MOV.U32 R5, RZ, RZ, RZ ;  /* 0x000000ffff057224 */ /* 0x000fe200078e00ff */
[----:B------:R-:W-:Y:S01]  /*0970*/  MOV R3, RZ ;  /* 0x000000ff00037202 */ /* 0x000fe20000000f00 */
[----:B------:R-:W-:Y:S01]  /*0980*/  CS2R R66, SRZ ;  /* 0x0000000000427805 */ /* 0x000fe2000001ff00 */
[----:B------:R-:W-:Y:S01]  /*0990*/  IMAD R215, R36, UR10, R215 ;  /* 0x0000000a24d77c24 */ /* 0x000fe2000f8e02d7 */
[----:B------:R-:W-:Y:S01]  /*09a0*/  CS2R R64, SRZ ;  /* 0x0000000000407805 */ /* 0x000fe2000001ff00 */
[----:B------:R-:W-:Y:S01]  /*09b0*/  CS2R R62, SRZ ;  /* 0x00000000003e7805 */ /* 0x000fe2000001ff00 */
[----:B------:R-:W-:Y:S01]  /*09c0*/  CS2R R60, SRZ ;  /* 0x00000000003c7805 */ /* 0x000fe2000001ff00 */
[----:B------:R-:W-:Y:S01]  /*09d0*/  IMAD.IADD R36, R215, 0x1, R36 ;  /* 0x00000001d7247824 */ /* 0x000fe200078e0224 */
[----:B------:R-:W-:Y:S01]  /*09e0*/  CS2R R58, SRZ ;  /* 0x00000000003a7805 */ /* 0x000fe2000001ff00 */
[----:B------:R-:W-:Y:S01]  /*09f0*/  CS2R R56, SRZ ;  /* 0x0000000000387805 */ /* 0x000fe2000001ff00 */
[----:B------:R-:W-:Y:S01]  /*0a00*/  CS2R R54, SRZ ;  /* 0x0000000000367805 */ /* 0x000fe2000001ff00 */
[----:B------:R-:W-:Y:S01]  /*0a10*/  CS2R R52, SRZ ;  /* 0x0000000000347805 */ /* 0x000fe2000001ff00 */
[----:B------:R-:W-:Y:S01]  /*0a20*/  IMNMX R36, R36, UR6, PT ;  /* 0x0000000624247c17 */ /* 0x000fe2000b800200 */
[----:B------:R-:W-:Y:S01]  /*0a30*/  CS2R R70, SRZ ;  /* 0x0000000000467805 */ /* 0x000fe2000001ff00 */
[----:B------:R-:W-:Y:S01]  /*0a40*/  CS2R R68, SRZ ;  /* 0x0000000000447805 */ /* 0x000fe2000001ff00 */
[----:B------:R-:W-:Y:S01]  /*0a50*/  CS2R R74, SRZ ;  /* 0x00000000004a7805 */ /* 0x000fe2000001ff00 */
[----:B------:R-:W-:Y:S01]  /*0a60*/  ISETP.GT.AND P0, PT, R36, R215, PT ;  /* 0x000000d72400720c */ /* 0x000fe20003f04270 */
        /* <DEDUP_REMOVED lines=30> */
[-C--:B------:R-:W-:Y:S01]  /*0c50*/  LEA.HI R26, R106, R39.reuse, RZ, 0x3 ;  /* 0x000000276a1a7211 */ /* 0x080fe200078f18ff */
[----:B------:R-:W-:Y:S01]  /*0c60*/  UIMAD.WIDE.U32 UR6, UR9, UR4, URZ ;  /* 0x00000004090672a5 */ /* 0x000fe2000f8e003f */
[----:B------:R-:W-:Y:S01]  /*0c70*/  PLOP3.LUT P2, PT, PT, PT, UP3, 0x80, 0x0 ;  /* 0x000000000000781c */ /* 0x000fe20003f4f038 */
[----:B------:R-:W-:Y:S01]  /*0c80*/  UIMAD UR4, UR12, UR4, URZ ;  /* 0x000000040c0472a4 */ /* 0x000fe2000f8e023f */
[----:B------:R-:W-:Y:S01]  /*0c90*/  LOP3.LUT R2, R26, 0xfffffff8, RZ, 0xc0, !PT ;  /* 0xfffffff81a027812 */ /* 0x000fe200078ec0ff */
[----:B------:R-:W-:Y:S01]  /*0ca0*/  IMAD.U32 R218, RZ, RZ, UR9 ;  /* 0x00000009ffda7e24 */ /* 0x000fe2000f8e00ff */
[----:B------:R-:W-:Y:S01]  /*0cb0*/  SHF.R.S32.HI R26, RZ, 0x3, R26 ;  /* 0x00000003ff1a7819 */ /* 0x000fe2000001141a */
[----:B------:R-:W-:Y:S01]  /*0cc0*/  UIMAD UR4, UR9, UR5, UR4 ;  /* 0x00000005090472a4 */ /* 0x000fe2000f8e0204 */
[----:B------:R-:W-:Y:S01]  /*0cd0*/  PLOP3.LUT P1, PT, PT, PT, UP3, 0x80, 0x0 ;  /* 0x000000000000781c */ /* 0x000fe20003f2f038 */
[----:B------:R-:W-:Y:S01]  /*0ce0*/  IMAD.IADD R25, R39, 0x1, -R2 ;  /* 0x0000000127197824 */ /* 0x000fe200078e0a02 */
[----:B------:R-:W-:Y:S01]  /*0cf0*/  SHF.R.S32.HI R9, RZ, 0x1f, R0 ;  /* 0x0000001fff097819 */ /* 0x000fe20000011400 */
[----:B------:R-:W-:Y:S01]  /*0d00*/  UIADD3 UR4, UR7, UR4, URZ ;  /* 0x0000000407047290 */ /* 0x000fe2000fffe03f */
[----:B------:R-:W-:Y:S01]  /*0d10*/  IMAD.U32 R13, RZ, RZ, UR7 ;  /* 0x00000007ff0d7e24 */ /* 0x000fe2000f8e00ff */
[--C-:B------:R-:W-:Y:S01]  /*0d20*/  SHF.R.S32.HI R28, RZ, 0x1f, R26.reuse ;  /* 0x0000001fff1c7819 */ /* 0x100fe2000001141a */
[----:B------:R-:W-:Y:S01]  /*0d30*/  IMAD R2, R25, 0x20, R26 ;  /* 0x0000002019027824 */ /* 0x000fe200078e021a */
[----:B------:R-:W-:Y:S01]  /*0d40*/  IADD3 R107, R36, -0x1, RZ ;  /* 0xffffffff246b7810 */ /* 0x000fe20007ffe0ff */
[----:B------:R-:W-:Y:S01]  /*0d50*/  IMAD.U32 R12, RZ, RZ, UR6 ;  /* 0x00000006ff0c7e24 */ /* 0x000fe2000f8e00ff */
[-C--:B------:R-:W-:Y:S01]  /*0d60*/  LEA.HI R214, R106, R39.reuse, RZ, 0x4 ;  /* 0x000000276ad67211 */ /* 0x080fe200078f20ff */
[----:B------:R-:W-:Y:S01]  /*0d70*/  IMAD.U32 R13, RZ, RZ, UR4 ;  /* 0x00000004ff0d7e24 */ /* 0x000fe2000f8e00ff */
[----:B------:R-:W-:Y:S01]  /*0d80*/  IADD3 R2, R2, UR16, RZ ;  /* 0x0000001002027c10 */ /* 0x000fe2000fffe0ff */
[----:B------:R-:W-:Y:S01]  /*0d90*/  IMAD R3, R9, c[0x0][0x1c0], RZ ;  /* 0x0000700009037a24 */ /* 0x000fe200078e02ff */
[----:B------:R-:W-:Y:S01]  /*0da0*/  ULDC UR4, c[0x0][0x168] ;  /* 0x00005a0000047ab9 */ /* 0x000fe20000000800 */
[----:B------:R-:W-:Y:S01]  /*0db0*/  IMAD.WIDE.U32 R12, R0, c[0x0][0x1c0], R12 ;  /* 0x00007000000c7a25 */ /* 0x000fe200078e000c */
[----:B------:R-:W-:Y:S01]  /*0dc0*/  UIMAD UR4, UR8, UR4, URZ ;  /* 0x00000004080472a4 */ /* 0x000fe2000f8e023f */
[----:B------:R-:W-:Y:S01]  /*0dd0*/  SHF.R.S32.HI R27, RZ, 0x1f, R107 ;  /* 0x0000001fff1b7819 */ /* 0x000fe2000001146b */
[----:B------:R-:W-:Y:S01]  /*0de0*/  ULDC.64 UR6, c[0x0][0x1e0] ;  /* 0x0000780000067ab9 */ /* 0x000fe20000000a00 */
[----:B------:R-:W-:Y:S01]  /*0df0*/  @P2 IMAD.HI.U32 R5, R2, c[0x0][0x2c8], RZ ;  /* 0x0000b20002052a27 */ /* 0x000fe200078e00ff */
[----:B------:R-:W-:Y:S01]  /*0e00*/  UIMAD.WIDE.U32 UR10, UR6, 0x40, URZ ;  /* 0x00000040060a78a5 */ /* 0x000fe2000f8e003f */
[----:B------:R-:W-:Y:S01]  /*0e10*/  LEA.HI R104, R106, R39, RZ, 0x5 ;  /* 0x000000276a687211 */ /* 0x000fe200078f28ff */
[----:B------:R-:W-:Y:S01]  /*0e20*/  USHF.L.U32 UR8, UR7, 0x6, URZ ;  /* 0x0000000607087899 */ /* 0x000fe2000800063f */
[----:B------:R-:W-:Y:S01]  /*0e30*/  IMAD.MOV.U32 R4, RZ, RZ, R2 ;  /* 0x000000ffff047224 */ /* 0x000fe200078e0002 */
[----:B------:R-:W-:Y:S01]  /*0e40*/  @P1 SHF.R.U32.HI R4, RZ, c[0x0][0x2cc], R5 ;  /* 0x0000b300ff041a19 */ /* 0x000fe20000011605 */
[----:B------:R-:W-:Y:S01]  /*0e50*/  IMAD R3, R0, c[0x0][0x1c4], R3 ;  /* 0x0000710000037a24 */ /* 0x000fe200078e0203 */
[----:B------:R-:W-:Y:S01]  /*0e60*/  IADD3 R5, R26, UR16, RZ ;  /* 0x000000101a057c10 */ /* 0x000fe2000fffe0ff */
[----:B------:R-:W-:Y:S01]  /*0e70*/  IMAD.SHL.U32 R30, R25, 0x8, RZ ;  /* 0x00000008191e7824 */ /* 0x000fe200078e00ff */
[--C-:B------:R-:W-:Y:S01]  /*0e80*/  SHF.R.S32.HI R7, RZ, 0x1f, R4.reuse ;  /* 0x0000001fff077819 */ /* 0x100fe20000011404 */
[----:B------:R-:W-:Y:S01]  /*0e90*/  IMAD.IADD R13, R13, 0x1, R3 ;  /* 0x000000010d0d7824 */ /* 0x000fe200078e0203 */
[----:B------:R-:W-:Y:S01]  /*0ea0*/  UIADD3 UR8, UR11, UR8, URZ ;  /* 0x000000080b087290 */ /* 0x000fe2000fffe03f */
[----:B------:R-:W-:Y:S01]  /*0eb0*/  IMAD.MOV R3, RZ, RZ, -R4 ;  /* 0x000000ffff037224 */ /* 0x000fe200078e0a04 */
[----:B------:R-:W-:Y:S01]  /*0ec0*/  SHF.R.S32.HI R31, RZ, 0x1f, R30 ;  /* 0x0000001fff1f7819 */ /* 0x000fe2000001141e */
[----:B------:R-:W-:Y:S01]  /*0ed0*/  IMAD R7, R7, c[0x0][0x1b0], RZ ;  /* 0x00006c0007077a24 */ /* 0x000fe200078e02ff */
[----:B------:R-:W-:Y:S01]  /*0ee0*/  ISETP.GE.AND P4, PT, R30, c[0x0][0x198], PT ;  /* 0x000066001e007a0c */ /* 0x000fe20003f86270 */
[----:B------:R-:W-:Y:S01]  /*0ef0*/  IMAD R2, R3, c[0x0][0x2c4], R2 ;  /* 0x0000b10003027a24 */ /* 0x000fe200078e0202 */
[----:B------:R-:W-:Y:S01]  /*0f00*/  IADD3 R3, R5, 0x20, RZ ;  /* 0x0000002005037810 */ /* 0x000fe20007ffe0ff */
[C---:B------:R-:W-:Y:S01]  /*0f10*/  IMAD.WIDE.U32 R12, R4.reuse, c[0x0][0x1b0], R12 ;  /* 0x00006c00040c7a25 */ /* 0x040fe200078e000c */
[----:B------:R-:W-:Y:S01]  /*0f20*/  SHF.R.S32.HI R105, RZ, 0x5, R104 ;  /* 0x00000005ff697819 */ /* 0x000fe20000011468 */
[----:B------:R-:W-:Y:S01]  /*0f30*/  UMOV UR17, 0x6 ;  /* 0x0000000600117882 */ /* 0x000fe20000000000 */
[----:B------:R-:W-:Y:S01]  /*0f40*/  SHF.R.S32.HI R11, RZ, 0x1f, R2 ;  /* 0x0000001fff0b7819 */ /* 0x000fe20000011402 */
[----:B------:R-:W-:Y:S01]  /*0f50*/  IMAD R7, R4, c[0x0][0x1b4], R7 ;  /* 0x00006d0004077a24 */ /* 0x000fe200078e0207 */
[----:B------:R-:W-:Y:S01]  /*0f60*/  BAR.SYNC.DEFER_BLOCKING 0x0 ;  /* 0x0000000000007b1d */ /* 0x000fe20000010000 */
[----:B------:R-:W-:Y:S01]  /*0f70*/  ISETP.GE.AND P3, PT, R3, UR4, PT ;  /* 0x0000000403007c0c */ /* 0x000fe2000bf66270 */
[----:B------:R-:W-:Y:S01]  /*0f80*/  IMAD.MOV.U32 R37, RZ, RZ, 0x60 ;  /* 0x00000060ff257424 */ /* 0x000fe200078e00ff */
[----:B------:R-:W-:Y:S01]  /*0f90*/  IADD3 R4, R5, 0x40, RZ ;  /* 0x0000004005047810 */ /* 0x000fe20007ffe0ff */
[----:B------:R-:W-:-:S02]  /*0fa0*/  IMAD R11, R11, c[0x0][0x1a8], RZ ;  /* 0x00006a000b0b7a24 */ /* 0x000fc400078e02ff */
[----:B------:R-:W-:Y:S01]  /*0fb0*/  IMAD.IADD R13, R13, 0x1, R7 ;  /* 0x000000010d0d7824 */ /* 0x000fe200078e0207 */
[----:B------:R-:W-:Y:S01]  /*0fc0*/  ISETP.GE.AND P2, PT, R4, UR4, PT ;  /* 0x0000000404007c0c */ /* 0x000fe2000bf46270 */
[C---:B------:R-:W-:Y:S02]  /*0fd0*/  IMAD R11, R2.reuse, c[0x0][0x1ac], R11 ;  /* 0x00006b00020b7a24 */ /* 0x040fe400078e020b */
[----:B------:R-:W-:-:S04]  /*0fe0*/  IMAD.WIDE.U32 R2, R2, c[0x0][0x1a8], R12 ;  /* 0x00006a0002027a25 */ /* 0x000fc800078e000c */
[----:B------:R-:W-:Y:S01]  /*0ff0*/  IMAD.SHL.U32 R7, R26, 0x40, RZ ;  /* 0x000000401a077824 */ /* 0x000fe200078e00ff */
[----:B------:R-:W-:Y:S01]  /*1000*/  LEA R6, P1, R2, c[0x0][0x160], 0x1 ;  /* 0x0000580002067a11 */ /* 0x000fe200078208ff */
[----:B------:R-:W-:Y:S02]  /*1010*/  IMAD.IADD R3, R3, 0x1, R11 ;  /* 0x0000000103037824 */ /* 0x000fe400078e020b */
[----:B------:R-:W-:Y:S01]  /*1020*/  IMAD R11, R28, c[0x0][0x1e0], RZ ;  /* 0x000078001c0b7a24 */ /* 0x000fe200078e02ff */
[----:B------:R-:W-:Y:S01]  /*1030*/  LOP3.LUT R7, R7, 0x1c0, RZ, 0xc0, !PT ;  /* 0x000001c007077812 */ /* 0x000fe200078ec0ff */
[----:B------:R-:W1:Y:S01]  /*1040*/  SHFL.IDX PT, R4, R6, RZ, 0x181f ;  /* 0x00181fff06047589 */ /* 0x000e6200000e0000 */
[----:B------:R-:W-:Y:S01]  /*1050*/  LEA.HI.X R3, R2, c[0x0][0x164], R3, 0x1, P1 ;  /* 0x0000590002037a11 */ /* 0x000fe200008f0c03 */
[C---:B------:R-:W-:Y:S01]  /*1060*/  IMAD R2, R26.reuse, c[0x0][0x1e4], R11 ;  /* 0x000079001a027a24 */ /* 0x040fe200078e020b */
[C---:B------:R-:W-:Y:S01]  /*1070*/  ISETP.GE.AND P1, PT, R5.reuse, UR4, PT ;  /* 0x0000000405007c0c */ /* 0x040fe2000bf26270 */
[----:B------:R-:W-:Y:S01]  /*1080*/  IMAD.WIDE.U32 R10, R26, c[0x0][0x1e0], R30 ;  /* 0x000078001a0a7a25 */ /* 0x000fe200078e001e */
[----:B------:R-:W-:Y:S01]  /*1090*/  SHF.R.U32.HI R216, RZ, 0x3, R7 ;  /* 0x00000003ffd87819 */ /* 0x000fe20000011607 */
[----:B------:R-:W-:Y:S01]  /*10a0*/  SHFL.IDX PT, R12, R6, 0x1, 0x181f ;  /* 0x00381f00060c7f89 */ /* 0x000fe200000e0000 */
[----:B------:R-:W-:Y:S01]  /*10b0*/  IADD3 R5, R5, 0x60, RZ ;  /* 0x0000006005057810 */ /* 0x000fe20007ffe0ff */
[----:B------:R-:W-:Y:S01]  /*10c0*/  IMAD.IADD R11, R11, 0x1, R2 ;  /* 0x000000010b0b7824 */ /* 0x000fe200078e0202 */
[----:B------:R-:W-:Y:S01]  /*10d0*/  LOP3.LUT R7, R7, 0x38, R30, 0xf8, !PT ;  /* 0x0000003807077812 */ /* 0x000fe200078ef81e */
[----:B------:R-:W-:Y:S01]  /*10e0*/  SHFL.IDX PT, R8, R6, 0x2, 0x181f ;  /* 0x00581f0006087f89 */ /* 0x000fe200000e0000 */
[----:B------:R-:W-:Y:S01]  /*10f0*/  ISETP.GE.AND P5, PT, R5, UR4, PT ;  /* 0x0000000405007c0c */ /* 0x000fe2000bfa6270 */
[----:B------:R-:W-:Y:S01]  /*1100*/  IMAD.WIDE.U32 R218, R218, c[0x0][0x1e8], R10 ;  /* 0x00007a00dada7a25 */ /* 0x000fe200078e000a */
[----:B------:R-:W-:Y:S01]  /*1110*/  LOP3.LUT R216, R7, R216, RZ, 0x3c, !PT ;  /* 0x000000d807d87212 */ /* 0x000fe200078e3cff */
[----:B------:R-:W3:Y:S01]  /*1120*/  SHFL.IDX PT, R5, R3, RZ, 0x181f ;  /* 0x00181fff03057589 */ /* 0x000ee200000e0000 */
[----:B------:R-:W-:Y:S01]  /*1130*/  LEA.HI R7, R106, R39, RZ, 0x6 ;  /* 0x000000276a077211 */ /* 0x000fe200078f30ff */
[----:B------:R-:W-:Y:S01]  /*1140*/  ULDC.64 UR4, c[0x0][0x1e8] ;  /* 0x00007a0000047ab9 */ /* 0x000fe20000000a00 */
[----:B------:R-:W-:Y:S01]  /*1150*/  IADD3 R2, R30, 0x40, RZ ;  /* 0x000000401e027810 */ /* 0x000fe20007ffe0ff */
[----:B------:R-:W4:Y:S01]  /*1160*/  SHFL.IDX PT, R13, R3, 0x1, 0x181f ;  /* 0x00381f00030d7f89 */ /* 0x000f2200000e0000 */
[----:B------:R-:W-:Y:S01]  /*1170*/  UIMAD UR4, UR12, UR4, URZ ;  /* 0x000000040c0472a4 */ /* 0x000fe2000f8e023f */
[----:B------:R-:W-:Y:S01]  /*1180*/  IMAD.SHL.U32 R7, R7, 0x8, RZ ;  /* 0x0000000807077824 */ /* 0x000fe200078e00ff */
[----:B------:R-:W-:Y:S01]  /*1190*/  ISETP.GE.AND P6, PT, R2, c[0x0][0x198], PT ;  /* 0x0000660002007a0c */ /* 0x000fe20003fc6270 */
[----:B------:R-:W-:Y:S01]  /*11a0*/  SHFL.IDX PT, R10, R6, 0x3, 0x181f ;  /* 0x00781f00060a7f89 */ /* 0x000fe200000e0000 */
[----:B------:R-:W-:Y:S01]  /*11b0*/  UIMAD UR4, UR9, UR5, UR4 ;  /* 0x00000005090472a4 */ /* 0x000fe2000f8e0204 */
[----:B------:R-:W-:Y:S01]  /*11c0*/  IMAD.WIDE.U32 R108, R37, c[0x0][0x1e0], RZ ;  /* 0x00007800256c7a25 */ /* 0x000fe200078e00ff */
[----:B------:R-:W-:Y:S01]  /*11d0*/  LOP3.LUT R216, R216, 0xfffffe00, R7, 0xf8, !PT ;  /* 0xfffffe00d8d87812 */ /* 0x000fe200078ef807 */
[----:B------:R-:W-:Y:S01]  /*11e0*/  SHFL.IDX PT, R11, R3, 0x3, 0x181f ;  /* 0x00781f00030b7f89 */ /* 0x000fe200000e0000 */
[----:B------:R-:W-:-:S02]  /*11f0*/  @!P1 SHF.R.S32.HI R7, RZ, 0x1f, R2 ;  /* 0x0000001fff079819 */ /* 0x000fc40000011402 */
[----:B------:R-:W-:Y:S01]  /*1200*/  IADD3 R219, R219, UR4, RZ ;  /* 0x00000004dbdb7c10 */ /* 0x000fe2000fffe0ff */
[----:B------:R-:W-:Y:S01]  /*1210*/  IMAD.SHL.U32 R216, R216, 0x2, RZ ;  /* 0x00000002d8d87824 */ /* 0x000fe200078e00ff */
[----:B------:R-:W-:Y:S02]  /*1220*/  ULDC.64 UR4, c[0x0][0x210] ;  /* 0x0000840000047ab9 */ /* 0x000fe40000000a00 */
[----:B------:R-:W-:-:S04]  /*1230*/  UIMAD UR4, UR12, UR4, URZ ;  /* 0x000000040c0472a4 */ /* 0x000fc8000f8e023f */
[----:B------:R-:W-:Y:S01]  /*1240*/  UIMAD UR4, UR9, UR5, UR4 ;  /* 0x00000005090472a4 */ /* 0x000fe2000f8e0204 */
[----:B--2---:R-:W-:Y:S01]  /*1250*/  @P0 SHF.R.S32.HI R227, RZ, 0x1f, R226 ;  /* 0x0000001fffe30819 */ /* 0x004fe200000114e2 */
[----:B------:R-:W-:Y:S02]  /*1260*/  @!P0 IMAD.MOV.U32 R227, RZ, RZ, R9 ;  /* 0x000000ffffe38224 */ /* 0x000fe400078e0009 */
[----:B------:R2:W5:Y:S01]  /*1270*/  SHFL.IDX PT, R9, R3, 0x2, 0x181f ;  /* 0x00581f0003097f89 */ /* 0x00056200000e0000 */
[----:B------:R-:W-:Y:S01]  /*1280*/  @!P0 IMAD.MOV.U32 R226, RZ, RZ, R0 ;  /* 0x000000ffffe28224 */ /* 0x000fe200078e0000 */
[----:B------:R-:W-:Y:S01]  /*1290*/  @!P1 LEA.HI R0, R7, R2, RZ, 0x3 ;  /* 0x0000000207009211 */ /* 0x000fe200078f18ff */
[----:B------:R-:W-:Y:S01]  /*12a0*/  IMAD R221, R227, c[0x0][0x1f0], RZ ;  /* 0x00007c00e3dd7a24 */ /* 0x000fe200078e02ff */
[----:B-1----:R-:W-:Y:S01]  /*12b0*/  @!P1 LEA R14, P0, R30, R4, 0x1 ;  /* 0x000000041e0e9211 */ /* 0x002fe200078008ff */
[----:B------:R-:W-:Y:S01]  /*12c0*/  IMAD.WIDE.U32 R218, R226, c[0x0][0x1f0], R218 ;  /* 0x00007c00e2da7a25 */ /* 0x000fe200078e00da */
[----:B------:R-:W-:-:S02]  /*12d0*/  @!P1 LOP3.LUT R0, R0, 0xfffffff8, RZ, 0xc0, !PT ;  /* 0xfffffff800009812 */ /* 0x000fc400078ec0ff */
[----:B------:R-:W-:Y:S01]  /*12e0*/  @!P3 SHF.R.S32.HI R7, RZ, 0x1f, R2 ;  /* 0x0000001fff07b819 */ /* 0x000fe20000011402 */
[----:B------:R-:W-:Y:S01]  /*12f0*/  IMAD R221, R226, c[0x0][0x1f4], R221 ;  /* 0x00007d00e2dd7a24 */ /* 0x000fe200078e02dd */
[----:B---3--:R-:W-:Y:S01]  /*1300*/  @!P1 LEA.HI.X R15, R30, R5, R31, 0x1, P0 ;  /* 0x000000051e0f9211 */ /* 0x008fe200000f0c1f */
[----:B------:R-:W-:Y:S01]  /*1310*/  @!P1 IMAD.WIDE R16, R0, 0x2, R4 ;  /* 0x0000000200109825 */ /* 0x000fe200078e0204 */
[----:B------:R-:W-:Y:S02]  /*1320*/  @!P2 SHF.R.S32.HI R5, RZ, 0x1f, R2 ;  /* 0x0000001fff05a819 */ /* 0x000fe40000011402 */
[-C--:B------:R-:W-:Y:S01]  /*1330*/  @!P3 LEA.HI R4, R7, R2.reuse, RZ, 0x3 ;  /* 0x000000020704b211 */ /* 0x080fe200078f18ff */
[----:B------:R1:W-:Y:S01]  /*1340*/  @!P1 LDGSTS.E.BYPASS.LTC128B.128 [R216+0x100], [R14.64], !P4 ;  /* 0x001000000ed89fae */ /* 0x0003e2000e101d4e */
[----:B------:R-:W-:Y:S01]  /*1350*/  @!P2 LEA.HI R0, R5, R2, RZ, 0x3 ;  /* 0x000000020500a211 */ /* 0x000fe200078f18ff */
[----:B------:R-:W-:Y:S01]  /*1360*/  IMAD.IADD R221, R219, 0x1, R221 ;  /* 0x00000001dbdd7824 */ /* 0x000fe200078e02dd */
[----:B------:R-:W-:Y:S01]  /*1370*/  @!P3 LOP3.LUT R4, R4, 0xfffffff8, RZ, 0xc0, !PT ;  /* 0xfffffff80404b812 */ /* 0x000fe200078ec0ff */
[----:B------:R3:W-:Y:S01]  /*1380*/  @!P1 LDGSTS.E.BYPASS.LTC128B.128 [R216+0x4100], [R16.64], !P6 ;  /* 0x0410000010d89fae */ /* 0x0007e2000f101d4e */
[----:B------:R-:W-:Y:S01]  /*1390*/  @!P3 LEA R18, P1, R30, R12, 0x1 ;  /* 0x0000000c1e12b211 */ /* 0x000fe200078208ff */
[----:B------:R-:W-:Y:S01]  /*13a0*/  IMAD.MOV.U32 R220, RZ, RZ, R218 ;  /* 0x000000ffffdc7224 */ /* 0x000fe200078e00da */
[----:B------:R-:W-:Y:S01]  /*13b0*/  @!P2 LOP3.LUT R5, R0, 0xfffffff8, RZ, 0xc0, !PT ;  /* 0xfffffff80005a812 */ /* 0x000fe200078ec0ff */
[----:B--2---:R-:W-:Y:S01]  /*13c0*/  IMAD R3, R37, c[0x0][0x1e4], RZ ;  /* 0x0000790025037a24 */ /* 0x004fe200078e02ff */
[----:B----4-:R-:W-:Y:S01]  /*13d0*/  @!P3 LEA.HI.X R19, R30, R13, R31, 0x1, P1 ;  /* 0x0000000d1e13b211 */ /* 0x010fe200008f0c1f */
[----:B------:R-:W-:-:S02]  /*13e0*/  IMAD R37, R36, -0x60, R37 ;  /* 0xffffffa024257824 */ /* 0x000fc400078e0225 */
[----:B------:R-:W-:Y:S02]  /*13f0*/  @!P3 IMAD.WIDE R12, R4, 0x2, R12 ;  /* 0x00000002040cb825 */ /* 0x000fe400078e020c */
[----:B------:R3:W-:Y:S01]  /*1400*/  @!P3 LDGSTS.E.BYPASS.LTC128B.128 [R216+0x1100], [R18.64], !P4 ;  /* 0x0110000012d8bfae */ /* 0x0007e2000e101d4e */
[----:B------:R-:W-:Y:S01]  /*1410*/  IADD3 R24, R37, c[0x0][0x1d0], -R26 ;  /* 0x0000740025187a10 */ /* 0x000fe20007ffe81a */
[----:B-----5:R-:W-:Y:S02]  /*1420*/  @!P2 IMAD.WIDE R4, R5, 0x2, R8 ;  /* 0x000000020504a825 */ /* 0x020fe400078e0208 */
[----:B------:R2:W-:Y:S01]  /*1430*/  @!P3 LDGSTS.E.BYPASS.LTC128B.128 [R216+0x5100], [R12.64], !P6 ;  /* 0x051000000cd8bfae */ /* 0x0005e2000f101d4e */
[----:B------:R-:W-:Y:S01]  /*1440*/  ISETP.GE.AND P1, PT, R24, 0x21, PT ;  /* 0x000000211800780c */ /* 0x000fe20003f26270 */
[----:B------:R-:W-:Y:S02]  /*1450*/  IMAD.IADD R38, R109, 0x1, R3 ;  /* 0x000000016d267824 */ /* 0x000fe400078e0203 */
[----:B------:R-:W-:-:S04]  /*1460*/  IMAD.WIDE.U32 R6, R107, R108, R220 ;  /* 0x0000006c6b067225 */ /* 0x000fc800078e00dc */
[----:B------:R-:W-:Y:S01]  /*1470*/  IMAD.U32 R3, RZ, RZ, UR6 ;  /* 0x00000006ff037e24 */ /* 0x000fe2000f8e00ff */
[C---:B-1----:R-:W-:Y:S01]  /*1480*/  @!P2 LEA R14, P0, R30.reuse, R8, 0x1 ;  /* 0x000000081e0ea211 */ /* 0x042fe200078008ff */
[----:B------:R-:W-:Y:S02]  /*1490*/  IMAD.U32 R0, RZ, RZ, UR7 ;  /* 0x00000007ff007e24 */ /* 0x000fe4000f8e00ff */
[----:B------:R-:W-:Y:S01]  /*14a0*/  IMAD R229, R227, c[0x0][0x218], RZ ;  /* 0x00008600e3e57a24 */ /* 0x000fe200078e02ff */
[C---:B------:R-:W-:Y:S02]  /*14b0*/  @!P2 LEA.HI.X R15, R30.reuse, R9, R31, 0x1, P0 ;  /* 0x000000091e0fa211 */ /* 0x040fe400000f0c1f */
[----:B------:R-:W-:Y:S01]  /*14c0*/  @!P5 LEA R8, P0, R30, R10, 0x1 ;  /* 0x0000000a1e08d211 */ /* 0x000fe200078008ff */
[----:B------:R-:W-:Y:S02]  /*14d0*/  IMAD R229, R226, c[0x0][0x21c], R229 ;  /* 0x00008700e2e57a24 */ /* 0x000fe400078e02e5 */
[----:B------:R1:W-:Y:S01]  /*14e0*/  @!P2 LDGSTS.E.BYPASS.LTC128B.128 [R216+0x2100], [R14.64], !P4 ;  /* 0x021000000ed8afae */ /* 0x0003e2000e101d4e */
[----:B------:R-:W-:-:S02]  /*14f0*/  @!P5 LEA.HI.X R9, R30, R11, R31, 0x1, P0 ;  /* 0x0000000b1e09d211 */ /* 0x000fc400000f0c1f */
[C---:B------:R-:W-:Y:S01]  /*1500*/  ISETP.GE.AND P0, PT, R24.reuse, 0x41, PT ;  /* 0x000000411800780c */ /* 0x040fe20003f06270 */
[----:B------:R4:W-:Y:S01]  /*1510*/  @!P2 LDGSTS.E.BYPASS.LTC128B.128 [R216+0x6100], [R4.64], !P6 ;  /* 0x0610000004d8afae */ /* 0x0009e2000f101d4e */
[----:B------:R-:W-:-:S03]  /*1520*/  ISETP.GE.AND P2, PT, R24, 0x1, PT ;  /* 0x000000011800780c */ /* 0x000fc60003f46270 */
[----:B------:R5:W-:Y:S01]  /*1530*/  @!P5 LDGSTS.E.BYPASS.LTC128B.128 [R216+0x3100], [R8.64], !P4 ;  /* 0x0310000008d8dfae */ /* 0x000be2000e101d4e */
[----:B--2---:R-:W-:-:S05]  /*1540*/  IMAD.U32 R13, RZ, RZ, UR6 ;  /* 0x00000006ff0d7e24 */ /* 0x004fca000f8e00ff */
[----:B------:R-:W-:-:S04]  /*1550*/  @P1 LEA R13, P3, R13, R6, 0x5 ;  /* 0x000000060d0d1211 */ /* 0x000fc800078628ff */
[----:B-1----:R-:W-:Y:S01]  /*1560*/  @P2 LEA R14, P4, R6, c[0x0][0x1c8], 0x1 ;  /* 0x00007200060e2a11 */ /* 0x002fe200078808ff */
[----:B----4-:R-:W-:Y:S01]  /*1570*/  IMAD R5, R38, R107, RZ ;  /* 0x0000006b26057224 */ /* 0x010fe200078e02ff */
[----:B------:R-:W-:-:S03]  /*1580*/  LOP3.LUT R4, R214, 0xfffffff0, RZ, 0xc0, !PT ;  /* 0xfffffff0d6047812 */ /* 0x000fc600078ec0ff */
[----:B------:R-:W-:Y:S02]  /*1590*/  IMAD R5, R27, R108, R5 ;  /* 0x0000006c1b057224 */ /* 0x000fe400078e0205 */
[----:B-----5:R-:W-:Y:S02]  /*15a0*/  IMAD.IADD R9, R39, 0x1, -R4 ;  /* 0x0000000127097824 */ /* 0x020fe400078e0a04 */
[----:B------:R-:W-:Y:S01]  /*15b0*/  IMAD.IADD R5, R7, 0x1, R5 ;  /* 0x0000000107057824 */ /* 0x000fe200078e0205 */
[----:B------:R-:W-:Y:S02]  /*15c0*/  SHF.R.S32.HI R7, RZ, 0x4, R214 ;  /* 0x00000004ff077819 */ /* 0x000fe400000114d6 */
[----:B------:R-:W-:Y:S02]  /*15d0*/  SHF.R.S32.HI R4, RZ, 0x1f, R9 ;  /* 0x0000001fff047819 */ /* 0x000fe40000011409 */
[----:B------:R-:W-:Y:S02]  /*15e0*/  @P1 LEA.HI.X R0, R3, R5, R0, 0x5, P3 ;  /* 0x0000000503001211 */ /* 0x000fe400018f2c00 */
[----:B------:R-:W-:-:S02]  /*15f0*/  @P1 LEA R12, P3, R13, c[0x0][0x1c8], 0x1 ;  /* 0x000072000d0c1a11 */ /* 0x000fc400078608ff */
[----:B------:R-:W-:Y:S02]  /*1600*/  LEA.HI R3, R4, R9, RZ, 0x3 ;  /* 0x0000000904037211 */ /* 0x000fe400078f18ff */
[----:B------:R-:W-:Y:S02]  /*1610*/  @P1 LEA.HI.X R13, R13, c[0x0][0x1cc], R0, 0x1, P3 ;  /* 0x000073000d0d1a11 */ /* 0x000fe400018f0c00 */
[----:B------:R-:W-:Y:S02]  /*1620*/  LOP3.LUT R0, R3, 0xfffffff8, RZ, 0xc0, !PT ;  /* 0xfffffff803007812 */ /* 0x000fe400078ec0ff */
[C---:B------:R-:W-:Y:S02]  /*1630*/  @P2 LEA.HI.X R15, R6.reuse, c[0x0][0x1cc], R5, 0x1, P4 ;  /* 0x00007300060f2a11 */ /* 0x040fe400020f0c05 */
[----:B------:R-:W-:Y:S01]  /*1640*/  @P0 IADD3 R6, P3, R6, UR10, RZ ;  /* 0x0000000a06060c10 */ /* 0x000fe2000ff7e0ff */
[----:B------:R-:W-:Y:S01]  /*1650*/  IMAD.IADD R0, R9, 0x1, -R0 ;  /* 0x0000000109007824 */ /* 0x000fe200078e0a00 */
[----:B------:R-:W-:-:S02]  /*1660*/  @!P5 SHF.R.S32.HI R9, RZ, 0x1f, R2 ;  /* 0x0000001fff09d819 */ /* 0x000fc40000011402 */
[----:B------:R-:W-:Y:S02]  /*1670*/  @P0 IADD3.X R5, R5, UR8, RZ, P3, !PT ;  /* 0x0000000805050c10 */ /* 0x000fe40009ffe4ff */
[----:B------:R-:W-:Y:S02]  /*1680*/  @P0 LEA R8, P3, R6, c[0x0][0x1c8], 0x1 ;  /* 0x0000720006080a11 */ /* 0x000fe400078608ff */
[----:B------:R-:W-:Y:S02]  /*1690*/  @!P5 LEA.HI R4, R9, R2, RZ, 0x3 ;  /* 0x000000020904d211 */ /* 0x000fe400078f18ff */
[----:B------:R-:W-:Y:S02]  /*16a0*/  ISETP.GE.AND P4, PT, R30, c[0x0][0x1d4], PT ;  /* 0x000075001e007a0c */ /* 0x000fe40003f86270 */
[----:B------:R-:W-:Y:S02]  /*16b0*/  @P0 LEA.HI.X R9, R6, c[0x0][0x1cc], R5, 0x1, P3 ;  /* 0x0000730006090a11 */ /* 0x000fe400018f0c05 */
[----:B------:R-:W-:-:S02]  /*16c0*/  @!P5 LOP3.LUT R5, R4, 0xfffffff8, RZ, 0xc0, !PT ;  /* 0xfffffff80405d812 */ /* 0x000fc400078ec0ff */
[----:B------:R-:W-:Y:S02]  /*16d0*/  ISETP.GE.AND P3, PT, R2, c[0x0][0x1d4], PT ;  /* 0x0000750002007a0c */ /* 0x000fe40003f66270 */
[----:B------:R-:W-:Y:S01]  /*16e0*/  LEA.HI R214, R214, R7, RZ, 0x1 ;  /* 0x00000007d6d67211 */ /* 0x000fe200078f08ff */
[----:B------:R-:W-:-:S03]  /*16f0*/  @!P5 IMAD.WIDE R10, R5, 0x2, R10 ;  /* 0x00000002050ad825 */ /* 0x000fc600078e020a */
[----:B------:R-:W-:Y:S01]  /*1700*/  LOP3.LUT R214, R214, 0xfffffffe, RZ, 0xc0, !PT ;  /* 0xfffffffed6d67812 */ /* 0x000fe200078ec0ff */
[----:B------:R-:W-:Y:S01]  /*1710*/  IMAD.SHL.U32 R5, R25, 0x40, RZ ;  /* 0x0000004019057824 */ /* 0x000fe200078e00ff */
[----:B------:R1:W-:Y:S03]  /*1720*/  @!P5 LDGSTS.E.BYPASS.LTC128B.128 [R216+0x7100], [R10.64], !P6 ;  /* 0x071000000ad8dfae */ /* 0x0003e6000f101d4e */
[----:B------:R-:W-:Y:S01]  /*1730*/  IMAD.IADD R214, R7, 0x1, -R214 ;  /* 0x0000000107d67824 */ /* 0x000fe200078e0ad6 */
[----:B------:R-:W0:Y:S01]  /*1740*/  LDGDEPBAR ;  /* 0x00000000000079af */ /* 0x000e220000000000 */
[----:B------:R-:W-:Y:S02]  /*1750*/  IMAD.SHL.U32 R7, R0, 0x40, RZ ;  /* 0x0000004000077824 */ /* 0x000fe400078e00ff */
[----:B------:R-:W-:Y:S01]  /*1760*/  IMAD.SHL.U32 R4, R214, 0x8, RZ ;  /* 0x00000008d6047824 */ /* 0x000fe200078e00ff */
[----:B------:R2:W-:Y:S02]  /*1770*/  @P2 LDGSTS.E.BYPASS.LTC128B.128 [R216+0x8100], [R14.64], !P4 ;  /* 0x081000000ed82fae */ /* 0x0005e4000e101d4e */
[----:B------:R-:W-:-:S02]  /*1780*/  LOP3.LUT R7, R7, 0x1c0, RZ, 0xc0, !PT ;  /* 0x000001c007077812 */ /* 0x000fc400078ec0ff */
[----:B------:R2:W-:Y:S02]  /*1790*/  @P2 LDGSTS.E.BYPASS.LTC128B.128 [R216+0xb100], [R14.64+0x80], !P3 ;  /* 0x0b1000800ed82fae */ /* 0x0005e4000d901d4e */
[----:B------:R-:W-:Y:S01]  /*17a0*/  LOP3.LUT R2, R7, 0x8, R4, 0xf8, !PT ;  /* 0x0000000807027812 */ /* 0x000fe200078ef804 */
[----:B------:R-:W-:Y:S01]  /*17b0*/  IMAD.SHL.U32 R4, R26, 0x8, RZ ;  /* 0x000000081a047824 */ /* 0x000fe200078e00ff */
[----:B------:R2:W-:Y:S01]  /*17c0*/  @P1 LDGSTS.E.BYPASS.LTC128B.128 [R216+0x9100], [R12.64], !P4 ;  /* 0x091000000cd81fae */ /* 0x0005e2000e101d4e */
[----:B------:R-:W-:-:S03]  /*17d0*/  SHF.R.U32.HI R7, RZ, 0x3, R7 ;  /* 0x00000003ff077819 */ /* 0x000fc60000011607 */
[----:B------:R2:W-:Y:S01]  /*17e0*/  @P1 LDGSTS.E.BYPASS.LTC128B.128 [R216+0xc100], [R12.64+0x80], !P3 ;  /* 0x0c1000800cd81fae */ /* 0x0005e2000d901d4e */
[----:B------:R-:W-:Y:S01]  /*17f0*/  LOP3.LUT R2, R2, R7, RZ, 0x3c, !PT ;  /* 0x0000000702027212 */ /* 0x000fe200078e3cff */
[----:B------:R-:W-:Y:S01]  /*1800*/  IMAD.SHL.U32 R7, R3, 0x40, RZ ;  /* 0x0000004003077824 */ /* 0x000fe200078e00ff */
[----:B------:R-:W-:Y:S01]  /*1810*/  LOP3.LUT R3, R5, 0x1c0, RZ, 0xc0, !PT ;  /* 0x000001c005037812 */ /* 0x000fe200078ec0ff */
[----:B------:R4:W-:Y:S01]  /*1820*/  @P0 LDGSTS.E.BYPASS.LTC128B.128 [R216+0xa100], [R8.64], !P4 ;  /* 0x0a10000008d80fae */ /* 0x0009e2000e101d4e */
[----:B------:R-:W-:Y:S01]  /*1830*/  R2P PR, R0, 0x6 ;  /* 0x0000000600007804 */ /* 0x000fe20000000000 */
[----:B------:R-:W-:Y:S01]  /*1840*/  IMAD.MOV.U32 R5, RZ, RZ, 0x10 ;  /* 0x00000010ff057424 */ /* 0x000fe200078e00ff */
[----:B------:R-:W-:Y:S01]  /*1850*/  LOP3.LUT R2, R2, 0xfffffe00, R7, 0xf8, !PT ;  /* 0xfffffe0002027812 */ /* 0x000fe200078ef807 */
[----:B------:R4:W-:Y:S01]  /*1860*/  @P0 LDGSTS.E.BYPASS.LTC128B.128 [R216+0xd100], [R8.64+0x80], !P3 ;  /* 0x0d10008008d80fae */ /* 0x0009e2000d901d4e */
[----:B------:R-:W-:Y:S02]  /*1870*/  LOP3.LUT R4, R3, 0x8, R4, 0xf8, !PT ;  /* 0x0000000803047812 */ /* 0x000fe400078ef804 */
[----:B------:R-:W-:Y:S01]  /*1880*/  SHF.R.U32.HI R3, RZ, 0x3, R3 ;  /* 0x00000003ff037819 */ /* 0x000fe20000011603 */
[----:B------:R-:W0:Y:S01]  /*1890*/  LDGDEPBAR ;  /* 0x00000000000079af */ /* 0x000e220000000000 */
[----:B------:R-:W-:Y:S01]  /*18a0*/  IMAD R7, R105, 0x400, R2 ;  /* 0x0000040069077824 */ /* 0x000fe200078e0202 */
[----:B------:R-:W-:-:S02]  /*18b0*/  SEL R5, R5, 0xfffffff0, !P1 ;  /* 0xfffffff005057807 */ /* 0x000fc40004800000 */
[----:B------:R-:W-:Y:S02]  /*18c0*/  LOP3.LUT P0, RZ, R25, 0x2, RZ, 0xc0, !PT ;  /* 0x0000000219ff7812 */ /* 0x000fe4000780c0ff */
[C---:B------:R-:W-:Y:S02]  /*18d0*/  ISETP.LT.OR P6, PT, R24.reuse, 0x1, P4 ;  /* 0x000000011800780c */ /* 0x040fe400027c1670 */
[----:B------:R-:W-:Y:S02]  /*18e0*/  ISETP.LT.OR P5, PT, R24, 0x1, P3 ;  /* 0x000000011800780c */ /* 0x000fe40001fa1670 */
[----:B----4-:R-:W-:Y:S01]  /*18f0*/  LOP3.LUT R9, R4, R3, RZ, 0x3c, !PT ;  /* 0x0000000304097212 */ /* 0x010fe200078e3cff */
[----:B------:R-:W-:-:S04]  /*1900*/  DEPBAR.LE SB0, 0x1 ;  /* 0x000080400000791a */ /* 0x000fc80000000000 */
[----:B------:R-:W-:Y:S01]  /*1910*/  IMAD.MOV.U32 R3, RZ, RZ, 0x20 ;  /* 0x00000020ff037424 */ /* 0x000fe200078e00ff */
[C---:B------:R-:W-:Y:S01]  /*1920*/  LEA R4, R7.reuse, 0x100, 0x1 ;  /* 0x0000010007047811 */ /* 0x040fe200078e08ff */
[----:B------:R-:W-:Y:S01]  /*1930*/  IMAD.SHL.U32 R7, R7, 0x2, RZ ;  /* 0x0000000207077824 */ /* 0x000fe200078e00ff */
[----:B------:R-:W-:Y:S01]  /*1940*/  BAR.SYNC.DEFER_BLOCKING 0x0 ;  /* 0x0000000000007b1d */ /* 0x000fe20000010000 */
[----:B------:R-:W-:Y:S01]  /*1950*/  IMAD R214, R214, 0x200, R9 ;  /* 0x00000200d6d67824 */ /* 0x000fe200078e0209 */
[----:B------:R-:W-:Y:S01]  /*1960*/  SEL R3, R3, 0xffffffe0, !P2 ;  /* 0xffffffe003037807 */ /* 0x000fe20005000000 */
[--C-:B------:R-:W-:Y:S02]  /*1970*/  IMAD R6, R5, 0x2, R4.reuse ;  /* 0x0000000205067824 */ /* 0x100fe400078e0204 */
[----:B------:R-:W-:Y:S02]  /*1980*/  IMAD.SHL.U32 R214, R214, 0x2, RZ ;  /* 0x00000002d6d67824 */ /* 0x000fe400078e00ff */
[----:B------:R-:W-:-:S02]  /*1990*/  IMAD R4, R3, 0x2, R4 ;  /* 0x0000000203047824 */ /* 0x000fc400078e0204 */
[----:B------:R-:W-:Y:S01]  /*19a0*/  IMAD R0, R3, 0x2, R6 ;  /* 0x0000000203007824 */ /* 0x000fe200078e0206 */
[----:B------:R-:W-:Y:S01]  /*19b0*/  IADD3 R213, R214, 0x8120, RZ ;  /* 0x00008120d6d57810 */ /* 0x000fe20007ffe0ff */
[----:B------:R-:W-:Y:S04]  /*19c0*/  LDSM.16.M88.4 R120, [R7+0x100] ;  /* 0x000100000778783b */ /* 0x000fe80000000200 */
[----:B------:R4:W-:Y:S04]  /*19d0*/  LDSM.16.M88.4 R172, [R7+0x4100] ;  /* 0x0041000007ac783b */ /* 0x0009e80000000200 */
[----:B------:R-:W-:Y:S04]  /*19e0*/  LDSM.16.M88.4 R140, [R6] ;  /* 0x00000000068c783b */ /* 0x000fe80000000200 */
[----:B------:R5:W-:Y:S04]  /*19f0*/  LDSM.16.M88.4 R176, [R6+0x4000] ;  /* 0x0040000006b0783b */ /* 0x000be80000000200 */
[----:B------:R-:W-:Y:S04]  /*1a00*/  LDSM.16.M88.4 R152, [R4] ;  /* 0x000000000498783b */ /* 0x000fe80000000200 */
[----:B------:R-:W-:Y:S04]  /*1a10*/  LDSM.16.M88.4 R180, [R4+0x4000] ;  /* 0x0040000004b4783b */ /* 0x000fe80000000200 */
[----:B------:R-:W-:Y:S01]  /*1a20*/  LDSM.16.M88.4 R168, [R0] ;  /* 0x0000000000a8783b */ /* 0x000fe20000000200 */
[----:B----4-:R-:W-:-:S03]  /*1a30*/  IMAD R7, R28, c[0x0][0x208], RZ ;  /* 0x000082001c077a24 */ /* 0x010fc600078e02ff */
[----:B------:R4:W-:Y:S04]  /*1a40*/  LDSM.16.M88.4 R188, [R0+0x4000] ;  /* 0x0040000000bc783b */ /* 0x0009e80000000200 */
[----:B------:R-:W-:Y:S01]  /*1a50*/  BAR.SYNC.DEFER_BLOCKING 0x0 ;  /* 0x0000000000007b1d */ /* 0x000fe20000010000 */
[----:B-----5:R-:W-:-:S04]  /*1a60*/  IADD3 R6, R214, 0x8100, RZ ;  /* 0x00008100d6067810 */ /* 0x020fc80007ffe0ff */
[----:B------:R-:W-:-:S04]  /*1a70*/  @P0 IADD3 R213, R6, -0x20, RZ ;  /* 0xffffffe006d50810 */ /* 0x000fc80007ffe0ff */
[C---:B------:R-:W-:Y:S02]  /*1a80*/  IADD3 R207, R213.reuse, 0x800, RZ ;  /* 0x00000800d5cf7810 */ /* 0x040fe40007ffe0ff */
[C---:B------:R-:W-:Y:S02]  /*1a90*/  IADD3 R206, R213.reuse, 0x1000, RZ ;  /* 0x00001000d5ce7810 */ /* 0x040fe40007ffe0ff */
[C---:B------:R-:W-:Y:S02]  /*1aa0*/  IADD3 R205, R213.reuse, 0x1800, RZ ;  /* 0x00001800d5cd7810 */ /* 0x040fe40007ffe0ff */
[C---:B------:R-:W-:Y:S01]  /*1ab0*/  IADD3 R204, R213.reuse, 0x2000, RZ ;  /* 0x00002000d5cc7810 */ /* 0x040fe20007ffe0ff */
[C---:B----4-:R-:W-:Y:S01]  /*1ac0*/  IMAD R0, R26.reuse, c[0x0][0x20c], R7 ;  /* 0x000083001a007a24 */ /* 0x050fe200078e0207 */
[C---:B------:R-:W-:Y:S01]  /*1ad0*/  IADD3 R203, R213.reuse, 0x2800, RZ ;  /* 0x00002800d5cb7810 */ /* 0x040fe20007ffe0ff */
[----:B------:R-:W-:Y:S01]  /*1ae0*/  IMAD.WIDE.U32 R6, R26, c[0x0][0x208], R30 ;  /* 0x000082001a067a25 */ /* 0x000fe200078e001e */
[----:B------:R-:W-:Y:S01]  /*1af0*/  IADD3 R201, R213, 0x3000, RZ ;  /* 0x00003000d5c97810 */ /* 0x000fe20007ffe0ff */
[----:B------:R-:W-:-:S04]  /*1b00*/  DEPBAR.LE SB0, 0x0 ;  /* 0x000080000000791a */ /* 0x000fc80000000000 */
[----:B------:R-:W-:Y:S01]  /*1b10*/  BAR.SYNC.DEFER_BLOCKING 0x0 ;  /* 0x0000000000007b1d */ /* 0x000fe20000010000 */
[----:B------:R-:W-:Y:S01]  /*1b20*/  IMAD.IADD R7, R7, 0x1, R0 ;  /* 0x0000000107077824 */ /* 0x000fe200078e0200 */
[C---:B------:R-:W-:Y:S01]  /*1b30*/  IADD3 R200, R213.reuse, 0x3800, RZ ;  /* 0x00003800d5c87810 */ /* 0x040fe20007ffe0ff */
[----:B------:R-:W-:Y:S01]  /*1b40*/  IMAD.U32 R0, RZ, RZ, UR9 ;  /* 0x00000009ff007e24 */ /* 0x000fe2000f8e00ff */
[C---:B------:R-:W-:Y:S02]  /*1b50*/  IADD3 R199, R213.reuse, 0x4000, RZ ;  /* 0x00004000d5c77810 */ /* 0x040fe40007ffe0ff */
[C---:B------:R-:W-:Y:S01]  /*1b60*/  IADD3 R198, R213.reuse, 0x4800, RZ ;  /* 0x00004800d5c67810 */ /* 0x040fe20007ffe0ff */
[----:B------:R-:W-:Y:S01]  /*1b70*/  IMAD.WIDE.U32 R6, R0, c[0x0][0x210], R6 ;  /* 0x0000840000067a25 */ /* 0x000fe200078e0006 */
[C---:B------:R-:W-:Y:S02]  /*1b80*/  IADD3 R197, R213.reuse, 0x5000, RZ ;  /* 0x00005000d5c57810 */ /* 0x040fe40007ffe0ff */
[----:B------:R-:W-:Y:S01]  /*1b90*/  IADD3 R196, R213, 0x5800, RZ ;  /* 0x00005800d5c47810 */ /* 0x000fe20007ffe0ff */
[----:B------:R-:W-:Y:S01]  /*1ba0*/  IMAD R0, R27, c[0x0][0x208], RZ ;  /* 0x000082001b007a24 */ /* 0x000fe200078e02ff */
[----:B------:R-:W-:Y:S01]  /*1bb0*/  IADD3 R7, R7, UR4, RZ ;  /* 0x0000000407077c10 */ /* 0x000fe2000fffe0ff */
[----:B------:R-:W-:-:S02]  /*1bc0*/  ULDC.64 UR4, c[0x0][0x208] ;  /* 0x0000820000047ab9 */ /* 0x000fc40000000a00 */
[----:B------:R-:W-:Y:S02]  /*1bd0*/  USHF.L.U32 UR12, UR4, 0x6, URZ ;  /* 0x00000006040c7899 */ /* 0x000fe4000800063f */
[----:B------:R-:W-:Y:S01]  /*1be0*/  IMAD.WIDE.U32 R226, R226, c[0x0][0x218], R6 ;  /* 0x00008600e2e27a25 */ /* 0x000fe200078e0006 */
[----:B------:R-:W-:-:S03]  /*1bf0*/  USHF.L.U64.HI UR17, UR4, UR17, UR5 ;  /* 0x0000001104117299 */ /* 0x000fc60008010205 */
[----:B------:R-:W-:Y:S02]  /*1c00*/  IMAD R7, R107, c[0x0][0x20c], R0 ;  /* 0x000083006b077a24 */ /* 0x000fe400078e0200 */
[----:B------:R-:W-:Y:S01]  /*1c10*/  IMAD.IADD R229, R227, 0x1, R229 ;  /* 0x00000001e3e57824 */ /* 0x000fe200078e02e5 */
[----:B-1----:R-:W2:Y:S01]  /*1c20*/  LDSM.16.M88.4 R8, [R214+0x8100] ;  /* 0x00810000d608783b */ /* 0x002ea20000000200 */
[----:B------:R-:W-:-:S03]  /*1c30*/  IMAD.MOV.U32 R228, RZ, RZ, R226 ;  /* 0x000000ffffe47224 */ /* 0x000fc600078e00e2 */
[----:B------:R-:W1:Y:S04]  /*1c40*/  LDSM.16.M88.4 R76, [R214+0x8900] ;  /* 0x00890000d64c783b */ /* 0x000e680000000200 */
[----:B------:R-:W4:Y:S04]  /*1c50*/  LDSM.16.M88.4 R20, [R213] ;  /* 0x00000000d514783b */ /* 0x000f280000000200 */
[----:B---3--:R-:W3:Y:S04]  /*1c60*/  LDSM.16.M88.4 R16, [R213+0x800] ;  /* 0x00080000d510783b */ /* 0x008ee80000000200 */
[----:B------:R-:W5:Y:S04]  /*1c70*/  LDSM.16.M88.4 R68, [R214+0x9100] ;  /* 0x00910000d644783b */ /* 0x000f680000000200 */
[----:B------:R-:W3:Y:S04]  /*1c80*/  LDSM.16.M88.4 R60, [R214+0x9900] ;  /* 0x00990000d63c783b */ /* 0x000ee80000000200 */
[----:B------:R-:W-:Y:S04]  /*1c90*/  LDSM.16.M88.4 R52, [R214+0xa100] ;  /* 0x00a10000d634783b */ /* 0x000fe80000000200 */
[----:B------:R-:W-:Y:S04]  /*1ca0*/  LDSM.16.M88.4 R44, [R214+0xa900] ;  /* 0x00a90000d62c783b */ /* 0x000fe80000000200 */
[----:B------:R-:W-:Y:S01]  /*1cb0*/  LDSM.16.M88.4 R40, [R213+0x2800] ;  /* 0x00280000d528783b */ /* 0x000fe20000000200 */
[C---:B--2---:R-:W-:Y:S08]  /*1cc0*/  HMMA.16816.F32 R12, R120.reuse, R8, RZ ;  /* 0x00000008780c723c */ /* 0x044ff000000018ff */
[C---:B------:R-:W-:Y:S08]  /*1cd0*/  HMMA.16816.F32 R8, R120.reuse, R10, RZ ;  /* 0x0000000a7808723c */ /* 0x040ff000000018ff */
[C---:B-1----:R-:W-:Y:S08]  /*1ce0*/  HMMA.16816.F32 R80, R120.reuse, R76, RZ ;  /* 0x0000004c7850723c */ /* 0x042ff000000018ff */
[----:B------:R-:W-:Y:S08]  /*1cf0*/  HMMA.16816.F32 R76, R120, R78, RZ ;  /* 0x0000004e784c723c */ /* 0x000ff000000018ff */
[C---:B----4-:R-:W-:Y:S08]  /*1d00*/  HMMA.16816.F32 R12, R140.reuse, R20, R12 ;  /* 0x000000148c0c723c */ /* 0x050ff0000000180c */
[C---:B------:R-:W-:Y:S01]  /*1d10*/  HMMA.16816.F32 R8, R140.reuse, R22, R8 ;  /* 0x000000168c08723c */ /* 0x040fe20000001808 */
[----:B------:R-:W1:Y:S07]  /*1d20*/  LDSM.16.M88.4 R20, [R213+0x1000] ;  /* 0x00100000d514783b */ /* 0x000e6e0000000200 */
[C---:B---3--:R-:W-:Y:S08]  /*1d30*/  HMMA.16816.F32 R80, R140.reuse, R16, R80 ;  /* 0x000000108c50723c */ /* 0x048ff00000001850 */
[----:B------:R-:W-:Y:S01]  /*1d40*/  HMMA.16816.F32 R76, R140, R18, R76 ;  /* 0x000000128c4c723c */ /* 0x000fe2000000184c */
[----:B------:R-:W2:Y:S07]  /*1d50*/  LDSM.16.M88.4 R16, [R213+0x1800] ;  /* 0x00180000d510783b */ /* 0x000eae0000000200 */
[C---:B-----5:R-:W-:Y:S08]  /*1d60*/  HMMA.16816.F32 R72, R120.reuse, R68, RZ ;  /* 0x000000447848723c */ /* 0x060ff000000018ff */
[C---:B------:R-:W-:Y:S08]  /*1d70*/  HMMA.16816.F32 R64, R120.reuse, R60, RZ ;  /* 0x0000003c7840723c */ /* 0x040ff000000018ff */
[C---:B------:R-:W-:Y:S08]  /*1d80*/  HMMA.16816.F32 R60, R120.reuse, R62, RZ ;  /* 0x0000003e783c723c */ /* 0x040ff000000018ff */
[----:B------:R-:W-:Y:S08]  /*1d90*/  HMMA.16816.F32 R68, R120, R70, RZ ;  /* 0x000000467844723c */ /* 0x000ff000000018ff */
[C---:B-1----:R-:W-:Y:S07]  /*1da0*/  HMMA.16816.F32 R72, R140.reuse, R20, R72 ;  /* 0x000000148c48723c */ /* 0x042fee0000001848 */
[----:B------:R-:W-:Y:S01]  /*1db0*/  IMAD.WIDE.U32 R20, R107, c[0x0][0x208], RZ ;  /* 0x000082006b147a25 */ /* 0x000fe200078e00ff */
[----:B--2---:R-:W-:Y:S03]  /*1dc0*/  HMMA.16816.F32 R64, R140, R16, R64 ;  /* 0x000000108c40723c */ /* 0x004fe60000001840 */
[----:B------:R-:W-:-:S02]  /*1dd0*/  IMAD.IADD R0, R21, 0x1, R7 ;  /* 0x0000000115007824 */ /* 0x000fc400078e0207 */
[----:B------:R-:W-:-:S03]  /*1de0*/  IMAD.WIDE.U32 R20, R20, 0x60, R228 ;  /* 0x0000006014147825 */ /* 0x000fc600078e00e4 */
[C---:B------:R-:W-:Y:S01]  /*1df0*/  HMMA.16816.F32 R60, R140.reuse, R18, R60 ;  /* 0x000000128c3c723c */ /* 0x040fe2000000183c */
[----:B------:R-:W-:Y:S01]  /*1e00*/  IMAD R0, R0, 0x60, RZ ;  /* 0x0000006000007824 */ /* 0x000fe200078e02ff */
[C---:B------:R-:W-:Y:S01]  /*1e10*/  LEA R6, P0, R20.reuse, c[0x0][0x1f8], 0x1 ;  /* 0x00007e0014067a11 */ /* 0x040fe200078008ff */
[----:B------:R-:W1:Y:S02]  /*1e20*/  LDSM.16.M88.4 R16, [R213+0x2000] ;  /* 0x00200000d510783b */ /* 0x000e640000000200 */
[----:B------:R-:W-:Y:S02]  /*1e30*/  IMAD.IADD R7, R21, 0x1, R0 ;  /* 0x0000000115077824 */ /* 0x000fe400078e0200 */
[----:B------:R-:W-:Y:S01]  /*1e40*/  IMAD.U32 R21, RZ, RZ, UR12 ;  /* 0x0000000cff157e24 */ /* 0x000fe2000f8e00ff */
[----:B------:R-:W-:Y:S01]  /*1e50*/  HMMA.16816.F32 R68, R140, R22, R68 ;  /* 0x000000168c44723c */ /* 0x000fe20000001844 */
[----:B------:R-:W-:Y:S01]  /*1e60*/  IMAD.MOV.U32 R0, RZ, RZ, 0x40 ;  /* 0x00000040ff007424 */ /* 0x000fe200078e00ff */
[----:B------:R-:W-:-:S02]  /*1e70*/  LEA.HI.X R7, R20, c[0x0][0x1fc], R7, 0x1, P0 ;  /* 0x00007f0014077a11 */ /* 0x000fc400000f0c07 */
[----:B------:R-:W-:-:S03]  /*1e80*/  IADD3 R20, P2, P1, R21, 0x80, R6 ;  /* 0x0000008015147810 */ /* 0x000fc6000795e006 */
[----:B------:R-:W-:Y:S01]  /*1e90*/  IADD3 R22, P0, R6, UR12, RZ ;  /* 0x0000000c06167c10 */ /* 0x000fe2000ff1e0ff */
[----:B------:R-:W-:Y:S01]  /*1ea0*/  @!PT LDS RZ, [RZ] ;  /* 0x00000000fffff984 */ /* 0x000fe20000000800 */
[----:B------:R-:W-:Y:S01]  /*1eb0*/  @!PT LDS RZ, [RZ] ;  /* 0x00000000fffff984 */ /* 0x000fe20000000800 */
[----:B------:R-:W-:Y:S01]  /*1ec0*/  @!PT LDS RZ, [RZ] ;  /* 0x00000000fffff984 */ /* 0x000fe20000000800 */
[----:B------:R2:W-:Y:S01]  /*1ed0*/  LDGSTS.E.BYPASS.LTC128B.128 [R216+0x100], [R6.64], !P6 ;  /* 0x0010000006d87fae */ /* 0x0005e2000f101d4e */
[----:B------:R-:W-:Y:S01]  /*1ee0*/  IADD3.X R21, RZ, UR17, R7, P2, P1 ;  /* 0x00000011ff157c10 */ /* 0x000fe200097e2407 */
[C---:B------:R-:W-:Y:S01]  /*1ef0*/  HMMA.16816.F32 R56, R120.reuse, R52, RZ ;  /* 0x000000347838723c */ /* 0x040fe200000018ff */
[----:B------:R-:W-:Y:S01]  /*1f00*/  IADD3.X R23, R7, UR17, RZ, P0, !PT ;  /* 0x0000001107177c10 */ /* 0x000fe200087fe4ff */
[----:B------:R2:W-:Y:S01]  /*1f10*/  LDGSTS.E.BYPASS.LTC128B.128 [R216+0x3100], [R6.64+0x80], !P5 ;  /* 0x0310008006d87fae */ /* 0x0005e2000e901d4e */
[----:B------:R-:W-:Y:S02]  /*1f20*/  IADD3 R84, P0, R22, UR12, RZ ;  /* 0x0000000c16547c10 */ /* 0x000fe4000ff1e0ff */
[C---:B------:R-:W-:Y:S02]  /*1f30*/  ISETP.LT.OR P2, PT, R24.reuse, 0x21, P4 ;  /* 0x000000211800780c */ /* 0x040fe40002741670 */
[----:B------:R-:W-:Y:S01]  /*1f40*/  ISETP.LT.OR P6, PT, R24, 0x21, P3 ;  /* 0x000000211800780c */ /* 0x000fe20001fc1670 */
[----:B------:R-:W-:Y:S01]  /*1f50*/  HMMA.16816.F32 R52, R120, R54, RZ ;  /* 0x000000367834723c */ /* 0x000fe200000018ff */
[----:B------:R-:W-:-:S02]  /*1f60*/  IADD3.X R85, R23, UR17, RZ, P0, !PT ;  /* 0x0000001117557c10 */ /* 0x000fc400087fe4ff */
[C---:B------:R-:W-:Y:S02]  /*1f70*/  ISETP.LT.OR P5, PT, R24.reuse, 0x41, P4 ;  /* 0x000000411800780c */ /* 0x040fe400027a1670 */
[----:B------:R-:W-:Y:S02]  /*1f80*/  LOP3.LUT P1, RZ, R25, 0x4, RZ, 0xc0, !PT ;  /* 0x0000000419ff7812 */ /* 0x000fe4000782c0ff */
[----:B------:R-:W-:Y:S01]  /*1f90*/  ISETP.LT.OR P0, PT, R24, 0x41, P3 ;  /* 0x000000411800780c */ /* 0x000fe20001f01670 */
[C---:B------:R-:W-:Y:S01]  /*1fa0*/  HMMA.16816.F32 R48, R120.reuse, R44, RZ ;  /* 0x0000002c7830723c */ /* 0x040fe200000018ff */
[----:B------:R-:W-:Y:S01]  /*1fb0*/  SEL R0, R0, 0xffffffc0, !P1 ;  /* 0xffffffc000007807 */ /* 0x000fe20004800000 */
[----:B------:R3:W-:Y:S04]  /*1fc0*/  LDGSTS.E.BYPASS.LTC128B.128 [R216+0x1100], [R22.64], !P2 ;  /* 0x0110000016d87fae */ /* 0x0007e8000d101d4e */
[----:B------:R-:W-:Y:S01]  /*1fd0*/  IMAD.IADD R211, R214, 0x1, R0 ;  /* 0x00000001d6d37824 */ /* 0x000fe200078e0200 */
[----:B------:R3:W-:Y:S01]  /*1fe0*/  LDGSTS.E.BYPASS.LTC128B.128 [R216+0x4100], [R20.64], !P6 ;  /* 0x0410000014d87fae */ /* 0x0007e2000f101d4e */
[----:B------:R-:W-:Y:S01]  /*1ff0*/  HMMA.16816.F32 R44, R120, R46, RZ ;  /* 0x0000002e782c723c */ /* 0x000fe200000018ff */
[----:B------:R-:W-:-:S02]  /*2000*/  IMAD.IADD R202, R0, 0x1, R213 ;  /* 0x0000000100ca7824 */ /* 0x000fc400078e02d5 */
[----:B------:R4:W-:Y:S04]  /*2010*/  LDGSTS.E.BYPASS.LTC128B.128 [R216+0x2100], [R84.64], !P5 ;  /* 0x0210000054d87fae */ /* 0x0009e8000e901d4e */
[----:B------:R4:W-:Y:S01]  /*2020*/  LDGSTS.E.BYPASS.LTC128B.128 [R216+0x5100], [R84.64+0x80], !P0 ;  /* 0x0510008054d87fae */ /* 0x0009e2000c101d4e */
[C---:B-1----:R-:W-:Y:S01]  /*2030*/  HMMA.16816.F32 R56, R140.reuse, R16, R56 ;  /* 0x000000108c38723c */ /* 0x042fe20000001838 */
[----:B------:R-:W-:Y:S02]  /*2040*/  ISETP.GT.AND P0, PT, R107, R215, PT ;  /* 0x000000d76b00720c */ /* 0x000fe40003f04270 */
[----:B------:R-:W1:Y:S04]  /*2050*/  LDSM.16.M88.4 R32, [R211+0x8100] ;  /* 0x00810000d320783b */ /* 0x000e680000000200 */
[----:B------:R-:W5:Y:S01]  /*2060*/  LDSM.16.M88.4 R96, [R211+0x8900] ;  /* 0x00890000d360783b */ /* 0x000f620000000200 */
[C---:B------:R-:W-:Y:S03]  /*2070*/  HMMA.16816.F32 R52, R140.reuse, R18, R52 ;  /* 0x000000128c34723c */ /* 0x040fe60000001834 */
[----:B------:R-:W2:Y:S04]  /*2080*/  LDSM.16.M88.4 R28, [R211+0x9100] ;  /* 0x00910000d31c783b */ /* 0x000ea80000000200 */
[----:B------:R-:W2:Y:S01]  /*2090*/  LDSM.16.M88.4 R24, [R211+0x9900] ;  /* 0x00990000d318783b */ /* 0x000ea20000000200 */
[C---:B------:R-:W-:Y:S03]  /*20a0*/  HMMA.16816.F32 R48, R140.reuse, R40, R48 ;  /* 0x000000288c30723c */ /* 0x040fe60000001830 */
[----:B---3--:R-:W3:Y:S04]  /*20b0*/  LDSM.16.M88.4 R20, [R211+0xa100] ;  /* 0x00a10000d314783b */ /* 0x008ee80000000200 */
[----:B------:R-:W2:Y:S01]  /*20c0*/  LDSM.16.M88.4 R16, [R211+0xa900] ;  /* 0x00a90000d310783b */ /* 0x000ea20000000200 */
[----:B------:R-:W-:Y:S03]  /*20d0*/  HMMA.16816.F32 R44, R140, R42, R44 ;  /* 0x0000002a8c2c723c */ /* 0x000fe6000000182c */
[----:B------:R-:W2:Y:S04]  /*20e0*/  LDSM.16.M88.4 R92, [R202] ;  /* 0x00000000ca5c783b */ /* 0x000ea80000000200 */
[----:B------:R-:W2:Y:S04]  /*20f0*/  LDSM.16.M88.4 R88, [R202+0x800] ;  /* 0x00080000ca58783b */ /* 0x000ea80000000200 */
[----:B----4-:R-:W4:Y:S04]  /*2100*/  LDSM.16.M88.4 R84, [R202+0x1000] ;  /* 0x00100000ca54783b */ /* 0x010f280000000200 */
[----:B------:R-:W3:Y:S01]  /*2110*/  LDSM.16.M88.4 R40, [R202+0x1800] ;  /* 0x00180000ca28783b */ /* 0x000ee20000000200 */
[C---:B-1----:R-:W-:Y:S03]  /*2120*/  HMMA.16816.F32 R12, R152.reuse, R32, R12 ;  /* 0x00000020980c723c */ /* 0x042fe6000000180c */
[----:B------:R-:W-:Y:S04]  /*2130*/  LDSM.16.M88.4 R100, [R211+0xb900] ;  /* 0x00b90000d364783b */ /* 0x000fe80000000200 */
[----:B------:R-:W0:Y:S01]  /*2140*/  LDGDEPBAR ;  /* 0x00000000000079af */ /* 0x000e220000000000 */
[C---:B------:R-:W-:Y:S03]  /*2150*/  HMMA.16816.F32 R8, R152.reuse, R34, R8 ;  /* 0x000000229808723c */ /* 0x040fe60000001808 */
[----:B------:R-:W1:Y:S05]  /*2160*/  LDSM.16.M88.4 R32, [R202+0x2000] ;  /* 0x00200000ca20783b */ /* 0x000e6a0000000200 */
[C---:B-----5:R-:W-:Y:S08]  /*2170*/  HMMA.16816.F32 R80, R152.reuse, R96, R80 ;  /* 0x000000609850723c */ /* 0x060ff00000001850 */
[C---:B------:R-:W-:Y:S01]  /*2180*/  HMMA.16816.F32 R76, R152.reuse, R98, R76 ;  /* 0x00000062984c723c */ /* 0x040fe2000000184c */
[----:B------:R-:W5:Y:S07]  /*2190*/  LDSM.16.M88.4 R96, [R202+0x2800] ;  /* 0x00280000ca60783b */ /* 0x000f6e0000000200 */
        /* <DEDUP_REMOVED lines=9> */
[C---:B------:R-:W-:Y:S08]  /*2230*/  HMMA.16816.F32 R48, R152.reuse, R16, R48 ;  /* 0x000000109830723c */ /* 0x040ff00000001830 */
[----:B------:R-:W-:Y:S01]  /*2240*/  HMMA.16816.F32 R44, R152, R18, R44 ;  /* 0x00000012982c723c */ /* 0x000fe2000000182c */
[----:B------:R-:W1:Y:S07]  /*2250*/  LDSM.16.M88.4 R16, [R214+0xc900] ;  /* 0x00c90000d610783b */ /* 0x000e6e0000000200 */
[C---:B------:R-:W-:Y:S08]  /*2260*/  HMMA.16816.F32 R12, R168.reuse, R92, R12 ;  /* 0x0000005ca80c723c */ /* 0x040ff0000000180c */
[C---:B------:R-:W-:Y:S01]  /*2270*/  HMMA.16816.F32 R8, R168.reuse, R94, R8 ;  /* 0x0000005ea808723c */ /* 0x040fe20000001808 */
[----:B------:R-:W1:Y:S07]  /*2280*/  LDSM.16.M88.4 R92, [R214+0xd100] ;  /* 0x00d10000d65c783b */ /* 0x000e6e0000000200 */
[C---:B------:R-:W-:Y:S08]  /*2290*/  HMMA.16816.F32 R80, R168.reuse, R88, R80 ;  /* 0x00000058a850723c */ /* 0x040ff00000001850 */
[C---:B------:R-:W-:Y:S01]  /*22a0*/  HMMA.16816.F32 R76, R168.reuse, R90, R76 ;  /* 0x0000005aa84c723c */ /* 0x040fe2000000184c */
[----:B------:R-:W2:Y:S07]  /*22b0*/  LDSM.16.M88.4 R88, [R214+0xd900] ;  /* 0x00d90000d658783b */ /* 0x000eae0000000200 */
[C---:B----4-:R-:W-:Y:S08]  /*22c0*/  HMMA.16816.F32 R72, R168.reuse, R84, R72 ;  /* 0x00000054a848723c */ /* 0x050ff00000001848 */
[C---:B------:R-:W-:Y:S01]  /*22d0*/  HMMA.16816.F32 R68, R168.reuse, R86, R68 ;  /* 0x00000056a844723c */ /* 0x040fe20000001844 */
[----:B------:R-:W4:Y:S07]  /*22e0*/  LDSM.16.M88.4 R84, [R213+0x3000] ;  /* 0x00300000d554783b */ /* 0x000f2e0000000200 */
[C---:B------:R-:W-:Y:S08]  /*22f0*/  HMMA.16816.F32 R64, R168.reuse, R40, R64 ;  /* 0x00000028a840723c */ /* 0x040ff00000001840 */
[C---:B------:R-:W-:Y:S01]  /*2300*/  HMMA.16816.F32 R60, R168.reuse, R42, R60 ;  /* 0x0000002aa83c723c */ /* 0x040fe2000000183c */
[----:B------:R-:W3:Y:S07]  /*2310*/  LDSM.16.M88.4 R40, [R213+0x3800] ;  /* 0x00380000d528783b */ /* 0x000eee0000000200 */
[C---:B-1----:R-:W-:Y:S08]  /*2320*/  HMMA.16816.F32 R56, R168.reuse, R32, R56 ;  /* 0x00000020a838723c */ /* 0x042ff00000001838 */
[C---:B------:R-:W-:Y:S01]  /*2330*/  HMMA.16816.F32 R52, R168.reuse, R34, R52 ;  /* 0x00000022a834723c */ /* 0x040fe20000001834 */
[----:B------:R-:W1:Y:S07]  /*2340*/  LDSM.16.M88.4 R32, [R213+0x4000] ;  /* 0x00400000d520783b */ /* 0x000e6e0000000200 */
[C---:B-----5:R-:W-:Y:S08]  /*2350*/  HMMA.16816.F32 R48, R168.reuse, R96, R48 ;  /* 0x00000060a830723c */ /* 0x060ff00000001830 */
[----:B------:R-:W-:Y:S01]  /*2360*/  HMMA.16816.F32 R44, R168, R98, R44 ;  /* 0x00000062a82c723c */ /* 0x000fe2000000182c */
[----:B------:R-:W-:Y:S07]  /*2370*/  LDSM.16.M88.4 R96, [R211+0xc100] ;  /* 0x00c10000d360783b */ /* 0x000fee0000000200 */
[C---:B--2---:R-:W-:Y:S08]  /*2380*/  HMMA.16816.F32 R12, R172.reuse, R28, R12 ;  /* 0x0000001cac0c723c */ /* 0x044ff0000000180c */
[C---:B------:R-:W-:Y:S01]  /*2390*/  HMMA.16816.F32 R8, R172.reuse, R30, R8 ;  /* 0x0000001eac08723c */ /* 0x040fe20000001808 */
[----:B------:R-:W2:Y:S07]  /*23a0*/  LDSM.16.M88.4 R28, [R213+0x4800] ;  /* 0x00480000d51c783b */ /* 0x000eae0000000200 */
[C---:B------:R-:W-:Y:S08]  /*23b0*/  HMMA.16816.F32 R80, R172.reuse, R24, R80 ;  /* 0x00000018ac50723c */ /* 0x040ff00000001850 */
[C---:B------:R-:W-:Y:S01]  /*23c0*/  HMMA.16816.F32 R76, R172.reuse, R26, R76 ;  /* 0x0000001aac4c723c */ /* 0x040fe2000000184c */
[----:B------:R-:W5:Y:S07]  /*23d0*/  LDSM.16.M88.4 R24, [R213+0x5000] ;  /* 0x00500000d518783b */ /* 0x000f6e0000000200 */
[C---:B---3--:R-:W-:Y:S08]  /*23e0*/  HMMA.16816.F32 R72, R172.reuse, R20, R72 ;  /* 0x00000014ac48723c */ /* 0x048ff00000001848 */
[C---:B------:R-:W-:Y:S01]  /*23f0*/  HMMA.16816.F32 R68, R172.reuse, R22, R68 ;  /* 0x00000016ac44723c */ /* 0x040fe20000001844 */
[----:B------:R-:W3:Y:S07]  /*2400*/  LDSM.16.M88.4 R20, [R213+0x5800] ;  /* 0x00580000d514783b */ /* 0x000eee0000000200 */
[C---:B------:R-:W-:Y:S08]  /*2410*/  HMMA.16816.F32 R64, R172.reuse, R16, R64 ;  /* 0x00000010ac40723c */ /* 0x040ff00000001840 */
[C---:B------:R-:W-:Y:S01]  /*2420*/  HMMA.16816.F32 R60, R172.reuse, R18, R60 ;  /* 0x00000012ac3c723c */ /* 0x040fe2000000183c */
[----:B------:R-:W1:Y:S07]  /*2430*/  LDSM.16.M88.4 R16, [R211+0xb100] ;  /* 0x00b10000d310783b */ /* 0x000e6e0000000200 */
[C---:B------:R-:W-:Y:S08]  /*2440*/  HMMA.16816.F32 R56, R172.reuse, R92, R56 ;  /* 0x0000005cac38723c */ /* 0x040ff00000001838 */
[C---:B------:R-:W-:Y:S01]  /*2450*/  HMMA.16816.F32 R52, R172.reuse, R94, R52 ;  /* 0x0000005eac34723c */ /* 0x040fe20000001834 */
[----:B------:R-:W1:Y:S07]  /*2460*/  LDSM.16.M88.4 R92, [R211+0xc900] ;  /* 0x00c90000d35c783b */ /* 0x000e6e0000000200 */
[C---:B------:R-:W-:Y:S08]  /*2470*/  HMMA.16816.F32 R48, R172.reuse, R88, R48 ;  /* 0x00000058ac30723c */ /* 0x040ff00000001830 */
[----:B------:R-:W-:Y:S01]  /*2480*/  HMMA.16816.F32 R44, R172, R90, R44 ;  /* 0x0000005aac2c723c */ /* 0x000fe2000000182c */
        /* <DEDUP_REMOVED lines=10> */
[C---:B--2---:R-:W-:Y:S08]  /*2530*/  HMMA.16816.F32 R64, R176.reuse, R28, R64 ;  /* 0x0000001cb040723c */ /* 0x044ff00000001840 */
[C---:B------:R-:W-:Y:S01]  /*2540*/  HMMA.16816.F32 R60, R176.reuse, R30, R60 ;  /* 0x0000001eb03c723c */ /* 0x040fe2000000183c */
[----:B------:R-:W2:Y:S07]  /*2550*/  LDSM.16.M88.4 R28, [R202+0x4000] ;  /* 0x00400000ca1c783b */ /* 0x000eae0000000200 */
[C---:B-----5:R-:W-:Y:S08]  /*2560*/  HMMA.16816.F32 R56, R176.reuse, R24, R56 ;  /* 0x00000018b038723c */ /* 0x060ff00000001838 */
[C---:B------:R-:W-:Y:S01]  /*2570*/  HMMA.16816.F32 R52, R176.reuse, R26, R52 ;  /* 0x0000001ab034723c */ /* 0x040fe20000001834 */
[----:B------:R-:W5:Y:S07]  /*2580*/  LDSM.16.M88.4 R24, [R202+0x4800] ;  /* 0x00480000ca18783b */ /* 0x000f6e0000000200 */
[C---:B---3--:R-:W-:Y:S08]  /*2590*/  HMMA.16816.F32 R48, R176.reuse, R20, R48 ;  /* 0x00000014b030723c */ /* 0x048ff00000001830 */
[----:B------:R-:W-:Y:S01]  /*25a0*/  HMMA.16816.F32 R44, R176, R22, R44 ;  /* 0x00000016b02c723c */ /* 0x000fe2000000182c */
[----:B------:R-:W3:Y:S07]  /*25b0*/  LDSM.16.M88.4 R20, [R202+0x5000] ;  /* 0x00500000ca14783b */ /* 0x000eee0000000200 */
[C---:B------:R-:W-:Y:S08]  /*25c0*/  HMMA.16816.F32 R12, R180.reuse, R16, R12 ;  /* 0x00000010b40c723c */ /* 0x040ff0000000180c */
[----:B------:R-:W-:Y:S01]  /*25d0*/  HMMA.16816.F32 R8, R180, R18, R8 ;  /* 0x00000012b408723c */ /* 0x000fe20000001808 */
[----:B------:R-:W1:Y:S01]  /*25e0*/  LDSM.16.M88.4 R16, [R202+0x5800] ;  /* 0x00580000ca10783b */ /* 0x000e620000000200 */
[----:B------:R-:W-:-:S06]  /*25f0*/  DEPBAR.LE SB0, 0x0 ;  /* 0x000080000000791a */ /* 0x000fcc0000000000 */
[C---:B------:R-:W-:Y:S08]  /*2600*/  HMMA.16816.F32 R80, R180.reuse, R100, R80 ;  /* 0x00000064b450723c */ /* 0x040ff00000001850 */
[C---:B------:R-:W-:Y:S08]  /*2610*/  HMMA.16816.F32 R76, R180.reuse, R102, R76 ;  /* 0x00000066b44c723c */ /* 0x040ff0000000184c */
[C---:B------:R-:W-:Y:S08]  /*2620*/  HMMA.16816.F32 R72, R180.reuse, R96, R72 ;  /* 0x00000060b448723c */ /* 0x040ff00000001848 */
[C---:B------:R-:W-:Y:S08]  /*2630*/  HMMA.16816.F32 R68, R180.reuse, R98, R68 ;  /* 0x00000062b444723c */ /* 0x040ff00000001844 */
[C---:B------:R-:W-:Y:S08]  /*2640*/  HMMA.16816.F32 R64, R180.reuse, R92, R64 ;  /* 0x0000005cb440723c */ /* 0x040ff00000001840 */
[C---:B------:R-:W-:Y:S08]  /*2650*/  HMMA.16816.F32 R60, R180.reuse, R94, R60 ;  /* 0x0000005eb43c723c */ /* 0x040ff0000000183c */
[C---:B------:R-:W-:Y:S08]  /*2660*/  HMMA.16816.F32 R56, R180.reuse, R88, R56 ;  /* 0x00000058b438723c */ /* 0x040ff00000001838 */
[C---:B------:R-:W-:Y:S08]  /*2670*/  HMMA.16816.F32 R52, R180.reuse, R90, R52 ;  /* 0x0000005ab434723c */ /* 0x040ff00000001834 */
[C---:B----4-:R-:W-:Y:S08]  /*2680*/  HMMA.16816.F32 R48, R180.reuse, R84, R48 ;  /* 0x00000054b430723c */ /* 0x050ff00000001830 */
[----:B------:R-:W-:Y:S08]  /*2690*/  HMMA.16816.F32 R44, R180, R86, R44 ;  /* 0x00000056b42c723c */ /* 0x000ff0000000182c */
[C---:B------:R-:W-:Y:S08]  /*26a0*/  HMMA.16816.F32 R12, R188.reuse, R40, R12 ;  /* 0x00000028bc0c723c */ /* 0x040ff0000000180c */
[C---:B------:R-:W-:Y:S08]  /*26b0*/  HMMA.16816.F32 R8, R188.reuse, R42, R8 ;  /* 0x0000002abc08723c */ /* 0x040ff00000001808 */
[C---:B-1----:R-:W-:Y:S08]  /*26c0*/  HMMA.16816.F32 R80, R188.reuse, R32, R80 ;  /* 0x00000020bc50723c */ /* 0x042ff00000001850 */
[C---:B------:R-:W-:Y:S08]  /*26d0*/  HMMA.16816.F32 R76, R188.reuse, R34, R76 ;  /* 0x00000022bc4c723c */ /* 0x040ff0000000184c */
[C---:B--2---:R-:W-:Y:S08]  /*26e0*/  HMMA.16816.F32 R72, R188.reuse, R28, R72 ;  /* 0x0000001cbc48723c */ /* 0x044ff00000001848 */
[C---:B------:R-:W-:Y:S08]  /*26f0*/  HMMA.16816.F32 R68, R188.reuse, R30, R68 ;  /* 0x0000001ebc44723c */ /* 0x040ff00000001844 */
[C---:B-----5:R-:W-:Y:S08]  /*2700*/  HMMA.16816.F32 R64, R188.reuse, R24, R64 ;  /* 0x00000018bc40723c */ /* 0x060ff00000001840 */
[C---:B------:R-:W-:Y:S08]  /*2710*/  HMMA.16816.F32 R60, R188.reuse, R26, R60 ;  /* 0x0000001abc3c723c */ /* 0x040ff0000000183c */
[C---:B---3--:R-:W-:Y:S08]  /*2720*/  HMMA.16816.F32 R56, R188.reuse, R20, R56 ;  /* 0x00000014bc38723c */ /* 0x048ff00000001838 */
[C---:B------:R-:W-:Y:S08]  /*2730*/  HMMA.16816.F32 R52, R188.reuse, R22, R52 ;  /* 0x00000016bc34723c */ /* 0x040ff00000001834 */
[C---:B------:R-:W-:Y:S08]  /*2740*/  HMMA.16816.F32 R48, R188.reuse, R16, R48 ;  /* 0x00000010bc30723c */ /* 0x040ff00000001830 */
[----:B------:R-:W-:Y:S01]  /*2750*/  HMMA.16816.F32 R44, R188, R18, R44 ;  /* 0x00000012bc2c723c */ /* 0x000fe2000000182c */
[----:B------:R-:W-:Y:S06]  /*2760*/  BAR.SYNC.DEFER_BLOCKING 0x0 ;  /* 0x0000000000007b1d */ /* 0x000fec0000010000 */
[----:B------:R-:W-:Y:S10]  /*2770*/  @!P0 BRA `(.L_x_21) ;  /* 0x000001a000008947 */ /* 0x000ff40003800000 */
[----:B------:R-:W-:Y:S01]  /*2780*/  IADD3 R17, R36, -0x2, RZ ;  /* 0xfffffffe24117810 */ /* 0x000fe20007ffe0ff */
[----:B------:R-:W-:-:S02]  /*2790*/  USHF.L.U32 UR4, UR6, 0x6, URZ ;  /* 0x0000000606047899 */ /* 0x000fc4000800063f */
[----:B------:R-:W-:Y:S01]  /*27a0*/  USHF.L.U64.HI UR6, UR6, 0x6, UR7 ;  /* 0x0000000606067899 */ /* 0x000fe20008010207 */
[----:B------:R-:W-:Y:S01]  /*27b0*/  SHF.R.S32.HI R7, RZ, 0x1f, R17 ;  /* 0x0000001fff077819 */ /* 0x000fe20000011411 */
[----:B------:R-:W-:Y:S02]  /*27c0*/  IMAD R38, R38, R17, RZ ;  /* 0x0000001126267224 */ /* 0x000fe400078e02ff */
[----:B------:R-:W-:-:S04]  /*27d0*/  IMAD.WIDE.U32 R16, R17, R108, R220 ;  /* 0x0000006c11107225 */ /* 0x000fc800078e00dc */
[----:B------:R-:W-:Y:S01]  /*27e0*/  IMAD R4, R7, R108, R38 ;  /* 0x0000006c07047224 */ /* 0x000fe200078e0226 */
[----:B------:R-:W-:Y:S01]  /*27f0*/  LEA R6, P0, R16, c[0x0][0x1c8], 0x1 ;  /* 0x0000720010067a11 */ /* 0x000fe200078008ff */
[----:B------:R-:W-:Y:S02]  /*2800*/  IMAD.U32 R0, RZ, RZ, UR4 ;  /* 0x00000004ff007e24 */ /* 0x000fe4000f8e00ff */
[----:B------:R-:W-:Y:S01]  /*2810*/  IMAD.IADD R4, R17, 0x1, R4 ;  /* 0x0000000111047824 */ /* 0x000fe200078e0204 */
[----:B------:R-:W-:-:S04]  /*2820*/  IADD3 R18, P5, R6, UR4, RZ ;  /* 0x0000000406127c10 */ /* 0x000fc8000ffbe0ff */
[----:B------:R-:W-:Y:S02]  /*2830*/  LEA.HI.X R7, R16, c[0x0][0x1cc], R4, 0x1, P0 ;  /* 0x0000730010077a11 */ /* 0x000fe400000f0c04 */
[----:B------:R-:W-:Y:S02]  /*2840*/  IADD3 R16, P2, P1, R0, 0x80, R6 ;  /* 0x0000008000107810 */ /* 0x000fe4000795e006 */
[----:B------:R-:W-:Y:S01]  /*2850*/  IADD3 R20, P0, R18, UR4, RZ ;  /* 0x0000000412147c10 */ /* 0x000fe2000ff1e0ff */
[----:B------:R-:W-:Y:S01]  /*2860*/  @!PT LDS RZ, [RZ] ;  /* 0x00000000fffff984 */ /* 0x000fe20000000800 */
[----:B------:R-:W-:Y:S01]  /*2870*/  @!PT LDS RZ, [RZ] ;  /* 0x00000000fffff984 */ /* 0x000fe20000000800 */
[----:B------:R-:W-:Y:S01]  /*2880*/  @!PT LDS RZ, [RZ] ;  /* 0x00000000fffff984 */ /* 0x000fe20000000800 */
[----:B------:R1:W-:Y:S01]  /*2890*/  LDGSTS.E.BYPASS.LTC128B.128 [R216+0x8100], [R6.64], !P4 ;  /* 0x0810000006d87fae */ /* 0x0003e2000e101d4e */
[----:B------:R-:W-:Y:S02]  /*28a0*/  IADD3.X R19, R7, UR6, RZ, P5, !PT ;  /* 0x0000000607137c10 */ /* 0x000fe4000affe4ff */
[----:B------:R-:W-:Y:S01]  /*28b0*/  IADD3.X R17, RZ, UR6, R7, P2, P1 ;  /* 0x00000006ff117c10 */ /* 0x000fe200097e2407 */
[----:B------:R1:W-:Y:S01]  /*28c0*/  LDGSTS.E.BYPASS.LTC128B.128 [R216+0xb100], [R6.64+0x80], !P3 ;  /* 0x0b10008006d87fae */ /* 0x0003e2000d901d4e */
[----:B------:R-:W-:-:S03]  /*28d0*/  IADD3.X R21, R19, UR6, RZ, P0, !PT ;  /* 0x0000000613157c10 */ /* 0x000fc600087fe4ff */
[----:B------:R1:W-:Y:S04]  /*28e0*/  LDGSTS.E.BYPASS.LTC128B.128 [R216+0x9100], [R18.64], !P4 ;  /* 0x0910000012d87fae */ /* 0x0003e8000e101d4e */
[----:B------:R1:W-:Y:S04]  /*28f0*/  LDGSTS.E.BYPASS.LTC128B.128 [R216+0xc100], [R16.64], !P3 ;  /* 0x0c10000010d87fae */ /* 0x0003e8000d901d4e */
[----:B------:R1:W-:Y:S04]  /*2900*/  LDGSTS.E.BYPASS.LTC128B.128 [R216+0xa100], [R20.64], !P4 ;  /* 0x0a10000014d87fae */ /* 0x0003e8000e101d4e */
[----:B------:R1:W-:Y:S02]  /*2910*/  LDGSTS.E.BYPASS.LTC128B.128 [R216+0xd100], [R20.64+0x80], !P3 ;  /* 0x0d10008014d87fae */ /* 0x0003e4000d901d4e */
.L_x_21:
[----:B------:R-:W-:Y:S01]  /*2920*/  LEA.HI R106, R106, R39, RZ, 0x2 ;  /* 0x000000276a6a7211 */ /* 0x000fe200078f10ff */
[----:B------:R-:W-:Y:S01]  /*2930*/  FMUL.FTZ R8, R8, c[0x0][0x320] ;  /* 0x0000c80008087a20 */ /* 0x000fe20000410000 */
[----:B------:R-:W-:Y:S01]  /*2940*/  SHF.R.S32.HI R4, RZ, 0x1f, R105 ;  /* 0x0000001fff047819 */ /* 0x000fe20000011469 */
[----:B-1----:R-:W-:Y:S01]  /*2950*/  FMUL.FTZ R19, R9, c[0x0][0x320] ;  /* 0x0000c80009137a20 */ /* 0x002fe20000410000 */
[----:B------:R-:W-:Y:S01]  /*2960*/  LOP3.LUT R104, R104, 0xffffffe0, RZ, 0xc0, !PT ;  /* 0xffffffe068687812 */ /* 0x000fe200078ec0ff */
[----:B------:R1:W2:Y:S01]  /*2970*/  MUFU.TANH R21, R8 ;  /* 0x0000000800157308 */ /* 0x0002a20000002400 */
[----:B------:R-:W-:Y:S01]  /*2980*/  LOP3.LUT R106, R106, 0xfffffffc, RZ, 0xc0, !PT ;  /* 0xfffffffc6a6a7812 */ /* 0x000fe200078ec0ff */
[----:B------:R-:W-:Y:S01]  /*2990*/  FMUL.FTZ R129, R45, c[0x0][0x320] ;  /* 0x0000c8002d817a20 */ /* 0x000fe20000410000 */
[----:B------:R-:W-:Y:S01]  /*29a0*/  LEA.HI R6, R4, R105, RZ, 0x3 ;  /* 0x0000006904067211 */ /* 0x000fe200078f18ff */
[----:B------:R-:W-:Y:S01]  /*29b0*/  FMUL.FTZ R17, R80, c[0x0][0x320] ;  /* 0x0000c80050117a20 */ /* 0x000fe20000410000 */
[-C--:B------:R-:W-:Y:S01]  /*29c0*/  IADD3 R4, -R104, R39.reuse, RZ ;  /* 0x0000002768047210 */ /* 0x080fe20007ffe1ff */
[----:B------:R-:W-:Y:S01]  /*29d0*/  FMUL.FTZ R0, R81, c[0x0][0x320] ;  /* 0x0000c80051007a20 */ /* 0x000fe20000410000 */
[----:B------:R-:W-:Y:S01]  /*29e0*/  IADD3 R106, -R106, R39, RZ ;  /* 0x000000276a6a7210 */ /* 0x000fe20007ffe1ff */
[----:B------:R-:W-:Y:S01]  /*29f0*/  FMUL.FTZ R7, R76, c[0x0][0x320] ;  /* 0x0000c8004c077a20 */ /* 0x000fe20000410000 */
[----:B------:R-:W-:Y:S01]  /*2a00*/  SHF.R.S32.HI R23, RZ, 0x1f, R4 ;  /* 0x0000001fff177819 */ /* 0x000fe20000011404 */
[----:B------:R-:W-:Y:S01]  /*2a10*/  FMUL.FTZ R9, R77, c[0x0][0x320] ;  /* 0x0000c8004d097a20 */ /* 0x000fe20000410000 */
[----:B------:R-:W-:Y:S01]  /*2a20*/  LOP3.LUT R6, R6, 0xffffff8, RZ, 0xc0, !PT ;  /* 0x0ffffff806067812 */ /* 0x000fe200078ec0ff */
[----:B------:R-:W-:Y:S01]  /*2a30*/  FMUL.FTZ R33, R72, c[0x0][0x320] ;  /* 0x0000c80048217a20 */ /* 0x000fe20000410000 */
[----:B------:R-:W-:Y:S01]  /*2a40*/  LEA.HI R16, R23, R4, RZ, 0x2 ;  /* 0x0000000417107211 */ /* 0x000fe200078f10ff */
[----:B------:R-:W-:Y:S01]  /*2a50*/  FMUL.FTZ R31, R73, c[0x0][0x320] ;  /* 0x0000c800491f7a20 */ /* 0x000fe20000410000 */
[----:B------:R-:W-:Y:S01]  /*2a60*/  PLOP3.LUT P1, PT, PT, PT, UP3, 0x80, 0x0 ;  /* 0x000000000000781c */ /* 0x000fe20003f2f038 */
[----:B------:R-:W-:Y:S01]  /*2a70*/  IMAD.IADD R6, R105, 0x1, -R6 ;  /* 0x0000000169067824 */ /* 0x000fe200078e0a06 */
[----:B-1----:R-:W-:Y:S01]  /*2a80*/  LEA.HI R8, R106, R106, RZ, 0x1 ;  /* 0x0000006a6a087211 */ /* 0x002fe200078f08ff */
[----:B------:R-:W-:Y:S01]  /*2a90*/  FMUL.FTZ R29, R68, c[0x0][0x320] ;  /* 0x0000c800441d7a20 */ /* 0x000fe20000410000 */
[----:B------:R-:W-:Y:S01]  /*2aa0*/  LEA.HI.SX32 R23, R16, UR16, 0x1e ;  /* 0x0000001010177c11 */ /* 0x000fe2000f8ff2ff */
[----:B------:R-:W-:Y:S01]  /*2ab0*/  FMUL.FTZ R69, R69, c[0x0][0x320] ;  /* 0x0000c80045457a20 */ /* 0x000fe20000410000 */
[----:B------:R-:W-:Y:S01]  /*2ac0*/  LOP3.LUT R25, R8, 0x1ffffffe, RZ, 0xc0, !PT ;  /* 0x1ffffffe08197812 */ /* 0x000fe200078ec0ff */
[----:B------:R-:W-:Y:S01]  /*2ad0*/  FMUL.FTZ R64, R64, c[0x0][0x320] ;  /* 0x0000c80040407a20 */ /* 0x000fe20000410000 */
[----:B------:R-:W-:Y:S01]  /*2ae0*/  LEA R6, R6, R23, 0x4 ;  /* 0x0000001706067211 */ /* 0x000fe200078e20ff */
[----:B------:R-:W-:Y:S01]  /*2af0*/  FMUL.FTZ R65, R65, c[0x0][0x320] ;  /* 0x0000c80041417a20 */ /* 0x000fe20000410000 */
[----:B------:R-:W-:Y:S01]  /*2b00*/  PLOP3.LUT P0, PT, PT, PT, UP3, 0x80, 0x0 ;  /* 0x000000000000781c */ /* 0x000fe20003f0f038 */
[----:B------:R-:W-:Y:S01]  /*2b10*/  IMAD.IADD R25, R106, 0x1, -R25 ;  /* 0x000000016a197824 */ /* 0x000fe200078e0a19 */
[----:B------:R-:W-:Y:S01]  /*2b20*/  LOP3.LUT R23, R16, 0x7ffffffc, RZ, 0xc0, !PT ;  /* 0x7ffffffc10177812 */ /* 0x000fe200078ec0ff */
[----:B------:R-:W-:Y:S01]  /*2b30*/  FMUL.FTZ R60, R60, c[0x0][0x320] ;  /* 0x0000c8003c3c7a20 */ /* 0x000fe20000410000 */
[----:B------:R-:W-:Y:S01]  /*2b40*/  IADD3.X R45, R37, c[0x0][0x1d0], RZ, PT, !PT ;  /* 0x00007400252d7a10 */ /* 0x000fe20003ffe4ff */
[----:B------:R-:W-:Y:S01]  /*2b50*/  FMUL.FTZ R61, R61, c[0x0][0x320] ;  /* 0x0000c8003d3d7a20 */ /* 0x000fe20000410000 */
[----:B------:R-:W-:Y:S01]  /*2b60*/  LEA R217, R25, R6, 0x3 ;  /* 0x0000000619d97211 */ /* 0x000fe200078e18ff */
[----:B------:R-:W-:Y:S01]  /*2b70*/  FMUL.FTZ R56, R56, c[0x0][0x320] ;  /* 0x0000c80038387a20 */ /* 0x000fe20000410000 */
[----:B------:R-:W-:Y:S01]  /*2b80*/  IADD3 R222, R4, -R23, RZ ;  /* 0x8000001704de7210 */ /* 0x000fe20007ffe0ff */
[----:B------:R-:W-:Y:S01]  /*2b90*/  FMUL.FTZ R4, R12, c[0x0][0x320] ;  /* 0x0000c8000c047a20 */ /* 0x000fe20000410000 */
[----:B------:R-:W1:Y:S01]  /*2ba0*/  MUFU.TANH R19, R19 ;  /* 0x0000001300137308 */ /* 0x000e620000002400 */
[----:B------:R-:W-:Y:S01]  /*2bb0*/  @P1 IMAD.HI.U32 R8, R217, c[0x0][0x2c8], RZ ;  /* 0x0000b200d9081a27 */ /* 0x000fe200078e00ff */
[----:B------:R-:W-:Y:S01]  /*2bc0*/  SHF.L.U32 R222, R222, 0x1, RZ ;  /* 0x00000001dede7819 */ /* 0x000fe200000006ff */
[----:B------:R-:W-:Y:S01]  /*2bd0*/  ULDC UR6, c[0x0][0x324] ;  /* 0x0000c90000067ab9 */ /* 0x000fe20000000800 */
[----:B------:R-:W0:Y:S01]  /*2be0*/  LDGDEPBAR ;  /* 0x00000000000079af */ /* 0x000e220000000000 */
[----:B------:R-:W-:Y:S01]  /*2bf0*/  IMAD.MOV.U32 R6, RZ, RZ, R217 ;  /* 0x000000ffff067224 */ /* 0x000fe200078e00d9 */
[----:B------:R-:W-:Y:S01]  /*2c00*/  @P0 SHF.R.U32.HI R6, RZ, c[0x0][0x2cc], R8 ;  /* 0x0000b300ff060a19 */ /* 0x000fe20000011608 */
[----:B------:R-:W-:Y:S01]  /*2c10*/  FMUL.FTZ R57, R57, c[0x0][0x320] ;  /* 0x0000c80039397a20 */ /* 0x000fe20000410000 */
[----:B------:R-:W-:Y:S01]  /*2c20*/  PLOP3.LUT P0, PT, PT, PT, UP2, 0x40, 0x0 ;  /* 0x000000000000781c */ /* 0x000fe20003f0e828 */
[----:B------:R-:W-:Y:S01]  /*2c30*/  FMUL.FTZ R52, R52, c[0x0][0x320] ;  /* 0x0000c80034347a20 */ /* 0x000fe20000410000 */
[----:B------:R-:W-:Y:S01]  /*2c40*/  IADD3 R45, R45, -c[0x0][0x168], -R222 ;  /* 0x80005a002d2d7a10 */ /* 0x000fe20007ffe8de */
[----:B------:R-:W3:Y:S01]  /*2c50*/  SHFL.IDX PT, R8, R6, RZ, 0x1c1f ;  /* 0x001c1fff06087589 */ /* 0x000ee200000e0000 */
[----:B------:R-:W-:Y:S01]  /*2c60*/  FMUL.FTZ R53, R53, c[0x0][0x320] ;  /* 0x0000c80035357a20 */ /* 0x000fe20000410000 */
[----:B------:R-:W4:Y:S01]  /*2c70*/  MUFU.TANH R17, R17 ;  /* 0x0000001100117308 */ /* 0x000f220000002400 */
[----:B------:R-:W-:Y:S01]  /*2c80*/  FMUL.FTZ R49, R49, c[0x0][0x320] ;  /* 0x0000c80031317a20 */ /* 0x000fe20000410000 */
[----:B------:R-:W-:Y:S01]  /*2c90*/  ULOP3.LUT UR6, URZ, UR6, URZ, 0x33, !UPT ;  /* 0x000000063f067292 */ /* 0x000fe2000f8e333f */
[----:B------:R-:W-:Y:S01]  /*2ca0*/  FMUL.FTZ R48, R48, c[0x0][0x320] ;  /* 0x0000c80030307a20 */ /* 0x000fe20000410000 */
[----:B------:R-:W-:Y:S01]  /*2cb0*/  IADD3 R34, R37, -R222, RZ ;  /* 0x800000de25227210 */ /* 0x000fe20007ffe0ff */
[----:B------:R-:W-:-:S02]  /*2cc0*/  FMUL.FTZ R13, R13, c[0x0][0x320] ;  /* 0x0000c8000d0d7a20 */ /* 0x000fc40000410000 */
[----:B------:R-:W-:Y:S01]  /*2cd0*/  FMUL.FTZ R44, R44, c[0x0][0x320] ;  /* 0x0000c8002c2c7a20 */ /* 0x000fe20000410000 */
[----:B------:R-:W1:Y:S08]  /*2ce0*/  MUFU.TANH R0, R0 ;  /* 0x0000000000007308 */ /* 0x000e700000002400 */
        /* <DEDUP_REMOVED lines=17> */
[----:B------:R5:W1:Y:S08]  /*2e00*/  MUFU.TANH R135, R48 ;  /* 0x0000003000877308 */ /* 0x000a700000002400 */
[----:B------:R1:W1:Y:S01]  /*2e10*/  MUFU.TANH R23, R13 ;  /* 0x0000000d00177308 */ /* 0x0002620000002400 */
[----:B-----5:R-:W-:-:S07]  /*2e20*/  IADD3 R48, R45, c[0x0][0x328], RZ ;  /* 0x0000ca002d307a10 */ /* 0x020fce0007ffe0ff */
[----:B------:R5:W2:Y:S01]  /*2e30*/  MUFU.TANH R131, R44 ;  /* 0x0000002c00837308 */ /* 0x000aa20000002400 */
[----:B------:R-:W-:-:S04]  /*2e40*/  IADD3 R45, R45, UR6, RZ ;  /* 0x000000062d2d7c10 */ /* 0x000fc8000fffe0ff */
[----:B---3--:R-:W-:Y:S01]  /*2e50*/  IADD3 R28, R45, R8, RZ ;  /* 0x000000082d1c7210 */ /* 0x008fe20007ffe0ff */
[----:B-1----:R-:W-:Y:S01]  /*2e60*/  IMAD.IADD R13, R48, 0x1, R8 ;  /* 0x00000001300d7824 */ /* 0x002fe200078e0208 */
[----:B-----5:R-:W-:-:S04]  /*2e70*/  IADD3 R44, -R222, c[0x0][0x1d0], R37 ;  /* 0x00007400de2c7a10 */ /* 0x020fc80007ffe125 */
[----:B------:R-:W-:Y:S01]  /*2e80*/  IMNMX R42, R13, R44, PT ;  /* 0x0000002c0d2a7217 */ /* 0x000fe20003800200 */
[----:B------:R-:W-:Y:S05]  /*2e90*/  @P0 BRA `(.L_x_22) ;  /* 0x0000015000000947 */ /* 0x000fea0003800000 */
[----:B--2-4-:R-:W-:Y:S01]  /*2ea0*/  IADD3 R8, R8, c[0x0][0x1d0], RZ ;  /* 0x0000740008087a10 */ /* 0x014fe20007ffe0ff */
[----:B------:R-:W-:Y:S03]  /*2eb0*/  BSSY B0, `(.L_x_23) ;  /* 0x000000f000007945 */ /* 0x000fe60003800000 */
[----:B------:R-:W-:-:S04]  /*2ec0*/  IADD3 R13, R8, -c[0x0][0x168], RZ ;  /* 0x80005a00080d7a10 */ /* 0x000fc80007ffe0ff */
        /* <DEDUP_REMOVED lines=9> */
.L_x_24:
[----:B------:R-:W-:-:S04]  /*2f60*/  MOV R8, c[0x0][0x32c] ;  /* 0x0000cb0000087a02 */ /* 0x000fc80000000f00 */
[----:B------:R-:W-:-:S13]  /*2f70*/  ISETP.NE.AND P0, PT, R8, 0x1, PT ;  /* 0x000000010800780c */ /* 0x000fda0003f05270 */
[----:B------:R-:W-:-:S05]  /*2f80*/  @P0 IMAD.HI.U32 R8, R13, c[0x0][0x330], RZ ;  /* 0x0000cc000d080a27 */ /* 0x000fca00078e00ff */
[----:B------:R-:W-:Y:S02]  /*2f90*/  @P0 SHF.R.U32.HI R13, RZ, c[0x0][0x334], R8 ;  /* 0x0000cd00ff0d0a19 */ /* 0x000fe40000011608 */
.L_x_25:
[----:B------:R-:W-:Y:S05]  /*2fa0*/  BSYNC B0 ;  /* 0x0000000000007941 */ /* 0x000fea0003800000 */
.L_x_23:
[----:B------:R-:W-:-:S05]  /*2fb0*/  IMAD R25, R13, c[0x0][0x32c], R34 ;  /* 0x0000cb000d197a24 */ /* 0x000fca00078e0222 */
[----:B------:R-:W-:Y:S02]  /*2fc0*/  IADD3 R13, R25, c[0x0][0x32c], RZ ;  /* 0x0000cb00190d7a10 */ /* 0x000fe40007ffe0ff */
[----:B------:R-:W-:Y:S02]  /*2fd0*/  IMNMX R28, R28, R25, !PT ;  /* 0x000000191c1c7217 */ /* 0x000fe40007800200 */
[----:B------:R-:W-:Y:S02]  /*2fe0*/  IMNMX R42, R42, R13, PT ;  /* 0x0000000d2a2a7217 */ /* 0x000fe40003800200 */
.L_x_22:
[C---:B--2-4-:R-:W-:Y:S01]  /*2ff0*/  ISETP.GE.AND P0, PT, R37.reuse, 0x2, PT ;  /* 0x000000022500780c */ /* 0x054fe20003f06270 */
[----:B------:R-:W1:Y:S01]  /*3000*/  SHFL.IDX PT, R6, R6, 0x1, 0x1c1f ;  /* 0x003c1f0006067f89 */ /* 0x000e6200000e0000 */
[C---:B------:R-:W-:Y:S01]  /*3010*/  ISETP.GE.AND P2, PT, R37.reuse, 0xa, PT ;  /* 0x0000000a2500780c */ /* 0x040fe20003f46270 */
[----:B------:R-:W-:Y:S01]  /*3020*/  FMUL.FTZ R130, R46, c[0x0][0x320] ;  /* 0x0000c8002e827a20 */ /* 0x000fe20000410000 */
[----:B------:R-:W-:Y:S01]  /*3030*/  P2R R49, PR, RZ, 0x1 ;  /* 0x00000001ff317803 */ /* 0x000fe20000000000 */
[----:B------:R-:W-:Y:S01]  /*3040*/  FMUL.FTZ R46, R10, c[0x0][0x320] ;  /* 0x0000c8000a2e7a20 */ /* 0x000fe20000410000 */
[----:B------:R-:W-:Y:S01]  /*3050*/  ISETP.GT.AND P0, PT, R28, 0x1, !P0 ;  /* 0x000000011c00780c */ /* 0x000fe20004704270 */
[----:B------:R-:W-:Y:S01]  /*3060*/  FMUL.FTZ R52, R82, c[0x0][0x320] ;  /* 0x0000c80052347a20 */ /* 0x000fe20000410000 */
[----:B------:R-:W-:Y:S01]  /*3070*/  ISETP.GE.AND P1, PT, R37, 0x9, PT ;  /* 0x000000092500780c */ /* 0x000fe20003f26270 */
[----:B------:R-:W-:Y:S01]  /*3080*/  FMUL.FTZ R10, R11, c[0x0][0x320] ;  /* 0x0000c8000b0a7a20 */ /* 0x000fe20000410000 */
[----:B------:R-:W-:Y:S01]  /*3090*/  ISETP.LT.OR P0, PT, R42, 0x2, P0 ;  /* 0x000000022a00780c */ /* 0x000fe20000701670 */
[----:B------:R-:W-:Y:S01]  /*30a0*/  FMUL.FTZ R67, R67, c[0x0][0x320] ;  /* 0x0000c80043437a20 */ /* 0x000fe20000410000 */
[----:B------:R-:W-:Y:S01]  /*30b0*/  P2R R16, PR, RZ, 0x2 ;  /* 0x00000002ff107803 */ /* 0x000fe20000000000 */
[----:B------:R-:W-:Y:S01]  /*30c0*/  FMUL.FTZ R62, R62, c[0x0][0x320] ;  /* 0x0000c8003e3e7a20 */ /* 0x000fe20000410000 */
[----:B------:R-:W-:Y:S01]  /*30d0*/  FSEL R23, R23, -INF , !P0 ;  /* 0xff80000017177808 */ /* 0x000fe20004000000 */
[----:B------:R-:W-:Y:S01]  /*30e0*/  FMUL.FTZ R63, R63, c[0x0][0x320] ;  /* 0x0000c8003f3f7a20 */ /* 0x000fe20000410000 */
[----:B------:R-:W-:Y:S01]  /*30f0*/  ISETP.GT.AND P0, PT, R28, 0x9, !P2 ;  /* 0x000000091c00780c */ /* 0x000fe20005704270 */
[----:B------:R-:W-:Y:S01]  /*3100*/  FMUL.FTZ R58, R58, c[0x0][0x320] ;  /* 0x0000c8003a3a7a20 */ /* 0x000fe20000410000 */
[----:B------:R-:W-:Y:S01]  /*3110*/  P2R R43, PR, RZ, 0x4 ;  /* 0x00000004ff2b7803 */ /* 0x000fe20000000000 */
[----:B------:R-:W-:Y:S01]  /*3120*/  FMUL.FTZ R59, R59, c[0x0][0x320] ;  /* 0x0000c8003b3b7a20 */ /* 0x000fe20000410000 */
[----:B------:R-:W-:Y:S01]  /*3130*/  ISETP.LT.OR P0, PT, R42, 0xa, P0 ;  /* 0x0000000a2a00780c */ /* 0x000fe20000701670 */
[----:B------:R-:W-:Y:S01]  /*3140*/  FMUL.FTZ R74, R74, c[0x0][0x320] ;  /* 0x0000c8004a4a7a20 */ /* 0x000fe20000410000 */
[----:B------:R-:W-:Y:S01]  /*3150*/  ISETP.GT.AND P1, PT, R28, 0x8, !P1 ;  /* 0x000000081c00780c */ /* 0x000fe20004f24270 */
[----:B------:R-:W-:Y:S01]  /*3160*/  FMUL.FTZ R75, R75, c[0x0][0x320] ;  /* 0x0000c8004b4b7a20 */ /* 0x000fe20000410000 */
[----:B------:R-:W-:Y:S01]  /*3170*/  ISETP.GE.AND P2, PT, R37, 0x11, PT ;  /* 0x000000112500780c */ /* 0x000fe20003f46270 */
[----:B------:R-:W-:Y:S01]  /*3180*/  FMUL.FTZ R54, R54, c[0x0][0x320] ;  /* 0x0000c80036367a20 */ /* 0x000fe20000410000 */
[----:B------:R-:W-:Y:S01]  /*3190*/  FSEL R19, R19, -INF , !P0 ;  /* 0xff80000013137808 */ /* 0x000fe20004000000 */
[----:B------:R-:W-:Y:S01]  /*31a0*/  FMUL.FTZ R55, R55, c[0x0][0x320] ;  /* 0x0000c80037377a20 */ /* 0x000fe20000410000 */
[----:B------:R-:W-:Y:S01]  /*31b0*/  ISETP.LT.OR P1, PT, R42, 0x9, P1 ;  /* 0x000000092a00780c */ /* 0x000fe20000f21670 */
[----:B------:R-:W-:Y:S01]  /*31c0*/  FMUL.FTZ R50, R50, c[0x0][0x320] ;  /* 0x0000c80032327a20 */ /* 0x000fe20000410000 */
[----:B------:R-:W-:Y:S01]  /*31d0*/  ISETP.GT.AND P0, PT, R28, 0x10, !P2 ;  /* 0x000000101c00780c */ /* 0x000fe20005704270 */
[----:B------:R-:W-:Y:S01]  /*31e0*/  FMUL.FTZ R51, R51, c[0x0][0x320] ;  /* 0x0000c80033337a20 */ /* 0x000fe20000410000 */
[----:B------:R-:W-:Y:S01]  /*31f0*/  FSEL R21, R21, -INF , !P1 ;  /* 0xff80000015157808 */ /* 0x000fe20004800000 */
[----:B------:R-:W-:Y:S01]  /*3200*/  FMUL.FTZ R70, R70, c[0x0][0x320] ;  /* 0x0000c80046467a20 */ /* 0x000fe20000410000 */
[----:B------:R-:W-:Y:S01]  /*3210*/  ISETP.LT.OR P0, PT, R42, 0x11, P0 ;  /* 0x000000112a00780c */ /* 0x000fe20000701670 */
[----:B------:R-:W-:Y:S01]  /*3220*/  FMUL.FTZ R71, R71, c[0x0][0x320] ;  /* 0x0000c80047477a20 */ /* 0x000fe20000410000 */
[----:B------:R-:W-:Y:S01]  /*3230*/  ISETP.GE.AND P1, PT, R37, 0x12, PT ;  /* 0x000000122500780c */ /* 0x000fe20003f26270 */
[----:B------:R-:W-:Y:S01]  /*3240*/  FMUL.FTZ R47, R47, c[0x0][0x320] ;  /* 0x0000c8002f2f7a20 */ /* 0x000fe20000410000 */
[----:B------:R-:W-:Y:S01]  /*3250*/  FSEL R17, R17, -INF , !P0 ;  /* 0xff80000011117808 */ /* 0x000fe20004000000 */
[----:B------:R-:W-:Y:S01]  /*3260*/  FMUL.FTZ R66, R66, c[0x0][0x320] ;  /* 0x0000c80042427a20 */ /* 0x000fe20000410000 */
[----:B------:R-:W-:Y:S01]  /*3270*/  ISETP.GT.AND P0, PT, R28, 0x11, !P1 ;  /* 0x000000111c00780c */ /* 0x000fe20004f04270 */
[----:B------:R2:W3:Y:S01]  /*3280*/  MUFU.TANH R148, R67 ;  /* 0x0000004300947308 */ /* 0x0004e20000002400 */
[----:B------:R-:W-:Y:S01]  /*3290*/  P2R R12, PR, RZ, 0x2 ;  /* 0x00000002ff0c7803 */ /* 0x000fe20000000000 */
[--C-:B-1----:R-:W-:Y:S01]  /*32a0*/  IMAD.IADD R11, R48, 0x1, R6.reuse ;  /* 0x00000001300b7824 */ /* 0x102fe200078e0206 */
[----:B------:R-:W-:Y:S01]  /*32b0*/  ISETP.LT.OR P0, PT, R42, 0x12, P0 ;  /* 0x000000122a00780c */ /* 0x000fe20000701670 */
[----:B------:R-:W-:Y:S01]  /*32c0*/  IMAD.IADD R45, R45, 0x1, R6 ;  /* 0x000000012d2d7824 */ /* 0x000fe200078e0206 */
[----:B------:R-:W-:-:S02]  /*32d0*/  ISETP.GE.AND P1, PT, R37, 0x19, PT ;  /* 0x000000192500780c */ /* 0x000fc40003f26270 */
[----:B------:R-:W-:Y:S01]  /*32e0*/  FSEL R13, R0, -INF , !P0 ;  /* 0xff800000000d7808 */ /* 0x000fe20004000000 */
[----:B------:R2:W1:Y:S01]  /*32f0*/  MUFU.TANH R164, R62 ;  /* 0x0000003e00a47308 */ /* 0x0004620000002400 */
[----:B------:R-:W-:Y:S02]  /*3300*/  ISETP.GT.AND P0, PT, R28, 0x18, !P1 ;  /* 0x000000181c00780c */ /* 0x000fe40004f04270 */
[----:B------:R-:W-:Y:S02]  /*3310*/  P2R R40, PR, RZ, 0x2 ;  /* 0x00000002ff287803 */ /* 0x000fe40000000000 */
[----:B------:R-:W-:Y:S02]  /*3320*/  ISETP.LT.OR P0, PT, R42, 0x19, P0 ;  /* 0x000000192a00780c */ /* 0x000fe40000701670 */
[----:B------:R-:W-:Y:S01]  /*3330*/  ISETP.GE.AND P1, PT, R37, 0x1a, PT ;  /* 0x0000001a2500780c */ /* 0x000fe20003f26270 */
[----:B------:R2:W4:Y:S01]  /*3340*/  MUFU.TANH R158, R63 ;  /* 0x0000003f009e7308 */ /* 0x0005220000002400 */
[----:B------:R-:W-:-:S02]  /*3350*/  FSEL R7, R7, -INF , !P0 ;  /* 0xff80000007077808 */ /* 0x000fc40004000000 */
[----:B------:R-:W-:Y:S02]  /*3360*/  ISETP.GT.AND P0, PT, R28, 0x19, !P1 ;  /* 0x000000191c00780c */ /* 0x000fe40004f04270 */
[----:B------:R-:W-:Y:S02]  /*3370*/  P2R R8, PR, RZ, 0x2 ;  /* 0x00000002ff087803 */ /* 0x000fe40000000000 */
[----:B------:R-:W-:Y:S01]  /*3380*/  ISETP.LT.OR P0, PT, R42, 0x1a, P0 ;  /* 0x0000001a2a00780c */ /* 0x000fe20000701670 */
[----:B------:R2:W1:Y:S01]  /*3390*/  MUFU.TANH R162, R58 ;  /* 0x0000003a00a27308 */ /* 0x0004620000002400 */
[----:B------:R-:W-:Y:S02]  /*33a0*/  ISETP.GE.AND P1, PT, R37, 0x21, PT ;  /* 0x000000212500780c */ /* 0x000fe40003f26270 */
[----:B------:R-:W-:Y:S02]  /*33b0*/  FSEL R9, R9, -INF , !P0 ;  /* 0xff80000009097808 */ /* 0x000fe40004000000 */
[----:B------:R-:W-:-:S02]  /*33c0*/  ISETP.GT.AND P0, PT, R28, 0x20, !P1 ;  /* 0x000000201c00780c */ /* 0x000fc40004f04270 */
[----:B------:R-:W-:Y:S01]  /*33d0*/  P2R R39, PR, RZ, 0x2 ;  /* 0x00000002ff277803 */ /* 0x000fe20000000000 */
[----:B------:R2:W1:Y:S01]  /*33e0*/  MUFU.TANH R160, R59 ;  /* 0x0000003b00a07308 */ /* 0x0004620000002400 */
[----:B------:R-:W-:Y:S02]  /*33f0*/  ISETP.LT.OR P0, PT, R42, 0x21, P0 ;  /* 0x000000212a00780c */ /* 0x000fe40000701670 */
[----:B------:R-:W-:Y:S02]  /*3400*/  ISETP.GE.AND P1, PT, R37, 0x22, PT ;  /* 0x000000222500780c */ /* 0x000fe40003f26270 */
[----:B------:R-:W-:Y:S02]  /*3410*/  FSEL R33, R33, -INF , !P0 ;  /* 0xff80000021217808 */ /* 0x000fe40004000000 */
[----:B------:R-:W-:Y:S01]  /*3420*/  ISETP.GT.AND P0, PT, R28, 0x21, !P1 ;  /* 0x000000211c00780c */ /* 0x000fe20004f04270 */
[----:B------:R2:W1:Y:S01]  /*3430*/  MUFU.TANH R146, R74 ;  /* 0x0000004a00927308 */ /* 0x0004620000002400 */
[----:B------:R-:W-:-:S02]  /*3440*/  P2R R38, PR, RZ, 0x2 ;  /* 0x00000002ff267803 */ /* 0x000fc40000000000 */
[----:B------:R-:W-:Y:S02]  /*3450*/  ISETP.LT.OR P0, PT, R42, 0x22, P0 ;  /* 0x000000222a00780c */ /* 0x000fe40000701670 */
[----:B------:R-:W-:Y:S02]  /*3460*/  ISETP.GE.AND P1, PT, R37, 0x29, PT ;  /* 0x000000292500780c */ /* 0x000fe40003f26270 */
[----:B------:R-:W-:Y:S01]  /*3470*/  FSEL R31, R31, -INF , !P0 ;  /* 0xff8000001f1f7808 */ /* 0x000fe20004000000 */
[----:B------:R2:W1:Y:S01]  /*3480*/  MUFU.TANH R126, R75 ;  /* 0x0000004b007e7308 */ /* 0x0004620000002400 */
[----:B------:R-:W-:Y:S02]  /*3490*/  ISETP.GT.AND P0, PT, R28, 0x28, !P1 ;  /* 0x000000281c00780c */ /* 0x000fe40004f04270 */
[----:B------:R-:W-:Y:S02]  /*34a0*/  P2R R35, PR, RZ, 0x2 ;  /* 0x00000002ff237803 */ /* 0x000fe40000000000 */
[----:B------:R-:W-:-:S02]  /*34b0*/  ISETP.LT.OR P0, PT, R42, 0x29, P0 ;  /* 0x000000292a00780c */ /* 0x000fc40000701670 */
[----:B------:R-:W-:Y:S01]  /*34c0*/  ISETP.GE.AND P1, PT, R37, 0x2a, PT ;  /* 0x0000002a2500780c */ /* 0x000fe20003f26270 */
[----:B------:R2:W1:Y:S01]  /*34d0*/  MUFU.TANH R156, R54 ;  /* 0x00000036009c7308 */ /* 0x0004620000002400 */
[----:B------:R-:W-:Y:S02]  /*34e0*/  FSEL R29, R29, -INF , !P0 ;  /* 0xff8000001d1d7808 */ /* 0x000fe40004000000 */
[----:B------:R-:W-:Y:S02]  /*34f0*/  ISETP.GT.AND P0, PT, R28, 0x29, !P1 ;  /* 0x000000291c00780c */ /* 0x000fe40004f04270 */
[----:B------:R-:W-:Y:S02]  /*3500*/  P2R R32, PR, RZ, 0x2 ;  /* 0x00000002ff207803 */ /* 0x000fe40000000000 */
[----:B------:R-:W-:Y:S01]  /*3510*/  ISETP.LT.OR P0, PT, R42, 0x2a, P0 ;  /* 0x0000002a2a00780c */ /* 0x000fe20000701670 */
[----:B------:R2:W1:Y:S01]  /*3520*/  MUFU.TANH R150, R55 ;  /* 0x0000003700967308 */ /* 0x0004620000002400 */
[----:B------:R-:W-:-:S02]  /*3530*/  ISETP.GE.AND P1, PT, R37, 0x31, PT ;  /* 0x000000312500780c */ /* 0x000fc40003f26270 */
[----:B------:R-:W-:Y:S02]  /*3540*/  FSEL R117, R117, -INF , !P0 ;  /* 0xff80000075757808 */ /* 0x000fe40004000000 */
[----:B------:R-:W-:Y:S02]  /*3550*/  ISETP.GT.AND P0, PT, R28, 0x30, !P1 ;  /* 0x000000301c00780c */ /* 0x000fe40004f04270 */
[----:B------:R-:W-:Y:S01]  /*3560*/  P2R R30, PR, RZ, 0x2 ;  /* 0x00000002ff1e7803 */ /* 0x000fe20000000000 */
[----:B------:R-:W1:Y:S01]  /*3570*/  MUFU.TANH R52, R52 ;  /* 0x0000003400347308 */ /* 0x000e620000002400 */
[----:B------:R-:W-:Y:S02]  /*3580*/  ISETP.LT.OR P0, PT, R42, 0x31, P0 ;  /* 0x000000312a00780c */ /* 0x000fe40000701670 */
[----:B------:R-:W-:Y:S02]  /*3590*/  ISETP.GE.AND P1, PT, R37, 0x32, PT ;  /* 0x000000322500780c */ /* 0x000fe40003f26270 */
[----:B------:R-:W-:-:S02]  /*35a0*/  FSEL R137, R137, -INF , !P0 ;  /* 0xff80000089897808 */ /* 0x000fc40004000000 */
[----:B------:R-:W-:Y:S01]  /*35b0*/  ISETP.GT.AND P0, PT, R28, 0x31, !P1 ;  /* 0x000000311c00780c */ /* 0x000fe20004f04270 */
[----:B------:R2:W1:Y:S01]  /*35c0*/  MUFU.TANH R136, R50 ;  /* 0x0000003200887308 */ /* 0x0004620000002400 */
[----:B------:R-:W-:Y:S02]  /*35d0*/  P2R R27, PR, RZ, 0x2 ;  /* 0x00000002ff1b7803 */ /* 0x000fe40000000000 */
[----:B------:R-:W-:Y:S02]  /*35e0*/  ISETP.LT.OR P0, PT, R42, 0x32, P0 ;  /* 0x000000322a00780c */ /* 0x000fe40000701670 */
[----:B------:R-:W-:Y:S02]  /*35f0*/  ISETP.GE.AND P1, PT, R37, 0x39, PT ;  /* 0x000000392500780c */ /* 0x000fe40003f26270 */
[----:B------:R-:W-:Y:S01]  /*3600*/  FSEL R149, R149, -INF , !P0 ;  /* 0xff80000095957808 */ /* 0x000fe20004000000 */
[----:B------:R2:W1:Y:S01]  /*3610*/  MUFU.TANH R134, R51 ;  /* 0x0000003300867308 */ /* 0x0004620000002400 */
[----:B------:R-:W-:-:S02]  /*3620*/  ISETP.GT.AND P0, PT, R28, 0x38, !P1 ;  /* 0x000000381c00780c */ /* 0x000fc40004f04270 */
[----:B------:R-:W-:Y:S02]  /*3630*/  P2R R26, PR, RZ, 0x2 ;  /* 0x00000002ff1a7803 */ /* 0x000fe40000000000 */
[----:B------:R-:W-:Y:S02]  /*3640*/  ISETP.LT.OR P0, PT, R42, 0x39, P0 ;  /* 0x000000392a00780c */ /* 0x000fe40000701670 */
[----:B------:R-:W-:Y:S01]  /*3650*/  ISETP.GE.AND P1, PT, R37, 0x3a, PT ;  /* 0x0000003a2500780c */ /* 0x000fe20003f26270 */
[----:B------:R2:W1:Y:S01]  /*3660*/  MUFU.TANH R144, R70 ;  /* 0x0000004600907308 */ /* 0x0004620000002400 */
[----:B------:R-:W-:Y:S02]  /*3670*/  FSEL R145, R145, -INF , !P0 ;  /* 0xff80000091917808 */ /* 0x000fe40004000000 */
[----:B------:R-:W-:Y:S02]  /*3680*/  ISETP.GT.AND P0, PT, R28, 0x39, !P1 ;  /* 0x000000391c00780c */ /* 0x000fe40004f04270 */
[----:B------:R-:W-:-:S02]  /*3690*/  P2R R25, PR, RZ, 0x2 ;  /* 0x00000002ff197803 */ /* 0x000fc40000000000 */
[----:B------:R-:W-:Y:S01]  /*36a0*/  ISETP.LT.OR P0, PT, R42, 0x3a, P0 ;  /* 0x0000003a2a00780c */ /* 0x000fe20000701670 */
[----:B------:R2:W1:Y:S01]  /*36b0*/  MUFU.TANH R132, R71 ;  /* 0x0000004700847308 */ /* 0x0004620000002400 */
[----:B------:R-:W-:Y:S02]  /*36c0*/  ISETP.GE.AND P1, PT, R37, 0x41, PT ;  /* 0x000000412500780c */ /* 0x000fe40003f26270 */
[----:B------:R-:W-:Y:S02]  /*36d0*/  FSEL R139, R139, -INF , !P0 ;  /* 0xff8000008b8b7808 */ /* 0x000fe40004000000 */
[----:B------:R-:W-:Y:S02]  /*36e0*/  ISETP.GT.AND P0, PT, R28, 0x40, !P1 ;  /* 0x000000401c00780c */ /* 0x000fe40004f04270 */
[----:B------:R-:W-:Y:S01]  /*36f0*/  P2R R24, PR, RZ, 0x2 ;  /* 0x00000002ff187803 */ /* 0x000fe20000000000 */
[----:B------:R-:W1:Y:S01]  /*3700*/  MUFU.TANH R130, R130 ;  /* 0x0000008200827308 */ /* 0x000e620000002400 */
[----:B------:R-:W-:-:S02]  /*3710*/  ISETP.LT.OR P0, PT, R42, 0x41, P0 ;  /* 0x000000412a00780c */ /* 0x000fc40000701670 */
[----:B------:R-:W-:Y:S02]  /*3720*/  ISETP.GE.AND P1, PT, R37, 0x42, PT ;  /* 0x000000422500780c */ /* 0x000fe40003f26270 */
[----:B------:R-:W-:Y:S02]  /*3730*/  FSEL R159, R159, -INF , !P0 ;  /* 0xff8000009f9f7808 */ /* 0x000fe40004000000 */
[----:B------:R-:W-:Y:S01]  /*3740*/  ISETP.GT.AND P0, PT, R28, 0x41, !P1 ;  /* 0x000000411c00780c */ /* 0x000fe20004f04270 */
[----:B------:R2:W1:Y:S01]  /*3750*/  MUFU.TANH R128, R47 ;  /* 0x0000002f00807308 */ /* 0x0004620000002400 */
[----:B------:R-:W-:Y:S02]  /*3760*/  P2R R22, PR, RZ, 0x2 ;  /* 0x00000002ff167803 */ /* 0x000fe40000000000 */
[----:B------:R-:W-:Y:S02]  /*3770*/  ISETP.LT.OR P0, PT, R42, 0x42, P0 ;  /* 0x000000422a00780c */ /* 0x000fe40000701670 */
[----:B------:R-:W-:-:S02]  /*3780*/  ISETP.GE.AND P1, PT, R37, 0x49, PT ;  /* 0x000000492500780c */ /* 0x000fc40003f26270 */
[----:B------:R-:W-:Y:S01]  /*3790*/  FSEL R157, R157, -INF , !P0 ;  /* 0xff8000009d9d7808 */ /* 0x000fe20004000000 */
[----:B------:R-:W1:Y:S01]  /*37a0*/  MUFU.TANH R46, R46 ;  /* 0x0000002e002e7308 */ /* 0x000e620000002400 */
[----:B------:R-:W-:Y:S02]  /*37b0*/  ISETP.GT.AND P0, PT, R28, 0x48, !P1 ;  /* 0x000000481c00780c */ /* 0x000fe40004f04270 */
[----:B------:R-:W-:Y:S02]  /*37c0*/  P2R R20, PR, RZ, 0x2 ;  /* 0x00000002ff147803 */ /* 0x000fe40000000000 */
[----:B------:R-:W-:Y:S02]  /*37d0*/  ISETP.LT.OR P0, PT, R42, 0x49, P0 ;  /* 0x000000492a00780c */ /* 0x000fe40000701670 */
[----:B------:R-:W-:Y:S01]  /*37e0*/  ISETP.GE.AND P1, PT, R37, 0x4a, PT ;  /* 0x0000004a2500780c */ /* 0x000fe20003f26270 */
[----:B------:R-:W1:Y:S01]  /*37f0*/  MUFU.TANH R10, R10 ;  /* 0x0000000a000a7308 */ /* 0x000e620000002400 */
[----:B------:R-:W-:-:S02]  /*3800*/  FSEL R151, R151, -INF , !P0 ;  /* 0xff80000097977808 */ /* 0x000fc40004000000 */
[----:B------:R-:W-:Y:S02]  /*3810*/  ISETP.GT.AND P0, PT, R28, 0x49, !P1 ;  /* 0x000000491c00780c */ /* 0x000fe40004f04270 */
[C---:B------:R-:W-:Y:S02]  /*3820*/  ISETP.GE.AND P6, PT, R37.reuse, 0x51, PT ;  /* 0x000000512500780c */ /* 0x040fe40003fc6270 */
[----:B------:R-:W-:Y:S01]  /*3830*/  ISETP.LT.OR P0, PT, R42, 0x4a, P0 ;  /* 0x0000004a2a00780c */ /* 0x000fe20000701670 */
[----:B------:R2:W1:Y:S01]  /*3840*/  MUFU.TANH R166, R66 ;  /* 0x0000004200a67308 */ /* 0x0004620000002400 */
[----:B------:R-:W-:Y:S02]  /*3850*/  ISETP.GE.AND P5, PT, R37, 0x52, PT ;  /* 0x000000522500780c */ /* 0x000fe40003fa6270 */
[----:B------:R-:W-:Y:S02]  /*3860*/  FSEL R147, R147, -INF , !P0 ;  /* 0xff80000093937808 */ /* 0x000fe40004000000 */
[----:B------:R-:W-:-:S02]  /*3870*/  ISETP.GT.AND P0, PT, R28, 0x50, !P6 ;  /* 0x000000501c00780c */ /* 0x000fc40007704270 */
[----:B------:R-:W-:Y:S02]  /*3880*/  P2R R41, PR, RZ, 0x4 ;  /* 0x00000004ff297803 */ /* 0x000fe40000000000 */
[----:B------:R-:W-:Y:S02]  /*3890*/  ISETP.LT.OR P0, PT, R42, 0x51, P0 ;  /* 0x000000512a00780c */ /* 0x000fe40000701670 */
[----:B------:R-:W-:Y:S02]  /*38a0*/  ISETP.GE.AND P2, PT, R37, 0x59, PT ;  /* 0x000000592500780c */ /* 0x000fe40003f46270 */
[----:B------:R-:W-:Y:S02]  /*38b0*/  FSEL R135, R135, -INF , !P0 ;  /* 0xff80000087877808 */ /* 0x000fe40004000000 */
[----:B------:R-:W-:Y:S02]  /*38c0*/  ISETP.GT.AND P0, PT, R28, 0x51, !P5 ;  /* 0x000000511c00780c */ /* 0x000fe40006f04270 */
[----:B------:R-:W-:-:S02]  /*38d0*/  P2R R0, PR, RZ, 0x2 ;  /* 0x00000002ff007803 */ /* 0x000fc40000000000 */
[----:B------:R-:W-:Y:S02]  /*38e0*/  ISETP.LT.OR P0, PT, R42, 0x52, P0 ;  /* 0x000000522a00780c */ /* 0x000fe40000701670 */
[----:B------:R-:W-:Y:S02]  /*38f0*/  ISETP.GE.AND P1, PT, R37, 0x1, PT ;  /* 0x000000012500780c */ /* 0x000fe40003f26270 */
[----:B------:R-:W-:Y:S02]  /*3900*/  FSEL R133, R133, -INF , !P0 ;  /* 0xff80000085857808 */ /* 0x000fe40004000000 */
[----:B------:R-:W-:Y:S02]  /*3910*/  ISETP.GT.AND P0, PT, R28, 0x58, !P2 ;  /* 0x000000581c00780c */ /* 0x000fe40005704270 */
[----:B------:R-:W-:Y:S02]  /*3920*/  P2R R18, PR, RZ, 0x2 ;  /* 0x00000002ff127803 */ /* 0x000fe40000000000 */
[----:B------:R-:W-:-:S02]  /*3930*/  ISETP.LT.OR P0, PT, R42, 0x59, P0 ;  /* 0x000000592a00780c */ /* 0x000fc40000701670 */
[----:B------:R-:W-:Y:S02]  /*3940*/  IMNMX R44, R11, R44, PT ;  /* 0x0000002c0b2c7217 */ /* 0x000fe40003800200 */
[----:B------:R-:W-:Y:S02]  /*3950*/  FSEL R131, R131, -INF , !P0 ;  /* 0xff80000083837808 */ /* 0x000fe40004000000 */
[----:B------:R-:W-:Y:S02]  /*3960*/  ISETP.GT.AND P0, PT, R28, RZ, !P1 ;  /* 0x000000ff1c00720c */ /* 0x000fe40004f04270 */
[----:B------:R-:W-:Y:S01]  /*3970*/  ISETP.GE.AND P1, PT, R37, 0x5a, PT ;  /* 0x0000005a2500780c */ /* 0x000fe20003f26270 */
[----:B------:R-:W-:Y:S01]  /*3980*/  FMUL.FTZ R37, R79, c[0x0][0x320] ;  /* 0x0000c8004f257a20 */ /* 0x000fe20000410000 */
[----:B------:R-:W-:-:S04]  /*3990*/  ISETP.LT.OR P0, PT, R42, 0x1, P0 ;  /* 0x000000012a00780c */ /* 0x000fc80000701670 */
[----:B------:R-:W-:Y:S01]  /*39a0*/  FSEL R4, R4, -INF , !P0 ;  /* 0xff80000004047808 */ /* 0x000fe20004000000 */
[----:B------:R-:W1:Y:S01]  /*39b0*/  MUFU.TANH R37, R37 ;  /* 0x0000002500257308 */ /* 0x000e620000002400 */
[----:B------:R-:W-:Y:S01]  /*39c0*/  ISETP.GT.AND P0, PT, R28, 0x59, !P1 ;  /* 0x000000591c00780c */ /* 0x000fe20004f04270 */
[----:B------:R-:W-:Y:S02]  /*39d0*/  FMUL.FTZ R28, R14, c[0x0][0x320] ;  /* 0x0000c8000e1c7a20 */ /* 0x000fe40000410000 */
[----:B------:R-:W-:Y:S01]  /*39e0*/  FMUL.FTZ R14, R15, c[0x0][0x320] ;  /* 0x0000c8000f0e7a20 */ /* 0x000fe20000410000 */
[----:B------:R-:W-:Y:S01]  /*39f0*/  ISETP.LT.OR P0, PT, R42, 0x5a, P0 ;  /* 0x0000005a2a00780c */ /* 0x000fe20000701670 */
[----:B------:R-:W-:Y:S02]  /*3a00*/  FMUL.FTZ R42, R78, c[0x0][0x320] ;  /* 0x0000c8004e2a7a20 */ /* 0x000fe40000410000 */
[----:B------:R-:W-:Y:S01]  /*3a10*/  FMUL.FTZ R15, R83, c[0x0][0x320] ;  /* 0x0000c800530f7a20 */ /* 0x000fe20000410000 */
[----:B------:R-:W-:Y:S01]  /*3a20*/  FSEL R129, R129, -INF , !P0 ;  /* 0xff80000081817808 */ /* 0x000fe20004000000 */
[----:B------:R-:W1:Y:S01]  /*3a30*/  MUFU.TANH R28, R28 ;  /* 0x0000001c001c7308 */ /* 0x000e620000002400 */
[----:B------:R-:W-:-:S07]  /*3a40*/  PLOP3.LUT P0, PT, PT, PT, UP2, 0x40, 0x0 ;  /* 0x000000000000781c */ /* 0x000fce0003f0e828 */
[----:B------:R-:W1:Y:S08]  /*3a50*/  MUFU.TANH R42, R42 ;  /* 0x0000002a002a7308 */ /* 0x000e700000002400 */
[----:B------:R-:W1:Y:S08]  /*3a60*/  MUFU.TANH R14, R14 ;  /* 0x0000000e000e7308 */ /* 0x000e700000002400 */
[----:B------:R-:W1:Y:S01]  /*3a70*/  MUFU.TANH R15, R15 ;  /* 0x0000000f000f7308 */ /* 0x000e620000002400 */
[----:B------:R-:W-:Y:S05]  /*3a80*/  @P0 BRA `(.L_x_26) ;  /* 0x0000015000000947 */ /* 0x000fea0003800000 */
[----:B--234-:R-:W-:Y:S01]  /*3a90*/  IADD3 R6, R6, c[0x0][0x1d0], RZ ;  /* 0x0000740006067a10 */ /* 0x01cfe20007ffe0ff */
        /* <DEDUP_REMOVED lines=11> */
.L_x_28:
[----:B------:R-:W-:-:S04]  /*3b50*/  MOV R6, c[0x0][0x32c] ;  /* 0x0000cb0000067a02 */ /* 0x000fc80000000f00 */
[----:B------:R-:W-:-:S13]  /*3b60*/  ISETP.NE.AND P0, PT, R6, 0x1, PT ;  /* 0x000000010600780c */ /* 0x000fda0003f05270 */
[----:B------:R-:W-:-:S05]  /*3b70*/  @P0 IMAD.HI.U32 R6, R11, c[0x0][0x330], RZ ;  /* 0x0000cc000b060a27 */ /* 0x000fca00078e00ff */
[----:B------:R-:W-:Y:S02]  /*3b80*/  @P0 SHF.R.U32.HI R11, RZ, c[0x0][0x334], R6 ;  /* 0x0000cd00ff0b0a19 */ /* 0x000fe40000011606 */
.L_x_29:
[----:B------:R-:W-:Y:S05]  /*3b90*/  BSYNC B0 ;  /* 0x0000000000007941 */ /* 0x000fea0003800000 */
.L_x_27:
[----:B------:R-:W-:-:S05]  /*3ba0*/  IMAD R34, R11, c[0x0][0x32c], R34 ;  /* 0x0000cb000b227a24 */ /* 0x000fca00078e0222 */
[----:B------:R-:W-:Y:S02]  /*3bb0*/  IADD3 R11, R34, c[0x0][0x32c], RZ ;  /* 0x0000cb00220b7a10 */ /* 0x000fe40007ffe0ff */
[----:B------:R-:W-:Y:S02]  /*3bc0*/  IMNMX R45, R45, R34, !PT ;  /* 0x000000222d2d7217 */ /* 0x000fe40007800200 */
[----:B------:R-:W-:Y:S02]  /*3bd0*/  IMNMX R44, R44, R11, PT ;  /* 0x0000000b2c2c7217 */ /* 0x000fe40003800200 */
.L_x_26:
[----:B--234-:R-:W-:Y:S01]  /*3be0*/  ISETP.NE.AND P0, PT, R49, RZ, PT ;  /* 0x000000ff3100720c */ /* 0x01cfe20003f05270 */
[----:B------:R-:W-:Y:S01]  /*3bf0*/  IMAD.SHL.U32 R212, R2, 0x2, RZ ;  /* 0x0000000202d47824 */ /* 0x000fe200078e00ff */
[C---:B------:R-:W-:Y:S01]  /*3c00*/  ISETP.GT.AND P6, PT, R45.reuse, 0x50, !P6 ;  /* 0x000000502d00780c */ /* 0x040fe200077c4270 */
[----:B------:R-:W-:Y:S01]  /*3c10*/  ULDC.64 UR4, c[0x0][0x2c8] ;  /* 0x0000b20000047ab9 */ /* 0x000fe20000000a00 */
[----:B------:R-:W-:Y:S01]  /*3c20*/  ISETP.GT.AND P0, PT, R45, 0x1, !P0 ;  /* 0x000000012d00780c */ /* 0x000fe20004704270 */
[----:B------:R-:W-:Y:S01]  /*3c30*/  IMAD R210, R5, 0x2, R212 ;  /* 0x0000000205d27824 */ /* 0x000fe200078e02d4 */
[----:B------:R-:W-:Y:S01]  /*3c40*/  ISETP.GT.AND P5, PT, R45, 0x51, !P5 ;  /* 0x000000512d00780c */ /* 0x000fe20006fa4270 */
[----:B------:R-:W-:Y:S01]  /*3c50*/  LDSM.16.MT88.4 R76, [R212+0x3100] ;  /* 0x00310000d44c783b */ /* 0x000fe20000004200 */
[C---:B------:R-:W-:Y:S01]  /*3c60*/  ISETP.LT.OR P0, PT, R44.reuse, 0x2, P0 ;  /* 0x000000022c00780c */ /* 0x040fe20000701670 */
[C---:B------:R-:W-:Y:S01]  /*3c70*/  IMAD R208, R3.reuse, 0x2, R210 ;  /* 0x0000000203d07824 */ /* 0x040fe200078e02d2 */
[----:B------:R-:W-:Y:S01]  /*3c80*/  ISETP.LT.OR P6, PT, R44, 0x51, P6 ;  /* 0x000000512c00780c */ /* 0x000fe200037c1670 */
[----:B------:R-:W-:Y:S01]  /*3c90*/  IMAD R209, R3, 0x2, R212 ;  /* 0x0000000203d17824 */ /* 0x000fe200078e02d4 */
[----:B-1----:R-:W-:Y:S01]  /*3ca0*/  FSEL R34, R14, -INF , !P0 ;  /* 0xff8000000e227808 */ /* 0x002fe20004000000 */
[----:B------:R-:W-:Y:S01]  /*3cb0*/  LDSM.16.MT88.4 R108, [R212+0x100] ;  /* 0x00010000d46c783b */ /* 0x000fe20000004200 */
[----:B------:R-:W-:Y:S01]  /*3cc0*/  ISETP.NE.AND P0, PT, R16, RZ, PT ;  /* 0x000000ff1000720c */ /* 0x000fe20003f05270 */
[----:B------:R-:W-:Y:S01]  /*3cd0*/  UIMAD.WIDE.U32 UR18, UR16, UR4, URZ ;  /* 0x00000004101272a5 */ /* 0x000fe2000f8e003f */
[C---:B------:R-:W-:Y:S01]  /*3ce0*/  ISETP.GT.AND P2, PT, R45.reuse, 0x58, !P2 ;  /* 0x000000582d00780c */ /* 0x040fe20005744270 */
[----:B------:R-:W-:Y:S01]  /*3cf0*/  LDSM.16.MT88.4 R84, [R208+0x100] ;  /* 0x00010000d054783b */ /* 0x000fe20000004200 */
[----:B------:R-:W-:Y:S01]  /*3d00*/  ISETP.GT.AND P0, PT, R45, 0x8, !P0 ;  /* 0x000000082d00780c */ /* 0x000fe20004704270 */
[----:B------:R-:W-:Y:S01]  /*3d10*/  ULDC UR4, c[0x0][0x328] ;  /* 0x0000ca0000047ab9 */ /* 0x000fe20000000800 */
[C---:B------:R-:W-:Y:S01]  /*3d20*/  ISETP.LT.OR P5, PT, R44.reuse, 0x52, P5 ;  /* 0x000000522c00780c */ /* 0x040fe20002fa1670 */
[----:B------:R-:W-:Y:S01]  /*3d30*/  LDSM.16.MT88.4 R100, [R210+0x100] ;  /* 0x00010000d264783b */ /* 0x000fe20000004200 */
[----:B------:R-:W-:Y:S01]  /*3d40*/  ISETP.LT.OR P0, PT, R44, 0x9, P0 ;  /* 0x000000092c00780c */ /* 0x000fe20000701670 */
[----:B------:R-:W-:Y:S01]  /*3d50*/  @UP3 UMOV UR7, UR19 ;  /* 0x0000001300073c82 */ /* 0x000fe20008000000 */
[----:B------:R-:W-:Y:S01]  /*3d60*/  FSEL R136, R136, -INF , !P6 ;  /* 0xff80000088887808 */ /* 0x000fe20007000000 */
[----:B------:R-:W-:Y:S01]  /*3d70*/  LDSM.16.MT88.4 R92, [R209+0x100] ;  /* 0x00010000d15c783b */ /* 0x000fe20000004200 */
[----:B------:R-:W-:Y:S01]  /*3d80*/  FSEL R16, R46, -INF , !P0 ;  /* 0xff8000002e107808 */ /* 0x000fe20004000000 */
[----:B------:R-:W-:Y:S01]  /*3d90*/  @UP3 USHF.R.U32.HI UR16, URZ, UR5, UR7 ;  /* 0x000000053f103299 */ /* 0x000fe20008011607 */
[----:B------:R-:W-:Y:S01]  /*3da0*/  ISETP.NE.AND P0, PT, R43, RZ, PT ;  /* 0x000000ff2b00720c */ /* 0x000fe20003f05270 */
[----:B------:R-:W-:Y:S01]  /*3db0*/  LDSM.16.MT88.4 R68, [R210+0x3100] ;  /* 0x00310000d244783b */ /* 0x000fe20000004200 */
[C---:B------:R-:W-:Y:S01]  /*3dc0*/  ISETP.GT.AND P1, PT, R45.reuse, 0x59, !P1 ;  /* 0x000000592d00780c */ /* 0x040fe20004f24270 */
[----:B------:R-:W-:Y:S01]  /*3dd0*/  UIADD3 UR13, UR13, UR16, URZ ;  /* 0x000000100d0d7290 */ /* 0x000fe2000fffe03f */
[----:B------:R-:W-:Y:S01]  /*3de0*/  ISETP.GT.AND P0, PT, R45, 0x9, !P0 ;  /* 0x000000092d00780c */ /* 0x000fe20004704270 */
[----:B------:R-:W-:Y:S01]  /*3df0*/  LDSM.16.MT88.4 R56, [R209+0x3100] ;  /* 0x00310000d138783b */ /* 0x000fe20000004200 */
[C---:B------:R-:W-:Y:S01]  /*3e00*/  ISETP.LT.OR P2, PT, R44.reuse, 0x59, P2 ;  /* 0x000000592c00780c */ /* 0x040fe20001741670 */
[----:B------:R-:W-:Y:S01]  /*3e10*/  UIADD3 UR4, UR13, UR4, URZ ;  /* 0x000000040d047290 */ /* 0x000fe2000fffe03f */
[----:B------:R-:W-:-:S02]  /*3e20*/  ISETP.LT.OR P0, PT, R44, 0xa, P0 ;  /* 0x0000000a2c00780c */ /* 0x000fc40000701670 */
[----:B------:R-:W-:Y:S02]  /*3e30*/  FSEL R134, R134, -INF , !P5 ;  /* 0xff80000086867808 */ /* 0x000fe40006800000 */
[----:B------:R-:W-:Y:S02]  /*3e40*/  FSEL R6, R10, -INF , !P0 ;  /* 0xff8000000a067808 */ /* 0x000fe40004000000 */
[----:B------:R-:W-:Y:S02]  /*3e50*/  ISETP.NE.AND P0, PT, R41, RZ, PT ;  /* 0x000000ff2900720c */ /* 0x000fe40003f05270 */
[----:B------:R-:W-:Y:S02]  /*3e60*/  ISETP.LT.OR P1, PT, R44, 0x5a, P1 ;  /* 0x0000005a2c00780c */ /* 0x000fe40000f21670 */
[----:B------:R-:W-:Y:S02]  /*3e70*/  ISETP.GT.AND P0, PT, R45, 0x10, !P0 ;  /* 0x000000102d00780c */ /* 0x000fe40004704270 */
[----:B------:R-:W-:-:S02]  /*3e80*/  FSEL R130, R130, -INF , !P2 ;  /* 0xff80000082827808 */ /* 0x000fc40005000000 */
[----:B------:R-:W-:Y:S02]  /*3e90*/  ISETP.LT.OR P0, PT, R44, 0x11, P0 ;  /* 0x000000112c00780c */ /* 0x000fe40000701670 */
[----:B------:R-:W-:Y:S02]  /*3ea0*/  FSEL R128, R128, -INF , !P1 ;  /* 0xff80000080807808 */ /* 0x000fe40004800000 */
[----:B------:R-:W-:Y:S02]  /*3eb0*/  FSEL R14, R52, -INF , !P0 ;  /* 0xff800000340e7808 */ /* 0x000fe40004000000 */
[----:B------:R-:W-:Y:S02]  /*3ec0*/  ISETP.NE.AND P0, PT, R12, RZ, PT ;  /* 0x000000ff0c00720c */ /* 0x000fe40003f05270 */
[----:B------:R-:W-:Y:S02]  /*3ed0*/  IADD3 R192, R36, -0x2, RZ ;  /* 0xfffffffe24c07810 */ /* 0x000fe40007ffe0ff */
[----:B------:R-:W-:-:S04]  /*3ee0*/  ISETP.GT.AND P0, PT, R45, 0x11, !P0 ;  /* 0x000000112d00780c */ /* 0x000fc80004704270 */
[----:B------:R-:W-:-:S04]  /*3ef0*/  ISETP.LT.OR P0, PT, R44, 0x12, P0 ;  /* 0x000000122c00780c */ /* 0x000fc80000701670 */
[----:B------:R-:W-:Y:S02]  /*3f00*/  FSEL R12, R15, -INF , !P0 ;  /* 0xff8000000f0c7808 */ /* 0x000fe40004000000 */
[----:B------:R-:W-:-:S04]  /*3f10*/  ISETP.NE.AND P0, PT, R40, RZ, PT ;  /* 0x000000ff2800720c */ /* 0x000fc80003f05270 */
        /* <DEDUP_REMOVED lines=52> */
[----:B------:R-:W-:-:S04]  /*4260*/  ISETP.GT.AND P0, PT, R45, RZ, !P0 ;  /* 0x000000ff2d00720c */ /* 0x000fc80004704270 */
[----:B------:R-:W-:-:S04]  /*4270*/  ISETP.LT.OR P0, PT, R44, 0x1, P0 ;  /* 0x000000012c00780c */ /* 0x000fc80000701670 */
[----:B------:R-:W-:Y:S02]  /*4280*/  FSEL R28, R28, -INF , !P0 ;  /* 0xff8000001c1c7808 */ /* 0x000fe40004000000 */
[----:B------:R-:W-:Y:S02]  /*4290*/  ISETP.NE.AND P0, PT, R0, RZ, PT ;  /* 0x000000ff0000720c */ /* 0x000fe40003f05270 */
[----:B------:R-:W-:Y:S02]  /*42a0*/  FMNMX.FTZ R0, R4, R23, !PT ;  /* 0x0000001704007209 */ /* 0x000fe40007810000 */
[----:B------:R-:W-:Y:S02]  /*42b0*/  FMNMX.FTZ R15, R28, R34, !PT ;  /* 0x000000221c0f7209 */ /* 0x000fe40007810000 */
[----:B------:R-:W-:Y:S02]  /*42c0*/  FMNMX.FTZ R0, R21, R0, !PT ;  /* 0x0000000015007209 */ /* 0x000fe40007810000 */
[----:B------:R-:W-:-:S02]  /*42d0*/  FMNMX.FTZ R15, R16, R15, !PT ;  /* 0x0000000f100f7209 */ /* 0x000fc40007810000 */
[----:B------:R-:W-:Y:S02]  /*42e0*/  FMNMX.FTZ R0, R19, R0, !PT ;  /* 0x0000000013007209 */ /* 0x000fe40007810000 */
[----:B------:R-:W-:Y:S02]  /*42f0*/  FMNMX.FTZ R15, R6, R15, !PT ;  /* 0x0000000f060f7209 */ /* 0x000fe40007810000 */
        /* <DEDUP_REMOVED lines=25> */
[----:B------:R-:W-:Y:S02]  /*4490*/  ISETP.GT.AND P0, PT, R45, 0x49, !P0 ;  /* 0x000000492d00780c */ /* 0x000fe40004704270 */
[----:B------:R-:W-:Y:S02]  /*44a0*/  FMNMX.FTZ R0, R157, R0, !PT ;  /* 0x000000009d007209 */ /* 0x000fe40007810000 */
[----:B------:R-:W-:-:S02]  /*44b0*/  FMNMX.FTZ R15, R162, R15, !PT ;  /* 0x0000000fa20f7209 */ /* 0x000fc40007810000 */
[----:B------:R-:W-:Y:S02]  /*44c0*/  FMNMX.FTZ R0, R151, R0, !PT ;  /* 0x0000000097007209 */ /* 0x000fe40007810000 */
[----:B------:R-:W-:Y:S02]  /*44d0*/  ISETP.LT.OR P0, PT, R44, 0x4a, P0 ;  /* 0x0000004a2c00780c */ /* 0x000fe40000701670 */
[----:B------:R-:W-:Y:S02]  /*44e0*/  FMNMX.FTZ R15, R160, R15, !PT ;  /* 0x0000000fa00f7209 */ /* 0x000fe40007810000 */
[----:B------:R-:W-:Y:S02]  /*44f0*/  FMNMX.FTZ R0, R147, R0, !PT ;  /* 0x0000000093007209 */ /* 0x000fe40007810000 */
[----:B------:R-:W-:Y:S02]  /*4500*/  FSEL R150, R150, -INF , !P0 ;  /* 0xff80000096967808 */ /* 0x000fe40004000000 */
        /* <DEDUP_REMOVED lines=8> */
[----:B------:R-:W-:-:S03]  /*4590*/  FMNMX.FTZ R15, R130, R15, !PT ;  /* 0x0000000f820f7209 */ /* 0x000fc60007810000 */
[----:B------:R-:W1:Y:S01]  /*45a0*/  SHFL.BFLY PT, R11, R0, 0x2, 0x1f ;  /* 0x0c401f00000b7f89 */ /* 0x000e6200000e0000 */
[----:B------:R-:W-:-:S05]  /*45b0*/  FMNMX.FTZ R15, R128, R15, !PT ;  /* 0x0000000f800f7209 */ /* 0x000fca0007810000 */
[----:B------:R-:W2:Y:S01]  /*45c0*/  SHFL.BFLY PT, R18, R15, 0x2, 0x1f ;  /* 0x0c401f000f127f89 */ /* 0x000ea200000e0000 */
[----:B-1----:R-:W-:-:S05]  /*45d0*/  FMNMX.FTZ R25, R0, R11, !PT ;  /* 0x0000000b00197209 */ /* 0x002fca0007810000 */
[----:B------:R-:W1:Y:S01]  /*45e0*/  SHFL.BFLY PT, R0, R25, 0x1, 0x1f ;  /* 0x0c201f0019007f89 */ /* 0x000e6200000e0000 */
[----:B--2---:R-:W-:-:S05]  /*45f0*/  FMNMX.FTZ R11, R15, R18, !PT ;  /* 0x000000120f0b7209 */ /* 0x004fca0007810000 */
[----:B------:R-:W2:Y:S01]  /*4600*/  SHFL.BFLY PT, R116, R11, 0x1, 0x1f ;  /* 0x0c201f000b747f89 */ /* 0x000ea200000e0000 */
[----:B-1----:R-:W-:-:S03]  /*4610*/  FMNMX.FTZ R0, R25, R0, !PT ;  /* 0x0000000019007209 */ /* 0x002fc60007810000 */
[----:B------:R-:W-:Y:S01]  /*4620*/  LDSM.16.MT88.4 R24, [R212+0x900] ;  /* 0x00090000d418783b */ /* 0x000fe20000004200 */
[C---:B------:R-:W-:Y:S01]  /*4630*/  FSETP.NEU.FTZ.AND P0, PT, R0.reuse, -INF , PT ;  /* 0xff8000000000780b */ /* 0x040fe20003f1d000 */
[----:B------:R-:W-:Y:S01]  /*4640*/  FMUL.FTZ R138, R0, c[0x0][0x2d0] ;  /* 0x0000b400008a7a20 */ /* 0x000fe20000410000 */
[----:B--2---:R-:W-:-:S04]  /*4650*/  FMNMX.FTZ R116, R11, R116, !PT ;  /* 0x000000740b747209 */ /* 0x004fc80007810000 */
[----:B------:R-:W-:Y:S01]  /*4660*/  FSEL R138, R138, RZ, P0 ;  /* 0x000000ff8a8a7208 */ /* 0x000fe20000000000 */
[C---:B------:R-:W-:Y:S01]  /*4670*/  FMUL.FTZ R125, R116.reuse, c[0x0][0x2d0] ;  /* 0x0000b400747d7a20 */ /* 0x040fe20000410000 */
[----:B------:R-:W-:-:S03]  /*4680*/  FSETP.NEU.FTZ.AND P0, PT, R116, -INF , PT ;  /* 0xff8000007400780b */ /* 0x000fc60003f1d000 */
[--C-:B------:R-:W-:Y:S01]  /*4690*/  FFMA.FTZ R48, R4, c[0x0][0x2d0], -R138.reuse ;  /* 0x0000b40004307a23 */ /* 0x100fe2000001088a */
[----:B------:R-:W-:Y:S01]  /*46a0*/  FSEL R125, R125, RZ, P0 ;  /* 0x000000ff7d7d7208 */ /* 0x000fe20000000000 */
[--C-:B------:R-:W-:Y:S01]  /*46b0*/  FFMA.FTZ R47, R23, c[0x0][0x2d0], -R138.reuse ;  /* 0x0000b400172f7a23 */ /* 0x100fe2000001088a */
[----:B------:R-:W-:Y:S01]  /*46c0*/  PLOP3.LUT P0, PT, PT, PT, UP2, 0x40, 0x0 ;  /* 0x000000000000781c */ /* 0x000fe20003f0e828 */
[--C-:B------:R-:W-:Y:S02]  /*46d0*/  FFMA.FTZ R45, R21, c[0x0][0x2d0], -R138.reuse ;  /* 0x0000b400152d7a23 */ /* 0x100fe4000001088a */
[----:B------:R-:W-:Y:S01]  /*46e0*/  FFMA.FTZ R42, R19, c[0x0][0x2d0], -R138 ;  /* 0x0000b400132a7a23 */ /* 0x000fe2000001088a */
[----:B------:R-:W-:Y:S01]  /*46f0*/  MUFU.EX2 R48, R48 ;  /* 0x0000003000307308 */ /* 0x000fe20000000800 */
[--C-:B------:R-:W-:Y:S01]  /*4700*/  FFMA.FTZ R49, R28, c[0x0][0x2d0], -R125.reuse ;  /* 0x0000b4001c317a23 */ /* 0x100fe2000001087d */
[----:B------:R-:W-:Y:S01]  /*4710*/  LDSM.16.MT88.4 R20, [R210+0x900] ;  /* 0x00090000d214783b */ /* 0x000fe20000004200 */
[----:B------:R-:W-:-:S02]  /*4720*/  FFMA.FTZ R50, R34, c[0x0][0x2d0], -R125 ;  /* 0x0000b40022327a23 */ /* 0x000fc4000001087d */
[--C-:B------:R-:W-:Y:S02]  /*4730*/  FFMA.FTZ R44, R16, c[0x0][0x2d0], -R125.reuse ;  /* 0x0000b400102c7a23 */ /* 0x100fe4000001087d */
[--C-:B------:R-:W-:Y:S01]  /*4740*/  FFMA.FTZ R43, R6, c[0x0][0x2d0], -R125.reuse ;  /* 0x0000b400062b7a23 */ /* 0x100fe2000001087d */
[----:B------:R-:W1:Y:S01]  /*4750*/  MUFU.EX2 R47, R47 ;  /* 0x0000002f002f7308 */ /* 0x000e620000000800 */
[--C-:B------:R-:W-:Y:S02]  /*4760*/  FFMA.FTZ R40, R7, c[0x0][0x2d0], -R138.reuse ;  /* 0x0000b40007287a23 */ /* 0x100fe4000001088a */
[----:B------:R-:W2:Y:S01]  /*4770*/  LDSM.16.MT88.4 R4, [R208+0x3100] ;  /* 0x00310000d004783b */ /* 0x000ea20000004200 */
[----:B------:R-:W-:Y:S02]  /*4780*/  FFMA.FTZ R41, R13, c[0x0][0x2d0], -R138 ;  /* 0x0000b4000d297a23 */ /* 0x000fe4000001088a */
[--C-:B------:R-:W-:Y:S02]  /*4790*/  FFMA.FTZ R39, R14, c[0x0][0x2d0], -R125.reuse ;  /* 0x0000b4000e277a23 */ /* 0x100fe4000001087d */
[----:B------:R-:W-:Y:S01]  /*47a0*/  MUFU.EX2 R45, R45 ;  /* 0x0000002d002d7308 */ /* 0x000fe20000000800 */
[----:B------:R-:W-:-:S02]  /*47b0*/  FFMA.FTZ R38, R12, c[0x0][0x2d0], -R125 ;  /* 0x0000b4000c267a23 */ /* 0x000fc4000001087d */
[----:B------:R-:W3:Y:S01]  /*47c0*/  LDSM.16.MT88.4 R12, [R208+0x900] ;  /* 0x00090000d00c783b */ /* 0x000ee20000004200 */
[--C-:B------:R-:W-:Y:S02]  /*47d0*/  FFMA.FTZ R37, R9, c[0x0][0x2d0], -R138.reuse ;  /* 0x0000b40009257a23 */ /* 0x100fe4000001088a */
[--C-:B------:R-:W-:Y:S02]  /*47e0*/  FFMA.FTZ R3, R10, c[0x0][0x2d0], -R125.reuse ;  /* 0x0000b4000a037a23 */ /* 0x100fe4000001087d */
[----:B------:R-:W4:Y:S01]  /*47f0*/  MUFU.EX2 R42, R42 ;  /* 0x0000002a002a7308 */ /* 0x000f220000000800 */
[----:B------:R-:W-:Y:S01]  /*4800*/  FFMA.FTZ R2, R8, c[0x0][0x2d0], -R125 ;  /* 0x0000b40008027a23 */ /* 0x000fe2000001087d */
[----:B-1----:R-:W-:Y:S01]  /*4810*/  F2FP.PACK_AB R64, R47, R48 ;  /* 0x000000302f40723e */ /* 0x002fe200000000ff */
[----:B------:R-:W1:Y:S01]  /*4820*/  LDSM.16.MT88.4 R8, [R212+0x3900] ;  /* 0x00390000d408783b */ /* 0x000e620000004200 */
[--C-:B------:R-:W-:Y:S02]  /*4830*/  FFMA.FTZ R46, R17, c[0x0][0x2d0], -R138.reuse ;  /* 0x0000b400112e7a23 */ /* 0x100fe4000001088a */
[--C-:B------:R-:W-:Y:S01]  /*4840*/  FFMA.FTZ R118, R33, c[0x0][0x2d0], -R138.reuse ;  /* 0x0000b40021767a23 */ /* 0x100fe2000001088a */
[----:B------:R-:W5:Y:S01]  /*4850*/  LDSM.16.MT88.4 R16, [R209+0x900] ;  /* 0x00090000d110783b */ /* 0x000f620000004200 */
[----:B------:R-:W-:Y:S01]  /*4860*/  MUFU.EX2 R49, R49 ;  /* 0x0000003100317308 */ /* 0x000fe20000000800 */
[----:B------:R-:W-:-:S02]  /*4870*/  FFMA.FTZ R51, R31, c[0x0][0x2d0], -R138 ;  /* 0x0000b4001f337a23 */ /* 0x000fc4000001088a */
[--C-:B------:R-:W-:Y:S01]  /*4880*/  FFMA.FTZ R124, R29, c[0x0][0x2d0], -R138.reuse ;  /* 0x0000b4001d7c7a23 */ /* 0x100fe2000001088a */
[----:B------:R-:W1:Y:S01]  /*4890*/  LDSM.16.MT88.4 R32, [R210+0x3900] ;  /* 0x00390000d220783b */ /* 0x000e620000004200 */
[----:B------:R-:W-:Y:S02]  /*48a0*/  FFMA.FTZ R117, R117, c[0x0][0x2d0], -R138 ;  /* 0x0000b40075757a23 */ /* 0x000fe4000001088a */
[--C-:B------:R-:W-:Y:S01]  /*48b0*/  FFMA.FTZ R119, R146, c[0x0][0x2d0], -R125.reuse ;  /* 0x0000b40092777a23 */ /* 0x100fe2000001087d */
[----:B------:R-:W2:Y:S01]  /*48c0*/  MUFU.EX2 R50, R50 ;  /* 0x0000003200327308 */ /* 0x000ea20000000800 */
[----:B----4-:R-:W-:Y:S01]  /*48d0*/  F2FP.PACK_AB R66, R42, R45 ;  /* 0x0000002d2a42723e */ /* 0x010fe200000000ff */
[----:B------:R-:W4:Y:S01]  /*48e0*/  LDSM.16.MT88.4 R28, [R209+0x3900] ;  /* 0x00390000d11c783b */ /* 0x000f220000004200 */
[--C-:B------:R-:W-:Y:S02]  /*48f0*/  FFMA.FTZ R126, R126, c[0x0][0x2d0], -R125.reuse ;  /* 0x0000b4007e7e7a23 */ /* 0x100fe4000001087d */
[----:B------:R-:W-:-:S02]  /*4900*/  FFMA.FTZ R127, R144, c[0x0][0x2d0], -R125 ;  /* 0x0000b400907f7a23 */ /* 0x000fc4000001087d */
[--C-:B------:R-:W-:Y:S01]  /*4910*/  FFMA.FTZ R132, R132, c[0x0][0x2d0], -R125.reuse ;  /* 0x0000b40084847a23 */ /* 0x100fe2000001087d */
[----:B------:R-:W-:Y:S01]  /*4920*/  MUFU.EX2 R44, R44 ;  /* 0x0000002c002c7308 */ /* 0x000fe20000000800 */
[--C-:B------:R-:W-:Y:S02]  /*4930*/  FFMA.FTZ R144, R149, c[0x0][0x2d0], -R138.reuse ;  /* 0x0000b40095907a23 */ /* 0x100fe4000001088a */
[--C-:B------:R-:W-:Y:S02]  /*4940*/  FFMA.FTZ R146, R145, c[0x0][0x2d0], -R138.reuse ;  /* 0x0000b40091927a23 */ /* 0x100fe4000001088a */
[--C-:B------:R-:W-:Y:S02]  /*4950*/  FFMA.FTZ R137, R137, c[0x0][0x2d0], -R138.reuse ;  /* 0x0000b40089897a23 */ /* 0x100fe4000001088a */
[----:B------:R-:W-:Y:S01]  /*4960*/  FFMA.FTZ R139, R139, c[0x0][0x2d0], -R138 ;  /* 0x0000b4008b8b7a23 */ /* 0x000fe2000001088a */
[----:B------:R-:W3:Y:S01]  /*4970*/  MUFU.EX2 R43, R43 ;  /* 0x0000002b002b7308 */ /* 0x000ee20000000800 */
[----:B--2---:R-:W-:Y:S01]  /*4980*/  F2FP.PACK_AB R65, R50, R49 ;  /* 0x000000313241723e */ /* 0x004fe200000000ff */
[----:B------:R-:W-:-:S02]  /*4990*/  FFMA.FTZ R145, R166, c[0x0][0x2d0], -R125 ;  /* 0x0000b400a6917a23 */ /* 0x000fc4000001087d */
[--C-:B------:R-:W-:Y:S02]  /*49a0*/  FFMA.FTZ R148, R148, c[0x0][0x2d0], -R125.reuse ;  /* 0x0000b40094947a23 */ /* 0x100fe4000001087d */
[--C-:B------:R-:W-:Y:S02]  /*49b0*/  FFMA.FTZ R149, R164, c[0x0][0x2d0], -R125.reuse ;  /* 0x0000b400a4957a23 */ /* 0x100fe4000001087d */
[----:B------:R-:W-:Y:S01]  /*49c0*/  MUFU.EX2 R46, R46 ;  /* 0x0000002e002e7308 */ /* 0x000fe20000000800 */
[----:B------:R-:W-:Y:S02]  /*49d0*/  FFMA.FTZ R158, R158, c[0x0][0x2d0], -R125 ;  /* 0x0000b4009e9e7a23 */ /* 0x000fe4000001087d */
[--C-:B------:R-:W-:Y:S02]  /*49e0*/  FFMA.FTZ R164, R157, c[0x0][0x2d0], -R138.reuse ;  /* 0x0000b4009da47a23 */ /* 0x100fe4000001088a */
[--C-:B------:R-:W-:Y:S02]  /*49f0*/  FFMA.FTZ R166, R151, c[0x0][0x2d0], -R138.reuse ;  /* 0x0000b40097a67a23 */ /* 0x100fe4000001088a */
[--C-:B------:R-:W-:Y:S01]  /*4a00*/  FFMA.FTZ R159, R159, c[0x0][0x2d0], -R138.reuse ;  /* 0x0000b4009f9f7a23 */ /* 0x100fe2000001088a */
[----:B---3--:R-:W-:Y:S01]  /*4a10*/  F2FP.PACK_AB R67, R43, R44 ;  /* 0x0000002c2b43723e */ /* 0x008fe200000000ff */
[----:B------:R-:W2:Y:S01]  /*4a20*/  MUFU.EX2 R41, R41 ;  /* 0x0000002900297308 */ /* 0x000ea20000000800 */
[----:B------:R-:W-:-:S02]  /*4a30*/  FFMA.FTZ R147, R147, c[0x0][0x2d0], -R138 ;  /* 0x0000b40093937a23 */ /* 0x000fc4000001088a */
[--C-:B------:R-:W-:Y:S02]  /*4a40*/  FFMA.FTZ R151, R162, c[0x0][0x2d0], -R125.reuse ;  /* 0x0000b400a2977a23 */ /* 0x100fe4000001087d */
[--C-:B------:R-:W-:Y:S01]  /*4a50*/  FFMA.FTZ R160, R160, c[0x0][0x2d0], -R125.reuse ;  /* 0x0000b400a0a07a23 */ /* 0x100fe2000001087d */
[C---:B------:R-:W-:Y:S01]  /*4a60*/  HMMA.16816.F32 R88, R64.reuse, R84, RZ ;  /* 0x000000544058723c */ /* 0x040fe200000018ff */
[--C-:B------:R-:W-:Y:S01]  /*4a70*/  FFMA.FTZ R156, R156, c[0x0][0x2d0], -R125.reuse ;  /* 0x0000b4009c9c7a23 */ /* 0x100fe2000001087d */
[----:B------:R-:W-:Y:S01]  /*4a80*/  MUFU.EX2 R40, R40 ;  /* 0x0000002800287308 */ /* 0x000fe20000000800 */
[----:B------:R-:W-:Y:S02]  /*4a90*/  FFMA.FTZ R157, R150, c[0x0][0x2d0], -R125 ;  /* 0x0000b400969d7a23 */ /* 0x000fe4000001087d */
[--C-:B------:R-:W-:Y:S02]  /*4aa0*/  FFMA.FTZ R224, R129, c[0x0][0x2d0], -R138.reuse ;  /* 0x0000b40081e07a23 */ /* 0x100fe4000001088a */
[--C-:B------:R-:W-:Y:S01]  /*4ab0*/  FFMA.FTZ R135, R135, c[0x0][0x2d0], -R138.reuse ;  /* 0x0000b40087877a23 */ /* 0x100fe2000001088a */
[----:B------:R-:W-:Y:S01]  /*4ac0*/  HMMA.16816.F32 R84, R64, R86, RZ ;  /* 0x000000564054723c */ /* 0x000fe200000018ff */
[--C-:B------:R-:W-:Y:S01]  /*4ad0*/  FFMA.FTZ R150, R133, c[0x0][0x2d0], -R138.reuse ;  /* 0x0000b40085967a23 */ /* 0x100fe2000001088a */
[----:B------:R-:W-:Y:S01]  /*4ae0*/  MUFU.EX2 R37, R37 ;  /* 0x0000002500257308 */ /* 0x000fe20000000800 */
        /* <DEDUP_REMOVED lines=9> */
[----:B------:R-:W-:Y:S02]  /*4b80*/  HMMA.16816.F32 R76, R64, R78, RZ ;  /* 0x0000004e404c723c */ /* 0x000fe400000018ff */
[----:B------:R-:W3:Y:S01]  /*4b90*/  MUFU.EX2 R38, R38 ;  /* 0x0000002600267308 */ /* 0x000ee20000000800 */
[----:B------:R-:W-:-:S05]  /*4ba0*/  FADD.FTZ R45, R42, R45 ;  /* 0x0000002d2a2d7221 */ /* 0x000fca0000010000 */
        /* <DEDUP_REMOVED lines=24> */
[----:B---3--:R-:W-:Y:S01]  /*4d30*/  F2FP.PACK_AB R5, R38, R39 ;  /* 0x000000272605723e */ /* 0x008fe200000000ff */
[----:B------:R-:W2:Y:S01]  /*4d40*/  MUFU.EX2 R144, R144 ;  /* 0x0000009000907308 */ /* 0x000ea20000000800 */
[----:B------:R-:W-:-:S04]  /*4d50*/  FADD.FTZ R46, R46, R45 ;  /* 0x0000002d2e2e7221 */ /* 0x000fc80000010000 */
[----:B------:R-:W-:Y:S01]  /*4d60*/  F2FP.PACK_AB R6, R37, R40 ;  /* 0x000000282506723e */ /* 0x000fe200000000ff */
[----:B------:R-:W-:Y:S01]  /*4d70*/  FADD.FTZ R41, R41, R46 ;  /* 0x0000002e29297221 */ /* 0x000fe20000010000 */
[----:B-1----:R-:W-:Y:S01]  /*4d80*/  F2FP.PACK_AB R7, R2, R3 ;  /* 0x000000030207723e */ /* 0x002fe200000000ff */
[----:B------:R-:W-:Y:S02]  /*4d90*/  MUFU.EX2 R146, R146 ;  /* 0x0000009200927308 */ /* 0x000fe40000000800 */
[----:B------:R-:W-:-:S04]  /*4da0*/  FADD.FTZ R40, R40, R41 ;  /* 0x0000002928287221 */ /* 0x000fc80000010000 */
[C---:B------:R-:W-:Y:S01]  /*4db0*/  HMMA.16816.F32 R88, R4.reuse, R12, R88 ;  /* 0x0000000c0458723c */ /* 0x040fe20000001858 */
[----:B------:R-:W-:Y:S01]  /*4dc0*/  FADD.FTZ R37, R37, R40 ;  /* 0x0000002825257221 */ /* 0x000fe20000010000 */
[----:B------:R-:W1:Y:S06]  /*4dd0*/  MUFU.EX2 R139, R139 ;  /* 0x0000008b008b7308 */ /* 0x000e6c0000000800 */
[C---:B------:R-:W-:Y:S01]  /*4de0*/  HMMA.16816.F32 R84, R4.reuse, R14, R84 ;  /* 0x0000000e0454723c */ /* 0x040fe20000001854 */
[----:B------:R-:W3:Y:S01]  /*4df0*/  LDSM.16.MT88.4 R12, [R208+0x3900] ;  /* 0x00390000d00c783b */ /* 0x000ee20000004200 */
        /* <DEDUP_REMOVED lines=16> */
[C---:B-----5:R-:W-:Y:S02]  /*4f00*/  HMMA.16816.F32 R96, R4.reuse, R16, R96 ;  /* 0x000000100460723c */ /* 0x060fe40000001860 */
[----:B------:R-:W5:Y:S06]  /*4f10*/  MUFU.EX2 R147, R147 ;  /* 0x0000009300937308 */ /* 0x000f6c0000000800 */
        /* <DEDUP_REMOVED lines=8> */
[C---:B----4-:R-:W-:Y:S02]  /*4fa0*/  HMMA.16816.F32 R52, R4.reuse, R28, R52 ;  /* 0x0000001c0434723c */ /* 0x050fe40000001834 */
[----:B------:R-:W4:Y:S06]  /*4fb0*/  MUFU.EX2 R157, R157 ;  /* 0x0000009d009d7308 */ /* 0x000f2c0000000800 */
[C---:B------:R-:W-:Y:S01]  /*4fc0*/  HMMA.16816.F32 R56, R4.reuse, R30, R56 ;  /* 0x0000001e0438723c */ /* 0x040fe20000001838 */
[----:B------:R-:W-:Y:S01]  /*4fd0*/  LDSM.16.MT88.4 R28, [R209+0x4100] ;  /* 0x00410000d11c783b */ /* 0x000fe20000004200 */
[----:B------:R-:W-:Y:S06]  /*4fe0*/  MUFU.EX2 R135, R135 ;  /* 0x0000008700877308 */ /* 0x000fec0000000800 */
[C---:B---3--:R-:W-:Y:S02]  /*4ff0*/  HMMA.16816.F32 R60, R4.reuse, R12, R60 ;  /* 0x0000000c043c723c */ /* 0x048fe4000000183c */
[----:B------:R-:W3:Y:S06]  /*5000*/  MUFU.EX2 R150, R150 ;  /* 0x0000009600967308 */ /* 0x000eec0000000800 */
        /* <DEDUP_REMOVED lines=9> */
[----:B------:R-:W-:-:S03]  /*50a0*/  F2FP.PACK_AB R7, R132, R127 ;  /* 0x0000007f8407723e */ /* 0x000fc600000000ff */
[----:B------:R-:W-:Y:S02]  /*50b0*/  FADD.FTZ R124, R124, R51 ;  /* 0x000000337c7c7221 */ /* 0x000fe40000010000 */
[----:B------:R-:W-:Y:S02]  /*50c0*/  MUFU.EX2 R129, R129 ;  /* 0x0000008100817308 */ /* 0x000fe40000000800 */
[----:B-1----:R-:W-:Y:S01]  /*50d0*/  HMMA.16816.F32 R88, R4, R8, R88 ;  /* 0x000000080458723c */ /* 0x002fe20000001858 */
[----:B------:R-:W-:-:S05]  /*50e0*/  FADD.FTZ R124, R117, R124 ;  /* 0x0000007c757c7221 */ /* 0x000fca0000010000 */
[----:B------:R-:W1:Y:S02]  /*50f0*/  MUFU.EX2 R134, R134 ;  /* 0x0000008600867308 */ /* 0x000e640000000800 */
[C---:B------:R-:W-:Y:S01]  /*5100*/  HMMA.16816.F32 R84, R4.reuse, R10, R84 ;  /* 0x0000000a0454723c */ /* 0x040fe20000001854 */
[----:B------:R-:W1:Y:S05]  /*5110*/  LDSM.16.MT88.4 R8, [R208+0x4100] ;  /* 0x00410000d008783b */ /* 0x000e6a0000004200 */
[----:B------:R-:W-:Y:S02]  /*5120*/  MUFU.EX2 R225, R225 ;  /* 0x000000e100e17308 */ /* 0x000fe40000000800 */
[C---:B------:R-:W-:Y:S08]  /*5130*/  HMMA.16816.F32 R104, R4.reuse, R20, R104 ;  /* 0x000000140468723c */ /* 0x040ff00000001868 */
[C---:B--2---:R-:W-:Y:S08]  /*5140*/  HMMA.16816.F32 R80, R4.reuse, R12, R80 ;  /* 0x0000000c0450723c */ /* 0x044ff00000001850 */
[C---:B------:R-:W-:Y:S01]  /*5150*/  HMMA.16816.F32 R76, R4.reuse, R14, R76 ;  /* 0x0000000e044c723c */ /* 0x040fe2000000184c */
[----:B------:R-:W2:Y:S07]  /*5160*/  LDSM.16.MT88.4 R12, [R208+0x1900] ;  /* 0x00190000d00c783b */ /* 0x000eae0000004200 */
[C---:B------:R-:W-:Y:S01]  /*5170*/  HMMA.16816.F32 R100, R4.reuse, R22, R100 ;  /* 0x000000160464723c */ /* 0x040fe20000001864 */
[----:B------:R-:W-:Y:S07]  /*5180*/  LDSM.16.MT88.4 R20, [R210+0x1900] ;  /* 0x00190000d214783b */ /* 0x000fee0000004200 */
[C---:B------:R-:W-:Y:S08]  /*5190*/  HMMA.16816.F32 R72, R4.reuse, R32, R72 ;  /* 0x000000200448723c */ /* 0x040ff00000001848 */
[C---:B-1----:R-:W-:Y:S08]  /*51a0*/  HMMA.16816.F32 R60, R4.reuse, R8, R60 ;  /* 0x00000008043c723c */ /* 0x042ff0000000183c */
[C---:B------:R-:W-:Y:S01]  /*51b0*/  HMMA.16816.F32 R64, R4.reuse, R10, R64 ;  /* 0x0000000a0440723c */ /* 0x040fe20000001840 */
[----:B------:R-:W1:Y:S07]  /*51c0*/  LDSM.16.MT88.4 R8, [R212+0x4900] ;  /* 0x00490000d408783b */ /* 0x000e6e0000004200 */
[C---:B------:R-:W-:Y:S01]  /*51d0*/  HMMA.16816.F32 R68, R4.reuse, R34, R68 ;  /* 0x000000220444723c */ /* 0x040fe20000001844 */
[----:B------:R-:W1:Y:S07]  /*51e0*/  LDSM.16.MT88.4 R32, [R210+0x4900] ;  /* 0x00490000d220783b */ /* 0x000e6e0000004200 */
[C---:B------:R-:W-:Y:S08]  /*51f0*/  HMMA.16816.F32 R112, R4.reuse, R24, R112 ;  /* 0x000000180470723c */ /* 0x040ff00000001870 */
[C---:B------:R-:W-:Y:S01]  /*5200*/  HMMA.16816.F32 R108, R4.reuse, R26, R108 ;  /* 0x0000001a046c723c */ /* 0x040fe2000000186c */
[----:B------:R-:W1:Y:S07]  /*5210*/  LDSM.16.MT88.4 R24, [R212+0x1900] ;  /* 0x00190000d418783b */ /* 0x000e6e0000004200 */
[C---:B------:R-:W-:Y:S08]  /*5220*/  HMMA.16816.F32 R96, R4.reuse, R16, R96 ;  /* 0x000000100460723c */ /* 0x040ff00000001860 */
[C---:B------:R-:W-:Y:S01]  /*5230*/  HMMA.16816.F32 R92, R4.reuse, R18, R92 ;  /* 0x00000012045c723c */ /* 0x040fe2000000185c */
[----:B------:R-:W1:Y:S07]  /*5240*/  LDSM.16.MT88.4 R16, [R209+0x1900] ;  /* 0x00190000d110783b */ /* 0x000e6e0000004200 */
[C---:B------:R-:W-:Y:S08]  /*5250*/  HMMA.16816.F32 R52, R4.reuse, R28, R52 ;  /* 0x0000001c0434723c */ /* 0x040ff00000001834 */
[----:B------:R-:W-:Y:S01]  /*5260*/  HMMA.16816.F32 R56, R4, R30, R56 ;  /* 0x0000001e0438723c */ /* 0x000fe20000001838 */
[----:B------:R-:W3:Y:S06]  /*5270*/  LDSM.16.MT88.4 R28, [R209+0x4900] ;  /* 0x00490000d11c783b */ /* 0x000eec0000004200 */
[----:B------:R-:W-:Y:S01]  /*5280*/  F2FP.PACK_AB R4, R144, R137 ;  /* 0x000000899004723e */ /* 0x000fe200000000ff */
[----:B------:R-:W-:Y:S01]  /*5290*/  FADD.FTZ R137, R137, R124 ;  /* 0x0000007c89897221 */ /* 0x000fe20000010000 */
[----:B------:R-:W-:-:S02]  /*52a0*/  F2FP.PACK_AB R6, R139, R146 ;  /* 0x000000928b06723e */ /* 0x000fc400000000ff */
[----:B------:R-:W-:Y:S01]  /*52b0*/  F2FP.PACK_AB R5, R148, R145 ;  /* 0x000000919405723e */ /* 0x000fe200000000ff */
[----:B------:R-:W-:Y:S01]  /*52c0*/  FADD.FTZ R137, R144, R137 ;  /* 0x0000008990897221 */ /* 0x000fe20000010000 */
[----:B------:R-:W-:-:S03]  /*52d0*/  F2FP.PACK_AB R7, R158, R149 ;  /* 0x000000959e07723e */ /* 0x000fc600000000ff */
[----:B------:R-:W-:-:S04]  /*52e0*/  FADD.FTZ R146, R146, R137 ;  /* 0x0000008992927221 */ /* 0x000fc80000010000 */
[----:B--2---:R-:W-:Y:S01]  /*52f0*/  HMMA.16816.F32 R88, R4, R12, R88 ;  /* 0x0000000c0458723c */ /* 0x004fe20000001858 */
[----:B------:R-:W-:-:S07]  /*5300*/  FADD.FTZ R146, R139, R146 ;  /* 0x000000928b927221 */ /* 0x000fce0000010000 */
[C---:B------:R-:W-:Y:S01]  /*5310*/  HMMA.16816.F32 R84, R4.reuse, R14, R84 ;  /* 0x0000000e0454723c */ /* 0x040fe20000001854 */
[----:B------:R-:W2:Y:S07]  /*5320*/  LDSM.16.MT88.4 R12, [R208+0x4900] ;  /* 0x00490000d00c783b */ /* 0x000eae0000004200 */
[C---:B-1----:R-:W-:Y:S08]  /*5330*/  HMMA.16816.F32 R80, R4.reuse, R8, R80 ;  /* 0x000000080450723c */ /* 0x042ff00000001850 */
        /* <DEDUP_REMOVED lines=14> */
[C---:B---3--:R-:W-:Y:S08]  /*5420*/  HMMA.16816.F32 R52, R4.reuse, R28, R52 ;  /* 0x0000001c0434723c */ /* 0x048ff00000001834 */
[C---:B------:R-:W-:Y:S01]  /*5430*/  HMMA.16816.F32 R56, R4.reuse, R30, R56 ;  /* 0x0000001e0438723c */ /* 0x040fe20000001838 */
[----:B------:R-:W-:Y:S07]  /*5440*/  LDSM.16.MT88.4 R28, [R209+0x5100] ;  /* 0x00510000d11c783b */ /* 0x000fee0000004200 */
[C---:B--2---:R-:W-:Y:S08]  /*5450*/  HMMA.16816.F32 R60, R4.reuse, R12, R60 ;  /* 0x0000000c043c723c */ /* 0x044ff0000000183c */
[----:B------:R-:W-:Y:S01]  /*5460*/  HMMA.16816.F32 R64, R4, R14, R64 ;  /* 0x0000000e0440723c */ /* 0x000fe20000001840 */
[----:B------:R-:W2:Y:S06]  /*5470*/  LDSM.16.MT88.4 R12, [R212+0x5100] ;  /* 0x00510000d40c783b */ /* 0x000eac0000004200 */
[----:B------:R-:W-:Y:S01]  /*5480*/  F2FP.PACK_AB R4, R164, R159 ;  /* 0x0000009fa404723e */ /* 0x000fe200000000ff */
[----:B------:R-:W-:Y:S01]  /*5490*/  FADD.FTZ R159, R159, R146 ;  /* 0x000000929f9f7221 */ /* 0x000fe20000010000 */
[----:B-----5:R-:W-:-:S02]  /*54a0*/  F2FP.PACK_AB R6, R147, R166 ;  /* 0x000000a69306723e */ /* 0x020fc400000000ff */
[----:B------:R-:W-:Y:S01]  /*54b0*/  F2FP.PACK_AB R5, R160, R151 ;  /* 0x00000097a005723e */ /* 0x000fe200000000ff */
[----:B------:R-:W-:Y:S01]  /*54c0*/  FADD.FTZ R159, R164, R159 ;  /* 0x0000009fa49f7221 */ /* 0x000fe20000010000 */
[----:B----4-:R-:W-:-:S03]  /*54d0*/  F2FP.PACK_AB R7, R157, R156 ;  /* 0x0000009c9d07723e */ /* 0x010fc600000000ff */
[----:B------:R-:W-:-:S04]  /*54e0*/  FADD.FTZ R166, R166, R159 ;  /* 0x0000009fa6a67221 */ /* 0x000fc80000010000 */
[----:B-1----:R-:W-:Y:S01]  /*54f0*/  HMMA.16816.F32 R88, R4, R8, R88 ;  /* 0x000000080458723c */ /* 0x002fe20000001858 */
[----:B------:R-:W-:-:S07]  /*5500*/  FADD.FTZ R166, R147, R166 ;  /* 0x000000a693a67221 */ /* 0x000fce0000010000 */
[C---:B------:R-:W-:Y:S01]  /*5510*/  HMMA.16816.F32 R84, R4.reuse, R10, R84 ;  /* 0x0000000a0454723c */ /* 0x040fe20000001854 */
[----:B------:R-:W1:Y:S07]  /*5520*/  LDSM.16.MT88.4 R8, [R208+0x5100] ;  /* 0x00510000d008783b */ /* 0x000e6e0000004200 */
[C---:B------:R-:W-:Y:S08]  /*5530*/  HMMA.16816.F32 R104, R4.reuse, R20, R104 ;  /* 0x000000140468723c */ /* 0x040ff00000001868 */
[C---:B------:R-:W-:Y:S01]  /*5540*/  HMMA.16816.F32 R100, R4.reuse, R22, R100 ;  /* 0x000000160464723c */ /* 0x040fe20000001864 */
[----:B------:R-:W3:Y:S07]  /*5550*/  LDSM.16.MT88.4 R20, [R210+0x2900] ;  /* 0x00290000d214783b */ /* 0x000eee0000004200 */
[C---:B------:R-:W-:Y:S07]  /*5560*/  HMMA.16816.F32 R72, R4.reuse, R32, R72 ;  /* 0x000000200448723c */ /* 0x040fee0000001848 */
[----:B------:R-:W-:Y:S01]  /*5570*/  FFMA.FTZ R32, R130, c[0x0][0x2d0], -R125 ;  /* 0x0000b40082207a23 */ /* 0x000fe2000001087d */
[C---:B------:R-:W-:Y:S05]  /*5580*/  HMMA.16816.F32 R112, R4.reuse, R24, R112 ;  /* 0x000000180470723c */ /* 0x040fea0000001870 */
[----:B------:R-:W4:Y:S03]  /*5590*/  MUFU.EX2 R32, R32 ;  /* 0x0000002000207308 */ /* 0x000f260000000800 */
[C---:B------:R-:W-:Y:S01]  /*55a0*/  HMMA.16816.F32 R108, R4.reuse, R26, R108 ;  /* 0x0000001a046c723c */ /* 0x040fe2000000186c */
[----:B------:R-:W-:Y:S07]  /*55b0*/  LDSM.16.MT88.4 R24, [R212+0x2900] ;  /* 0x00290000d418783b */ /* 0x000fee0000004200 */
[C---:B------:R-:W-:Y:S08]  /*55c0*/  HMMA.16816.F32 R96, R4.reuse, R16, R96 ;  /* 0x000000100460723c */ /* 0x040ff00000001860 */
[C---:B------:R-:W-:Y:S01]  /*55d0*/  HMMA.16816.F32 R92, R4.reuse, R18, R92 ;  /* 0x00000012045c723c */ /* 0x040fe2000000185c */
[----:B------:R-:W5:Y:S07]  /*55e0*/  LDSM.16.MT88.4 R16, [R209+0x2900] ;  /* 0x00290000d110783b */ /* 0x000f6e0000004200 */
[C---:B--2---:R-:W-:Y:S08]  /*55f0*/  HMMA.16816.F32 R80, R4.reuse, R12, R80 ;  /* 0x0000000c0450723c */ /* 0x044ff00000001850 */
[C---:B------:R-:W-:Y:S01]  /*5600*/  HMMA.16816.F32 R76, R4.reuse, R14, R76 ;  /* 0x0000000e044c723c */ /* 0x040fe2000000184c */
[----:B------:R-:W2:Y:S07]  /*5610*/  LDSM.16.MT88.4 R12, [R208+0x2900] ;  /* 0x00290000d00c783b */ /* 0x000eae0000004200 */
[C---:B------:R-:W-:Y:S08]  /*5620*/  HMMA.16816.F32 R68, R4.reuse, R34, R68 ;  /* 0x000000220444723c */ /* 0x040ff00000001844 */
[C---:B------:R-:W-:Y:S08]  /*5630*/  HMMA.16816.F32 R52, R4.reuse, R28, R52 ;  /* 0x0000001c0434723c */ /* 0x040ff00000001834 */
[C---:B------:R-:W-:Y:S08]  /*5640*/  HMMA.16816.F32 R56, R4.reuse, R30, R56 ;  /* 0x0000001e0438723c */ /* 0x040ff00000001838 */
[C---:B-1----:R-:W-:Y:S08]  /*5650*/  HMMA.16816.F32 R60, R4.reuse, R8, R60 ;  /* 0x00000008043c723c */ /* 0x042ff0000000183c */
[----:B------:R-:W-:Y:S01]  /*5660*/  HMMA.16816.F32 R64, R4, R10, R64 ;  /* 0x0000000a0440723c */ /* 0x000fe20000001840 */
[----:B------:R-:W1:Y:S06]  /*5670*/  LDSM.16.MT88.4 R8, [R212+0x5900] ;  /* 0x00590000d408783b */ /* 0x000e6c0000004200 */
[----:B------:R-:W-:Y:S01]  /*5680*/  F2FP.PACK_AB R4, R150, R135 ;  /* 0x000000879604723e */ /* 0x000fe200000000ff */
[----:B------:R-:W-:Y:S01]  /*5690*/  FADD.FTZ R135, R135, R166 ;  /* 0x000000a687877221 */ /* 0x000fe20000010000 */
[----:B------:R-:W-:-:S02]  /*56a0*/  F2FP.PACK_AB R6, R224, R131 ;  /* 0x00000083e006723e */ /* 0x000fc400000000ff */
[----:B------:R-:W-:Y:S01]  /*56b0*/  F2FP.PACK_AB R5, R134, R129 ;  /* 0x000000818605723e */ /* 0x000fe200000000ff */
[----:B------:R-:W-:Y:S01]  /*56c0*/  FADD.FTZ R150, R150, R135 ;  /* 0x0000008796967221 */ /* 0x000fe20000010000 */
[----:B----4-:R-:W-:-:S03]  /*56d0*/  F2FP.PACK_AB R7, R225, R32 ;  /* 0x00000020e107723e */ /* 0x010fc600000000ff */
[----:B------:R-:W-:-:S04]  /*56e0*/  FADD.FTZ R131, R131, R150 ;  /* 0x0000009683837221 */ /* 0x000fc80000010000 */
[----:B---3--:R-:W-:Y:S01]  /*56f0*/  HMMA.16816.F32 R104, R4, R20, R104 ;  /* 0x000000140468723c */ /* 0x008fe20000001868 */
[----:B------:R-:W-:-:S06]  /*5700*/  FADD.FTZ R224, R224, R131 ;  /* 0x00000083e0e07221 */ /* 0x000fcc0000010000 */
[----:B------:R-:W-:Y:S01]  /*5710*/  FADD.FTZ R20, R44, R49 ;  /* 0x000000312c147221 */ /* 0x000fe20000010000 */
[----:B-----5:R-:W-:Y:S03]  /*5720*/  HMMA.16816.F32 R96, R4, R16, R96 ;  /* 0x000000100460723c */ /* 0x020fe60000001860 */
[----:B------:R-:W-:-:S04]  /*5730*/  FADD.FTZ R20, R43, R20 ;  /* 0x000000142b147221 */ /* 0x000fc80000010000 */
[----:B------:R-:W-:Y:S01]  /*5740*/  FADD.FTZ R39, R39, R20 ;  /* 0x0000001427277221 */ /* 0x000fe20000010000 */
[----:B------:R-:W-:Y:S01]  /*5750*/  HMMA.16816.F32 R92, R4, R18, R92 ;  /* 0x00000012045c723c */ /* 0x000fe2000000185c */
[----:B------:R-:W3:Y:S02]  /*5760*/  LDSM.16.MT88.4 R16, [R210+0x5900] ;  /* 0x00590000d210783b */ /* 0x000ee40000004200 */
[----:B------:R-:W-:-:S04]  /*5770*/  FADD.FTZ R38, R38, R39 ;  /* 0x0000002726267221 */ /* 0x000fc80000010000 */
[----:B------:R-:W-:Y:S01]  /*5780*/  FADD.FTZ R3, R3, R38 ;  /* 0x0000002603037221 */ /* 0x000fe20000010000 */
[----:B--2---:R-:W-:Y:S03]  /*5790*/  HMMA.16816.F32 R88, R4, R12, R88 ;  /* 0x0000000c0458723c */ /* 0x004fe60000001858 */
[----:B------:R-:W-:-:S04]  /*57a0*/  FADD.FTZ R2, R2, R3 ;  /* 0x0000000302027221 */ /* 0x000fc80000010000 */
[----:B------:R-:W-:Y:S01]  /*57b0*/  FADD.FTZ R119, R119, R2 ;  /* 0x0000000277777221 */ /* 0x000fe20000010000 */
[----:B------:R-:W-:Y:S01]  /*57c0*/  HMMA.16816.F32 R84, R4, R14, R84 ;  /* 0x0000000e0454723c */ /* 0x000fe20000001854 */
[----:B------:R-:W2:Y:S02]  /*57d0*/  LDSM.16.MT88.4 R12, [R209+0x5900] ;  /* 0x00590000d10c783b */ /* 0x000ea40000004200 */
[----:B------:R-:W-:-:S04]  /*57e0*/  FADD.FTZ R126, R126, R119 ;  /* 0x000000777e7e7221 */ /* 0x000fc80000010000 */
[----:B------:R-:W-:Y:S01]  /*57f0*/  FADD.FTZ R127, R127, R126 ;  /* 0x0000007e7f7f7221 */ /* 0x000fe20000010000 */
[----:B-1----:R-:W-:Y:S03]  /*5800*/  HMMA.16816.F32 R80, R4, R8, R80 ;  /* 0x000000080450723c */ /* 0x002fe60000001850 */
[----:B------:R-:W-:-:S04]  /*5810*/  FADD.FTZ R132, R132, R127 ;  /* 0x0000007f84847221 */ /* 0x000fc80000010000 */
[----:B------:R-:W-:Y:S01]  /*5820*/  FADD.FTZ R145, R145, R132 ;  /* 0x0000008491917221 */ /* 0x000fe20000010000 */
[----:B------:R-:W-:Y:S01]  /*5830*/  HMMA.16816.F32 R76, R4, R10, R76 ;  /* 0x0000000a044c723c */ /* 0x000fe2000000184c */
[----:B------:R-:W1:Y:S02]  /*5840*/  LDSM.16.MT88.4 R8, [R208+0x5900] ;  /* 0x00590000d008783b */ /* 0x000e640000004200 */
[----:B------:R-:W-:-:S04]  /*5850*/  FADD.FTZ R148, R148, R145 ;  /* 0x0000009194947221 */ /* 0x000fc80000010000 */
[----:B------:R-:W-:Y:S01]  /*5860*/  FADD.FTZ R149, R149, R148 ;  /* 0x0000009495957221 */ /* 0x000fe20000010000 */
[----:B------:R-:W-:Y:S03]  /*5870*/  HMMA.16816.F32 R112, R4, R24, R112 ;  /* 0x000000180470723c */ /* 0x000fe60000001870 */
        /* <DEDUP_REMOVED lines=8> */
[----:B---3--:R-:W-:Y:S03]  /*5900*/  HMMA.16816.F32 R72, R4, R16, R72 ;  /* 0x000000100448723c */ /* 0x008fe60000001848 */
[----:B------:R-:W-:-:S04]  /*5910*/  FADD.FTZ R129, R134, R129 ;  /* 0x0000008186817221 */ /* 0x000fc80000010000 */
[----:B------:R-:W-:Y:S01]  /*5920*/  FADD.FTZ R32, R32, R129 ;  /* 0x0000008120207221 */ /* 0x000fe20000010000 */
[----:B------:R-:W-:Y:S03]  /*5930*/  HMMA.16816.F32 R68, R4, R18, R68 ;  /* 0x000000120444723c */ /* 0x000fe60000001844 */
[----:B------:R-:W-:-:S05]  /*5940*/  FADD.FTZ R225, R225, R32 ;  /* 0x00000020e1e17221 */ /* 0x000fca0000010000 */
[C---:B--2---:R-:W-:Y:S08]  /*5950*/  HMMA.16816.F32 R52, R4.reuse, R12, R52 ;  /* 0x0000000c0434723c */ /* 0x044ff00000001834 */
[C---:B------:R-:W-:Y:S08]  /*5960*/  HMMA.16816.F32 R56, R4.reuse, R14, R56 ;  /* 0x0000000e0438723c */ /* 0x040ff00000001838 */
[C---:B-1----:R-:W-:Y:S08]  /*5970*/  HMMA.16816.F32 R60, R4.reuse, R8, R60 ;  /* 0x00000008043c723c */ /* 0x042ff0000000183c */
[----:B------:R-:W-:Y:S07]  /*5980*/  HMMA.16816.F32 R64, R4, R10, R64 ;  /* 0x0000000a0440723c */ /* 0x000fee0000001840 */
[----:B------:R-:W-:Y:S01]  /*5990*/  IMAD.U32 R5, RZ, RZ, UR4 ;  /* 0x00000004ff057e24 */ /* 0x000fe2000f8e00ff */
[----:B------:R-:W-:Y:S05]  /*59a0*/  @P0 BRA `(.L_x_30) ;  /* 0x0000010000000947 */ /* 0x000fea0003800000 */
[----:B------:R-:W-:Y:S01]  /*59b0*/  ISETP.LT.AND P0, PT, RZ, UR13, PT ;  /* 0x0000000dff007c0c */ /* 0x000fe2000bf01270 */
[----:B------:R-:W-:Y:S01]  /*59c0*/  UIADD3 UR4, UR13, -0x1, URZ ;  /* 0xffffffff0d047890 */ /* 0x000fe2000fffe03f */
[----:B------:R-:W-:-:S05]  /*59d0*/  IMAD.MOV.U32 R2, RZ, RZ, c[0x0][0x32c] ;  /* 0x0000cb00ff027624 */ /* 0x000fca00078e00ff */
[----:B------:R-:W-:-:S06]  /*59e0*/  MOV R7, UR4 ;  /* 0x0000000400077c02 */ /* 0x000fcc0008000f00 */
[----:B------:R-:W-:Y:S05]  /*59f0*/  @P0 BRA `(.L_x_31) ;  /* 0x0000006000000947 */ /* 0x000fea0003800000 */
[----:B------:R-:W-:Y:S01]  /*5a00*/  ISETP.NE.AND P0, PT, R2, 0x1, PT ;  /* 0x000000010200780c */ /* 0x000fe20003f05270 */
[----:B------:R-:W-:-:S12]  /*5a10*/  IMAD R4, RZ, RZ, -UR13 ;  /* 0x8000000dff047e24 */ /* 0x000fd8000f8e02ff */
[----:B------:R-:W-:-:S05]  /*5a20*/  @P0 IMAD.HI.U32 R3, R4, c[0x0][0x330], RZ ;  /* 0x0000cc0004030a27 */ /* 0x000fca00078e00ff */
[----:B------:R-:W-:-:S04]  /*5a30*/  @P0 SHF.R.U32.HI R4, RZ, c[0x0][0x334], R3 ;  /* 0x0000cd00ff040a19 */ /* 0x000fc80000011603 */
[----:B------:R-:W-:Y:S01]  /*5a40*/  LOP3.LUT R7, RZ, R4, RZ, 0x33, !PT ;  /* 0x00000004ff077212 */ /* 0x000fe200078e33ff */
[----:B------:R-:W-:Y:S05]  /*5a50*/  BRA `(.L_x_32) ;  /* 0x0000003000007947 */ /* 0x000fea0003800000 */
.L_x_31:
[----:B------:R-:W-:-:S13]  /*5a60*/  ISETP.NE.AND P0, PT, R2, 0x1, PT ;  /* 0x000000010200780c */ /* 0x000fda0003f05270 */
[----:B------:R-:W-:-:S05]  /*5a70*/  @P0 IMAD.HI.U32 R3, R7, c[0x0][0x330], RZ ;  /* 0x0000cc0007030a27 */ /* 0x000fca00078e00ff */
[----:B------:R-:W-:-:S05]  /*5a80*/  @P0 SHF.R.U32.HI R7, RZ, c[0x0][0x334], R3 ;  /* 0x0000cd00ff070a19 */ /* 0x000fca0000011603 */
.L_x_32:
[----:B------:R-:W-:-:S05]  /*5a90*/  IMAD R2, R7, R2, c[0x0][0x32c] ;  /* 0x0000cb0007027624 */ /* 0x000fca00078e0202 */
[----:B------:R-:W-:-:S05]  /*5aa0*/  IMNMX R5, R5, R2, PT ;  /* 0x0000000205057217 */ /* 0x000fca0003800200 */
.L_x_30:
[----:B------:R-:W-:-:S05]  /*5ab0*/  IMAD.HI R5, R5, 0x2aaaaaab, RZ ;  /* 0x2aaaaaab05057827 */ /* 0x000fca00078e02ff */
[----:B------:R-:W-:-:S04]  /*5ac0*/  SHF.R.U32.HI R2, RZ, 0x1f, R5 ;  /* 0x0000001fff027819 */ /* 0x000fc80000011605 */
[----:B------:R-:W-:-:S04]  /*5ad0*/  LEA.HI.SX32 R2, R5, R2, 0x1c ;  /* 0x0000000205027211 */ /* 0x000fc800078fe2ff */
[----:B------:R-:W-:-:S04]  /*5ae0*/  IMNMX R231, R215, R2, !PT ;  /* 0x00000002d7e77217 */ /* 0x000fc80007800200 */
[----:B------:R-:W-:-:S13]  /*5af0*/  ISETP.GE.AND P0, PT, R192, R231, PT ;  /* 0x000000e7c000720c */ /* 0x000fda0003f06270 */
[----:B------:R-:W-:Y:S05]  /*5b00*/  @!P0 BRA `(.L_x_33) ;  /* 0x000042f000008947 */ /* 0x000fea0003800000 */
[----:B------:R-:W-:Y:S01]  /*5b10*/  PLOP3.LUT P1, PT, PT, PT, UP3, 0x80, 0x0 ;  /* 0x000000000000781c */ /* 0x000fe20003f2f038 */
[----:B------:R-:W-:Y:S01]  /*5b20*/  IMAD.MOV.U32 R2, RZ, RZ, R116 ;  /* 0x000000ffff027224 */ /* 0x000fe200078e0074 */
[----:B------:R-:W-:Y:S01]  /*5b30*/  PLOP3.LUT P0, PT, PT, PT, UP3, 0x80, 0x0 ;  /* 0x000000000000781c */ /* 0x000fe20003f0f038 */
[----:B------:R-:W-:Y:S01]  /*5b40*/  IMAD.MOV.U32 R230, RZ, RZ, R192 ;  /* 0x000000ffffe67224 */ /* 0x000fe200078e00c0 */
[----:B------:R-:W-:Y:S01]  /*5b50*/  MOV R3, R0 ;  /* 0x0000000000037202 */ /* 0x000fe20000000f00 */
[----:B------:R-:W-:Y:S01]  /*5b60*/  IMAD.MOV.U32 R194, RZ, RZ, c[0x0][0x1e4] ;  /* 0x00007900ffc27624 */ /* 0x000fe200078e00ff */
[----:B------:R-:W-:-:S07]  /*5b70*/  MOV R195, c[0x0][0x1e0] ;  /* 0x0000780000c37a02 */ /* 0x000fce0000000f00 */
[----:B------:R-:W-:-:S05]  /*5b80*/  @P1 IMAD.HI.U32 R193, R217, c[0x0][0x2c8], RZ ;  /* 0x0000b200d9c11a27 */ /* 0x000fca00078e00ff */
[----:B------:R-:W-:Y:S02]  /*5b90*/  @P0 SHF.R.U32.HI R193, RZ, c[0x0][0x2cc], R193 ;  /* 0x0000b300ffc10a19 */ /* 0x000fe400000116c1 */
.L_x_42:
[----:B------:R-:W-:Y:S04]  /*5ba0*/  DEPBAR.LE SB0, 0x0 ;  /* 0x000080000000791a */ /* 0x000fe80000000000 */
[----:B------:R-:W-:Y:S01]  /*5bb0*/  BAR.SYNC.DEFER_BLOCKING 0x0 ;  /* 0x0000000000007b1d */ /* 0x000fe20000010000 */
[----:B------:R-:W-:Y:S11]  /*5bc0*/  ISETP.GT.AND P6, PT, R215, R230, PT ;  /* 0x000000e6d700720c */ /* 0x000ff60003fc4270 */
[----:B------:R-:W-:Y:S02]  /*5bd0*/  @!UPT UIADD3 URZ, URZ, URZ, URZ ;  /* 0x0000003f3f3ff290 */ /* 0x000fe4000fffe03f */
[----:B------:R-:W-:Y:S01]  /*5be0*/  @!P6 SHF.R.S32.HI R157, RZ, 0x1f, R230 ;  /* 0x0000001fff9de819 */ /* 0x000fe200000114e6 */
[C---:B------:R-:W-:Y:S01]  /*5bf0*/  @!P6 IMAD.WIDE.U32 R158, R230.reuse, c[0x0][0x208], RZ ;  /* 0x00008200e69eea25 */ /* 0x040fe200078e00ff */
[----:B------:R-:W-:Y:S03]  /*5c00*/  @!P6 MOV R156, R226 ;  /* 0x000000e2009ce202 */ /* 0x000fe60000000f00 */
[----:B------:R-:W-:Y:S04]  /*5c10*/  @!P6 IMAD R157, R157, c[0x0][0x208], RZ ;  /* 0x000082009d9dea24 */ /* 0x000fe800078e02ff */
[----:B------:R-:W-:Y:S01]  /*5c20*/  @!P6 IMAD R157, R230, c[0x0][0x20c], R157 ;  /* 0x00008300e69dea24 */ /* 0x000fe200078e029d */
[----:B------:R-:W1:Y:S04]  /*5c30*/  LDSM.16.M88.4 R116, [R214+0x8100] ;  /* 0x00810000d674783b */ /* 0x000e680000000200 */
[----:B------:R-:W-:Y:S02]  /*5c40*/  @!P6 IADD3 R0, R159, R157, RZ ;  /* 0x0000009d9f00e210 */ /* 0x000fe40007ffe0ff */
[----:B------:R-:W-:Y:S02]  /*5c50*/  @!P6 MOV R157, R229 ;  /* 0x000000e5009de202 */ /* 0x000fe40000000f00 */
[----:B------:R-:W2:Y:S01]  /*5c60*/  LDSM.16.M88.4 R124, [R214+0x8900] ;  /* 0x00890000d67c783b */ /* 0x000ea20000000200 */
[----:B------:R-:W-:Y:S02]  /*5c70*/  @!P6 IMAD R0, R0, 0x60, RZ ;  /* 0x000000600000e824 */ /* 0x000fe400078e02ff */
[----:B------:R-:W-:Y:S05]  /*5c80*/  @!P6 IMAD.WIDE.U32 R156, R158, 0x60, R156 ;  /* 0x000000609e9ce825 */ /* 0x000fea00078e009c */
[----:B------:R-:W3:Y:S01]  /*5c90*/  LDSM.16.M88.4 R128, [R214+0x9100] ;  /* 0x00910000d680783b */ /* 0x000ee20000000200 */
[----:B------:R-:W-:Y:S02]  /*5ca0*/  @!P6 IADD3 R0, R157, R0, RZ ;  /* 0x000000009d00e210 */ /* 0x000fe40007ffe0ff */
[C---:B------:R-:W-:Y:S02]  /*5cb0*/  @!P6 SHF.L.U32 R158, R156.reuse, 0x1, RZ ;  /* 0x000000019c9ee819 */ /* 0x040fe400000006ff */
[----:B------:R-:W-:Y:S02]  /*5cc0*/  @!P6 SHF.L.U64.HI R0, R156, 0x1, R0 ;  /* 0x000000019c00e819 */ /* 0x000fe40000010200 */
[C---:B------:R-:W-:Y:S01]  /*5cd0*/  @!P6 IADD3 R156, P5, R158.reuse, 0x80, RZ ;  /* 0x000000809e9ce810 */ /* 0x040fe20007fbe0ff */
[----:B------:R-:W4:Y:S01]  /*5ce0*/  LDSM.16.M88.4 R132, [R214+0x9900] ;  /* 0x00990000d684783b */ /* 0x000f220000000200 */
[----:B------:R-:W-:Y:S02]  /*5cf0*/  @!P6 IADD3 R158, P0, R158, c[0x0][0x1f8], RZ ;  /* 0x00007e009e9eea10 */ /* 0x000fe40007f1e0ff */
[----:B------:R-:W-:Y:S02]  /*5d00*/  @!P6 IADD3 R156, P2, R156, c[0x0][0x1f8], RZ ;  /* 0x00007e009c9cea10 */ /* 0x000fe40007f5e0ff */
[----:B------:R-:W-:Y:S02]  /*5d10*/  @!P6 IADD3.X R159, R0, c[0x0][0x1fc], RZ, P0, !PT ;  /* 0x00007f00009fea10 */ /* 0x000fe400007fe4ff */
[----:B------:R-:W-:Y:S01]  /*5d20*/  @!P6 IADD3.X R157, RZ, c[0x0][0x1fc], R0, P2, P5 ;  /* 0x00007f00ff9dea10 */ /* 0x000fe200017ea400 */
[----:B------:R-:W5:Y:S01]  /*5d30*/  LDSM.16.M88.4 R136, [R214+0xa100] ;  /* 0x00a10000d688783b */ /* 0x000f620000000200 */
[----:B------:R-:W-:Y:S04]  /*5d40*/  @!P6 IADD3 R160, P1, R158, UR12, RZ ;  /* 0x0000000c9ea0ec10 */ /* 0x000fe8000ff3e0ff */
[----:B------:R-:W-:Y:S02]  /*5d50*/  @!P6 IADD3.X R161, R159, UR17, RZ, P1, !PT ;  /* 0x000000119fa1ec10 */ /* 0x000fe40008ffe4ff */
[----:B------:R-:W-:Y:S01]  /*5d60*/  @!P6 IADD3 R184, P0, R160, UR12, RZ ;  /* 0x0000000ca0b8ec10 */ /* 0x000fe2000ff1e0ff */
[C---:B-1----:R-:W-:Y:S01]  /*5d70*/  HMMA.16816.F32 R4, R120.reuse, R116, RZ ;  /* 0x000000747804723c */ /* 0x042fe200000018ff */
[----:B------:R-:W-:Y:S02]  /*5d80*/  LDSM.16.M88.4 R144, [R204] ;  /* 0x00000000cc90783b */ /* 0x000fe40000000200 */
[----:B------:R-:W-:Y:S05]  /*5d90*/  @!P6 IADD3.X R185, R161, UR17, RZ, P0, !PT ;  /* 0x00000011a1b9ec10 */ /* 0x000fea00087fe4ff */
[C---:B------:R-:W-:Y:S01]  /*5da0*/  HMMA.16816.F32 R8, R120.reuse, R118, RZ ;  /* 0x000000767808723c */ /* 0x040fe200000018ff */
[----:B------:R-:W1:Y:S07]  /*5db0*/  LDSM.16.M88.4 R116, [R214+0xa900] ;  /* 0x00a90000d674783b */ /* 0x000e6e0000000200 */
[C---:B--2---:R-:W-:Y:S01]  /*5dc0*/  HMMA.16816.F32 R12, R120.reuse, R124, RZ ;  /* 0x0000007c780c723c */ /* 0x044fe200000018ff */
[----:B------:R-:W-:Y:S07]  /*5dd0*/  LDSM.16.M88.4 R148, [R203] ;  /* 0x00000000cb94783b */ /* 0x000fee0000000200 */
[C---:B------:R-:W-:Y:S01]  /*5de0*/  HMMA.16816.F32 R16, R120.reuse, R126, RZ ;  /* 0x0000007e7810723c */ /* 0x040fe200000018ff */
[----:B------:R-:W2:Y:S07]  /*5df0*/  LDSM.16.M88.4 R124, [R213] ;  /* 0x00000000d57c783b */ /* 0x000eae0000000200 */
[C---:B---3--:R-:W-:Y:S08]  /*5e00*/  HMMA.16816.F32 R20, R120.reuse, R128, RZ ;  /* 0x000000807814723c */ /* 0x048ff000000018ff */
[C---:B------:R-:W-:Y:S01]  /*5e10*/  HMMA.16816.F32 R24, R120.reuse, R130, RZ ;  /* 0x000000827818723c */ /* 0x040fe200000018ff */
[----:B------:R-:W3:Y:S07]  /*5e20*/  LDSM.16.M88.4 R128, [R207] ;  /* 0x00000000cf80783b */ /* 0x000eee0000000200 */
[C---:B----4-:R-:W-:Y:S08]  /*5e30*/  HMMA.16816.F32 R28, R120.reuse, R132, RZ ;  /* 0x00000084781c723c */ /* 0x050ff000000018ff */
[C---:B------:R-:W-:Y:S01]  /*5e40*/  HMMA.16816.F32 R32, R120.reuse, R134, RZ ;  /* 0x000000867820723c */ /* 0x040fe200000018ff */
[----:B------:R-:W4:Y:S07]  /*5e50*/  LDSM.16.M88.4 R132, [R206] ;  /* 0x00000000ce84783b */ /* 0x000f2e0000000200 */
[C---:B-----5:R-:W-:Y:S08]  /*5e60*/  HMMA.16816.F32 R36, R120.reuse, R136, RZ ;  /* 0x000000887824723c */ /* 0x060ff000000018ff */
[C---:B------:R-:W-:Y:S01]  /*5e70*/  HMMA.16816.F32 R40, R120.reuse, R138, RZ ;  /* 0x0000008a7828723c */ /* 0x040fe200000018ff */
[----:B------:R-:W5:Y:S07]  /*5e80*/  LDSM.16.M88.4 R136, [R205] ;  /* 0x00000000cd88783b */ /* 0x000f6e0000000200 */
[C---:B-1----:R-:W-:Y:S01]  /*5e90*/  HMMA.16816.F32 R44, R120.reuse, R116, RZ ;  /* 0x00000074782c723c */ /* 0x042fe200000018ff */
[----:B------:R-:W-:Y:S01]  /*5ea0*/  @!PT LDS RZ, [RZ] ;  /* 0x00000000fffff984 */ /* 0x000fe20000000800 */
[----:B------:R-:W-:Y:S01]  /*5eb0*/  @!PT LDS RZ, [RZ] ;  /* 0x00000000fffff984 */ /* 0x000fe20000000800 */
[----:B------:R-:W-:Y:S01]  /*5ec0*/  @!PT LDS RZ, [RZ] ;  /* 0x00000000fffff984 */ /* 0x000fe20000000800 */
[----:B------:R1:W-:Y:S07]  /*5ed0*/  @!P6 LDGSTS.E.BYPASS.LTC128B.128 [R216+0x100], [R158.64], !P4 ;  /* 0x001000009ed8efae */ /* 0x0003ee000e101d4e */
[----:B------:R-:W-:Y:S01]  /*5ee0*/  HMMA.16816.F32 R48, R120, R118, RZ ;  /* 0x000000767830723c */ /* 0x000fe200000018ff */
[----:B------:R1:W-:Y:S07]  /*5ef0*/  @!P6 LDGSTS.E.BYPASS.LTC128B.128 [R216+0x3100], [R156.64], !P3 ;  /* 0x031000009cd8efae */ /* 0x0003ee000d901d4e */
[C---:B--2---:R-:W-:Y:S01]  /*5f00*/  HMMA.16816.F32 R4, R140.reuse, R124, R4 ;  /* 0x0000007c8c04723c */ /* 0x044fe20000001804 */
[----:B------:R2:W-:Y:S07]  /*5f10*/  @!P6 LDGSTS.E.BYPASS.LTC128B.128 [R216+0x1100], [R160.64], !P4 ;  /* 0x01100000a0d8efae */ /* 0x0005ee000e101d4e */
[C---:B------:R-:W-:Y:S01]  /*5f20*/  HMMA.16816.F32 R8, R140.reuse, R126, R8 ;  /* 0x0000007e8c08723c */ /* 0x040fe20000001808 */
[----:B------:R2:W-:Y:S07]  /*5f30*/  @!P6 LDGSTS.E.BYPASS.LTC128B.128 [R216+0x4100], [R160.64+0x80], !P3 ;  /* 0x04100080a0d8efae */ /* 0x0005ee000d901d4e */
[C---:B---3--:R-:W-:Y:S01]  /*5f40*/  HMMA.16816.F32 R12, R140.reuse, R128, R12 ;  /* 0x000000808c0c723c */ /* 0x048fe2000000180c */
[----:B------:R3:W-:Y:S07]  /*5f50*/  @!P6 LDGSTS.E.BYPASS.LTC128B.128 [R216+0x2100], [R184.64], !P4 ;  /* 0x02100000b8d8efae */ /* 0x0007ee000e101d4e */
[C---:B------:R-:W-:Y:S01]  /*5f60*/  HMMA.16816.F32 R16, R140.reuse, R130, R16 ;  /* 0x000000828c10723c */ /* 0x040fe20000001810 */
[----:B------:R3:W-:Y:S02]  /*5f70*/  @!P6 LDGSTS.E.BYPASS.LTC128B.128 [R216+0x5100], [R184.64+0x80], !P3 ;  /* 0x05100080b8d8efae */ /* 0x0007e4000d901d4e */
[C---:B------:R-:W-:Y:S05]  /*5f80*/  ISETP.GT.AND P6, PT, R230.reuse, R215, PT ;  /* 0x000000d7e600720c */ /* 0x040fea0003fc4270 */
[C---:B----4-:R-:W-:Y:S01]  /*5f90*/  HMMA.16816.F32 R20, R140.reuse, R132, R20 ;  /* 0x000000848c14723c */ /* 0x050fe20000001814 */
[----:B------:R-:W4:Y:S07]  /*5fa0*/  LDSM.16.M88.4 R116, [R211+0x8100] ;  /* 0x00810000d374783b */ /* 0x000f2e0000000200 */
[C---:B------:R-:W-:Y:S01]  /*5fb0*/  HMMA.16816.F32 R24, R140.reuse, R134, R24 ;  /* 0x000000868c18723c */ /* 0x040fe20000001818 */
[----:B------:R-:W0:Y:S03]  /*5fc0*/  LDGDEPBAR ;  /* 0x00000000000079af */ /* 0x000e260000000000 */
[----:B------:R-:W-:Y:S04]  /*5fd0*/  @P6 IADD3 R251, R230, -0x1, RZ ;  /* 0xffffffffe6fb6810 */ /* 0x000fe80007ffe0ff */
[C---:B-----5:R-:W-:Y:S01]  /*5fe0*/  HMMA.16816.F32 R28, R140.reuse, R136, R28 ;  /* 0x000000888c1c723c */ /* 0x060fe2000000181c */
[----:B------:R-:W5:Y:S03]  /*5ff0*/  LDSM.16.M88.4 R124, [R211+0x8900] ;  /* 0x00890000d37c783b */ /* 0x000f660000000200 */
[----:B------:R-:W-:Y:S04]  /*6000*/  @P6 SHF.R.S32.HI R250, RZ, 0x1f, R251 ;  /* 0x0000001ffffa6819 */ /* 0x000fe800000114fb */
[C---:B------:R-:W-:Y:S01]  /*6010*/  HMMA.16816.F32 R32, R140.reuse, R138, R32 ;  /* 0x0000008a8c20723c */ /* 0x040fe20000001820 */
[----:B------:R-:W3:Y:S03]  /*6020*/  LDSM.16.M88.4 R128, [R211+0x9100] ;  /* 0x00910000d380783b */ /* 0x000ee60000000200 */
[----:B------:R-:W-:Y:S04]  /*6030*/  @P6 IMAD R250, R250, c[0x0][0x1e0], RZ ;  /* 0x00007800fafa6a24 */ /* 0x000fe800078e02ff */
[C---:B------:R-:W-:Y:S01]  /*6040*/  HMMA.16816.F32 R36, R140.reuse, R144, R36 ;  /* 0x000000908c24723c */ /* 0x040fe20000001824 */
[----:B-1----:R-:W1:Y:S03]  /*6050*/  LDSM.16.M88.4 R156, [R211+0x9900] ;  /* 0x00990000d39c783b */ /* 0x002e660000000200 */
[----:B------:R-:W-:Y:S04]  /*6060*/  @P6 IMAD R250, R251, c[0x0][0x1e4], R250 ;  /* 0x00007900fbfa6a24 */ /* 0x000fe800078e02fa */
[C---:B------:R-:W-:Y:S01]  /*6070*/  HMMA.16816.F32 R40, R140.reuse, R146, R40 ;  /* 0x000000928c28723c */ /* 0x040fe20000001828 */
[----:B--2---:R-:W2:Y:S07]  /*6080*/  LDSM.16.M88.4 R160, [R211+0xa100] ;  /* 0x00a10000d3a0783b */ /* 0x004eae0000000200 */
[C---:B------:R-:W-:Y:S01]  /*6090*/  HMMA.16816.F32 R44, R140.reuse, R148, R44 ;  /* 0x000000948c2c723c */ /* 0x040fe2000000182c */
[----:B------:R-:W1:Y:S07]  /*60a0*/  LDSM.16.M88.4 R164, [R211+0xa900] ;  /* 0x00a90000d3a4783b */ /* 0x000e6e0000000200 */
[----:B------:R-:W-:Y:S01]  /*60b0*/  HMMA.16816.F32 R48, R140, R150, R48 ;  /* 0x000000968c30723c */ /* 0x000fe20000001830 */
[----:B------:R-:W-:Y:S07]  /*60c0*/  LDSM.16.M88.4 R132, [R202+0x800] ;  /* 0x00080000ca84783b */ /* 0x000fee0000000200 */
[C---:B----4-:R-:W-:Y:S01]  /*60d0*/  HMMA.16816.F32 R4, R152.reuse, R116, R4 ;  /* 0x000000749804723c */ /* 0x050fe20000001804 */
[----:B------:R-:W-:Y:S07]  /*60e0*/  LDSM.16.M88.4 R136, [R202+0x1000] ;  /* 0x00100000ca88783b */ /* 0x000fee0000000200 */
[C---:B------:R-:W-:Y:S01]  /*60f0*/  HMMA.16816.F32 R8, R152.reuse, R118, R8 ;  /* 0x000000769808723c */ /* 0x040fe20000001808 */
[----:B------:R-:W4:Y:S07]  /*6100*/  LDSM.16.M88.4 R116, [R202] ;  /* 0x00000000ca74783b */ /* 0x000f2e0000000200 */
[C---:B-----5:R-:W-:Y:S01]  /*6110*/  HMMA.16816.F32 R12, R152.reuse, R124, R12 ;  /* 0x0000007c980c723c */ /* 0x060fe2000000180c */
[----:B------:R-:W5:Y:S07]  /*6120*/  LDSM.16.M88.4 R144, [R202+0x1800] ;  /* 0x00180000ca90783b */ /* 0x000f6e0000000200 */
[C---:B------:R-:W-:Y:S01]  /*6130*/  HMMA.16816.F32 R16, R152.reuse, R126, R16 ;  /* 0x0000007e9810723c */ /* 0x040fe20000001810 */
[----:B------:R-:W4:Y:S07]  /*6140*/  LDSM.16.M88.4 R148, [R202+0x2000] ;  /* 0x00200000ca94783b */ /* 0x000f2e0000000200 */
[C---:B---3--:R-:W-:Y:S01]  /*6150*/  HMMA.16816.F32 R20, R152.reuse, R128, R20 ;  /* 0x000000809814723c */ /* 0x048fe20000001814 */
[----:B------:R-:W3:Y:S07]  /*6160*/  LDSM.16.M88.4 R124, [R202+0x2800] ;  /* 0x00280000ca7c783b */ /* 0x000eee0000000200 */
[C---:B------:R-:W-:Y:S01]  /*6170*/  HMMA.16816.F32 R24, R152.reuse, R130, R24 ;  /* 0x000000829818723c */ /* 0x040fe20000001818 */
[----:B------:R-:W3:Y:S07]  /*6180*/  LDSM.16.M88.4 R128, [R214+0xb100] ;  /* 0x00b10000d680783b */ /* 0x000eee0000000200 */
[C---:B-1----:R-:W-:Y:S01]  /*6190*/  HMMA.16816.F32 R28, R152.reuse, R156, R28 ;  /* 0x0000009c981c723c */ /* 0x042fe2000000181c */
[----:B------:R-:W-:Y:S07]  /*61a0*/  LDSM.16.M88.4 R184, [R211+0xd900] ;  /* 0x00d90000d3b8783b */ /* 0x000fee0000000200 */
[C---:B------:R-:W-:Y:S01]  /*61b0*/  HMMA.16816.F32 R32, R152.reuse, R158, R32 ;  /* 0x0000009e9820723c */ /* 0x040fe20000001820 */
[----:B------:R-:W1:Y:S07]  /*61c0*/  LDSM.16.M88.4 R156, [R214+0xb900] ;  /* 0x00b90000d69c783b */ /* 0x000e6e0000000200 */
[C---:B--2---:R-:W-:Y:S08]  /*61d0*/  HMMA.16816.F32 R36, R152.reuse, R160, R36 ;  /* 0x000000a09824723c */ /* 0x044ff00000001824 */
[C---:B------:R-:W-:Y:S01]  /*61e0*/  HMMA.16816.F32 R40, R152.reuse, R162, R40 ;  /* 0x000000a29828723c */ /* 0x040fe20000001828 */
[----:B------:R-:W2:Y:S07]  /*61f0*/  LDSM.16.M88.4 R160, [R214+0xc100] ;  /* 0x00c10000d6a0783b */ /* 0x000eae0000000200 */
[C---:B------:R-:W-:Y:S08]  /*6200*/  HMMA.16816.F32 R44, R152.reuse, R164, R44 ;  /* 0x000000a4982c723c */ /* 0x040ff0000000182c */
[----:B------:R-:W-:Y:S01]  /*6210*/  HMMA.16816.F32 R48, R152, R166, R48 ;  /* 0x000000a69830723c */ /* 0x000fe20000001830 */
[----:B------:R-:W1:Y:S07]  /*6220*/  LDSM.16.M88.4 R164, [R214+0xc900] ;  /* 0x00c90000d6a4783b */ /* 0x000e6e0000000200 */
[C---:B----4-:R-:W-:Y:S08]  /*6230*/  HMMA.16816.F32 R4, R168.reuse, R116, R4 ;  /* 0x00000074a804723c */ /* 0x050ff00000001804 */
[C---:B------:R-:W-:Y:S01]  /*6240*/  HMMA.16816.F32 R8, R168.reuse, R118, R8 ;  /* 0x00000076a808723c */ /* 0x040fe20000001808 */
[----:B------:R-:W4:Y:S07]  /*6250*/  LDSM.16.M88.4 R116, [R214+0xd100] ;  /* 0x00d10000d674783b */ /* 0x000f2e0000000200 */
[C---:B------:R-:W-:Y:S08]  /*6260*/  HMMA.16816.F32 R12, R168.reuse, R132, R12 ;  /* 0x00000084a80c723c */ /* 0x040ff0000000180c */
[C---:B------:R-:W-:Y:S01]  /*6270*/  HMMA.16816.F32 R16, R168.reuse, R134, R16 ;  /* 0x00000086a810723c */ /* 0x040fe20000001810 */
[----:B------:R-:W1:Y:S07]  /*6280*/  LDSM.16.M88.4 R132, [R214+0xd900] ;  /* 0x00d90000d684783b */ /* 0x000e6e0000000200 */
[C---:B------:R-:W-:Y:S08]  /*6290*/  HMMA.16816.F32 R20, R168.reuse, R136, R20 ;  /* 0x00000088a814723c */ /* 0x040ff00000001814 */
[C---:B------:R-:W-:Y:S01]  /*62a0*/  HMMA.16816.F32 R24, R168.reuse, R138, R24 ;  /* 0x0000008aa818723c */ /* 0x040fe20000001818 */
[----:B------:R-:W1:Y:S07]  /*62b0*/  LDSM.16.M88.4 R136, [R201] ;  /* 0x00000000c988783b */ /* 0x000e6e0000000200 */
[C---:B-----5:R-:W-:Y:S08]  /*62c0*/  HMMA.16816.F32 R28, R168.reuse, R144, R28 ;  /* 0x00000090a81c723c */ /* 0x060ff0000000181c */
[C---:B------:R-:W-:Y:S01]  /*62d0*/  HMMA.16816.F32 R32, R168.reuse, R146, R32 ;  /* 0x00000092a820723c */ /* 0x040fe20000001820 */
[----:B------:R-:W5:Y:S07]  /*62e0*/  LDSM.16.M88.4 R144, [R200] ;  /* 0x00000000c890783b */ /* 0x000f6e0000000200 */
[C---:B------:R-:W-:Y:S08]  /*62f0*/  HMMA.16816.F32 R36, R168.reuse, R148, R36 ;  /* 0x00000094a824723c */ /* 0x040ff00000001824 */
[C---:B------:R-:W-:Y:S01]  /*6300*/  HMMA.16816.F32 R40, R168.reuse, R150, R40 ;  /* 0x00000096a828723c */ /* 0x040fe20000001828 */
[----:B------:R-:W-:Y:S07]  /*6310*/  LDSM.16.M88.4 R148, [R197] ;  /* 0x00000000c594783b */ /* 0x000fee0000000200 */
[C---:B---3--:R-:W-:Y:S08]  /*6320*/  HMMA.16816.F32 R44, R168.reuse, R124, R44 ;  /* 0x0000007ca82c723c */ /* 0x048ff0000000182c */
[----:B------:R-:W-:Y:S01]  /*6330*/  HMMA.16816.F32 R48, R168, R126, R48 ;  /* 0x0000007ea830723c */ /* 0x000fe20000001830 */
[----:B------:R-:W3:Y:S07]  /*6340*/  LDSM.16.M88.4 R124, [R199] ;  /* 0x00000000c77c783b */ /* 0x000eee0000000200 */
[C---:B------:R-:W-:Y:S08]  /*6350*/  HMMA.16816.F32 R4, R172.reuse, R128, R4 ;  /* 0x00000080ac04723c */ /* 0x040ff00000001804 */
[C---:B------:R-:W-:Y:S01]  /*6360*/  HMMA.16816.F32 R8, R172.reuse, R130, R8 ;  /* 0x00000082ac08723c */ /* 0x040fe20000001808 */
[----:B------:R-:W3:Y:S07]  /*6370*/  LDSM.16.M88.4 R128, [R198] ;  /* 0x00000000c680783b */ /* 0x000eee0000000200 */
[C---:B-1----:R-:W-:Y:S08]  /*6380*/  HMMA.16816.F32 R12, R172.reuse, R156, R12 ;  /* 0x0000009cac0c723c */ /* 0x042ff0000000180c */
[C---:B------:R-:W-:Y:S01]  /*6390*/  HMMA.16816.F32 R16, R172.reuse, R158, R16 ;  /* 0x0000009eac10723c */ /* 0x040fe20000001810 */
[----:B------:R-:W1:Y:S07]  /*63a0*/  LDSM.16.M88.4 R156, [R196] ;  /* 0x00000000c49c783b */ /* 0x000e6e0000000200 */
[C---:B--2---:R-:W-:Y:S08]  /*63b0*/  HMMA.16816.F32 R20, R172.reuse, R160, R20 ;  /* 0x000000a0ac14723c */ /* 0x044ff00000001814 */
[C---:B------:R-:W-:Y:S01]  /*63c0*/  HMMA.16816.F32 R24, R172.reuse, R162, R24 ;  /* 0x000000a2ac18723c */ /* 0x040fe20000001818 */
[----:B------:R-:W2:Y:S07]  /*63d0*/  LDSM.16.M88.4 R160, [R211+0xb100] ;  /* 0x00b10000d3a0783b */ /* 0x000eae0000000200 */
[C---:B------:R-:W-:Y:S08]  /*63e0*/  HMMA.16816.F32 R28, R172.reuse, R164, R28 ;  /* 0x000000a4ac1c723c */ /* 0x040ff0000000181c */
[C---:B------:R-:W-:Y:S01]  /*63f0*/  HMMA.16816.F32 R32, R172.reuse, R166, R32 ;  /* 0x000000a6ac20723c */ /* 0x040fe20000001820 */
[----:B------:R-:W-:Y:S07]  /*6400*/  LDSM.16.M88.4 R164, [R211+0xd100] ;  /* 0x00d10000d3a4783b */ /* 0x000fee0000000200 */
[C---:B----4-:R-:W-:Y:S08]  /*6410*/  HMMA.16816.F32 R36, R172.reuse, R116, R36 ;  /* 0x00000074ac24723c */ /* 0x050ff00000001824 */
[C---:B------:R-:W-:Y:S01]  /*6420*/  HMMA.16816.F32 R40, R172.reuse, R118, R40 ;  /* 0x00000076ac28723c */ /* 0x040fe20000001828 */
[----:B------:R-:W4:Y:S07]  /*6430*/  LDSM.16.M88.4 R116, [R211+0xb900] ;  /* 0x00b90000d374783b */ /* 0x000f2e0000000200 */
[C---:B------:R-:W-:Y:S08]  /*6440*/  HMMA.16816.F32 R44, R172.reuse, R132, R44 ;  /* 0x00000084ac2c723c */ /* 0x040ff0000000182c */
[----:B------:R-:W-:Y:S01]  /*6450*/  HMMA.16816.F32 R48, R172, R134, R48 ;  /* 0x00000086ac30723c */ /* 0x000fe20000001830 */
[----:B------:R-:W1:Y:S07]  /*6460*/  LDSM.16.M88.4 R132, [R211+0xc100] ;  /* 0x00c10000d384783b */ /* 0x000e6e0000000200 */
[C---:B------:R-:W-:Y:S08]  /*6470*/  HMMA.16816.F32 R4, R176.reuse, R136, R4 ;  /* 0x00000088b004723c */ /* 0x040ff00000001804 */
[C---:B------:R-:W-:Y:S01]  /*6480*/  HMMA.16816.F32 R8, R176.reuse, R138, R8 ;  /* 0x0000008ab008723c */ /* 0x040fe20000001808 */
[----:B------:R-:W1:Y:S07]  /*6490*/  LDSM.16.M88.4 R136, [R211+0xc900] ;  /* 0x00c90000d388783b */ /* 0x000e6e0000000200 */
[C---:B-----5:R-:W-:Y:S08]  /*64a0*/  HMMA.16816.F32 R12, R176.reuse, R144, R12 ;  /* 0x00000090b00c723c */ /* 0x060ff0000000180c */
[C---:B------:R-:W-:Y:S01]  /*64b0*/  HMMA.16816.F32 R16, R176.reuse, R146, R16 ;  /* 0x00000092b010723c */ /* 0x040fe20000001810 */
[----:B------:R-:W5:Y:S07]  /*64c0*/  LDSM.16.M88.4 R144, [R202+0x3000] ;  /* 0x00300000ca90783b */ /* 0x000f6e0000000200 */
[C---:B---3--:R-:W-:Y:S08]  /*64d0*/  HMMA.16816.F32 R20, R176.reuse, R124, R20 ;  /* 0x0000007cb014723c */ /* 0x048ff00000001814 */
[C---:B------:R-:W-:Y:S01]  /*64e0*/  HMMA.16816.F32 R24, R176.reuse, R126, R24 ;  /* 0x0000007eb018723c */ /* 0x040fe20000001818 */
[----:B------:R-:W-:Y:S07]  /*64f0*/  LDSM.16.M88.4 R124, [R202+0x4000] ;  /* 0x00400000ca7c783b */ /* 0x000fee0000000200 */
[C---:B------:R-:W-:Y:S08]  /*6500*/  HMMA.16816.F32 R28, R176.reuse, R128, R28 ;  /* 0x00000080b01c723c */ /* 0x040ff0000000181c */
[C---:B------:R-:W-:Y:S08]  /*6510*/  HMMA.16816.F32 R32, R176.reuse, R130, R32 ;  /* 0x00000082b020723c */ /* 0x040ff00000001820 */
[C---:B------:R-:W-:Y:S08]  /*6520*/  HMMA.16816.F32 R36, R176.reuse, R148, R36 ;  /* 0x00000094b024723c */ /* 0x040ff00000001824 */
[C---:B------:R-:W-:Y:S08]  /*6530*/  HMMA.16816.F32 R40, R176.reuse, R150, R40 ;  /* 0x00000096b028723c */ /* 0x040ff00000001828 */
[C---:B-1----:R-:W-:Y:S08]  /*6540*/  HMMA.16816.F32 R44, R176.reuse, R156, R44 ;  /* 0x0000009cb02c723c */ /* 0x042ff0000000182c */
[----:B------:R-:W-:Y:S08]  /*6550*/  HMMA.16816.F32 R48, R176, R158, R48 ;  /* 0x0000009eb030723c */ /* 0x000ff00000001830 */
[C---:B--2---:R-:W-:Y:S08]  /*6560*/  HMMA.16816.F32 R4, R180.reuse, R160, R4 ;  /* 0x000000a0b404723c */ /* 0x044ff00000001804 */
[C---:B------:R-:W-:Y:S08]  /*6570*/  HMMA.16816.F32 R8, R180.reuse, R162, R8 ;  /* 0x000000a2b408723c */ /* 0x040ff00000001808 */
[C---:B----4-:R-:W-:Y:S08]  /*6580*/  HMMA.16816.F32 R12, R180.reuse, R116, R12 ;  /* 0x00000074b40c723c */ /* 0x050ff0000000180c */
[C---:B------:R-:W-:Y:S01]  /*6590*/  HMMA.16816.F32 R16, R180.reuse, R118, R16 ;  /* 0x00000076b410723c */ /* 0x040fe20000001810 */
[----:B------:R-:W1:Y:S07]  /*65a0*/  LDSM.16.M88.4 R116, [R202+0x3800] ;  /* 0x00380000ca74783b */ /* 0x000e6e0000000200 */
[C---:B------:R-:W-:Y:S08]  /*65b0*/  HMMA.16816.F32 R20, R180.reuse, R132, R20 ;  /* 0x00000084b414723c */ /* 0x040ff00000001814 */
[C---:B------:R-:W-:Y:S08]  /*65c0*/  HMMA.16816.F32 R24, R180.reuse, R134, R24 ;  /* 0x00000086b418723c */ /* 0x040ff00000001818 */
[C---:B------:R-:W-:Y:S08]  /*65d0*/  HMMA.16816.F32 R28, R180.reuse, R136, R28 ;  /* 0x00000088b41c723c */ /* 0x040ff0000000181c */
[C---:B------:R-:W-:Y:S08]  /*65e0*/  HMMA.16816.F32 R32, R180.reuse, R138, R32 ;  /* 0x0000008ab420723c */ /* 0x040ff00000001820 */
[C---:B------:R-:W-:Y:S08]  /*65f0*/  HMMA.16816.F32 R36, R180.reuse, R164, R36 ;  /* 0x000000a4b424723c */ /* 0x040ff00000001824 */
[C---:B------:R-:W-:Y:S08]  /*6600*/  HMMA.16816.F32 R40, R180.reuse, R166, R40 ;  /* 0x000000a6b428723c */ /* 0x040ff00000001828 */
[C---:B------:R-:W-:Y:S08]  /*6610*/  HMMA.16816.F32 R44, R180.reuse, R184, R44 ;  /* 0x000000b8b42c723c */ /* 0x040ff0000000182c */
[----:B------:R-:W-:Y:S08]  /*6620*/  HMMA.16816.F32 R48, R180, R186, R48 ;  /* 0x000000bab430723c */ /* 0x000ff00000001830 */
[C---:B-----5:R-:W-:Y:S08]  /*6630*/  HMMA.16816.F32 R4, R188.reuse, R144, R4 ;  /* 0x00000090bc04723c */ /* 0x060ff00000001804 */
[C---:B------:R-:W-:Y:S08]  /*6640*/  HMMA.16816.F32 R8, R188.reuse, R146, R8 ;  /* 0x00000092bc08723c */ /* 0x040ff00000001808 */
[C---:B-1----:R-:W-:Y:S08]  /*6650*/  HMMA.16816.F32 R12, R188.reuse, R116, R12 ;  /* 0x00000074bc0c723c */ /* 0x042ff0000000180c */
[C---:B------:R-:W-:Y:S01]  /*6660*/  HMMA.16816.F32 R16, R188.reuse, R118, R16 ;  /* 0x00000076bc10723c */ /* 0x040fe20000001810 */
[----:B------:R-:W1:Y:S03]  /*6670*/  LDSM.16.M88.4 R116, [R202+0x4800] ;  /* 0x00480000ca74783b */ /* 0x000e660000000200 */
[----:B------:R-:W-:Y:S02]  /*6680*/  FMUL.FTZ R156, R4, c[0x0][0x320] ;  /* 0x0000c800049c7a20 */ /* 0x000fe40000410000 */
[----:B------:R-:W-:Y:S02]  /*6690*/  FMUL.FTZ R160, R5, c[0x0][0x320] ;  /* 0x0000c80005a07a20 */ /* 0x000fe40000410000 */
[C---:B------:R-:W-:Y:S02]  /*66a0*/  HMMA.16816.F32 R20, R188.reuse, R124, R20 ;  /* 0x0000007cbc14723c */ /* 0x040fe40000001814 */
[----:B------:R-:W2:Y:S02]  /*66b0*/  MUFU.TANH R156, R156 ;  /* 0x0000009c009c7308 */ /* 0x000ea40000002400 */
[----:B------:R-:W-:Y:S02]  /*66c0*/  FMUL.FTZ R158, R10, c[0x0][0x320] ;  /* 0x0000c8000a9e7a20 */ /* 0x000fe40000410000 */
[----:B------:R-:W-:Y:S02]  /*66d0*/  FMUL.FTZ R164, R9, c[0x0][0x320] ;  /* 0x0000c80009a47a20 */ /* 0x000fe40000410000 */
[C---:B------:R-:W-:Y:S01]  /*66e0*/  HMMA.16816.F32 R24, R188.reuse, R126, R24 ;  /* 0x0000007ebc18723c */ /* 0x040fe20000001818 */
[----:B------:R-:W3:Y:S03]  /*66f0*/  LDSM.16.M88.4 R124, [R202+0x5000] ;  /* 0x00500000ca7c783b */ /* 0x000ee60000000200 */
[----:B------:R-:W4:Y:S01]  /*6700*/  MUFU.TANH R160, R160 ;  /* 0x000000a000a07308 */ /* 0x000f220000002400 */
[----:B------:R-:W-:Y:S02]  /*6710*/  FMUL.FTZ R167, R14, c[0x0][0x320] ;  /* 0x0000c8000ea77a20 */ /* 0x000fe40000410000 */
[----:B------:R-:W-:Y:S02]  /*6720*/  FMUL.FTZ R166, R13, c[0x0][0x320] ;  /* 0x0000c8000da67a20 */ /* 0x000fe40000410000 */
[----:B------:R-:W-:Y:S03]  /*6730*/  FMUL.FTZ R165, R18, c[0x0][0x320] ;  /* 0x0000c80012a57a20 */ /* 0x000fe60000410000 */
[----:B------:R-:W-:Y:S02]  /*6740*/  FMUL.FTZ R163, R19, c[0x0][0x320] ;  /* 0x0000c80013a37a20 */ /* 0x000fe40000410000 */
[----:B------:R-:W2:Y:S01]  /*6750*/  MUFU.TANH R164, R164 ;  /* 0x000000a400a47308 */ /* 0x000ea20000002400 */
[----:B------:R-:W-:Y:S04]  /*6760*/  @P6 IMAD.WIDE.U32 R18, R251, c[0x0][0x1e0], RZ ;  /* 0x00007800fb126a25 */ /* 0x000fe800078e00ff */
[----:B------:R-:W-:Y:S01]  /*6770*/  FMUL.FTZ R237, R22, c[0x0][0x320] ;  /* 0x0000c80016ed7a20 */ /* 0x000fe20000410000 */
[----:B------:R-:W-:Y:S01]  /*6780*/  @P6 MOV R22, R218 ;  /* 0x000000da00166202 */ /* 0x000fe20000000f00 */
[----:B------:R-:W-:Y:S01]  /*6790*/  FMUL.FTZ R187, R23, c[0x0][0x320] ;  /* 0x0000c80017bb7a20 */ /* 0x000fe20000410000 */
[----:B------:R-:W-:Y:S01]  /*67a0*/  @P6 MOV R23, R221 ;  /* 0x000000dd00176202 */ /* 0x000fe20000000f00 */
[----:B------:R-:W-:Y:S01]  /*67b0*/  FMUL.FTZ R159, R11, c[0x0][0x320] ;  /* 0x0000c8000b9f7a20 */ /* 0x000fe20000410000 */
[----:B------:R-:W2:Y:S01]  /*67c0*/  MUFU.TANH R158, R158 ;  /* 0x0000009e009e7308 */ /* 0x000ea20000002400 */
[C---:B-1----:R-:W-:Y:S03]  /*67d0*/  HMMA.16816.F32 R28, R188.reuse, R116, R28 ;  /* 0x00000074bc1c723c */ /* 0x042fe6000000181c */
[----:B------:R-:W-:Y:S01]  /*67e0*/  FMUL.FTZ R235, R26, c[0x0][0x320] ;  /* 0x0000c8001aeb7a20 */ /* 0x000fe20000410000 */
[----:B------:R-:W-:Y:S01]  /*67f0*/  @P6 IADD3 R250, R19, R250, RZ ;  /* 0x000000fa13fa6210 */ /* 0x000fe20007ffe0ff */
[----:B------:R-:W-:Y:S03]  /*6800*/  @P6 IMAD.WIDE.U32 R18, R18, 0x60, R22 ;  /* 0x0000006012126825 */ /* 0x000fe600078e0016 */
[C---:B------:R-:W-:Y:S01]  /*6810*/  HMMA.16816.F32 R32, R188.reuse, R118, R32 ;  /* 0x00000076bc20723c */ /* 0x040fe20000001820 */
[----:B------:R-:W1:Y:S01]  /*6820*/  MUFU.TANH R159, R159 ;  /* 0x0000009f009f7308 */ /* 0x000e620000002400 */
[----:B------:R-:W5:Y:S01]  /*6830*/  LDSM.16.M88.4 R116, [R202+0x5800] ;  /* 0x00580000ca74783b */ /* 0x000f620000000200 */
[----:B------:R-:W-:Y:S04]  /*6840*/  DEPBAR.LE SB0, 0x0 ;  /* 0x000080000000791a */ /* 0x000fe80000000000 */
[----:B------:R-:W-:Y:S01]  /*6850*/  FMUL.FTZ R233, R27, c[0x0][0x320] ;  /* 0x0000c8001be97a20 */ /* 0x000fe20000410000 */
[C---:B---3--:R-:W-:Y:S03]  /*6860*/  HMMA.16816.F32 R36, R188.reuse, R124, R36 ;  /* 0x0000007cbc24723c */ /* 0x048fe60000001824 */
[----:B------:R-:W3:Y:S01]  /*6870*/  MUFU.TANH R166, R166 ;  /* 0x000000a600a67308 */ /* 0x000ee20000002400 */
[----:B------:R-:W-:Y:S01]  /*6880*/  BAR.SYNC.DEFER_BLOCKING 0x0 ;  /* 0x0000000000007b1d */ /* 0x000fe20000010000 */
[----:B------:R-:W-:Y:S02]  /*6890*/  @P6 IMAD R10, R250, 0x60, RZ ;  /* 0x00000060fa0a6824 */ /* 0x000fe400078e02ff */
[----:B------:R-:W-:Y:S01]  /*68a0*/  FMUL.FTZ R0, R6, c[0x0][0x320] ;  /* 0x0000c80006007a20 */ /* 0x000fe20000410000 */
[C---:B------:R-:W-:Y:S04]  /*68b0*/  HMMA.16816.F32 R40, R188.reuse, R126, R40 ;  /* 0x0000007ebc28723c */ /* 0x040fe80000001828 */
[----:B------:R-:W-:Y:S01]  /*68c0*/  FMUL.FTZ R245, R30, c[0x0][0x320] ;  /* 0x0000c8001ef57a20 */ /* 0x000fe20000410000 */
[----:B------:R-:W1:Y:S01]  /*68d0*/  MUFU.TANH R0, R0 ;  /* 0x0000000000007308 */ /* 0x000e620000002400 */
[----:B------:R-:W-:Y:S01]  /*68e0*/  FMUL.FTZ R243, R31, c[0x0][0x320] ;  /* 0x0000c8001ff37a20 */ /* 0x000fe20000410000 */
[----:B------:R-:W-:Y:S01]  /*68f0*/  @P6 IADD3 R10, R19, R10, RZ ;  /* 0x0000000a130a6210 */ /* 0x000fe20007ffe0ff */
[----:B------:R-:W-:Y:S04]  /*6900*/  FMUL.FTZ R241, R34, c[0x0][0x320] ;  /* 0x0000c80022f17a20 */ /* 0x000fe80000410000 */
[----:B------:R-:W-:Y:S01]  /*6910*/  @P6 SHF.L.U64.HI R10, R18, 0x1, R10 ;  /* 0x00000001120a6819 */ /* 0x000fe2000001020a */
[----:B------:R-:W-:Y:S02]  /*6920*/  FMUL.FTZ R239, R35, c[0x0][0x320] ;  /* 0x0000c80023ef7a20 */ /* 0x000fe40000410000 */
[----:B------:R-:W1:Y:S01]  /*6930*/  MUFU.TANH R167, R167 ;  /* 0x000000a700a77308 */ /* 0x000e620000002400 */
[----:B------:R-:W-:Y:S02]  /*6940*/  FMUL.FTZ R248, R36, c[0x0][0x320] ;  /* 0x0000c80024f87a20 */ /* 0x000fe40000410000 */
[----:B------:R-:W-:Y:S02]  /*6950*/  FMUL.FTZ R247, R37, c[0x0][0x320] ;  /* 0x0000c80025f77a20 */ /* 0x000fe40000410000 */
[----:B------:R-:W-:Y:S02]  /*6960*/  FMUL.FTZ R157, R7, c[0x0][0x320] ;  /* 0x0000c800079d7a20 */ /* 0x000fe40000410000 */
[----:B------:R-:W-:Y:S02]  /*6970*/  FMUL.FTZ R162, R8, c[0x0][0x320] ;  /* 0x0000c80008a27a20 */ /* 0x000fe40000410000 */
[----:B------:R-:W-:Y:S01]  /*6980*/  FMUL.FTZ R252, R40, c[0x0][0x320] ;  /* 0x0000c80028fc7a20 */ /* 0x000fe20000410000 */
[----:B------:R-:W1:Y:S01]  /*6990*/  MUFU.TANH R11, R248 ;  /* 0x000000f8000b7308 */ /* 0x000e620000002400 */
[C---:B-----5:R-:W-:Y:S03]  /*69a0*/  HMMA.16816.F32 R44, R188.reuse, R116, R44 ;  /* 0x00000074bc2c723c */ /* 0x060fe6000000182c */
[----:B------:R-:W-:Y:S02]  /*69b0*/  FMUL.FTZ R184, R12, c[0x0][0x320] ;  /* 0x0000c8000cb87a20 */ /* 0x000fe40000410000 */
[----:B------:R-:W-:Y:S02]  /*69c0*/  FMUL.FTZ R161, R15, c[0x0][0x320] ;  /* 0x0000c8000fa17a20 */ /* 0x000fe40000410000 */
[----:B------:R-:W-:Y:S01]  /*69d0*/  FMUL.FTZ R185, R16, c[0x0][0x320] ;  /* 0x0000c80010b97a20 */ /* 0x000fe20000410000 */
[----:B------:R-:W-:Y:S01]  /*69e0*/  HMMA.16816.F32 R48, R188, R118, R48 ;  /* 0x00000076bc30723c */ /* 0x000fe20000001830 */
[----:B------:R5:W1:Y:S03]  /*69f0*/  MUFU.TANH R13, R252 ;  /* 0x000000fc000d7308 */ /* 0x000a660000002400 */
[----:B------:R-:W-:Y:S02]  /*6a00*/  FMUL.FTZ R186, R17, c[0x0][0x320] ;  /* 0x0000c80011ba7a20 */ /* 0x000fe40000410000 */
[----:B------:R-:W-:Y:S02]  /*6a10*/  FMUL.FTZ R232, R20, c[0x0][0x320] ;  /* 0x0000c80014e87a20 */ /* 0x000fe40000410000 */
[----:B------:R-:W-:Y:S03]  /*6a20*/  FMUL.FTZ R192, R21, c[0x0][0x320] ;  /* 0x0000c80015c07a20 */ /* 0x000fe60000410000 */
[----:B------:R1:W1:Y:S01]  /*6a30*/  MUFU.TANH R9, R247 ;  /* 0x000000f700097308 */ /* 0x0002620000002400 */
[----:B------:R-:W-:Y:S02]  /*6a40*/  FMUL.FTZ R234, R24, c[0x0][0x320] ;  /* 0x0000c80018ea7a20 */ /* 0x000fe40000410000 */
[----:B------:R-:W-:Y:S02]  /*6a50*/  FMUL.FTZ R236, R25, c[0x0][0x320] ;  /* 0x0000c80019ec7a20 */ /* 0x000fe40000410000 */
[----:B------:R-:W-:Y:S02]  /*6a60*/  FMUL.FTZ R238, R28, c[0x0][0x320] ;  /* 0x0000c8001cee7a20 */ /* 0x000fe40000410000 */
[----:B------:R-:W-:Y:S02]  /*6a70*/  FMUL.FTZ R240, R29, c[0x0][0x320] ;  /* 0x0000c8001df07a20 */ /* 0x000fe40000410000 */
[----:B------:R-:W-:Y:S01]  /*6a80*/  FMUL.FTZ R246, R32, c[0x0][0x320] ;  /* 0x0000c80020f67a20 */ /* 0x000fe20000410000 */
[----:B------:R-:W2:Y:S01]  /*6a90*/  MUFU.TANH R157, R157 ;  /* 0x0000009d009d7308 */ /* 0x000ea20000002400 */
[----:B------:R-:W-:Y:S02]  /*6aa0*/  FMUL.FTZ R249, R33, c[0x0][0x320] ;  /* 0x0000c80021f97a20 */ /* 0x000fe40000410000 */
[----:B------:R-:W-:Y:S02]  /*6ab0*/  FMUL.FTZ R244, R38, c[0x0][0x320] ;  /* 0x0000c80026f47a20 */ /* 0x000fe40000410000 */
[----:B-----5:R-:W-:Y:S02]  /*6ac0*/  FMUL.FTZ R252, R45, c[0x0][0x320] ;  /* 0x0000c8002dfc7a20 */ /* 0x020fe40000410000 */
[----:B------:R-:W-:Y:S02]  /*6ad0*/  FMUL.FTZ R242, R39, c[0x0][0x320] ;  /* 0x0000c80027f27a20 */ /* 0x000fe40000410000 */
[----:B------:R-:W-:Y:S01]  /*6ae0*/  FMUL.FTZ R15, R41, c[0x0][0x320] ;  /* 0x0000c800290f7a20 */ /* 0x000fe20000410000 */
[----:B------:R5:W2:Y:S01]  /*6af0*/  MUFU.TANH R150, R252 ;  /* 0x000000fc00967308 */ /* 0x000aa20000002400 */
[----:B------:R-:W-:Y:S02]  /*6b00*/  FMUL.FTZ R248, R42, c[0x0][0x320] ;  /* 0x0000c8002af87a20 */ /* 0x000fe40000410000 */
[----:B------:R-:W-:Y:S02]  /*6b10*/  FMUL.FTZ R17, R44, c[0x0][0x320] ;  /* 0x0000c8002c117a20 */ /* 0x000fe40000410000 */
[----:B-1----:R-:W-:Y:S02]  /*6b20*/  FMUL.FTZ R247, R43, c[0x0][0x320] ;  /* 0x0000c8002bf77a20 */ /* 0x002fe40000410000 */
[----:B------:R-:W-:Y:S02]  /*6b30*/  FMUL.FTZ R251, R46, c[0x0][0x320] ;  /* 0x0000c8002efb7a20 */ /* 0x000fe40000410000 */
[----:B------:R-:W-:Y:S01]  /*6b40*/  FMUL.FTZ R250, R47, c[0x0][0x320] ;  /* 0x0000c8002ffa7a20 */ /* 0x000fe20000410000 */
[----:B------:R-:W1:Y:S01]  /*6b50*/  MUFU.TANH R162, R162 ;  /* 0x000000a200a27308 */ /* 0x000e620000002400 */
[----:B------:R-:W-:Y:S02]  /*6b60*/  FMUL.FTZ R146, R48, c[0x0][0x320] ;  /* 0x0000c80030927a20 */ /* 0x000fe40000410000 */
[----:B------:R-:W-:Y:S02]  /*6b70*/  FMUL.FTZ R21, R49, c[0x0][0x320] ;  /* 0x0000c80031157a20 */ /* 0x000fe40000410000 */
[----:B------:R-:W-:Y:S05]  /*6b80*/  IMAD R19, R230, -0x60, RZ ;  /* 0xffffffa0e6137824 */ /* 0x000fea00078e02ff */
[----:B------:R-:W1:Y:S01]  /*6b90*/  MUFU.TANH R184, R184 ;  /* 0x000000b800b87308 */ /* 0x000e620000002400 */
[----:B-----5:R-:W-:Y:S02]  /*6ba0*/  @P6 SHF.L.U32 R252, R18, 0x1, RZ ;  /* 0x0000000112fc6819 */ /* 0x020fe400000006ff */
[----:B------:R-:W-:Y:S02]  /*6bb0*/  MOV R18, R217 ;  /* 0x000000d900127202 */ /* 0x000fe40000000f00 */
[C---:B------:R-:W-:Y:S05]  /*6bc0*/  @P6 IADD3 R22, P0, R252.reuse, c[0x0][0x1c8], RZ ;  /* 0x00007200fc166a10 */ /* 0x040fea0007f1e0ff */
[----:B------:R-:W1:Y:S01]  /*6bd0*/  MUFU.TANH R161, R161 ;  /* 0x000000a100a17308 */ /* 0x000e620000002400 */
[----:B------:R-:W-:Y:S02]  /*6be0*/  @P6 IADD3 R14, P5, R252, 0x80, RZ ;  /* 0x00000080fc0e6810 */ /* 0x000fe40007fbe0ff */
[----:B------:R-:W-:Y:S02]  /*6bf0*/  @P6 IADD3.X R23, R10, c[0x0][0x1cc], RZ, P0, !PT ;  /* 0x000073000a176a10 */ /* 0x000fe400007fe4ff */
[----:B------:R-:W-:Y:S01]  /*6c00*/  @P6 IADD3 R26, P2, R14, c[0x0][0x1c8], RZ ;  /* 0x000072000e1a6a10 */ /* 0x000fe20007f5e0ff */
[----:B------:R-:W-:Y:S01]  /*6c10*/  FMUL.FTZ R14, R50, c[0x0][0x320] ;  /* 0x0000c800320e7a20 */ /* 0x000fe20000410000 */
[C---:B------:R-:W-:Y:S01]  /*6c20*/  @P6 SHF.L.U32 R252, R195.reuse, 0x6, RZ ;  /* 0x00000006c3fc6819 */ /* 0x040fe200000006ff */
[----:B------:R-:W-:Y:S01]  /*6c30*/  @!PT LDS RZ, [RZ] ;  /* 0x00000000fffff984 */ /* 0x000fe20000000800 */
[----:B------:R-:W-:Y:S01]  /*6c40*/  @!PT LDS RZ, [RZ] ;  /* 0x00000000fffff984 */ /* 0x000fe20000000800 */
[----:B------:R-:W-:Y:S01]  /*6c50*/  @!PT LDS RZ, [RZ] ;  /* 0x00000000fffff984 */ /* 0x000fe20000000800 */
[----:B------:R5:W-:Y:S01]  /*6c60*/  @P6 LDGSTS.E.BYPASS.LTC128B.128 [R216+0x8100], [R22.64], !P4 ;  /* 0x0810000016d86fae */ /* 0x000be2000e101d4e */
[----:B------:R-:W-:Y:S01]  /*6c70*/  @P6 IADD3.X R27, RZ, c[0x0][0x1cc], R10, P2, P5 ;  /* 0x00007300ff1b6a10 */ /* 0x000fe200017ea40a */
[----:B------:R-:W1:Y:S01]  /*6c80*/  MUFU.TANH R185, R185 ;  /* 0x000000b900b97308 */ /* 0x000e620000002400 */
[-C--:B------:R-:W-:Y:S02]  /*6c90*/  @P6 IADD3 R30, P1, R22, R252.reuse, RZ ;  /* 0x000000fc161e6210 */ /* 0x080fe40007f3e0ff */
[----:B------:R-:W-:Y:S02]  /*6ca0*/  @P6 SHF.L.U64.HI R10, R195, 0x6, R194 ;  /* 0x00000006c30a6819 */ /* 0x000fe400000102c2 */
[----:B------:R-:W-:Y:S01]  /*6cb0*/  @P6 IADD3 R34, P2, R30, R252, RZ ;  /* 0x000000fc1e226210 */ /* 0x000fe20007f5e0ff */
[----:B------:R1:W-:Y:S01]  /*6cc0*/  @P6 LDGSTS.E.BYPASS.LTC128B.128 [R216+0xb100], [R26.64], !P3 ;  /* 0x0b1000001ad86fae */ /* 0x0003e2000d901d4e */
[-C--:B------:R-:W-:Y:S01]  /*6cd0*/  @P6 IADD3.X R31, R23, R10.reuse, RZ, P1, !PT ;  /* 0x0000000a171f6210 */ /* 0x080fe20000ffe4ff */
[----:B------:R-:W-:Y:S01]  /*6ce0*/  FMUL.FTZ R252, R51, c[0x0][0x320] ;  /* 0x0000c80033fc7a20 */ /* 0x000fe20000410000 */
[----:B------:R-:W-:Y:S01]  /*6cf0*/  PLOP3.LUT P0, PT, PT, PT, UP3, 0x80, 0x0 ;  /* 0x000000000000781c */ /* 0x000fe20003f0f038 */
[----:B------:R-:W1:Y:S01]  /*6d00*/  MUFU.TANH R186, R186 ;  /* 0x000000ba00ba7308 */ /* 0x000e620000002400 */
[----:B------:R-:W-:Y:S03]  /*6d10*/  @P6 IADD3.X R35, R31, R10, RZ, P2, !PT ;  /* 0x0000000a1f236210 */ /* 0x000fe600017fe4ff */
[----:B------:R1:W-:Y:S06]  /*6d20*/  @P6 LDGSTS.E.BYPASS.LTC128B.128 [R216+0x9100], [R30.64], !P4 ;  /* 0x091000001ed86fae */ /* 0x0003ec000e101d4e */
[----:B------:R-:W1:Y:S02]  /*6d30*/  MUFU.TANH R165, R165 ;  /* 0x000000a500a57308 */ /* 0x000e640000002400 */
[----:B------:R1:W-:Y:S01]  /*6d40*/  @P6 LDGSTS.E.BYPASS.LTC128B.128 [R216+0xc100], [R30.64+0x80], !P3 ;  /* 0x0c1000801ed86fae */ /* 0x0003e2000d901d4e */
[----:B------:R-:W-:Y:S02]  /*6d50*/  @P0 MOV R18, R193 ;  /* 0x000000c100120202 */ /* 0x000fe40000000f00 */
[----:B-----5:R-:W-:Y:S02]  /*6d60*/  IADD3 R22, -R222, 0x1, R19 ;  /* 0x00000001de167810 */ /* 0x020fe40007ffe113 */
[----:B------:R-:W-:Y:S02]  /*6d70*/  PLOP3.LUT P0, PT, PT, PT, UP2, 0x40, 0x0 ;  /* 0x000000000000781c */ /* 0x000fe40003f0e828 */
[----:B------:R-:W-:Y:S01]  /*6d80*/  IADD3 R22, R22, c[0x0][0x1d0], RZ ;  /* 0x0000740016167a10 */ /* 0x000fe20007ffe0ff */
[----:B------:R-:W1:Y:S01]  /*6d90*/  MUFU.TANH R163, R163 ;  /* 0x000000a300a37308 */ /* 0x000e620000002400 */
[----:B------:R1:W-:Y:S02]  /*6da0*/  @P6 LDGSTS.E.BYPASS.LTC128B.128 [R216+0xa100], [R34.64], !P4 ;  /* 0x0a10000022d86fae */ /* 0x0003e4000e101d4e */
[----:B------:R-:W-:Y:S04]  /*6db0*/  IADD3 R22, R22, -c[0x0][0x168], RZ ;  /* 0x80005a0016167a10 */ /* 0x000fe80007ffe0ff */
[C---:B------:R-:W-:Y:S02]  /*6dc0*/  IADD3 R23, R22.reuse, c[0x0][0x328], RZ ;  /* 0x0000ca0016177a10 */ /* 0x040fe40007ffe0ff */
[----:B------:R1:W-:Y:S01]  /*6dd0*/  @P6 LDGSTS.E.BYPASS.LTC128B.128 [R216+0xd100], [R34.64+0x80], !P3 ;  /* 0x0d10008022d86fae */ /* 0x0003e2000d901d4e */
[----:B------:R-:W1:Y:S01]  /*6de0*/  MUFU.TANH R232, R232 ;  /* 0x000000e800e87308 */ /* 0x000e620000002400 */
[----:B------:R-:W-:Y:S06]  /*6df0*/  IADD3 R22, R22, UR6, RZ ;  /* 0x0000000616167c10 */ /* 0x000fec000fffe0ff */
[----:B------:R-:W0:Y:S03]  /*6e00*/  LDGDEPBAR ;  /* 0x00000000000079af */ /* 0x000e260000000000 */
[----:B------:R-:W1:Y:S05]  /*6e10*/  MUFU.TANH R192, R192 ;  /* 0x000000c000c07308 */ /* 0x000e6a0000002400 */
[----:B------:R-:W1:Y:S05]  /*6e20*/  SHFL.IDX PT, R10, R18, RZ, 0x1c1f ;  /* 0x001c1fff120a7589 */ /* 0x000e6a00000e0000 */
[----:B------:R-:W2:Y:S10]  /*6e30*/  MUFU.TANH R237, R237 ;  /* 0x000000ed00ed7308 */ /* 0x000eb40000002400 */
[----:B------:R-:W2:Y:S01]  /*6e40*/  MUFU.TANH R187, R187 ;  /* 0x000000bb00bb7308 */ /* 0x000ea20000002400 */
[----:B-1----:R-:W-:Y:S09]  /*6e50*/  IADD3 R26, R23, R10, RZ ;  /* 0x0000000a171a7210 */ /* 0x002ff20007ffe0ff */
[----:B------:R-:W1:Y:S01]  /*6e60*/  MUFU.TANH R234, R234 ;  /* 0x000000ea00ea7308 */ /* 0x000e620000002400 */
[----:B------:R-:W-:Y:S09]  /*6e70*/  IADD3 R25, R10, R22, RZ ;  /* 0x000000160a197210 */ /* 0x000ff20007ffe0ff */
[----:B------:R-:W1:Y:S10]  /*6e80*/  MUFU.TANH R236, R236 ;  /* 0x000000ec00ec7308 */ /* 0x000e740000002400 */
        /* <DEDUP_REMOVED lines=21> */
[----:B------:R-:W1:Y:S01]  /*6fe0*/  MUFU.TANH R252, R252 ;  /* 0x000000fc00fc7308 */ /* 0x000e620000002400 */
[----:B------:R-:W-:-:S05]  /*6ff0*/  @P0 BRA `(.L_x_34) ;  /* 0x0000019000000947 */ /* 0x000fca0003800000 */
[----:B--234-:R-:W-:Y:S01]  /*7000*/  IADD3 R5, R10, c[0x0][0x1d0], RZ ;  /* 0x000074000a057a10 */ /* 0x01cfe20007ffe0ff */
[----:B------:R-:W-:Y:S03]  /*7010*/  BSSY B0, `(.L_x_35) ;  /* 0x0000012000007945 */ /* 0x000fe60003800000 */
[----:B------:R-:W-:Y:S04]  /*7020*/  IADD3 R5, R5, -c[0x0][0x168], RZ ;  /* 0x80005a0005057a10 */ /* 0x000fe80007ffe0ff */
[----:B------:R-:W-:Y:S11]  /*7030*/  ISETP.GT.AND P0, PT, R5, -0x1, PT ;  /* 0xffffffff0500780c */ /* 0x000ff60003f04270 */
[----:B------:R-:W-:Y:S02]  /*7040*/  @!UPT UIADD3 URZ, URZ, URZ, URZ ;  /* 0x0000003f3f3ff290 */ /* 0x000fe4000fffe03f */
[----:B------:R-:W-:-:S05]  /*7050*/  @P0 BRA `(.L_x_36) ;  /* 0x0000008000000947 */ /* 0x000fca0003800000 */
[----:B------:R-:W-:Y:S01]  /*7060*/  LOP3.LUT R5, RZ, R5, RZ, 0x33, !PT ;  /* 0x00000005ff057212 */ /* 0x000fe200078e33ff */
[----:B------:R-:W-:Y:S05]  /*7070*/  IMAD.MOV.U32 R4, RZ, RZ, c[0x0][0x32c] ;  /* 0x0000cb00ff047624 */ /* 0x000fea00078e00ff */
[----:B------:R-:W-:Y:S11]  /*7080*/  ISETP.NE.AND P0, PT, R4, 0x1, PT ;  /* 0x000000010400780c */ /* 0x000ff60003f05270 */
[----:B------:R-:W-:Y:S02]  /*7090*/  @!UPT UIADD3 URZ, URZ, URZ, URZ ;  /* 0x0000003f3f3ff290 */ /* 0x000fe4000fffe03f */
[----:B------:R-:W-:Y:S05]  /*70a0*/  @P0 IMAD.HI.U32 R4, R5, c[0x0][0x330], RZ ;  /* 0x0000cc0005040a27 */ /* 0x000fea00078e00ff */
[----:B------:R-:W-:Y:S04]  /*70b0*/  @P0 SHF.R.U32.HI R5, RZ, c[0x0][0x334], R4 ;  /* 0x0000cd00ff050a19 */ /* 0x000fe80000011604 */
[----:B------:R-:W-:Y:S01]  /*70c0*/  LOP3.LUT R5, RZ, R5, RZ, 0x33, !PT ;  /* 0x00000005ff057212 */ /* 0x000fe200078e33ff */
[----:B------:R-:W-:-:S05]  /*70d0*/  BRA `(.L_x_37) ;  /* 0x0000005000007947 */ /* 0x000fca0003800000 */
.L_x_36:
[----:B------:R-:W-:Y:S04]  /*70e0*/  MOV R4, c[0x0][0x32c] ;  /* 0x0000cb0000047a02 */ /* 0x000fe80000000f00 */
[----:B------:R-:W-:Y:S11]  /*70f0*/  ISETP.NE.AND P0, PT, R4, 0x1, PT ;  /* 0x000000010400780c */ /* 0x000ff60003f05270 */
[----:B------:R-:W-:Y:S02]  /*7100*/  @!UPT UIADD3 URZ, URZ, URZ, URZ ;  /* 0x0000003f3f3ff290 */ /* 0x000fe4000fffe03f */
[----:B------:R-:W-:Y:S05]  /*7110*/  @P0 IMAD.HI.U32 R4, R5, c[0x0][0x330], RZ ;  /* 0x0000cc0005040a27 */ /* 0x000fea00078e00ff */
[----:B------:R-:W-:Y:S02]  /*7120*/  @P0 SHF.R.U32.HI R5, RZ, c[0x0][0x334], R4 ;  /* 0x0000cd00ff050a19 */ /* 0x000fe40000011604 */
.L_x_37:
[----:B------:R-:W-:Y:S05]  /*7130*/  BSYNC B0 ;  /* 0x0000000000007941 */ /* 0x000fea0003800000 */
.L_x_35:
[----:B------:R-:W-:Y:S04]  /*7140*/  IMAD.IADD R4, R19, 0x1, -R222 ;  /* 0x0000000113047824 */ /* 0x000fe800078e0ade */
[----:B------:R-:W-:Y:S05]  /*7150*/  IMAD R4, R5, c[0x0][0x32c], R4 ;  /* 0x0000cb0005047a24 */ /* 0x000fea00078e0204 */
[----:B------:R-:W-:Y:S02]  /*7160*/  IADD3 R5, R4, c[0x0][0x32c], RZ ;  /* 0x0000cb0004057a10 */ /* 0x000fe40007ffe0ff */
[----:B------:R-:W-:Y:S02]  /*7170*/  IMNMX R25, R25, R4, !PT ;  /* 0x0000000419197217 */ /* 0x000fe40007800200 */
[----:B------:R-:W-:Y:S02]  /*7180*/  IMNMX R26, R26, R5, PT ;  /* 0x000000051a1a7217 */ /* 0x000fe40003800200 */
.L_x_34:
[C---:B--234-:R-:W-:Y:S01]  /*7190*/  ISETP.GE.AND P0, PT, R19.reuse, 0x1, PT ;  /* 0x000000011300780c */ /* 0x05cfe20003f06270 */
[----:B------:R-:W2:Y:S01]  /*71a0*/  SHFL.IDX PT, R4, R18, 0x1, 0x1c1f ;  /* 0x003c1f0012047f89 */ /* 0x000ea200000e0000 */
[----:B------:R-:W-:Y:S02]  /*71b0*/  ISETP.GE.AND P1, PT, R19, 0x2, PT ;  /* 0x000000021300780c */ /* 0x000fe40003f26270 */
[----:B------:R-:W-:Y:S02]  /*71c0*/  LOP3.LUT R223, R223, 0xfff7ffff, RZ, 0xc0, !PT ;  /* 0xfff7ffffdfdf7812 */ /* 0x000fe400078ec0ff */
[C---:B------:R-:W-:Y:S02]  /*71d0*/  ISETP.GE.AND P2, PT, R19.reuse, 0x9, PT ;  /* 0x000000091300780c */ /* 0x040fe40003f46270 */
[C---:B------:R-:W-:Y:S02]  /*71e0*/  ISETP.GE.AND P6, PT, R19.reuse, 0x51, PT ;  /* 0x000000511300780c */ /* 0x040fe40003fc6270 */
[----:B------:R-:W-:Y:S03]  /*71f0*/  ISETP.GE.AND P5, PT, R19, 0x52, PT ;  /* 0x000000521300780c */ /* 0x000fe60003fa6270 */
[----:B------:R-:W-:Y:S02]  /*7200*/  @P0 LOP3.LUT R223, R223, 0x80000, RZ, 0xfc, !PT ;  /* 0x00080000dfdf0812 */ /* 0x000fe400078efcff */
[----:B------:R-:W-:Y:S02]  /*7210*/  ISETP.GT.AND P0, PT, R25, RZ, !P0 ;  /* 0x000000ff1900720c */ /* 0x000fe40004704270 */
[----:B------:R-:W-:Y:S02]  /*7220*/  LOP3.LUT R223, R223, 0xfffbffff, RZ, 0xc0, !PT ;  /* 0xfffbffffdfdf7812 */ /* 0x000fe400078ec0ff */
[----:B------:R-:W-:Y:S02]  /*7230*/  ISETP.LT.OR P0, PT, R26, 0x1, P0 ;  /* 0x000000011a00780c */ /* 0x000fe40000701670 */
[----:B------:R-:W-:Y:S02]  /*7240*/  @P1 LOP3.LUT R223, R223, 0x40000, RZ, 0xfc, !PT ;  /* 0x00040000dfdf1812 */ /* 0x000fe400078efcff */
[----:B------:R-:W-:Y:S02]  /*7250*/  ISETP.GT.AND P1, PT, R25, 0x1, !P1 ;  /* 0x000000011900780c */ /* 0x000fe40004f24270 */
[----:B------:R-:W-:Y:S01]  /*7260*/  LOP3.LUT R223, R223, 0xfffdffff, RZ, 0xc0, !PT ;  /* 0xfffdffffdfdf7812 */ /* 0x000fe200078ec0ff */
[--C-:B--2---:R-:W-:Y:S01]  /*7270*/  IMAD.IADD R23, R23, 0x1, R4.reuse ;  /* 0x0000000117177824 */ /* 0x104fe200078e0204 */
[----:B------:R-:W-:Y:S01]  /*7280*/  FSEL R12, R156, -INF , !P0 ;  /* 0xff8000009c0c7808 */ /* 0x000fe20004000000 */
[----:B------:R-:W-:Y:S01]  /*7290*/  IMAD.IADD R22, R22, 0x1, R4 ;  /* 0x0000000116167824 */ /* 0x000fe200078e0204 */
[----:B------:R-:W-:Y:S02]  /*72a0*/  @P2 LOP3.LUT R223, R223, 0x20000, RZ, 0xfc, !PT ;  /* 0x00020000dfdf2812 */ /* 0x000fe400078efcff */
[----:B------:R-:W-:Y:S02]  /*72b0*/  ISETP.GT.AND P0, PT, R25, 0x8, !P2 ;  /* 0x000000081900780c */ /* 0x000fe40005704270 */
[C---:B------:R-:W-:Y:S02]  /*72c0*/  ISETP.GE.AND P2, PT, R19.reuse, 0xa, PT ;  /* 0x0000000a1300780c */ /* 0x040fe40003f46270 */
[C---:B------:R-:W-:Y:S02]  /*72d0*/  ISETP.LT.OR P1, PT, R26.reuse, 0x2, P1 ;  /* 0x000000021a00780c */ /* 0x040fe40000f21670 */
[----:B------:R-:W-:Y:S02]  /*72e0*/  ISETP.LT.OR P0, PT, R26, 0x9, P0 ;  /* 0x000000091a00780c */ /* 0x000fe40000701670 */
[----:B------:R-:W-:Y:S02]  /*72f0*/  FSEL R10, R160, -INF , !P1 ;  /* 0xff800000a00a7808 */ /* 0x000fe40004800000 */
[----:B------:R-:W-:Y:S02]  /*7300*/  ISETP.GE.AND P1, PT, R19, 0x11, PT ;  /* 0x000000111300780c */ /* 0x000fe40003f26270 */
[----:B------:R-:W-:Y:S02]  /*7310*/  LOP3.LUT R223, R223, 0xfffeffff, RZ, 0xc0, !PT ;  /* 0xfffeffffdfdf7812 */ /* 0x000fe400078ec0ff */
[----:B------:R-:W-:Y:S02]  /*7320*/  FSEL R6, R162, -INF , !P0 ;  /* 0xff800000a2067808 */ /* 0x000fe40004000000 */
[----:B------:R-:W-:Y:S02]  /*7330*/  @P2 LOP3.LUT R223, R223, 0x10000, RZ, 0xfc, !PT ;  /* 0x00010000dfdf2812 */ /* 0x000fe400078efcff */
[----:B------:R-:W-:Y:S02]  /*7340*/  ISETP.GT.AND P0, PT, R25, 0x9, !P2 ;  /* 0x000000091900780c */ /* 0x000fe40005704270 */
[----:B------:R-:W-:Y:S02]  /*7350*/  LOP3.LUT R223, R223, 0xffff7fff, RZ, 0xc0, !PT ;  /* 0xffff7fffdfdf7812 */ /* 0x000fe400078ec0ff */
[----:B------:R-:W-:Y:S02]  /*7360*/  ISETP.LT.OR P0, PT, R26, 0xa, P0 ;  /* 0x0000000a1a00780c */ /* 0x000fe40000701670 */
[----:B------:R-:W-:Y:S02]  /*7370*/  @P1 LOP3.LUT R223, R223, 0x8000, RZ, 0xfc, !PT ;  /* 0x00008000dfdf1812 */ /* 0x000fe400078efcff */
[----:B------:R-:W-:Y:S02]  /*7380*/  FSEL R8, R164, -INF , !P0 ;  /* 0xff800000a4087808 */ /* 0x000fe40004000000 */
[----:B------:R-:W-:Y:S02]  /*7390*/  ISETP.GT.AND P0, PT, R25, 0x10, !P1 ;  /* 0x000000101900780c */ /* 0x000fe40004f04270 */
[----:B------:R-:W-:Y:S02]  /*73a0*/  ISETP.GE.AND P1, PT, R19, 0x12, PT ;  /* 0x000000121300780c */ /* 0x000fe40003f26270 */
[----:B------:R-:W-:Y:S02]  /*73b0*/  ISETP.LT.OR P0, PT, R26, 0x11, P0 ;  /* 0x000000111a00780c */ /* 0x000fe40000701670 */
[----:B------:R-:W-:Y:S02]  /*73c0*/  LOP3.LUT R223, R223, 0xffffbfff, RZ, 0xc0, !PT ;  /* 0xffffbfffdfdf7812 */ /* 0x000fe400078ec0ff */
[----:B------:R-:W-:Y:S02]  /*73d0*/  FSEL R42, R184, -INF , !P0 ;  /* 0xff800000b82a7808 */ /* 0x000fe40004000000 */
[----:B------:R-:W-:Y:S02]  /*73e0*/  ISETP.GT.AND P0, PT, R25, 0x11, !P1 ;  /* 0x000000111900780c */ /* 0x000fe40004f04270 */
[----:B------:R-:W-:Y:S02]  /*73f0*/  ISETP.GE.AND P2, PT, R19, 0x59, PT ;  /* 0x000000591300780c */ /* 0x000fe40003f46270 */
[----:B------:R-:W-:Y:S02]  /*7400*/  ISETP.LT.OR P0, PT, R26, 0x12, P0 ;  /* 0x000000121a00780c */ /* 0x000fe40000701670 */
[----:B------:R-:W-:Y:S02]  /*7410*/  @P1 LOP3.LUT R223, R223, 0x4000, RZ, 0xfc, !PT ;  /* 0x00004000dfdf1812 */ /* 0x000fe400078efcff */
[----:B------:R-:W-:Y:S02]  /*7420*/  ISETP.GE.AND P1, PT, R19, 0x19, PT ;  /* 0x000000191300780c */ /* 0x000fe40003f26270 */
[----:B------:R-:W-:Y:S02]  /*7430*/  LOP3.LUT R223, R223, 0xffffdfff, RZ, 0xc0, !PT ;  /* 0xffffdfffdfdf7812 */ /* 0x000fe400078ec0ff */
[----:B------:R-:W-:Y:S02]  /*7440*/  FSEL R40, R166, -INF , !P0 ;  /* 0xff800000a6287808 */ /* 0x000fe40004000000 */
[----:B------:R-:W-:Y:S04]  /*7450*/  ISETP.GT.AND P0, PT, R25, 0x18, !P1 ;  /* 0x000000181900780c */ /* 0x000fe80004f04270 */
[C---:B------:R-:W-:Y:S03]  /*7460*/  ISETP.LT.OR P0, PT, R26.reuse, 0x19, P0 ;  /* 0x000000191a00780c */ /* 0x040fe60000701670 */
[----:B------:R-:W-:Y:S02]  /*7470*/  @P1 LOP3.LUT R223, R223, 0x2000, RZ, 0xfc, !PT ;  /* 0x00002000dfdf1812 */ /* 0x000fe400078efcff */
[----:B------:R-:W-:Y:S02]  /*7480*/  ISETP.GE.AND P1, PT, R19, 0x1a, PT ;  /* 0x0000001a1300780c */ /* 0x000fe40003f26270 */
[----:B------:R-:W-:Y:S02]  /*7490*/  LOP3.LUT R223, R223, 0xffffefff, RZ, 0xc0, !PT ;  /* 0xffffefffdfdf7812 */ /* 0x000fe400078ec0ff */
[----:B------:R-:W-:Y:S02]  /*74a0*/  FSEL R50, R185, -INF , !P0 ;  /* 0xff800000b9327808 */ /* 0x000fe40004000000 */
[----:B------:R-:W-:Y:S04]  /*74b0*/  ISETP.GT.AND P0, PT, R25, 0x19, !P1 ;  /* 0x000000191900780c */ /* 0x000fe80004f04270 */
[----:B------:R-:W-:Y:S03]  /*74c0*/  ISETP.LT.OR P0, PT, R26, 0x1a, P0 ;  /* 0x0000001a1a00780c */ /* 0x000fe60000701670 */
        /* <DEDUP_REMOVED lines=21> */
[----:B-1----:R-:W-:Y:S02]  /*7620*/  FSEL R162, R234, -INF , !P0 ;  /* 0xff800000eaa27808 */ /* 0x002fe40004000000 */
        /* <DEDUP_REMOVED lines=40> */
[----:B------:R-:W-:Y:S02]  /*78b0*/  FSEL R192, R9, -INF , !P0 ;  /* 0xff80000009c07808 */ /* 0x000fe40004000000 */
[----:B------:R-:W-:Y:S02]  /*78c0*/  LOP3.LUT R223, R223, 0xfffffffd, RZ, 0xc0, !PT ;  /* 0xfffffffddfdf7812 */ /* 0x000fe400078ec0ff */
[----:B------:R-:W-:Y:S04]  /*78d0*/  ISETP.GT.AND P0, PT, R25, 0x48, !P1 ;  /* 0x000000481900780c */ /* 0x000fe80004f04270 */
[C---:B------:R-:W-:Y:S03]  /*78e0*/  ISETP.LT.OR P0, PT, R26.reuse, 0x49, P0 ;  /* 0x000000491a00780c */ /* 0x040fe60000701670 */
[----:B------:R-:W-:Y:S02]  /*78f0*/  @P1 LOP3.LUT R223, R223, 0x2, RZ, 0xfc, !PT ;  /* 0x00000002dfdf1812 */ /* 0x000fe400078efcff */
[----:B------:R-:W-:Y:S02]  /*7900*/  ISETP.GE.AND P1, PT, R19, 0x4a, PT ;  /* 0x0000004a1300780c */ /* 0x000fe40003f26270 */
[----:B------:R-:W-:Y:S02]  /*7910*/  FSEL R184, R13, -INF , !P0 ;  /* 0xff8000000db87808 */ /* 0x000fe40004000000 */
[----:B------:R-:W-:Y:S02]  /*7920*/  ISETP.GT.AND P0, PT, R25, 0x49, !P1 ;  /* 0x000000491900780c */ /* 0x000fe40004f04270 */
[----:B------:R-:W-:Y:S02]  /*7930*/  LOP3.LUT R223, R223, 0xfffffffe, RZ, 0xc0, !PT ;  /* 0xfffffffedfdf7812 */ /* 0x000fe400078ec0ff */
[C---:B------:R-:W-:Y:S04]  /*7940*/  ISETP.LT.OR P0, PT, R26.reuse, 0x4a, P0 ;  /* 0x0000004a1a00780c */ /* 0x040fe80000701670 */
[----:B------:R-:W-:Y:S02]  /*7950*/  FSEL R166, R15, -INF , !P0 ;  /* 0xff8000000fa67808 */ /* 0x000fe40004000000 */
[----:B------:R-:W-:Y:S02]  /*7960*/  ISETP.GT.AND P0, PT, R25, 0x50, !P6 ;  /* 0x000000501900780c */ /* 0x000fe40007704270 */
[----:B------:R-:W-:Y:S02]  /*7970*/  @P1 LOP3.LUT R223, R223, 0x1, RZ, 0xfc, !PT ;  /* 0x00000001dfdf1812 */ /* 0x000fe400078efcff */
[C---:B------:R-:W-:Y:S02]  /*7980*/  ISETP.LT.OR P0, PT, R26.reuse, 0x51, P0 ;  /* 0x000000511a00780c */ /* 0x040fe40000701670 */
[----:B------:R-:W-:Y:S02]  /*7990*/  ISETP.GE.AND P1, PT, R19, 0x5a, PT ;  /* 0x0000005a1300780c */ /* 0x000fe40003f26270 */
[----:B------:R-:W-:Y:S02]  /*79a0*/  FSEL R156, R17, -INF , !P0 ;  /* 0xff800000119c7808 */ /* 0x000fe40004000000 */
[C---:B------:R-:W-:Y:S04]  /*79b0*/  ISETP.GT.AND P0, PT, R25.reuse, 0x51, !P5 ;  /* 0x000000511900780c */ /* 0x040fe80006f04270 */
[----:B------:R-:W-:Y:S04]  /*79c0*/  ISETP.LT.OR P0, PT, R26, 0x52, P0 ;  /* 0x000000521a00780c */ /* 0x000fe80000701670 */
[----:B------:R-:W-:Y:S02]  /*79d0*/  FSEL R150, R150, -INF , !P0 ;  /* 0xff80000096967808 */ /* 0x000fe40004000000 */
[C---:B------:R-:W-:Y:S04]  /*79e0*/  ISETP.GT.AND P0, PT, R25.reuse, 0x58, !P2 ;  /* 0x000000581900780c */ /* 0x040fe80005704270 */
[----:B------:R-:W-:Y:S04]  /*79f0*/  ISETP.LT.OR P0, PT, R26, 0x59, P0 ;  /* 0x000000591a00780c */ /* 0x000fe80000701670 */
[----:B------:R-:W-:Y:S02]  /*7a00*/  FSEL R146, R146, -INF , !P0 ;  /* 0xff80000092927808 */ /* 0x000fe40004000000 */
[----:B------:R-:W-:Y:S04]  /*7a10*/  ISETP.GT.AND P0, PT, R25, 0x59, !P1 ;  /* 0x000000591900780c */ /* 0x000fe80004f04270 */
[----:B------:R-:W-:Y:S04]  /*7a20*/  ISETP.LT.OR P0, PT, R26, 0x5a, P0 ;  /* 0x0000005a1a00780c */ /* 0x000fe80000701670 */
[----:B------:R-:W-:Y:S02]  /*7a30*/  FSEL R144, R21, -INF , !P0 ;  /* 0xff80000015907808 */ /* 0x000fe40004000000 */
[----:B------:R-:W-:Y:S11]  /*7a40*/  PLOP3.LUT P0, PT, PT, PT, UP2, 0x40, 0x0 ;  /* 0x000000000000781c */ /* 0x000ff60003f0e828 */
[----:B------:R-:W-:Y:S02]  /*7a50*/  @!UPT UIADD3 URZ, URZ, URZ, URZ ;  /* 0x0000003f3f3ff290 */ /* 0x000fe4000fffe03f */
[----:B------:R-:W-:-:S05]  /*7a60*/  @P0 BRA `(.L_x_38) ;  /* 0x0000019000000947 */ /* 0x000fca0003800000 */
[----:B------:R-:W-:Y:S01]  /*7a70*/  IADD3 R4, R4, c[0x0][0x1d0], RZ ;  /* 0x0000740004047a10 */ /* 0x000fe20007ffe0ff */
        /* <DEDUP_REMOVED lines=13> */
.L_x_40:
[----:B------:R-:W-:Y:S04]  /*7b50*/  MOV R4, c[0x0][0x32c] ;  /* 0x0000cb0000047a02 */ /* 0x000fe80000000f00 */
[----:B------:R-:W-:Y:S11]  /*7b60*/  ISETP.NE.AND P0, PT, R4, 0x1, PT ;  /* 0x000000010400780c */ /* 0x000ff60003f05270 */
[----:B------:R-:W-:Y:S02]  /*7b70*/  @!UPT UIADD3 URZ, URZ, URZ, URZ ;  /* 0x0000003f3f3ff290 */ /* 0x000fe4000fffe03f */
[----:B------:R-:W-:Y:S05]  /*7b80*/  @P0 IMAD.HI.U32 R4, R5, c[0x0][0x330], RZ ;  /* 0x0000cc0005040a27 */ /* 0x000fea00078e00ff */
[----:B------:R-:W-:Y:S02]  /*7b90*/  @P0 SHF.R.U32.HI R5, RZ, c[0x0][0x334], R4 ;  /* 0x0000cd00ff050a19 */ /* 0x000fe40000011604 */
.L_x_41:
[----:B------:R-:W-:Y:S05]  /*7ba0*/  BSYNC B0 ;  /* 0x0000000000007941 */ /* 0x000fea0003800000 */
.L_x_39:
[----:B------:R-:W-:Y:S04]  /*7bb0*/  IMAD.IADD R4, R19, 0x1, -R222 ;  /* 0x0000000113047824 */ /* 0x000fe800078e0ade */
[----:B------:R-:W-:Y:S05]  /*7bc0*/  IMAD R4, R5, c[0x0][0x32c], R4 ;  /* 0x0000cb0005047a24 */ /* 0x000fea00078e0204 */
[----:B------:R-:W-:Y:S02]  /*7bd0*/  IADD3 R16, R4, c[0x0][0x32c], RZ ;  /* 0x0000cb0004107a10 */ /* 0x000fe40007ffe0ff */
[----:B------:R-:W-:Y:S02]  /*7be0*/  IMNMX R22, R22, R4, !PT ;  /* 0x0000000416167217 */ /* 0x000fe40007800200 */
[----:B------:R-:W-:Y:S02]  /*7bf0*/  IMNMX R23, R23, R16, PT ;  /* 0x0000001017177217 */ /* 0x000fe40003800200 */
.L_x_38:
[----:B------:R-:W-:Y:S01]  /*7c00*/  LOP3.LUT P0, RZ, R223, 0x80000, RZ, 0xc0, !PT ;  /* 0x00080000dfff7812 */ /* 0x000fe2000780c0ff */
[----:B------:R-:W-:Y:S01]  /*7c10*/  LDSM.16.MT88.4 R28, [R209+0x100] ;  /* 0x00010000d11c783b */ /* 0x000fe20000004200 */
[----:B------:R-:W-:Y:S02]  /*7c20*/  FMNMX.FTZ R7, R12, R3, !PT ;  /* 0x000000030c077209 */ /* 0x000fe40007810000 */
[----:B------:R-:W-:Y:S02]  /*7c30*/  ISETP.GT.AND P0, PT, R22, RZ, !P0 ;  /* 0x000000ff1600720c */ /* 0x000fe40004704270 */
[----:B------:R-:W-:Y:S02]  /*7c40*/  FMNMX.FTZ R7, R10, R7, !PT ;  /* 0x000000070a077209 */ /* 0x000fe40007810000 */
[----:B------:R-:W-:Y:S01]  /*7c50*/  ISETP.LT.OR P0, PT, R23, 0x1, P0 ;  /* 0x000000011700780c */ /* 0x000fe20000701670 */
[----:B------:R-:W-:Y:S01]  /*7c60*/  LDSM.16.MT88.4 R36, [R208+0x100] ;  /* 0x00010000d024783b */ /* 0x000fe20000004200 */
[----:B------:R-:W-:Y:S02]  /*7c70*/  FMNMX.FTZ R7, R6, R7, !PT ;  /* 0x0000000706077209 */ /* 0x000fe40007810000 */
[----:B------:R-:W-:Y:S02]  /*7c80*/  FSEL R15, R0, -INF , !P0 ;  /* 0xff800000000f7808 */ /* 0x000fe40004000000 */
[----:B------:R-:W-:Y:S02]  /*7c90*/  LOP3.LUT P0, RZ, R223, 0x40000, RZ, 0xc0, !PT ;  /* 0x00040000dfff7812 */ /* 0x000fe4000780c0ff */
[----:B------:R-:W-:Y:S01]  /*7ca0*/  FMNMX.FTZ R7, R8, R7, !PT ;  /* 0x0000000708077209 */ /* 0x000fe20007810000 */
[----:B------:R-:W-:Y:S01]  /*7cb0*/  LDSM.16.MT88.4 R44, [R212+0x3100] ;  /* 0x00310000d42c783b */ /* 0x000fe20000004200 */
[----:B------:R-:W-:Y:S02]  /*7cc0*/  ISETP.GT.AND P0, PT, R22, 0x1, !P0 ;  /* 0x000000011600780c */ /* 0x000fe40004704270 */
[----:B------:R-:W-:Y:S02]  /*7cd0*/  FMNMX.FTZ R7, R42, R7, !PT ;  /* 0x000000072a077209 */ /* 0x000fe40007810000 */
[----:B------:R-:W-:Y:S02]  /*7ce0*/  ISETP.LT.OR P0, PT, R23, 0x2, P0 ;  /* 0x000000021700780c */ /* 0x000fe40000701670 */
[----:B------:R-:W-:Y:S02]  /*7cf0*/  FMNMX.FTZ R7, R40, R7, !PT ;  /* 0x0000000728077209 */ /* 0x000fe40007810000 */
[----:B------:R-:W-:Y:S02]  /*7d00*/  FSEL R13, R157, -INF , !P0 ;  /* 0xff8000009d0d7808 */ /* 0x000fe40004000000 */
[----:B------:R-:W-:Y:S02]  /*7d10*/  LOP3.LUT P0, RZ, R223, 0x20000, RZ, 0xc0, !PT ;  /* 0x00020000dfff7812 */ /* 0x000fe4000780c0ff */
[----:B------:R-:W-:Y:S02]  /*7d20*/  FMNMX.FTZ R7, R50, R7, !PT ;  /* 0x0000000732077209 */ /* 0x000fe40007810000 */
        /* <DEDUP_REMOVED lines=66> */
[C---:B------:R-:W-:Y:S01]  /*8150*/  ISETP.GT.AND P6, PT, R22.reuse, 0x50, !P6 ;  /* 0x000000501600780c */ /* 0x040fe200077c4270 */
[----:B------:R-:W1:Y:S01]  /*8160*/  SHFL.BFLY PT, R0, R5, 0x2, 0x1f ;  /* 0x0c401f0005007f89 */ /* 0x000e6200000e0000 */
[----:B------:R-:W-:Y:S02]  /*8170*/  FSEL R233, R233, -INF , !P0 ;  /* 0xff800000e9e97808 */ /* 0x000fe40004000000 */
[----:B------:R-:W-:Y:S02]  /*8180*/  LOP3.LUT P0, RZ, R223, 0x80, RZ, 0xc0, !PT ;  /* 0x00000080dfff7812 */ /* 0x000fe4000780c0ff */
[----:B------:R-:W-:Y:S02]  /*8190*/  FMNMX.FTZ R4, R233, R4, !PT ;  /* 0x00000004e9047209 */ /* 0x000fe40007810000 */
[C---:B------:R-:W-:Y:S02]  /*81a0*/  ISETP.GT.AND P0, PT, R22.reuse, 0x30, !P0 ;  /* 0x000000301600780c */ /* 0x040fe40004704270 */
[C---:B------:R-:W-:Y:S02]  /*81b0*/  ISETP.GT.AND P5, PT, R22.reuse, 0x51, !P5 ;  /* 0x000000511600780c */ /* 0x040fe40006fa4270 */
[C---:B------:R-:W-:Y:S02]  /*81c0*/  ISETP.LT.OR P0, PT, R23.reuse, 0x31, P0 ;  /* 0x000000311700780c */ /* 0x040fe40000701670 */
[----:B------:R-:W-:Y:S02]  /*81d0*/  ISETP.LT.OR P6, PT, R23, 0x51, P6 ;  /* 0x000000511700780c */ /* 0x000fe400037c1670 */
        /* <DEDUP_REMOVED lines=11> */
[----:B------:R-:W-:Y:S02]  /*8290*/  FSEL R147, R251, -INF , !P6 ;  /* 0xff800000fb937808 */ /* 0x000fe40007000000 */
[----:B------:R-:W-:Y:S02]  /*82a0*/  ISETP.LT.OR P0, PT, R23, 0x39, P0 ;  /* 0x000000391700780c */ /* 0x000fe40000701670 */
[C---:B------:R-:W-:Y:S02]  /*82b0*/  ISETP.GT.AND P1, PT, R22.reuse, 0x59, !P1 ;  /* 0x000000591600780c */ /* 0x040fe40004f24270 */
[----:B------:R-:W-:Y:S02]  /*82c0*/  FSEL R241, R241, -INF , !P0 ;  /* 0xff800000f1f17808 */ /* 0x000fe40004000000 */
[----:B------:R-:W-:Y:S02]  /*82d0*/  LOP3.LUT P0, RZ, R223, 0x10, RZ, 0xc0, !PT ;  /* 0x00000010dfff7812 */ /* 0x000fe4000780c0ff */
[----:B------:R-:W-:Y:S02]  /*82e0*/  FMNMX.FTZ R4, R241, R4, !PT ;  /* 0x00000004f1047209 */ /* 0x000fe40007810000 */
[----:B------:R-:W-:Y:S02]  /*82f0*/  ISETP.GT.AND P0, PT, R22, 0x39, !P0 ;  /* 0x000000391600780c */ /* 0x000fe40004704270 */
[C---:B------:R-:W-:Y:S02]  /*8300*/  ISETP.LT.OR P2, PT, R23.reuse, 0x59, P2 ;  /* 0x000000591700780c */ /* 0x040fe40001741670 */
[----:B------:R-:W-:Y:S02]  /*8310*/  ISETP.LT.OR P0, PT, R23, 0x3a, P0 ;  /* 0x0000003a1700780c */ /* 0x000fe40000701670 */
[----:B------:R-:W-:Y:S02]  /*8320*/  FSEL R139, R250, -INF , !P5 ;  /* 0xff800000fa8b7808 */ /* 0x000fe40006800000 */
        /* <DEDUP_REMOVED lines=11> */
[----:B-1----:R-:W-:Y:S02]  /*83e0*/  FMNMX.FTZ R16, R5, R0, !PT ;  /* 0x0000000005107209 */ /* 0x002fe40007810000 */
[----:B------:R-:W-:Y:S02]  /*83f0*/  ISETP.LT.OR P0, PT, R23, 0x42, P0 ;  /* 0x000000421700780c */ /* 0x000fe40000701670 */
[----:B------:R-:W-:Y:S01]  /*8400*/  FSEL R117, R252, -INF , !P1 ;  /* 0xff800000fc757808 */ /* 0x000fe20004800000 */
[----:B------:R-:W1:Y:S01]  /*8410*/  SHFL.BFLY PT, R17, R16, 0x1, 0x1f ;  /* 0x0c201f0010117f89 */ /* 0x000e6200000e0000 */
[----:B------:R-:W-:Y:S02]  /*8420*/  FSEL R165, R242, -INF , !P0 ;  /* 0xff800000f2a57808 */ /* 0x000fe40004000000 */
[----:B------:R-:W-:Y:S02]  /*8430*/  LOP3.LUT P0, RZ, R223, 0x2, RZ, 0xc0, !PT ;  /* 0x00000002dfff7812 */ /* 0x000fe4000780c0ff */
[----:B------:R-:W-:Y:S02]  /*8440*/  FMNMX.FTZ R4, R165, R4, !PT ;  /* 0x00000004a5047209 */ /* 0x000fe40007810000 */
[----:B------:R-:W-:Y:S04]  /*8450*/  ISETP.GT.AND P0, PT, R22, 0x48, !P0 ;  /* 0x000000481600780c */ /* 0x000fe80004704270 */
[----:B------:R-:W-:Y:S04]  /*8460*/  ISETP.LT.OR P0, PT, R23, 0x49, P0 ;  /* 0x000000491700780c */ /* 0x000fe80000701670 */
[----:B------:R-:W-:Y:S02]  /*8470*/  FSEL R161, R248, -INF , !P0 ;  /* 0xff800000f8a17808 */ /* 0x000fe40004000000 */
[----:B------:R-:W-:Y:S02]  /*8480*/  LOP3.LUT P0, RZ, R223, 0x1, RZ, 0xc0, !PT ;  /* 0x00000001dfff7812 */ /* 0x000fe4000780c0ff */
[----:B------:R-:W-:Y:S02]  /*8490*/  FMNMX.FTZ R4, R161, R4, !PT ;  /* 0x00000004a1047209 */ /* 0x000fe40007810000 */
[----:B------:R-:W-:Y:S04]  /*84a0*/  ISETP.GT.AND P0, PT, R22, 0x49, !P0 ;  /* 0x000000491600780c */ /* 0x000fe80004704270 */
[----:B------:R-:W-:Y:S02]  /*84b0*/  ISETP.LT.OR P0, PT, R23, 0x4a, P0 ;  /* 0x0000004a1700780c */ /* 0x000fe40000701670 */
[----:B------:R-:W-:Y:S02]  /*84c0*/  LDSM.16.MT88.4 R20, [R210+0x100] ;  /* 0x00010000d214783b */ /* 0x000fe40000004200 */
[----:B------:R-:W-:Y:S04]  /*84d0*/  FSEL R159, R247, -INF , !P0 ;  /* 0xff800000f79f7808 */ /* 0x000fe80004000000 */
[----:B------:R-:W-:Y:S04]  /*84e0*/  FMNMX.FTZ R4, R159, R4, !PT ;  /* 0x000000049f047209 */ /* 0x000fe80007810000 */
[----:B------:R-:W-:Y:S04]  /*84f0*/  FMNMX.FTZ R4, R147, R4, !PT ;  /* 0x0000000493047209 */ /* 0x000fe80007810000 */
[----:B------:R-:W-:Y:S04]  /*8500*/  FMNMX.FTZ R0, R139, R4, !PT ;  /* 0x000000048b007209 */ /* 0x000fe80007810000 */
[----:B------:R-:W-:Y:S04]  /*8510*/  FMNMX.FTZ R0, R135, R0, !PT ;  /* 0x0000000087007209 */ /* 0x000fe80007810000 */
[----:B------:R-:W-:Y:S02]  /*8520*/  FMNMX.FTZ R7, R117, R0, !PT ;  /* 0x0000000075077209 */ /* 0x000fe40007810000 */
[----:B-1----:R-:W-:Y:S03]  /*8530*/  FMNMX.FTZ R0, R16, R17, !PT ;  /* 0x0000001110007209 */ /* 0x002fe60007810000 */
[----:B------:R-:W1:Y:S01]  /*8540*/  SHFL.BFLY PT, R4, R7, 0x2, 0x1f ;  /* 0x0c401f0007047f89 */ /* 0x000e6200000e0000 */
[C---:B------:R-:W-:Y:S01]  /*8550*/  FSETP.NEU.FTZ.AND P0, PT, R0.reuse, -INF , PT ;  /* 0xff8000000000780b */ /* 0x040fe20003f1d000 */
[----:B------:R-:W-:Y:S05]  /*8560*/  FMUL.FTZ R149, R0, c[0x0][0x2d0] ;  /* 0x0000b40000957a20 */ /* 0x000fea0000410000 */
[----:B------:R-:W-:Y:S05]  /*8570*/  FSEL R149, R149, RZ, P0 ;  /* 0x000000ff95957208 */ /* 0x000fea0000000000 */
[--C-:B------:R-:W-:Y:S01]  /*8580*/  FFMA.FTZ R118, R6, c[0x0][0x2d0], -R149.reuse ;  /* 0x0000b40006767a23 */ /* 0x100fe20000010895 */
[----:B------:R-:W-:Y:S01]  /*8590*/  FSEL R6, R0, RZ, P0 ;  /* 0x000000ff00067208 */ /* 0x000fe20000000000 */
[--C-:B------:R-:W-:Y:S02]  /*85a0*/  FFMA.FTZ R128, R12, c[0x0][0x2d0], -R149.reuse ;  /* 0x0000b4000c807a23 */ /* 0x100fe40000010895 */
[----:B------:R-:W-:Y:S02]  /*85b0*/  FFMA.FTZ R119, R10, c[0x0][0x2d0], -R149 ;  /* 0x0000b4000a777a23 */ /* 0x000fe40000010895 */
[----:B------:R-:W-:Y:S01]  /*85c0*/  FADD.FTZ R3, -R6, R3 ;  /* 0x0000000306037221 */ /* 0x000fe20000010100 */
[----:B------:R-:W-:Y:S01]  /*85d0*/  MUFU.EX2 R118, R118 ;  /* 0x0000007600767308 */ /* 0x000fe20000000800 */
[--C-:B------:R-:W-:Y:S02]  /*85e0*/  FFMA.FTZ R129, R8, c[0x0][0x2d0], -R149.reuse ;  /* 0x0000b40008817a23 */ /* 0x100fe40000010895 */
[--C-:B------:R-:W-:Y:S01]  /*85f0*/  FFMA.FTZ R136, R42, c[0x0][0x2d0], -R149.reuse ;  /* 0x0000b4002a887a23 */ /* 0x100fe20000010895 */
[----:B-1----:R-:W-:Y:S01]  /*8600*/  FMNMX.FTZ R5, R7, R4, !PT ;  /* 0x0000000407057209 */ /* 0x002fe20007810000 */
[--C-:B------:R-:W-:Y:S02]  /*8610*/  FFMA.FTZ R137, R40, c[0x0][0x2d0], -R149.reuse ;  /* 0x0000b40028897a23 */ /* 0x100fe40000010895 */
[--C-:B------:R-:W-:Y:S02]  /*8620*/  FFMA.FTZ R138, R50, c[0x0][0x2d0], -R149.reuse ;  /* 0x0000b400328a7a23 */ /* 0x100fe40000010895 */
[----:B------:R-:W1:Y:S01]  /*8630*/  SHFL.BFLY PT, R4, R5, 0x1, 0x1f ;  /* 0x0c201f0005047f89 */ /* 0x000e6200000e0000 */
[----:B------:R-:W-:Y:S01]  /*8640*/  MUFU.EX2 R128, R128 ;  /* 0x0000008000807308 */ /* 0x000fe20000000800 */
[--C-:B------:R-:W-:Y:S02]  /*8650*/  FFMA.FTZ R145, R48, c[0x0][0x2d0], -R149.reuse ;  /* 0x0000b40030917a23 */ /* 0x100fe40000010895 */
[--C-:B------:R-:W-:Y:S02]  /*8660*/  FFMA.FTZ R232, R232, c[0x0][0x2d0], -R149.reuse ;  /* 0x0000b400e8e87a23 */ /* 0x100fe40000010895 */
[--C-:B------:R-:W-:Y:S02]  /*8670*/  FFMA.FTZ R184, R184, c[0x0][0x2d0], -R149.reuse ;  /* 0x0000b400b8b87a23 */ /* 0x100fe40000010895 */
[--C-:B------:R-:W-:Y:S02]  /*8680*/  FFMA.FTZ R160, R160, c[0x0][0x2d0], -R149.reuse ;  /* 0x0000b400a0a07a23 */ /* 0x100fe40000010895 */
[--C-:B------:R-:W-:Y:S01]  /*8690*/  FFMA.FTZ R162, R162, c[0x0][0x2d0], -R149.reuse ;  /* 0x0000b400a2a27a23 */ /* 0x100fe20000010895 */
[----:B------:R-:W2:Y:S01]  /*86a0*/  MUFU.EX2 R119, R119 ;  /* 0x0000007700777308 */ /* 0x000ea20000000800 */
[--C-:B------:R-:W-:Y:S02]  /*86b0*/  FFMA.FTZ R234, R234, c[0x0][0x2d0], -R149.reuse ;  /* 0x0000b400eaea7a23 */ /* 0x100fe40000010895 */
[--C-:B------:R-:W-:Y:S02]  /*86c0*/  FFMA.FTZ R236, R236, c[0x0][0x2d0], -R149.reuse ;  /* 0x0000b400ecec7a23 */ /* 0x100fe40000010895 */
[--C-:B------:R-:W-:Y:S02]  /*86d0*/  FFMA.FTZ R156, R156, c[0x0][0x2d0], -R149.reuse ;  /* 0x0000b4009c9c7a23 */ /* 0x100fe40000010895 */
[--C-:B------:R-:W-:Y:S03]  /*86e0*/  FFMA.FTZ R146, R146, c[0x0][0x2d0], -R149.reuse ;  /* 0x0000b40092927a23 */ /* 0x100fe60000010895 */
[----:B------:R-:W3:Y:S01]  /*86f0*/  MUFU.EX2 R129, R129 ;  /* 0x0000008100817308 */ /* 0x000ee20000000800 */
[----:B-1----:R-:W-:Y:S01]  /*8700*/  FMNMX.FTZ R116, R5, R4, !PT ;  /* 0x0000000405747209 */ /* 0x002fe20007810000 */
[----:B------:R-:W-:Y:S03]  /*8710*/  FMUL.FTZ R4, R3, c[0x0][0x2d0] ;  /* 0x0000b40003047a20 */ /* 0x000fe60000410000 */
[C---:B------:R-:W-:Y:S01]  /*8720*/  FSETP.NEU.FTZ.AND P0, PT, R116.reuse, -INF , PT ;  /* 0xff8000007400780b */ /* 0x040fe20003f1d000 */
[C---:B------:R-:W-:Y:S04]  /*8730*/  FMUL.FTZ R134, R116.reuse, c[0x0][0x2d0] ;  /* 0x0000b40074867a20 */ /* 0x040fe80000410000 */
[----:B------:R-:W1:Y:S01]  /*8740*/  MUFU.EX2 R3, R4 ;  /* 0x0000000400037308 */ /* 0x000e620000000800 */
[----:B------:R-:W-:Y:S02]  /*8750*/  FSEL R5, R116, RZ, P0 ;  /* 0x000000ff74057208 */ /* 0x000fe40000000000 */
[----:B------:R-:W-:Y:S02]  /*8760*/  FSEL R134, R134, RZ, P0 ;  /* 0x000000ff86867208 */ /* 0x000fe40000000000 */
[----:B--2---:R-:W-:Y:S01]  /*8770*/  F2FP.PACK_AB R124, R119, R128 ;  /* 0x00000080777c723e */ /* 0x004fe200000000ff */
[----:B------:R-:W-:Y:S01]  /*8780*/  FADD.FTZ R5, -R5, R2 ;  /* 0x0000000205057221 */ /* 0x000fe20000010100 */
[----:B------:R-:W-:Y:S01]  /*8790*/  ISETP.GT.AND P0, PT, R230, R231, PT ;  /* 0x000000e7e600720c */ /* 0x000fe20003f04270 */
[--C-:B------:R-:W-:Y:S02]  /*87a0*/  FFMA.FTZ R133, R15, c[0x0][0x2d0], -R134.reuse ;  /* 0x0000b4000f857a23 */ /* 0x100fe40000010886 */
[--C-:B------:R-:W-:Y:S01]  /*87b0*/  FFMA.FTZ R132, R13, c[0x0][0x2d0], -R134.reuse ;  /* 0x0000b4000d847a23 */ /* 0x100fe20000010886 */
[----:B------:R-:W-:Y:S01]  /*87c0*/  MUFU.EX2 R232, R232 ;  /* 0x000000e800e87308 */ /* 0x000fe20000000800 */
[----:B------:R-:W2:Y:S01]  /*87d0*/  LDSM.16.MT88.4 R12, [R212+0x100] ;  /* 0x00010000d40c783b */ /* 0x000ea20000004200 */
[--C-:B------:R-:W-:Y:S01]  /*87e0*/  FFMA.FTZ R131, R11, c[0x0][0x2d0], -R134.reuse ;  /* 0x0000b4000b837a23 */ /* 0x100fe20000010886 */
[----:B---3--:R-:W-:Y:S01]  /*87f0*/  F2FP.PACK_AB R126, R129, R118 ;  /* 0x00000076817e723e */ /* 0x008fe200000000ff */
[--C-:B------:R-:W-:Y:S02]  /*8800*/  FFMA.FTZ R130, R9, c[0x0][0x2d0], -R134.reuse ;  /* 0x0000b40009827a23 */ /* 0x100fe40000010886 */
[----:B------:R-:W-:Y:S02]  /*8810*/  FMUL.FTZ R2, R5, c[0x0][0x2d0] ;  /* 0x0000b40005027a20 */ /* 0x000fe40000410000 */
[--C-:B------:R-:W-:Y:S02]  /*8820*/  FFMA.FTZ R165, R165, c[0x0][0x2d0], -R134.reuse ;  /* 0x0000b400a5a57a23 */ /* 0x100fe40000010886 */
[----:B------:R-:W-:Y:S01]  /*8830*/  MUFU.EX2 R133, R133 ;  /* 0x0000008500857308 */ /* 0x000fe20000000800 */
[--C-:B------:R-:W-:Y:S02]  /*8840*/  FFMA.FTZ R161, R161, c[0x0][0x2d0], -R134.reuse ;  /* 0x0000b400a1a17a23 */ /* 0x100fe40000010886 */
[C---:B-1----:R-:W-:Y:S02]  /*8850*/  FMUL.FTZ R4, R3.reuse, R112 ;  /* 0x0000007003047220 */ /* 0x042fe40000410000 */
[C---:B------:R-:W-:Y:S02]  /*8860*/  FMUL.FTZ R5, R3.reuse, R113 ;  /* 0x0000007103057220 */ /* 0x040fe40000410000 */
[C---:B------:R-:W-:Y:S02]  /*8870*/  FMUL.FTZ R8, R3.reuse, R108 ;  /* 0x0000006c03087220 */ /* 0x040fe40000410000 */
[C---:B------:R-:W-:Y:S01]  /*8880*/  FMUL.FTZ R9, R3.reuse, R109 ;  /* 0x0000006d03097220 */ /* 0x040fe20000410000 */
[----:B------:R-:W1:Y:S01]  /*8890*/  MUFU.EX2 R2, R2 ;  /* 0x0000000200027308 */ /* 0x000e620000000800 */
[C---:B------:R-:W-:Y:S02]  /*88a0*/  FMUL.FTZ R16, R3.reuse, R100 ;  /* 0x0000006403107220 */ /* 0x040fe40000410000 */
[C---:B------:R-:W-:Y:S02]  /*88b0*/  FMUL.FTZ R17, R3.reuse, R101 ;  /* 0x0000006503117220 */ /* 0x040fe40000410000 */
[C---:B------:R-:W-:Y:S02]  /*88c0*/  FMUL.FTZ R24, R3.reuse, R92 ;  /* 0x0000005c03187220 */ /* 0x040fe40000410000 */
[C---:B------:R-:W-:Y:S02]  /*88d0*/  FMUL.FTZ R25, R3.reuse, R93 ;  /* 0x0000005d03197220 */ /* 0x040fe40000410000 */
[C---:B------:R-:W-:Y:S01]  /*88e0*/  FMUL.FTZ R32, R3.reuse, R84 ;  /* 0x0000005403207220 */ /* 0x040fe20000410000 */
[----:B------:R-:W3:Y:S01]  /*88f0*/  MUFU.EX2 R132, R132 ;  /* 0x0000008400847308 */ /* 0x000ee20000000800 */
[C---:B------:R-:W-:Y:S02]  /*8900*/  FMUL.FTZ R33, R3.reuse, R85 ;  /* 0x0000005503217220 */ /* 0x040fe40000410000 */
[C---:B------:R-:W-:Y:S02]  /*8910*/  FMUL.FTZ R40, R3.reuse, R76 ;  /* 0x0000004c03287220 */ /* 0x040fe40000410000 */
[C---:B------:R-:W-:Y:S02]  /*8920*/  FMUL.FTZ R41, R3.reuse, R77 ;  /* 0x0000004d03297220 */ /* 0x040fe40000410000 */
[C---:B------:R-:W-:Y:S02]  /*8930*/  FMUL.FTZ R48, R3.reuse, R68 ;  /* 0x0000004403307220 */ /* 0x040fe40000410000 */
[C---:B------:R-:W-:Y:S01]  /*8940*/  FMUL.FTZ R49, R3.reuse, R69 ;  /* 0x0000004503317220 */ /* 0x040fe20000410000 */
[----:B------:R-:W-:Y:S01]  /*8950*/  MUFU.EX2 R131, R131 ;  /* 0x0000008300837308 */ /* 0x000fe20000000800 */
[C---:B------:R-:W-:Y:S02]  /*8960*/  FMUL.FTZ R52, R3.reuse, R52 ;  /* 0x0000003403347220 */ /* 0x040fe40000410000 */
[C---:B------:R-:W-:Y:S02]  /*8970*/  FMUL.FTZ R53, R3.reuse, R53 ;  /* 0x0000003503357220 */ /* 0x040fe40000410000 */
[C---:B-1----:R-:W-:Y:S02]  /*8980*/  FMUL.FTZ R6, R2.reuse, R114 ;  /* 0x0000007202067220 */ /* 0x042fe40000410000 */
[C---:B------:R-:W-:Y:S02]  /*8990*/  FMUL.FTZ R7, R2.reuse, R115 ;  /* 0x0000007302077220 */ /* 0x040fe40000410000 */
[C---:B------:R-:W-:Y:S01]  /*89a0*/  FMUL.FTZ R10, R2.reuse, R110 ;  /* 0x0000006e020a7220 */ /* 0x040fe20000410000 */
[----:B------:R-:W1:Y:S01]  /*89b0*/  MUFU.EX2 R130, R130 ;  /* 0x0000008200827308 */ /* 0x000e620000000800 */
[C---:B------:R-:W-:Y:S02]  /*89c0*/  FMUL.FTZ R11, R2.reuse, R111 ;  /* 0x0000006f020b7220 */ /* 0x040fe40000410000 */
[----:B------:R-:W-:Y:S01]  /*89d0*/  FMUL.FTZ R18, R2, R102 ;  /* 0x0000006602127220 */ /* 0x000fe20000410000 */
[----:B---3--:R-:W-:Y:S01]  /*89e0*/  F2FP.PACK_AB R125, R132, R133 ;  /* 0x00000085847d723e */ /* 0x008fe200000000ff */
[C---:B------:R-:W-:Y:S01]  /*89f0*/  FMUL.FTZ R19, R2.reuse, R103 ;  /* 0x0000006702137220 */ /* 0x040fe20000410000 */
[----:B------:R-:W-:Y:S01]  /*8a00*/  LDSM.16.MT88.4 R108, [R212+0x2900] ;  /* 0x00290000d46c783b */ /* 0x000fe20000004200 */
[C---:B------:R-:W-:Y:S02]  /*8a10*/  FMUL.FTZ R26, R2.reuse, R94 ;  /* 0x0000005e021a7220 */ /* 0x040fe40000410000 */
[C---:B------:R-:W-:Y:S01]  /*8a20*/  FMUL.FTZ R27, R2.reuse, R95 ;  /* 0x0000005f021b7220 */ /* 0x040fe20000410000 */
[----:B------:R-:W-:Y:S01]  /*8a30*/  MUFU.EX2 R184, R184 ;  /* 0x000000b800b87308 */ /* 0x000fe20000000800 */
[C---:B------:R-:W-:Y:S02]  /*8a40*/  FMUL.FTZ R34, R2.reuse, R86 ;  /* 0x0000005602227220 */ /* 0x040fe40000410000 */
[C---:B------:R-:W-:Y:S01]  /*8a50*/  FMUL.FTZ R35, R2.reuse, R87 ;  /* 0x0000005702237220 */ /* 0x040fe20000410000 */
[----:B------:R-:W-:Y:S01]  /*8a60*/  LDSM.16.MT88.4 R92, [R208+0x4900] ;  /* 0x00490000d05c783b */ /* 0x000fe20000004200 */
[C---:B------:R-:W-:Y:S02]  /*8a70*/  FMUL.FTZ R42, R2.reuse, R78 ;  /* 0x0000004e022a7220 */ /* 0x040fe40000410000 */
[C---:B------:R-:W-:Y:S02]  /*8a80*/  FMUL.FTZ R43, R2.reuse, R79 ;  /* 0x0000004f022b7220 */ /* 0x040fe40000410000 */
[C---:B------:R-:W-:Y:S01]  /*8a90*/  FMUL.FTZ R50, R2.reuse, R70 ;  /* 0x0000004602327220 */ /* 0x040fe20000410000 */
[----:B------:R-:W-:Y:S01]  /*8aa0*/  MUFU.EX2 R165, R165 ;  /* 0x000000a500a57308 */ /* 0x000fe20000000800 */
[C---:B------:R-:W-:Y:S01]  /*8ab0*/  FMUL.FTZ R51, R2.reuse, R71 ;  /* 0x0000004702337220 */ /* 0x040fe20000410000 */
[----:B------:R-:W3:Y:S01]  /*8ac0*/  LDSM.16.MT88.4 R84, [R210+0x3100] ;  /* 0x00310000d254783b */ /* 0x000ee20000004200 */
[----:B------:R-:W-:Y:S01]  /*8ad0*/  FMUL.FTZ R54, R2, R54 ;  /* 0x0000003602367220 */ /* 0x000fe20000410000 */
[----:B-1----:R-:W-:Y:S01]  /*8ae0*/  F2FP.PACK_AB R127, R130, R131 ;  /* 0x00000083827f723e */ /* 0x002fe200000000ff */
[C---:B------:R-:W-:Y:S02]  /*8af0*/  FMUL.FTZ R55, R2.reuse, R55 ;  /* 0x0000003702377220 */ /* 0x040fe40000410000 */
[C---:B------:R-:W-:Y:S02]  /*8b00*/  FMUL.FTZ R56, R3.reuse, R56 ;  /* 0x0000003803387220 */ /* 0x040fe40000410000 */
[C---:B------:R-:W-:Y:S01]  /*8b10*/  FMUL.FTZ R57, R3.reuse, R57 ;  /* 0x0000003903397220 */ /* 0x040fe20000410000 */
[----:B------:R-:W1:Y:S01]  /*8b20*/  LDSM.16.MT88.4 R76, [R209+0x3100] ;  /* 0x00310000d14c783b */ /* 0x000e620000004200 */
[C---:B--2---:R-:W-:Y:S01]  /*8b30*/  HMMA.16816.F32 R4, R124.reuse, R12, R4 ;  /* 0x0000000c7c04723c */ /* 0x044fe20000001804 */
[----:B------:R-:W-:Y:S04]  /*8b40*/  MUFU.EX2 R161, R161 ;  /* 0x000000a100a17308 */ /* 0x000fe80000000800 */
[C---:B------:R-:W-:Y:S02]  /*8b50*/  FMUL.FTZ R58, R2.reuse, R58 ;  /* 0x0000003a023a7220 */ /* 0x040fe40000410000 */
[----:B------:R-:W2:Y:S01]  /*8b60*/  LDSM.16.MT88.4 R68, [R208+0x3100] ;  /* 0x00310000d044783b */ /* 0x000ea20000004200 */
[C---:B------:R-:W-:Y:S03]  /*8b70*/  HMMA.16816.F32 R8, R124.reuse, R14, R8 ;  /* 0x0000000e7c08723c */ /* 0x040fe60000001808 */
[----:B------:R-:W-:Y:S01]  /*8b80*/  MUFU.EX2 R136, R136 ;  /* 0x0000008800887308 */ /* 0x000fe20000000800 */
[C---:B------:R-:W-:Y:S02]  /*8b90*/  FMUL.FTZ R12, R3.reuse, R104 ;  /* 0x00000068030c7220 */ /* 0x040fe40000410000 */
[C---:B------:R-:W-:Y:S01]  /*8ba0*/  FMUL.FTZ R13, R3.reuse, R105 ;  /* 0x00000069030d7220 */ /* 0x040fe20000410000 */
[----:B------:R-:W-:Y:S01]  /*8bb0*/  LDSM.16.MT88.4 R100, [R210+0x2900] ;  /* 0x00290000d264783b */ /* 0x000fe20000004200 */
[C---:B------:R-:W-:Y:S04]  /*8bc0*/  FMUL.FTZ R14, R2.reuse, R106 ;  /* 0x0000006a020e7220 */ /* 0x040fe80000410000 */
[C---:B------:R-:W-:Y:S01]  /*8bd0*/  FMUL.FTZ R15, R2.reuse, R107 ;  /* 0x0000006b020f7220 */ /* 0x040fe20000410000 */
[----:B------:R-:W4:Y:S01]  /*8be0*/  MUFU.EX2 R137, R137 ;  /* 0x0000008900897308 */ /* 0x000f220000000800 */
[C---:B------:R-:W-:Y:S02]  /*8bf0*/  FMUL.FTZ R59, R2.reuse, R59 ;  /* 0x0000003b023b7220 */ /* 0x040fe40000410000 */
[C---:B------:R-:W-:Y:S02]  /*8c00*/  FMUL.FTZ R60, R3.reuse, R60 ;  /* 0x0000003c033c7220 */ /* 0x040fe40000410000 */
[C---:B------:R-:W-:Y:S01]  /*8c10*/  FMUL.FTZ R61, R3.reuse, R61 ;  /* 0x0000003d033d7220 */ /* 0x040fe20000410000 */
[C---:B------:R-:W-:Y:S03]  /*8c20*/  HMMA.16816.F32 R12, R124.reuse, R20, R12 ;  /* 0x000000147c0c723c */ /* 0x040fe6000000180c */
[C---:B------:R-:W-:Y:S01]  /*8c30*/  FMUL.FTZ R62, R2.reuse, R62 ;  /* 0x0000003e023e7220 */ /* 0x040fe20000410000 */
[----:B------:R-:W-:Y:S01]  /*8c40*/  MUFU.EX2 R138, R138 ;  /* 0x0000008a008a7308 */ /* 0x000fe20000000800 */
[C---:B------:R-:W-:Y:S02]  /*8c50*/  FMUL.FTZ R63, R2.reuse, R63 ;  /* 0x0000003f023f7220 */ /* 0x040fe40000410000 */
[C---:B------:R-:W-:Y:S01]  /*8c60*/  FMUL.FTZ R20, R3.reuse, R96 ;  /* 0x0000006003147220 */ /* 0x040fe20000410000 */
[C---:B------:R-:W-:Y:S04]  /*8c70*/  HMMA.16816.F32 R16, R124.reuse, R22, R16 ;  /* 0x000000167c10723c */ /* 0x040fe80000001810 */
[C---:B------:R-:W-:Y:S02]  /*8c80*/  FMUL.FTZ R21, R3.reuse, R97 ;  /* 0x0000006103157220 */ /* 0x040fe40000410000 */
[----:B------:R-:W-:Y:S01]  /*8c90*/  MUFU.EX2 R145, R145 ;  /* 0x0000009100917308 */ /* 0x000fe20000000800 */
[C---:B------:R-:W-:Y:S02]  /*8ca0*/  FMUL.FTZ R22, R2.reuse, R98 ;  /* 0x0000006202167220 */ /* 0x040fe40000410000 */
[C---:B------:R-:W-:Y:S03]  /*8cb0*/  FMUL.FTZ R23, R2.reuse, R99 ;  /* 0x0000006302177220 */ /* 0x040fe60000410000 */
[C---:B------:R-:W-:Y:S02]  /*8cc0*/  FMUL.FTZ R64, R3.reuse, R64 ;  /* 0x0000004003407220 */ /* 0x040fe40000410000 */
[C---:B------:R-:W-:Y:S02]  /*8cd0*/  FMUL.FTZ R65, R3.reuse, R65 ;  /* 0x0000004103417220 */ /* 0x040fe40000410000 */
[C---:B------:R-:W-:Y:S01]  /*8ce0*/  HMMA.16816.F32 R20, R124.reuse, R28, R20 ;  /* 0x0000001c7c14723c */ /* 0x040fe20000001814 */
[----:B------:R-:W-:Y:S02]  /*8cf0*/  MUFU.EX2 R160, R160 ;  /* 0x000000a000a07308 */ /* 0x000fe40000000800 */
[C---:B------:R-:W-:Y:S02]  /*8d00*/  FMUL.FTZ R66, R2.reuse, R66 ;  /* 0x0000004202427220 */ /* 0x040fe40000410000 */
[C---:B------:R-:W-:Y:S02]  /*8d10*/  FMUL.FTZ R67, R2.reuse, R67 ;  /* 0x0000004302437220 */ /* 0x040fe40000410000 */
[C---:B------:R-:W-:Y:S01]  /*8d20*/  FMUL.FTZ R28, R3.reuse, R88 ;  /* 0x00000058031c7220 */ /* 0x040fe20000410000 */
[C---:B------:R-:W-:Y:S03]  /*8d30*/  HMMA.16816.F32 R24, R124.reuse, R30, R24 ;  /* 0x0000001e7c18723c */ /* 0x040fe60000001818 */
[----:B------:R-:W-:Y:S01]  /*8d40*/  MUFU.EX2 R162, R162 ;  /* 0x000000a200a27308 */ /* 0x000fe20000000800 */
[----:B------:R-:W-:Y:S02]  /*8d50*/  FMUL.FTZ R29, R3, R89 ;  /* 0x00000059031d7220 */ /* 0x000fe40000410000 */
[--C-:B------:R-:W-:Y:S02]  /*8d60*/  FFMA.FTZ R148, R167, c[0x0][0x2d0], -R134.reuse ;  /* 0x0000b400a7947a23 */ /* 0x100fe40000010886 */
[C---:B------:R-:W-:Y:S04]  /*8d70*/  FMUL.FTZ R30, R2.reuse, R90 ;  /* 0x0000005a021e7220 */ /* 0x040fe80000410000 */
[----:B------:R-:W-:Y:S01]  /*8d80*/  FMUL.FTZ R31, R2, R91 ;  /* 0x0000005b021f7220 */ /* 0x000fe20000410000 */
[----:B------:R-:W-:Y:S01]  /*8d90*/  MUFU.EX2 R148, R148 ;  /* 0x0000009400947308 */ /* 0x000fe20000000800 */
[----:B------:R-:W-:Y:S01]  /*8da0*/  LDSM.16.MT88.4 R88, [R212+0x3900] ;  /* 0x00390000d458783b */ /* 0x000fe20000004200 */
[--C-:B------:R-:W-:Y:S02]  /*8db0*/  FFMA.FTZ R151, R151, c[0x0][0x2d0], -R134.reuse ;  /* 0x0000b40097977a23 */ /* 0x100fe40000010886 */
[--C-:B------:R-:W-:Y:S02]  /*8dc0*/  FFMA.FTZ R157, R157, c[0x0][0x2d0], -R134.reuse ;  /* 0x0000b4009d9d7a23 */ /* 0x100fe40000010886 */
[C---:B------:R-:W-:Y:S03]  /*8dd0*/  HMMA.16816.F32 R28, R124.reuse, R36, R28 ;  /* 0x000000247c1c723c */ /* 0x040fe6000000181c */
[--C-:B------:R-:W-:Y:S01]  /*8de0*/  FFMA.FTZ R158, R163, c[0x0][0x2d0], -R134.reuse ;  /* 0x0000b400a39e7a23 */ /* 0x100fe20000010886 */
[----:B------:R-:W5:Y:S01]  /*8df0*/  MUFU.EX2 R151, R151 ;  /* 0x0000009700977308 */ /* 0x000f620000000800 */
[--C-:B------:R-:W-:Y:S02]  /*8e00*/  FFMA.FTZ R163, R186, c[0x0][0x2d0], -R149.reuse ;  /* 0x0000b400baa37a23 */ /* 0x100fe40000010895 */
[C---:B------:R-:W-:Y:S01]  /*8e10*/  FMUL.FTZ R36, R3.reuse, R80 ;  /* 0x0000005003247220 */ /* 0x040fe20000410000 */
[C---:B------:R-:W-:Y:S04]  /*8e20*/  HMMA.16816.F32 R32, R124.reuse, R38, R32 ;  /* 0x000000267c20723c */ /* 0x040fe80000001820 */
[----:B------:R-:W-:Y:S02]  /*8e30*/  FMUL.FTZ R37, R3, R81 ;  /* 0x0000005103257220 */ /* 0x000fe40000410000 */
[----:B------:R-:W-:Y:S01]  /*8e40*/  MUFU.EX2 R157, R157 ;  /* 0x0000009d009d7308 */ /* 0x000fe20000000800 */
[C---:B------:R-:W-:Y:S02]  /*8e50*/  FMUL.FTZ R38, R2.reuse, R82 ;  /* 0x0000005202267220 */ /* 0x040fe40000410000 */
[----:B------:R-:W-:Y:S02]  /*8e60*/  FMUL.FTZ R39, R2, R83 ;  /* 0x0000005302277220 */ /* 0x000fe40000410000 */
[----:B------:R-:W-:Y:S01]  /*8e70*/  LDSM.16.MT88.4 R80, [R209+0x900] ;  /* 0x00090000d150783b */ /* 0x000fe20000004200 */
[--C-:B------:R-:W-:Y:S02]  /*8e80*/  FFMA.FTZ R167, R164, c[0x0][0x2d0], -R149.reuse ;  /* 0x0000b400a4a77a23 */ /* 0x100fe40000010895 */
[--C-:B------:R-:W-:Y:S02]  /*8e90*/  FFMA.FTZ R164, R237, c[0x0][0x2d0], -R134.reuse ;  /* 0x0000b400eda47a23 */ /* 0x100fe40000010886 */
[C---:B------:R-:W-:Y:S01]  /*8ea0*/  HMMA.16816.F32 R36, R124.reuse, R44, R36 ;  /* 0x0000002c7c24723c */ /* 0x040fe20000001824 */
[----:B------:R-:W1:Y:S02]  /*8eb0*/  MUFU.EX2 R158, R158 ;  /* 0x0000009e009e7308 */ /* 0x000e640000000800 */
[--C-:B------:R-:W-:Y:S02]  /*8ec0*/  FFMA.FTZ R187, R187, c[0x0][0x2d0], -R134.reuse ;  /* 0x0000b400bbbb7a23 */ /* 0x100fe40000010886 */
[--C-:B------:R-:W-:Y:S02]  /*8ed0*/  FFMA.FTZ R186, R235, c[0x0][0x2d0], -R134.reuse ;  /* 0x0000b400ebba7a23 */ /* 0x100fe40000010886 */
[C---:B------:R-:W-:Y:S01]  /*8ee0*/  FMUL.FTZ R44, R3.reuse, R72 ;  /* 0x00000048032c7220 */ /* 0x040fe20000410000 */
[C---:B------:R-:W-:Y:S03]  /*8ef0*/  HMMA.16816.F32 R40, R124.reuse, R46, R40 ;  /* 0x0000002e7c28723c */ /* 0x040fe60000001828 */
[----:B------:R-:W1:Y:S01]  /*8f00*/  MUFU.EX2 R163, R163 ;  /* 0x000000a300a37308 */ /* 0x000e620000000800 */
[----:B------:R-:W-:Y:S02]  /*8f10*/  FMUL.FTZ R45, R3, R73 ;  /* 0x00000049032d7220 */ /* 0x000fe40000410000 */
[--C-:B------:R-:W-:Y:S02]  /*8f20*/  FFMA.FTZ R233, R233, c[0x0][0x2d0], -R134.reuse ;  /* 0x0000b400e9e97a23 */ /* 0x100fe40000010886 */
[C---:B------:R-:W-:Y:S04]  /*8f30*/  FMUL.FTZ R46, R2.reuse, R74 ;  /* 0x0000004a022e7220 */ /* 0x040fe80000410000 */
[----:B------:R-:W-:Y:S01]  /*8f40*/  FMUL.FTZ R47, R2, R75 ;  /* 0x0000004b022f7220 */ /* 0x000fe20000410000 */
[----:B------:R-:W2:Y:S01]  /*8f50*/  MUFU.EX2 R167, R167 ;  /* 0x000000a700a77308 */ /* 0x000ea20000000800 */
[----:B------:R-:W4:Y:S01]  /*8f60*/  LDSM.16.MT88.4 R72, [R212+0x900] ;  /* 0x00090000d448783b */ /* 0x000f220000004200 */
[--C-:B------:R-:W-:Y:S02]  /*8f70*/  FFMA.FTZ R235, R240, c[0x0][0x2d0], -R149.reuse ;  /* 0x0000b400f0eb7a23 */ /* 0x100fe40000010895 */
[--C-:B------:R-:W-:Y:S02]  /*8f80*/  FFMA.FTZ R237, R238, c[0x0][0x2d0], -R149.reuse ;  /* 0x0000b400eeed7a23 */ /* 0x100fe40000010895 */
[C---:B---3--:R-:W-:Y:S03]  /*8f90*/  HMMA.16816.F32 R44, R124.reuse, R84, R44 ;  /* 0x000000547c2c723c */ /* 0x048fe6000000182c */
[--C-:B------:R-:W-:Y:S01]  /*8fa0*/  FFMA.FTZ R238, R245, c[0x0][0x2d0], -R134.reuse ;  /* 0x0000b400f5ee7a23 */ /* 0x100fe20000010886 */
[----:B------:R-:W-:Y:S01]  /*8fb0*/  MUFU.EX2 R164, R164 ;  /* 0x000000a400a47308 */ /* 0x000fe20000000800 */
[--C-:B------:R-:W-:Y:S02]  /*8fc0*/  FFMA.FTZ R245, R166, c[0x0][0x2d0], -R149.reuse ;  /* 0x0000b400a6f57a23 */ /* 0x100fe40000010895 */
[--C-:B------:R-:W-:Y:S01]  /*8fd0*/  FFMA.FTZ R166, R185, c[0x0][0x2d0], -R134.reuse ;  /* 0x0000b400b9a67a23 */ /* 0x100fe20000010886 */
[C---:B------:R-:W-:Y:S01]  /*8fe0*/  HMMA.16816.F32 R48, R124.reuse, R86, R48 ;  /* 0x000000567c30723c */ /* 0x040fe20000001830 */
[----:B------:R-:W-:Y:S03]  /*8ff0*/  LDSM.16.MT88.4 R84, [R208+0x900] ;  /* 0x00090000d054783b */ /* 0x000fe60000004200 */
[--C-:B------:R-:W-:Y:S02]  /*9000*/  FFMA.FTZ R243, R243, c[0x0][0x2d0], -R134.reuse ;  /* 0x0000b400f3f37a23 */ /* 0x100fe40000010886 */
[----:B------:R-:W-:Y:S01]  /*9010*/  MUFU.EX2 R245, R245 ;  /* 0x000000f500f57308 */ /* 0x000fe20000000800 */
[--C-:B------:R-:W-:Y:S01]  /*9020*/  FFMA.FTZ R240, R241, c[0x0][0x2d0], -R134.reuse ;  /* 0x0000b400f1f07a23 */ /* 0x100fe20000010886 */
[C---:B-1----:R-:W-:Y:S04]  /*9030*/  HMMA.16816.F32 R52, R124.reuse, R76, R52 ;  /* 0x0000004c7c34723c */ /* 0x042fe80000001834 */
[--C-:B------:R-:W-:Y:S02]  /*9040*/  FFMA.FTZ R241, R192, c[0x0][0x2d0], -R149.reuse ;  /* 0x0000b400c0f17a23 */ /* 0x100fe40000010895 */
[--C-:B------:R-:W-:Y:S02]  /*9050*/  FFMA.FTZ R192, R159, c[0x0][0x2d0], -R134.reuse ;  /* 0x0000b4009fc07a23 */ /* 0x100fe40000010886 */
[C---:B------:R-:W-:Y:S01]  /*9060*/  HMMA.16816.F32 R56, R124.reuse, R78, R56 ;  /* 0x0000004e7c38723c */ /* 0x040fe20000001838 */
[----:B------:R-:W1:Y:S01]  /*9070*/  LDSM.16.MT88.4 R76, [R210+0x900] ;  /* 0x00090000d24c783b */ /* 0x000e620000004200 */
[----:B------:R-:W-:Y:S02]  /*9080*/  MUFU.EX2 R241, R241 ;  /* 0x000000f100f17308 */ /* 0x000fe40000000800 */
[--C-:B------:R-:W-:Y:S02]  /*9090*/  FFMA.FTZ R239, R239, c[0x0][0x2d0], -R134.reuse ;  /* 0x0000b400efef7a23 */ /* 0x100fe40000010886 */
[--C-:B------:R-:W-:Y:S02]  /*90a0*/  FFMA.FTZ R159, R150, c[0x0][0x2d0], -R149.reuse ;  /* 0x0000b400969f7a23 */ /* 0x100fe40000010895 */
[C---:B--2---:R-:W-:Y:S04]  /*90b0*/  HMMA.16816.F32 R60, R124.reuse, R68, R60 ;  /* 0x000000447c3c723c */ /* 0x044fe8000000183c */
[----:B------:R-:W-:Y:S01]  /*90c0*/  MUFU.EX2 R166, R166 ;  /* 0x000000a600a67308 */ /* 0x000fe20000000800 */
[----:B------:R-:W-:Y:S02]  /*90d0*/  FFMA.FTZ R149, R144, c[0x0][0x2d0], -R149 ;  /* 0x0000b40090957a23 */ /* 0x000fe40000010895 */
[----:B----4-:R-:W-:Y:S01]  /*90e0*/  F2FP.PACK_AB R68, R137, R136 ;  /* 0x000000888944723e */ /* 0x010fe200000000ff */
[----:B------:R-:W-:Y:S04]  /*90f0*/  HMMA.16816.F32 R64, R124, R70, R64 ;  /* 0x000000467c40723c */ /* 0x000fe80000001840 */
[----:B-----5:R-:W-:Y:S01]  /*9100*/  F2FP.PACK_AB R69, R151, R148 ;  /* 0x000000949745723e */ /* 0x020fe200000000ff */
[--C-:B------:R-:W-:Y:S01]  /*9110*/  FFMA.FTZ R144, R147, c[0x0][0x2d0], -R134.reuse ;  /* 0x0000b40093907a23 */ /* 0x100fe20000010886 */
[----:B------:R-:W-:Y:S01]  /*9120*/  MUFU.EX2 R192, R192 ;  /* 0x000000c000c07308 */ /* 0x000fe20000000800 */
[----:B------:R-:W-:Y:S01]  /*9130*/  F2FP.PACK_AB R70, R145, R138 ;  /* 0x0000008a9146723e */ /* 0x000fe200000000ff */
[--C-:B------:R-:W-:Y:S01]  /*9140*/  FFMA.FTZ R139, R139, c[0x0][0x2d0], -R134.reuse ;  /* 0x0000b4008b8b7a23 */ /* 0x100fe20000010886 */
[----:B------:R-:W-:Y:S03]  /*9150*/  F2FP.PACK_AB R71, R158, R157 ;  /* 0x0000009d9e47723e */ /* 0x000fe600000000ff */
[--C-:B------:R-:W-:Y:S02]  /*9160*/  FFMA.FTZ R135, R135, c[0x0][0x2d0], -R134.reuse ;  /* 0x0000b40087877a23 */ /* 0x100fe40000010886 */
[----:B------:R-:W-:Y:S02]  /*9170*/  FFMA.FTZ R134, R117, c[0x0][0x2d0], -R134 ;  /* 0x0000b40075867a23 */ /* 0x000fe40000010886 */
[C---:B------:R-:W-:Y:S01]  /*9180*/  HMMA.16816.F32 R4, R68.reuse, R72, R4 ;  /* 0x000000484404723c */ /* 0x040fe20000001804 */
[----:B------:R-:W2:Y:S04]  /*9190*/  MUFU.EX2 R187, R187 ;  /* 0x000000bb00bb7308 */ /* 0x000ea80000000800 */
[----:B------:R-:W-:Y:S02]  /*91a0*/  FFMA.FTZ R128, R3, R224, R128 ;  /* 0x000000e003807223 */ /* 0x000fe40000010080 */
[----:B------:R-:W-:Y:S01]  /*91b0*/  FFMA.FTZ R133, R2, R225, R133 ;  /* 0x000000e102857223 */ /* 0x000fe20000010085 */
[C---:B------:R-:W-:Y:S01]  /*91c0*/  HMMA.16816.F32 R8, R68.reuse, R74, R8 ;  /* 0x0000004a4408723c */ /* 0x040fe20000001808 */
[----:B------:R-:W3:Y:S02]  /*91d0*/  LDSM.16.MT88.4 R72, [R210+0x3900] ;  /* 0x00390000d248783b */ /* 0x000ee40000004200 */
[----:B------:R-:W-:Y:S01]  /*91e0*/  MUFU.EX2 R186, R186 ;  /* 0x000000ba00ba7308 */ /* 0x000fe20000000800 */
[----:B------:R-:W-:Y:S02]  /*91f0*/  FADD.FTZ R119, R119, R128 ;  /* 0x0000008077777221 */ /* 0x000fe40000010000 */
[----:B------:R-:W-:Y:S02]  /*9200*/  FADD.FTZ R132, R132, R133 ;  /* 0x0000008584847221 */ /* 0x000fe40000010000 */
[C---:B-1----:R-:W-:Y:S04]  /*9210*/  HMMA.16816.F32 R12, R68.reuse, R76, R12 ;  /* 0x0000004c440c723c */ /* 0x042fe8000000180c */
[----:B------:R-:W-:Y:S01]  /*9220*/  FADD.FTZ R118, R118, R119 ;  /* 0x0000007776767221 */ /* 0x000fe20000010000 */
[----:B------:R-:W1:Y:S01]  /*9230*/  MUFU.EX2 R233, R233 ;  /* 0x000000e900e97308 */ /* 0x000e620000000800 */
[----:B------:R-:W-:Y:S02]  /*9240*/  FADD.FTZ R3, R131, R132 ;  /* 0x0000008483037221 */ /* 0x000fe40000010000 */
[C---:B------:R-:W-:Y:S01]  /*9250*/  HMMA.16816.F32 R16, R68.reuse, R78, R16 ;  /* 0x0000004e4410723c */ /* 0x040fe20000001810 */
[----:B------:R-:W4:Y:S03]  /*9260*/  LDSM.16.MT88.4 R76, [R209+0x3900] ;  /* 0x00390000d14c783b */ /* 0x000f260000004200 */
[----:B------:R-:W-:Y:S02]  /*9270*/  FADD.FTZ R129, R129, R118 ;  /* 0x0000007681817221 */ /* 0x000fe40000010000 */
[----:B------:R-:W-:Y:S01]  /*9280*/  FADD.FTZ R3, R130, R3 ;  /* 0x0000000382037221 */ /* 0x000fe20000010000 */
[----:B------:R-:W-:Y:S01]  /*9290*/  MUFU.EX2 R234, R234 ;  /* 0x000000ea00ea7308 */ /* 0x000fe20000000800 */
[C---:B------:R-:W-:Y:S04]  /*92a0*/  HMMA.16816.F32 R20, R68.reuse, R80, R20 ;  /* 0x000000504414723c */ /* 0x040fe80000001814 */
[----:B------:R-:W-:Y:S02]  /*92b0*/  FADD.FTZ R136, R136, R129 ;  /* 0x0000008188887221 */ /* 0x000fe40000010000 */
[----:B------:R-:W-:Y:S02]  /*92c0*/  FADD.FTZ R2, R148, R3 ;  /* 0x0000000394027221 */ /* 0x000fe40000010000 */
[C---:B------:R-:W-:Y:S01]  /*92d0*/  HMMA.16816.F32 R24, R68.reuse, R82, R24 ;  /* 0x000000524418723c */ /* 0x040fe20000001818 */
[----:B------:R-:W5:Y:S01]  /*92e0*/  LDSM.16.MT88.4 R80, [R208+0x3900] ;  /* 0x00390000d050783b */ /* 0x000f620000004200 */
[----:B------:R-:W-:Y:S02]  /*92f0*/  MUFU.EX2 R235, R235 ;  /* 0x000000eb00eb7308 */ /* 0x000fe40000000800 */
[----:B------:R-:W-:Y:S02]  /*9300*/  FADD.FTZ R137, R137, R136 ;  /* 0x0000008889897221 */ /* 0x000fe40000010000 */
[----:B------:R-:W-:Y:S02]  /*9310*/  FADD.FTZ R2, R151, R2 ;  /* 0x0000000297027221 */ /* 0x000fe40000010000 */
[C---:B------:R-:W-:Y:S04]  /*9320*/  HMMA.16816.F32 R28, R68.reuse, R84, R28 ;  /* 0x00000054441c723c */ /* 0x040fe8000000181c */
[----:B------:R-:W-:Y:S01]  /*9330*/  MUFU.EX2 R236, R236 ;  /* 0x000000ec00ec7308 */ /* 0x000fe20000000800 */
[----:B------:R-:W-:Y:S02]  /*9340*/  FADD.FTZ R138, R138, R137 ;  /* 0x000000898a8a7221 */ /* 0x000fe40000010000 */
[----:B------:R-:W-:Y:S01]  /*9350*/  FADD.FTZ R3, R157, R2 ;  /* 0x000000029d037221 */ /* 0x000fe20000010000 */
[C---:B------:R-:W-:Y:S01]  /*9360*/  HMMA.16816.F32 R32, R68.reuse, R86, R32 ;  /* 0x000000564420723c */ /* 0x040fe20000001820 */
[----:B------:R-:W-:Y:S03]  /*9370*/  LDSM.16.MT88.4 R84, [R210+0x1100] ;  /* 0x00110000d254783b */ /* 0x000fe60000004200 */
[----:B------:R-:W-:Y:S02]  /*9380*/  FADD.FTZ R138, R145, R138 ;  /* 0x0000008a918a7221 */ /* 0x000fe40000010000 */
[----:B------:R-:W-:Y:S01]  /*9390*/  MUFU.EX2 R237, R237 ;  /* 0x000000ed00ed7308 */ /* 0x000fe20000000800 */
[----:B------:R-:W-:Y:S01]  /*93a0*/  FADD.FTZ R3, R158, R3 ;  /* 0x000000039e037221 */ /* 0x000fe20000010000 */
[C---:B------:R-:W-:Y:S08]  /*93b0*/  HMMA.16816.F32 R36, R68.reuse, R88, R36 ;  /* 0x000000584424723c */ /* 0x040ff00000001824 */
[C---:B------:R-:W-:Y:S01]  /*93c0*/  HMMA.16816.F32 R40, R68.reuse, R90, R40 ;  /* 0x0000005a4428723c */ /* 0x040fe20000001828 */
[----:B------:R-:W-:Y:S01]  /*93d0*/  LDSM.16.MT88.4 R88, [R208+0x4100] ;  /* 0x00410000d058783b */ /* 0x000fe20000004200 */
[----:B------:R-:W-:Y:S06]  /*93e0*/  MUFU.EX2 R238, R238 ;  /* 0x000000ee00ee7308 */ /* 0x000fec0000000800 */
[C---:B---3--:R-:W-:Y:S04]  /*93f0*/  HMMA.16816.F32 R44, R68.reuse, R72, R44 ;  /* 0x00000048442c723c */ /* 0x048fe8000000182c */
[----:B------:R-:W-:Y:S04]  /*9400*/  MUFU.EX2 R243, R243 ;  /* 0x000000f300f37308 */ /* 0x000fe80000000800 */
[C---:B------:R-:W-:Y:S01]  /*9410*/  HMMA.16816.F32 R48, R68.reuse, R74, R48 ;  /* 0x0000004a4430723c */ /* 0x040fe20000001830 */
[----:B------:R-:W3:Y:S05]  /*9420*/  LDSM.16.MT88.4 R72, [R212+0x1100] ;  /* 0x00110000d448783b */ /* 0x000eea0000004200 */
[----:B------:R-:W-:Y:S02]  /*9430*/  MUFU.EX2 R240, R240 ;  /* 0x000000f000f07308 */ /* 0x000fe40000000800 */
[C---:B----4-:R-:W-:Y:S08]  /*9440*/  HMMA.16816.F32 R52, R68.reuse, R76, R52 ;  /* 0x0000004c4434723c */ /* 0x050ff00000001834 */
[C---:B------:R-:W-:Y:S01]  /*9450*/  HMMA.16816.F32 R56, R68.reuse, R78, R56 ;  /* 0x0000004e4438723c */ /* 0x040fe20000001838 */
[----:B------:R-:W4:Y:S01]  /*9460*/  LDSM.16.MT88.4 R76, [R209+0x1100] ;  /* 0x00110000d14c783b */ /* 0x000f220000004200 */
[----:B------:R-:W-:Y:S06]  /*9470*/  MUFU.EX2 R239, R239 ;  /* 0x000000ef00ef7308 */ /* 0x000fec0000000800 */
[C---:B-----5:R-:W-:Y:S04]  /*9480*/  HMMA.16816.F32 R60, R68.reuse, R80, R60 ;  /* 0x00000050443c723c */ /* 0x060fe8000000183c */
[----:B------:R-:W-:Y:S04]  /*9490*/  MUFU.EX2 R156, R156 ;  /* 0x0000009c009c7308 */ /* 0x000fe80000000800 */
[----:B------:R-:W-:Y:S01]  /*94a0*/  HMMA.16816.F32 R64, R68, R82, R64 ;  /* 0x000000524440723c */ /* 0x000fe20000001840 */
[----:B------:R-:W5:Y:S05]  /*94b0*/  LDSM.16.MT88.4 R80, [R208+0x1100] ;  /* 0x00110000d050783b */ /* 0x000f6a0000004200 */
[----:B------:R-:W4:Y:S01]  /*94c0*/  MUFU.EX2 R159, R159 ;  /* 0x0000009f009f7308 */ /* 0x000f220000000800 */
[----:B------:R-:W-:Y:S01]  /*94d0*/  F2FP.PACK_AB R68, R160, R163 ;  /* 0x000000a3a044723e */ /* 0x000fe200000000ff */
[----:B------:R-:W-:Y:S01]  /*94e0*/  FADD.FTZ R163, R163, R138 ;  /* 0x0000008aa3a37221 */ /* 0x000fe20000010000 */
[----:B------:R-:W-:Y:S03]  /*94f0*/  F2FP.PACK_AB R70, R167, R162 ;  /* 0x000000a2a746723e */ /* 0x000fe600000000ff */
[----:B--2---:R-:W-:Y:S01]  /*9500*/  F2FP.PACK_AB R69, R187, R164 ;  /* 0x000000a4bb45723e */ /* 0x004fe200000000ff */
[----:B------:R-:W-:Y:S01]  /*9510*/  FADD.FTZ R164, R164, R3 ;  /* 0x00000003a4a47221 */ /* 0x000fe20000010000 */
[----:B-1----:R-:W-:Y:S01]  /*9520*/  F2FP.PACK_AB R71, R233, R186 ;  /* 0x000000bae947723e */ /* 0x002fe200000000ff */
[----:B------:R-:W-:Y:S01]  /*9530*/  FADD.FTZ R163, R160, R163 ;  /* 0x000000a3a0a37221 */ /* 0x000fe20000010000 */
[----:B------:R-:W-:Y:S01]  /*9540*/  MUFU.EX2 R146, R146 ;  /* 0x0000009200927308 */ /* 0x000fe20000000800 */
[----:B------:R-:W-:Y:S02]  /*9550*/  FADD.FTZ R187, R187, R164 ;  /* 0x000000a4bbbb7221 */ /* 0x000fe40000010000 */
[----:B------:R-:W-:Y:S02]  /*9560*/  FADD.FTZ R162, R162, R163 ;  /* 0x000000a3a2a27221 */ /* 0x000fe40000010000 */
[C---:B---3--:R-:W-:Y:S03]  /*9570*/  HMMA.16816.F32 R4, R68.reuse, R72, R4 ;  /* 0x000000484404723c */ /* 0x048fe60000001804 */
[----:B------:R-:W-:Y:S02]  /*9580*/  FADD.FTZ R186, R186, R187 ;  /* 0x000000bbbaba7221 */ /* 0x000fe40000010000 */
[----:B------:R-:W1:Y:S01]  /*9590*/  MUFU.EX2 R149, R149 ;  /* 0x0000009500957308 */ /* 0x000e620000000800 */
[----:B------:R-:W-:Y:S02]  /*95a0*/  FADD.FTZ R167, R167, R162 ;  /* 0x000000a2a7a77221 */ /* 0x000fe40000010000 */
[C---:B------:R-:W-:Y:S01]  /*95b0*/  HMMA.16816.F32 R8, R68.reuse, R74, R8 ;  /* 0x0000004a4408723c */ /* 0x040fe20000001808 */
[----:B------:R-:W2:Y:S03]  /*95c0*/  LDSM.16.MT88.4 R72, [R212+0x4100] ;  /* 0x00410000d448783b */ /* 0x000ea60000004200 */
[----:B----4-:R-:W-:Y:S01]  /*95d0*/  F2FP.PACK_AB R124, R159, R156 ;  /* 0x0000009c9f7c723e */ /* 0x010fe200000000ff */
[----:B------:R-:W-:Y:S02]  /*95e0*/  FADD.FTZ R233, R233, R186 ;  /* 0x000000bae9e97221 */ /* 0x000fe40000010000 */
[----:B------:R-:W-:Y:S01]  /*95f0*/  MUFU.EX2 R144, R144 ;  /* 0x0000009000907308 */ /* 0x000fe20000000800 */
[C---:B------:R-:W-:Y:S08]  /*9600*/  HMMA.16816.F32 R12, R68.reuse, R84, R12 ;  /* 0x00000054440c723c */ /* 0x040ff0000000180c */
[C---:B------:R-:W-:Y:S01]  /*9610*/  HMMA.16816.F32 R16, R68.reuse, R86, R16 ;  /* 0x000000564410723c */ /* 0x040fe20000001810 */
[----:B------:R-:W3:Y:S01]  /*9620*/  LDSM.16.MT88.4 R84, [R210+0x4100] ;  /* 0x00410000d254783b */ /* 0x000ee20000004200 */
[----:B------:R-:W4:Y:S02]  /*9630*/  MUFU.EX2 R139, R139 ;  /* 0x0000008b008b7308 */ /* 0x000f240000000800 */
[----:B-1----:R-:W-:Y:S04]  /*9640*/  F2FP.PACK_AB R126, R149, R146 ;  /* 0x00000092957e723e */ /* 0x002fe800000000ff */
[C---:B------:R-:W-:Y:S04]  /*9650*/  HMMA.16816.F32 R20, R68.reuse, R76, R20 ;  /* 0x0000004c4414723c */ /* 0x040fe80000001814 */
[----:B------:R-:W-:Y:S04]  /*9660*/  MUFU.EX2 R135, R135 ;  /* 0x0000008700877308 */ /* 0x000fe80000000800 */
[C---:B------:R-:W-:Y:S01]  /*9670*/  HMMA.16816.F32 R24, R68.reuse, R78, R24 ;  /* 0x0000004e4418723c */ /* 0x040fe20000001818 */
[----:B------:R-:W1:Y:S05]  /*9680*/  LDSM.16.MT88.4 R76, [R209+0x4100] ;  /* 0x00410000d14c783b */ /* 0x000e6a0000004200 */
[----:B------:R-:W3:Y:S02]  /*9690*/  MUFU.EX2 R134, R134 ;  /* 0x0000008600867308 */ /* 0x000ee40000000800 */
[C---:B-----5:R-:W-:Y:S04]  /*96a0*/  HMMA.16816.F32 R28, R68.reuse, R80, R28 ;  /* 0x00000050441c723c */ /* 0x060fe8000000181c */
[----:B----4-:R-:W-:Y:S04]  /*96b0*/  F2FP.PACK_AB R125, R139, R144 ;  /* 0x000000908b7d723e */ /* 0x010fe800000000ff */
[C---:B------:R-:W-:Y:S01]  /*96c0*/  HMMA.16816.F32 R32, R68.reuse, R82, R32 ;  /* 0x000000524420723c */ /* 0x040fe20000001820 */
[----:B------:R-:W4:Y:S07]  /*96d0*/  LDSM.16.MT88.4 R80, [R212+0x1900] ;  /* 0x00190000d450783b */ /* 0x000f2e0000004200 */
[C---:B--2---:R-:W-:Y:S04]  /*96e0*/  HMMA.16816.F32 R36, R68.reuse, R72, R36 ;  /* 0x000000484424723c */ /* 0x044fe80000001824 */
[----:B---3--:R-:W-:Y:S04]  /*96f0*/  F2FP.PACK_AB R127, R134, R135 ;  /* 0x00000087867f723e */ /* 0x008fe800000000ff */
[C---:B------:R-:W-:Y:S01]  /*9700*/  HMMA.16816.F32 R40, R68.reuse, R74, R40 ;  /* 0x0000004a4428723c */ /* 0x040fe20000001828 */
[----:B------:R-:W2:Y:S07]  /*9710*/  LDSM.16.MT88.4 R72, [R210+0x1900] ;  /* 0x00190000d248783b */ /* 0x000eae0000004200 */
[C---:B------:R-:W-:Y:S08]  /*9720*/  HMMA.16816.F32 R44, R68.reuse, R84, R44 ;  /* 0x00000054442c723c */ /* 0x040ff0000000182c */
[C---:B------:R-:W-:Y:S01]  /*9730*/  HMMA.16816.F32 R48, R68.reuse, R86, R48 ;  /* 0x000000564430723c */ /* 0x040fe20000001830 */
[----:B------:R-:W-:Y:S07]  /*9740*/  LDSM.16.MT88.4 R84, [R208+0x1900] ;  /* 0x00190000d054783b */ /* 0x000fee0000004200 */
[C---:B-1----:R-:W-:Y:S08]  /*9750*/  HMMA.16816.F32 R52, R68.reuse, R76, R52 ;  /* 0x0000004c4434723c */ /* 0x042ff00000001834 */
[C---:B------:R-:W-:Y:S01]  /*9760*/  HMMA.16816.F32 R56, R68.reuse, R78, R56 ;  /* 0x0000004e4438723c */ /* 0x040fe20000001838 */
[----:B------:R-:W1:Y:S07]  /*9770*/  LDSM.16.MT88.4 R76, [R209+0x1900] ;  /* 0x00190000d14c783b */ /* 0x000e6e0000004200 */
[C---:B------:R-:W-:Y:S08]  /*9780*/  HMMA.16816.F32 R60, R68.reuse, R88, R60 ;  /* 0x00000058443c723c */ /* 0x040ff0000000183c */
[----:B------:R-:W-:Y:S01]  /*9790*/  HMMA.16816.F32 R64, R68, R90, R64 ;  /* 0x0000005a4440723c */ /* 0x000fe20000001840 */
[----:B------:R-:W-:Y:S06]  /*97a0*/  LDSM.16.MT88.4 R88, [R209+0x4900] ;  /* 0x00490000d158783b */ /* 0x000fec0000004200 */
[----:B------:R-:W-:Y:S01]  /*97b0*/  F2FP.PACK_AB R68, R235, R234 ;  /* 0x000000eaeb44723e */ /* 0x000fe200000000ff */
[----:B------:R-:W-:Y:S01]  /*97c0*/  FADD.FTZ R234, R234, R167 ;  /* 0x000000a7eaea7221 */ /* 0x000fe20000010000 */
[----:B------:R-:W-:Y:S03]  /*97d0*/  F2FP.PACK_AB R70, R237, R236 ;  /* 0x000000eced46723e */ /* 0x000fe600000000ff */
[----:B------:R-:W-:Y:S01]  /*97e0*/  F2FP.PACK_AB R69, R243, R238 ;  /* 0x000000eef345723e */ /* 0x000fe200000000ff */
[----:B------:R-:W-:Y:S01]  /*97f0*/  FADD.FTZ R238, R238, R233 ;  /* 0x000000e9eeee7221 */ /* 0x000fe20000010000 */
[----:B------:R-:W-:Y:S01]  /*9800*/  F2FP.PACK_AB R71, R239, R240 ;  /* 0x000000f0ef47723e */ /* 0x000fe200000000ff */
[----:B------:R-:W-:Y:S02]  /*9810*/  FADD.FTZ R235, R235, R234 ;  /* 0x000000eaebeb7221 */ /* 0x000fe40000010000 */
[----:B------:R-:W-:Y:S02]  /*9820*/  FADD.FTZ R243, R243, R238 ;  /* 0x000000eef3f37221 */ /* 0x000fe40000010000 */
[----:B------:R-:W-:Y:S02]  /*9830*/  FADD.FTZ R236, R236, R235 ;  /* 0x000000ebecec7221 */ /* 0x000fe40000010000 */
[C---:B----4-:R-:W-:Y:S03]  /*9840*/  HMMA.16816.F32 R4, R68.reuse, R80, R4 ;  /* 0x000000504404723c */ /* 0x050fe60000001804 */
[----:B------:R-:W-:Y:S02]  /*9850*/  FADD.FTZ R240, R240, R243 ;  /* 0x000000f3f0f07221 */ /* 0x000fe40000010000 */
[----:B------:R-:W-:Y:S02]  /*9860*/  FADD.FTZ R237, R237, R236 ;  /* 0x000000eceded7221 */ /* 0x000fe40000010000 */
[----:B------:R-:W-:Y:S01]  /*9870*/  FADD.FTZ R239, R239, R240 ;  /* 0x000000f0efef7221 */ /* 0x000fe20000010000 */
[C---:B------:R-:W-:Y:S01]  /*9880*/  HMMA.16816.F32 R8, R68.reuse, R82, R8 ;  /* 0x000000524408723c */ /* 0x040fe20000001808 */
[----:B------:R-:W3:Y:S03]  /*9890*/  LDSM.16.MT88.4 R80, [R212+0x4900] ;  /* 0x00490000d450783b */ /* 0x000ee60000004200 */
[----:B------:R-:W-:Y:S04]  /*98a0*/  FADD.FTZ R2, R166, R239 ;  /* 0x000000efa6027221 */ /* 0x000fe80000010000 */
[C---:B--2---:R-:W-:Y:S04]  /*98b0*/  HMMA.16816.F32 R12, R68.reuse, R72, R12 ;  /* 0x00000048440c723c */ /* 0x044fe8000000180c */
[----:B------:R-:W-:Y:S04]  /*98c0*/  FADD.FTZ R2, R165, R2 ;  /* 0x00000002a5027221 */ /* 0x000fe80000010000 */
[C---:B------:R-:W-:Y:S01]  /*98d0*/  HMMA.16816.F32 R16, R68.reuse, R74, R16 ;  /* 0x0000004a4410723c */ /* 0x040fe20000001810 */
[----:B------:R-:W2:Y:S03]  /*98e0*/  LDSM.16.MT88.4 R72, [R210+0x4900] ;  /* 0x00490000d248783b */ /* 0x000ea60000004200 */
[----:B------:R-:W-:Y:S02]  /*98f0*/  FADD.FTZ R3, R161, R2 ;  /* 0x00000002a1037221 */ /* 0x000fe40000010000 */
[----:B------:R-:W-:Y:S02]  /*9900*/  IMAD.MOV.U32 R2, RZ, RZ, R116 ;  /* 0x000000ffff027224 */ /* 0x000fe400078e0074 */
[C---:B-1----:R-:W-:Y:S04]  /*9910*/  HMMA.16816.F32 R20, R68.reuse, R76, R20 ;  /* 0x0000004c4414723c */ /* 0x042fe80000001814 */
[----:B------:R-:W-:Y:S04]  /*9920*/  FADD.FTZ R3, R192, R3 ;  /* 0x00000003c0037221 */ /* 0x000fe80000010000 */
[C---:B------:R-:W-:Y:S01]  /*9930*/  HMMA.16816.F32 R24, R68.reuse, R78, R24 ;  /* 0x0000004e4418723c */ /* 0x040fe20000001818 */
[----:B------:R-:W1:Y:S03]  /*9940*/  LDSM.16.MT88.4 R76, [R212+0x2100] ;  /* 0x00210000d44c783b */ /* 0x000e660000004200 */
[----:B------:R-:W-:Y:S02]  /*9950*/  FADD.FTZ R144, R144, R3 ;  /* 0x0000000390907221 */ /* 0x000fe40000010000 */
[----:B------:R-:W-:Y:S02]  /*9960*/  IMAD.MOV.U32 R3, RZ, RZ, R0 ;  /* 0x000000ffff037224 */ /* 0x000fe400078e0000 */
[C---:B------:R-:W-:Y:S04]  /*9970*/  HMMA.16816.F32 R28, R68.reuse, R84, R28 ;  /* 0x00000054441c723c */ /* 0x040fe8000000181c */
[----:B------:R-:W-:Y:S04]  /*9980*/  FADD.FTZ R144, R139, R144 ;  /* 0x000000908b907221 */ /* 0x000fe80000010000 */
[C---:B------:R-:W-:Y:S01]  /*9990*/  HMMA.16816.F32 R32, R68.reuse, R86, R32 ;  /* 0x000000564420723c */ /* 0x040fe20000001820 */
[----:B------:R-:W-:Y:S03]  /*99a0*/  LDSM.16.MT88.4 R84, [R208+0x2100] ;  /* 0x00210000d054783b */ /* 0x000fe60000004200 */
[----:B------:R-:W-:Y:S04]  /*99b0*/  FADD.FTZ R135, R135, R144 ;  /* 0x0000009087877221 */ /* 0x000fe80000010000 */
[C---:B---3--:R-:W-:Y:S04]  /*99c0*/  HMMA.16816.F32 R36, R68.reuse, R80, R36 ;  /* 0x000000504424723c */ /* 0x048fe80000001824 */
[----:B------:R-:W-:Y:S04]  /*99d0*/  FADD.FTZ R225, R134, R135 ;  /* 0x0000008786e17221 */ /* 0x000fe80000010000 */
[C---:B------:R-:W-:Y:S01]  /*99e0*/  HMMA.16816.F32 R40, R68.reuse, R82, R40 ;  /* 0x000000524428723c */ /* 0x040fe20000001828 */
[----:B------:R-:W3:Y:S07]  /*99f0*/  LDSM.16.MT88.4 R80, [R210+0x2100] ;  /* 0x00210000d250783b */ /* 0x000eee0000004200 */
[C---:B--2---:R-:W-:Y:S08]  /*9a00*/  HMMA.16816.F32 R44, R68.reuse, R72, R44 ;  /* 0x00000048442c723c */ /* 0x044ff0000000182c */
[C---:B------:R-:W-:Y:S01]  /*9a10*/  HMMA.16816.F32 R48, R68.reuse, R74, R48 ;  /* 0x0000004a4430723c */ /* 0x040fe20000001830 */
[----:B------:R-:W2:Y:S07]  /*9a20*/  LDSM.16.MT88.4 R72, [R209+0x2100] ;  /* 0x00210000d148783b */ /* 0x000eae0000004200 */
        /* <DEDUP_REMOVED lines=11> */
[----:B------:R-:W-:Y:S02]  /*9ae0*/  F2FP.PACK_AB R71, R192, R161 ;  /* 0x000000a1c047723e */ /* 0x000fe400000000ff */
[----:B------:R-:W-:Y:S01]  /*9af0*/  IADD3 R192, R230, -0x1, RZ ;  /* 0xffffffffe6c07810 */ /* 0x000fe20007ffe0ff */
[----:B------:R-:W-:Y:S04]  /*9b00*/  FADD.FTZ R184, R184, R241 ;  /* 0x000000f1b8b87221 */ /* 0x000fe80000010000 */
[C---:B-1----:R-:W-:Y:S03]  /*9b10*/  HMMA.16816.F32 R4, R68.reuse, R76, R4 ;  /* 0x0000004c4404723c */ /* 0x042fe60000001804 */
[----:B------:R-:W-:Y:S02]  /*9b20*/  FADD.FTZ R245, R245, R184 ;  /* 0x000000b8f5f57221 */ /* 0x000fe40000010000 */
[----:B------:R-:W-:Y:S02]  /*9b30*/  IMAD.MOV.U32 R230, RZ, RZ, R192 ;  /* 0x000000ffffe67224 */ /* 0x000fe400078e00c0 */
[----:B------:R-:W-:Y:S01]  /*9b40*/  FADD.FTZ R156, R156, R245 ;  /* 0x000000f59c9c7221 */ /* 0x000fe20000010000 */
[C---:B------:R-:W-:Y:S01]  /*9b50*/  HMMA.16816.F32 R8, R68.reuse, R78, R8 ;  /* 0x0000004e4408723c */ /* 0x040fe20000001808 */
[----:B------:R-:W1:Y:S03]  /*9b60*/  LDSM.16.MT88.4 R76, [R212+0x5100] ;  /* 0x00510000d44c783b */ /* 0x000e660000004200 */
[----:B------:R-:W-:Y:S04]  /*9b70*/  FADD.FTZ R159, R159, R156 ;  /* 0x0000009c9f9f7221 */ /* 0x000fe80000010000 */
[C---:B---3--:R-:W-:Y:S04]  /*9b80*/  HMMA.16816.F32 R12, R68.reuse, R80, R12 ;  /* 0x00000050440c723c */ /* 0x048fe8000000180c */
[----:B------:R-:W-:Y:S04]  /*9b90*/  FADD.FTZ R146, R146, R159 ;  /* 0x0000009f92927221 */ /* 0x000fe80000010000 */
[C---:B------:R-:W-:Y:S01]  /*9ba0*/  HMMA.16816.F32 R16, R68.reuse, R82, R16 ;  /* 0x000000524410723c */ /* 0x040fe20000001810 */
[----:B------:R-:W3:Y:S03]  /*9bb0*/  LDSM.16.MT88.4 R80, [R210+0x5100] ;  /* 0x00510000d250783b */ /* 0x000ee60000004200 */
[----:B------:R-:W-:Y:S04]  /*9bc0*/  FADD.FTZ R224, R149, R146 ;  /* 0x0000009295e07221 */ /* 0x000fe80000010000 */
[C---:B--2---:R-:W-:Y:S08]  /*9bd0*/  HMMA.16816.F32 R20, R68.reuse, R72, R20 ;  /* 0x000000484414723c */ /* 0x044ff00000001814 */
[C---:B------:R-:W-:Y:S01]  /*9be0*/  HMMA.16816.F32 R24, R68.reuse, R74, R24 ;  /* 0x0000004a4418723c */ /* 0x040fe20000001818 */
[----:B------:R-:W2:Y:S07]  /*9bf0*/  LDSM.16.MT88.4 R72, [R208+0x5100] ;  /* 0x00510000d048783b */ /* 0x000eae0000004200 */
[C---:B------:R-:W-:Y:S08]  /*9c00*/  HMMA.16816.F32 R28, R68.reuse, R84, R28 ;  /* 0x00000054441c723c */ /* 0x040ff0000000181c */
[C---:B------:R-:W-:Y:S01]  /*9c10*/  HMMA.16816.F32 R32, R68.reuse, R86, R32 ;  /* 0x000000564420723c */ /* 0x040fe20000001820 */
[----:B------:R-:W4:Y:S07]  /*9c20*/  LDSM.16.MT88.4 R84, [R208+0x2900] ;  /* 0x00290000d054783b */ /* 0x000f2e0000004200 */
[C---:B-1----:R-:W-:Y:S08]  /*9c30*/  HMMA.16816.F32 R36, R68.reuse, R76, R36 ;  /* 0x0000004c4424723c */ /* 0x042ff00000001824 */
[C---:B------:R-:W-:Y:S01]  /*9c40*/  HMMA.16816.F32 R40, R68.reuse, R78, R40 ;  /* 0x0000004e4428723c */ /* 0x040fe20000001828 */
[----:B------:R-:W1:Y:S07]  /*9c50*/  LDSM.16.MT88.4 R76, [R212+0x5900] ;  /* 0x00590000d44c783b */ /* 0x000e6e0000004200 */
[C---:B---3--:R-:W-:Y:S08]  /*9c60*/  HMMA.16816.F32 R44, R68.reuse, R80, R44 ;  /* 0x00000050442c723c */ /* 0x048ff0000000182c */
[C---:B------:R-:W-:Y:S08]  /*9c70*/  HMMA.16816.F32 R48, R68.reuse, R82, R48 ;  /* 0x000000524430723c */ /* 0x040ff00000001830 */
[C---:B------:R-:W-:Y:S08]  /*9c80*/  HMMA.16816.F32 R52, R68.reuse, R88, R52 ;  /* 0x000000584434723c */ /* 0x040ff00000001834 */
[C---:B------:R-:W-:Y:S08]  /*9c90*/  HMMA.16816.F32 R56, R68.reuse, R90, R56 ;  /* 0x0000005a4438723c */ /* 0x040ff00000001838 */
[C---:B--2---:R-:W-:Y:S08]  /*9ca0*/  HMMA.16816.F32 R60, R68.reuse, R72, R60 ;  /* 0x00000048443c723c */ /* 0x044ff0000000183c */
[----:B------:R-:W-:Y:S01]  /*9cb0*/  HMMA.16816.F32 R64, R68, R74, R64 ;  /* 0x0000004a4440723c */ /* 0x000fe20000001840 */
[----:B------:R-:W2:Y:S07]  /*9cc0*/  LDSM.16.MT88.4 R68, [R210+0x5900] ;  /* 0x00590000d244783b */ /* 0x000eae0000004200 */
[C---:B------:R-:W-:Y:S01]  /*9cd0*/  HMMA.16816.F32 R112, R124.reuse, R108, R4 ;  /* 0x0000006c7c70723c */ /* 0x040fe20000001804 */
[----:B------:R-:W3:Y:S07]  /*9ce0*/  LDSM.16.MT88.4 R4, [R209+0x5900] ;  /* 0x00590000d104783b */ /* 0x000eee0000004200 */
[C---:B------:R-:W-:Y:S01]  /*9cf0*/  HMMA.16816.F32 R108, R124.reuse, R110, R8 ;  /* 0x0000006e7c6c723c */ /* 0x040fe20000001808 */
[----:B------:R-:W5:Y:S07]  /*9d00*/  LDSM.16.MT88.4 R8, [R208+0x5900] ;  /* 0x00590000d008783b */ /* 0x000f6e0000004200 */
[C---:B------:R-:W-:Y:S08]  /*9d10*/  HMMA.16816.F32 R104, R124.reuse, R100, R12 ;  /* 0x000000647c68723c */ /* 0x040ff0000000180c */
[C---:B------:R-:W-:Y:S08]  /*9d20*/  HMMA.16816.F32 R100, R124.reuse, R102, R16 ;  /* 0x000000667c64723c */ /* 0x040ff00000001810 */
[C---:B------:R-:W-:Y:S08]  /*9d30*/  HMMA.16816.F32 R96, R124.reuse, R92, R20 ;  /* 0x0000005c7c60723c */ /* 0x040ff00000001814 */
[C---:B------:R-:W-:Y:S08]  /*9d40*/  HMMA.16816.F32 R92, R124.reuse, R94, R24 ;  /* 0x0000005e7c5c723c */ /* 0x040ff00000001818 */
[C---:B----4-:R-:W-:Y:S08]  /*9d50*/  HMMA.16816.F32 R88, R124.reuse, R84, R28 ;  /* 0x000000547c58723c */ /* 0x050ff0000000181c */
[C---:B------:R-:W-:Y:S08]  /*9d60*/  HMMA.16816.F32 R84, R124.reuse, R86, R32 ;  /* 0x000000567c54723c */ /* 0x040ff00000001820 */
[C---:B-1----:R-:W-:Y:S08]  /*9d70*/  HMMA.16816.F32 R80, R124.reuse, R76, R36 ;  /* 0x0000004c7c50723c */ /* 0x042ff00000001824 */
[C---:B------:R-:W-:Y:S08]  /*9d80*/  HMMA.16816.F32 R76, R124.reuse, R78, R40 ;  /* 0x0000004e7c4c723c */ /* 0x040ff00000001828 */
[C---:B--2---:R-:W-:Y:S08]  /*9d90*/  HMMA.16816.F32 R72, R124.reuse, R68, R44 ;  /* 0x000000447c48723c */ /* 0x044ff0000000182c */
[C---:B------:R-:W-:Y:S08]  /*9da0*/  HMMA.16816.F32 R68, R124.reuse, R70, R48 ;  /* 0x000000467c44723c */ /* 0x040ff00000001830 */
[C---:B---3--:R-:W-:Y:S08]  /*9db0*/  HMMA.16816.F32 R52, R124.reuse, R4, R52 ;  /* 0x000000047c34723c */ /* 0x048ff00000001834 */
[C---:B------:R-:W-:Y:S08]  /*9dc0*/  HMMA.16816.F32 R56, R124.reuse, R6, R56 ;  /* 0x000000067c38723c */ /* 0x040ff00000001838 */
[C---:B-----5:R-:W-:Y:S08]  /*9dd0*/  HMMA.16816.F32 R60, R124.reuse, R8, R60 ;  /* 0x000000087c3c723c */ /* 0x060ff0000000183c */
[----:B------:R-:W-:Y:S01]  /*9de0*/  HMMA.16816.F32 R64, R124, R10, R64 ;  /* 0x0000000a7c40723c */ /* 0x000fe20000001840 */
[----:B------:R-:W-:-:S07]  /*9df0*/  @P0 BRA `(.L_x_42) ;  /* 0xffffbda000000947 */ /* 0x000fce000383ffff */
.L_x_33:
[----:B------:R-:W1:Y:S01]  /*9e00*/  S2UR UR7, SR_CTAID.X ;  /* 0x00000000000779c3 */ /* 0x000e620000002500 */
[----:B------:R-:W-:Y:S01]  /*9e10*/  ULDC.64 UR4, c[0x0][0x2c8] ;  /* 0x0000b20000047ab9 */ /* 0x000fe20000000a00 */
[----:B------:R-:W-:Y:S01]  /*9e20*/  PLOP3.LUT P0, PT, PT, PT, UP2, 0x40, 0x0 ;  /* 0x000000000000781c */ /* 0x000fe20003f0e828 */
[----:B-1----:R-:W-:-:S04]  /*9e30*/  ULEA UR7, UR7, 0x7f, 0x7 ;  /* 0x0000007f07077891 */ /* 0x002fc8000f8e383f */
[----:B------:R-:W-:-:S03]  /*9e40*/  UIMAD.WIDE.U32 UR18, UR7, UR4, URZ ;  /* 0x00000004071272a5 */ /* 0x000fc6000f8e003f */
[----:B------:R-:W-:Y:S02]  /*9e50*/  ULDC UR4, c[0x0][0x168] ;  /* 0x00005a0000047ab9 */ /* 0x000fe40000000800 */
[----:B------:R-:W-:Y:S02]  /*9e60*/  UIADD3 UR4, -UR4, 0x1, URZ ;  /* 0x0000000104047890 */ /* 0x000fe4000fffe13f */
[----:B------:R-:W-:-:S03]  /*9e70*/  @UP3 USHF.R.U32.HI UR7, URZ, UR5, UR19 ;  /* 0x000000053f073299 */ /* 0x000fc60008011613 */
[----:B------:R-:W-:Y:S02]  /*9e80*/  ULDC UR5, c[0x0][0x1d0] ;  /* 0x0000740000057ab9 */ /* 0x000fe40000000800 */
[----:B------:R-:W-:-:S03]  /*9e90*/  UIADD3 UR5, UR7, UR5, UR4 ;  /* 0x0000000507057290 */ /* 0x000fc6000fffe004 */
[----:B------:R-:W-:Y:S02]  /*9ea0*/  ULDC UR4, c[0x0][0x324] ;  /* 0x0000c90000047ab9 */ /* 0x000fe40000000800 */
[----:B------:R-:W-:-:S06]  /*9eb0*/  UIADD3 UR4, UR5, -UR4, URZ ;  /* 0x8000000405047290 */ /* 0x000fcc000fffe03f */
        /* <DEDUP_REMOVED lines=12> */
.L_x_44:
[----:B------:R-:W-:-:S04]  /*9f80*/  MOV R2, c[0x0][0x32c] ;  /* 0x0000cb0000027a02 */ /* 0x000fc80000000f00 */
[----:B------:R-:W-:-:S13]  /*9f90*/  ISETP.NE.AND P0, PT, R2, 0x1, PT ;  /* 0x000000010200780c */ /* 0x000fda0003f05270 */
[----:B------:R-:W-:-:S05]  /*9fa0*/  @P0 IMAD.HI.U32 R2, R4, c[0x0][0x330], RZ ;  /* 0x0000cc0004020a27 */ /* 0x000fca00078e00ff */
[----:B------:R-:W-:-:S05]  /*9fb0*/  @P0 SHF.R.U32.HI R4, RZ, c[0x0][0x334], R2 ;  /* 0x0000cd00ff040a19 */ /* 0x000fca0000011602 */
.L_x_45:
[----:B------:R-:W-:-:S05]  /*9fc0*/  IMAD R4, R4, c[0x0][0x32c], RZ ;  /* 0x0000cb0004047a24 */ /* 0x000fca00078e02ff */
[----:B------:R-:W-:-:S04]  /*9fd0*/  IMNMX R3, R3, R4, !PT ;  /* 0x0000000403037217 */ /* 0x000fc80007800200 */
.L_x_43:
[----:B------:R-:W-:-:S05]  /*9fe0*/  IADD3 R3, R3, 0x5f, RZ ;  /* 0x0000005f03037810 */ /* 0x000fca0007ffe0ff */
[----:B------:R-:W-:-:S05]  /*9ff0*/  IMAD.HI R3, R3, 0x2aaaaaab, RZ ;  /* 0x2aaaaaab03037827 */ /* 0x000fca00078e02ff */
[----:B------:R-:W-:-:S04]  /*a000*/  SHF.R.U32.HI R2, RZ, 0x1f, R3 ;  /* 0x0000001fff027819 */ /* 0x000fc80000011603 */
[----:B------:R-:W-:-:S04]  /*a010*/  LEA.HI.SX32 R2, R3, R2, 0x1c ;  /* 0x0000000203027211 */ /* 0x000fc800078fe2ff */
[----:B------:R-:W-:-:S04]  /*a020*/  IMNMX R233, R215, R2, !PT ;  /* 0x00000002d7e97217 */ /* 0x000fc80007800200 */
[----:B------:R-:W-:-:S13]  /*a030*/  ISETP.GE.AND P0, PT, R192, R233, PT ;  /* 0x000000e9c000720c */ /* 0x000fda0003f06270 */
[----:B------:R-:W-:Y:S05]  /*a040*/  @!P0 BRA `(.L_x_46) ;  /* 0x00002f7000008947 */ /* 0x000fea0003800000 */
[----:B------:R-:W-:Y:S01]  /*a050*/  MOV R119, R116 ;  /* 0x0000007400777202 */ /* 0x000fe20000000f00 */
[----:B------:R-:W-:Y:S01]  /*a060*/  IMAD.MOV.U32 R232, RZ, RZ, R192 ;  /* 0x000000ffffe87224 */ /* 0x000fe200078e00c0 */
[----:B------:R-:W-:Y:S01]  /*a070*/  MOV R3, R0 ;  /* 0x0000000000037202 */ /* 0x000fe20000000f00 */
[----:B------:R-:W-:Y:S01]  /*a080*/  IMAD.MOV.U32 R230, RZ, RZ, c[0x0][0x1e4] ;  /* 0x00007900ffe67624 */ /* 0x000fe200078e00ff */
[----:B------:R-:W-:Y:S02]  /*a090*/  MOV R231, c[0x0][0x1e0] ;  /* 0x0000780000e77a02 */ /* 0x000fe40000000f00 */
.L_x_47:
[----:B------:R-:W-:Y:S04]  /*a0a0*/  DEPBAR.LE SB0, 0x0 ;  /* 0x000080000000791a */ /* 0x000fe80000000000 */
[----:B------:R-:W-:Y:S01]  /*a0b0*/  BAR.SYNC.DEFER_BLOCKING 0x0 ;  /* 0x0000000000007b1d */ /* 0x000fe20000010000 */
[----:B------:R-:W-:Y:S11]  /*a0c0*/  ISETP.GT.AND P6, PT, R215, R232, PT ;  /* 0x000000e8d700720c */ /* 0x000ff60003fc4270 */
[----:B------:R-:W-:Y:S02]  /*a0d0*/  @!UPT UIADD3 URZ, URZ, URZ, URZ ;  /* 0x0000003f3f3ff290 */ /* 0x000fe4000fffe03f */
[----:B------:R-:W-:Y:S01]  /*a0e0*/  @!P6 SHF.R.S32.HI R39, RZ, 0x1f, R232 ;  /* 0x0000001fff27e819 */ /* 0x000fe200000114e8 */
[C---:B------:R-:W-:Y:S01]  /*a0f0*/  @!P6 IMAD.WIDE.U32 R36, R232.reuse, c[0x0][0x208], RZ ;  /* 0x00008200e824ea25 */ /* 0x040fe200078e00ff */
[----:B------:R-:W-:Y:S02]  /*a100*/  @!P6 MOV R44, R226 ;  /* 0x000000e2002ce202 */ /* 0x000fe40000000f00 */
[----:B------:R-:W-:Y:S01]  /*a110*/  @!P6 MOV R45, R229 ;  /* 0x000000e5002de202 */ /* 0x000fe20000000f00 */
[----:B------:R-:W-:Y:S04]  /*a120*/  @!P6 IMAD R39, R39, c[0x0][0x208], RZ ;  /* 0x000082002727ea24 */ /* 0x000fe800078e02ff */
[----:B------:R-:W-:Y:S01]  /*a130*/  @!P6 IMAD R39, R232, c[0x0][0x20c], R39 ;  /* 0x00008300e827ea24 */ /* 0x000fe200078e0227 */
[----:B------:R-:W1:Y:S01]  /*a140*/  LDSM.16.M88.4 R8, [R214+0x8100] ;  /* 0x00810000d608783b */ /* 0x000e620000000200 */
[----:B------:R-:W-:Y:S03]  /*a150*/  @!P6 IMAD.WIDE.U32 R44, R36, 0x60, R44 ;  /* 0x00000060242ce825 */ /* 0x000fe600078e002c */
[----:B------:R-:W-:Y:S02]  /*a160*/  @!P6 IADD3 R0, R37, R39, RZ ;  /* 0x000000272500e210 */ /* 0x000fe40007ffe0ff */
[----:B------:R-:W-:Y:S02]  /*a170*/  @!P6 SHF.L.U32 R162, R44, 0x1, RZ ;  /* 0x000000012ca2e819 */ /* 0x000fe400000006ff */
[----:B------:R-:W2:Y:S01]  /*a180*/  LDSM.16.M88.4 R16, [R214+0x8900] ;  /* 0x00890000d610783b */ /* 0x000ea20000000200 */
[----:B------:R-:W-:Y:S01]  /*a190*/  @!P6 IMAD R0, R0, 0x60, RZ ;  /* 0x000000600000e824 */ /* 0x000fe200078e02ff */
[C---:B------:R-:W-:Y:S02]  /*a1a0*/  @!P6 IADD3 R160, P5, R162.reuse, 0x80, RZ ;  /* 0x00000080a2a0e810 */ /* 0x040fe40007fbe0ff */
[----:B------:R-:W-:Y:S02]  /*a1b0*/  @!P6 IADD3 R162, P0, R162, c[0x0][0x1f8], RZ ;  /* 0x00007e00a2a2ea10 */ /* 0x000fe40007f1e0ff */
[----:B------:R-:W-:Y:S02]  /*a1c0*/  @!P6 IADD3 R160, P2, R160, c[0x0][0x1f8], RZ ;  /* 0x00007e00a0a0ea10 */ /* 0x000fe40007f5e0ff */
[----:B------:R-:W3:Y:S01]  /*a1d0*/  LDSM.16.M88.4 R24, [R214+0x9100] ;  /* 0x00910000d618783b */ /* 0x000ee20000000200 */
[----:B------:R-:W-:Y:S02]  /*a1e0*/  @!P6 IADD3 R164, P1, R162, UR12, RZ ;  /* 0x0000000ca2a4ec10 */ /* 0x000fe4000ff3e0ff */
[----:B------:R-:W-:Y:S04]  /*a1f0*/  @!P6 IADD3 R0, R45, R0, RZ ;  /* 0x000000002d00e210 */ /* 0x000fe80007ffe0ff */
[----:B------:R-:W-:Y:S01]  /*a200*/  @!P6 SHF.L.U64.HI R0, R44, 0x1, R0 ;  /* 0x000000012c00e819 */ /* 0x000fe20000010200 */
[----:B------:R-:W4:Y:S03]  /*a210*/  LDSM.16.M88.4 R32, [R214+0x9900] ;  /* 0x00990000d620783b */ /* 0x000f260000000200 */
[----:B------:R-:W-:Y:S02]  /*a220*/  @!P6 IADD3.X R163, R0, c[0x0][0x1fc], RZ, P0, !PT ;  /* 0x00007f0000a3ea10 */ /* 0x000fe400007fe4ff */
[----:B------:R-:W-:Y:S02]  /*a230*/  @!P6 IADD3.X R161, RZ, c[0x0][0x1fc], R0, P2, P5 ;  /* 0x00007f00ffa1ea10 */ /* 0x000fe400017ea400 */
[----:B------:R-:W-:Y:S01]  /*a240*/  @!P6 IADD3.X R165, R163, UR17, RZ, P1, !PT ;  /* 0x00000011a3a5ec10 */ /* 0x000fe20008ffe4ff */
[----:B------:R-:W5:Y:S01]  /*a250*/  LDSM.16.M88.4 R40, [R214+0xa100] ;  /* 0x00a10000d628783b */ /* 0x000f620000000200 */
[----:B------:R-:W-:Y:S02]  /*a260*/  @!P6 IADD3 R116, P0, R164, UR12, RZ ;  /* 0x0000000ca474ec10 */ /* 0x000fe4000ff1e0ff */
[C---:B------:R-:W-:Y:S02]  /*a270*/  ISETP.GT.AND P5, PT, R232.reuse, R215, PT ;  /* 0x000000d7e800720c */ /* 0x040fe40003fa4270 */
[----:B------:R-:W-:Y:S01]  /*a280*/  @!P6 IADD3.X R117, R165, UR17, RZ, P0, !PT ;  /* 0x00000011a575ec10 */ /* 0x000fe200087fe4ff */
[C---:B-1----:R-:W-:Y:S02]  /*a290*/  HMMA.16816.F32 R4, R120.reuse, R8, RZ ;  /* 0x000000087804723c */ /* 0x042fe400000018ff */
[----:B------:R-:W1:Y:S06]  /*a2a0*/  LDSM.16.M88.4 R48, [R214+0xa900] ;  /* 0x00a90000d630783b */ /* 0x000e6c0000000200 */
[C---:B------:R-:W-:Y:S02]  /*a2b0*/  HMMA.16816.F32 R8, R120.reuse, R10, RZ ;  /* 0x0000000a7808723c */ /* 0x040fe400000018ff */
[----:B------:R-:W1:Y:S06]  /*a2c0*/  LDSM.16.M88.4 R124, [R213] ;  /* 0x00000000d57c783b */ /* 0x000e6c0000000200 */
[C---:B--2---:R-:W-:Y:S02]  /*a2d0*/  HMMA.16816.F32 R12, R120.reuse, R16, RZ ;  /* 0x00000010780c723c */ /* 0x044fe400000018ff */
[----:B------:R-:W2:Y:S06]  /*a2e0*/  LDSM.16.M88.4 R128, [R207] ;  /* 0x00000000cf80783b */ /* 0x000eac0000000200 */
[C---:B------:R-:W-:Y:S02]  /*a2f0*/  HMMA.16816.F32 R16, R120.reuse, R18, RZ ;  /* 0x000000127810723c */ /* 0x040fe400000018ff */
[----:B------:R-:W1:Y:S06]  /*a300*/  LDSM.16.M88.4 R132, [R206] ;  /* 0x00000000ce84783b */ /* 0x000e6c0000000200 */
[C---:B---3--:R-:W-:Y:S02]  /*a310*/  HMMA.16816.F32 R20, R120.reuse, R24, RZ ;  /* 0x000000187814723c */ /* 0x048fe400000018ff */
[----:B------:R-:W3:Y:S06]  /*a320*/  LDSM.16.M88.4 R136, [R205] ;  /* 0x00000000cd88783b */ /* 0x000eec0000000200 */
[C---:B------:R-:W-:Y:S02]  /*a330*/  HMMA.16816.F32 R24, R120.reuse, R26, RZ ;  /* 0x0000001a7818723c */ /* 0x040fe400000018ff */
[----:B------:R-:W2:Y:S06]  /*a340*/  LDSM.16.M88.4 R144, [R204] ;  /* 0x00000000cc90783b */ /* 0x000eac0000000200 */
[C---:B----4-:R-:W-:Y:S02]  /*a350*/  HMMA.16816.F32 R28, R120.reuse, R32, RZ ;  /* 0x00000020781c723c */ /* 0x050fe400000018ff */
[----:B------:R-:W4:Y:S06]  /*a360*/  LDSM.16.M88.4 R148, [R203] ;  /* 0x00000000cb94783b */ /* 0x000f2c0000000200 */
[C---:B------:R-:W-:Y:S02]  /*a370*/  HMMA.16816.F32 R32, R120.reuse, R34, RZ ;  /* 0x000000227820723c */ /* 0x040fe400000018ff */
[----:B------:R-:W-:Y:S01]  /*a380*/  @!PT LDS RZ, [RZ] ;  /* 0x00000000fffff984 */ /* 0x000fe20000000800 */
[----:B------:R-:W-:Y:S01]  /*a390*/  @!PT LDS RZ, [RZ] ;  /* 0x00000000fffff984 */ /* 0x000fe20000000800 */
[----:B------:R-:W-:Y:S01]  /*a3a0*/  @!PT LDS RZ, [RZ] ;  /* 0x00000000fffff984 */ /* 0x000fe20000000800 */
[----:B------:R2:W-:Y:S06]  /*a3b0*/  @!P6 LDGSTS.E.BYPASS.LTC128B.128 [R216+0x100], [R162.64], !P4 ;  /* 0x00100000a2d8efae */ /* 0x0005ec000e101d4e */
[C---:B-----5:R-:W-:Y:S02]  /*a3c0*/  HMMA.16816.F32 R36, R120.reuse, R40, RZ ;  /* 0x000000287824723c */ /* 0x060fe400000018ff */
[----:B------:R5:W-:Y:S06]  /*a3d0*/  @!P6 LDGSTS.E.BYPASS.LTC128B.128 [R216+0x3100], [R160.64], !P3 ;  /* 0x03100000a0d8efae */ /* 0x000bec000d901d4e */
[C---:B------:R-:W-:Y:S02]  /*a3e0*/  HMMA.16816.F32 R40, R120.reuse, R42, RZ ;  /* 0x0000002a7828723c */ /* 0x040fe400000018ff */
[----:B------:R2:W-:Y:S06]  /*a3f0*/  @!P6 LDGSTS.E.BYPASS.LTC128B.128 [R216+0x1100], [R164.64], !P4 ;  /* 0x01100000a4d8efae */ /* 0x0005ec000e101d4e */
[C---:B-1----:R-:W-:Y:S02]  /*a400*/  HMMA.16816.F32 R44, R120.reuse, R48, RZ ;  /* 0x00000030782c723c */ /* 0x042fe400000018ff */
[----:B------:R1:W-:Y:S06]  /*a410*/  @!P6 LDGSTS.E.BYPASS.LTC128B.128 [R216+0x4100], [R164.64+0x80], !P3 ;  /* 0x04100080a4d8efae */ /* 0x0003ec000d901d4e */
[----:B------:R-:W-:Y:S02]  /*a420*/  HMMA.16816.F32 R48, R120, R50, RZ ;  /* 0x000000327830723c */ /* 0x000fe400000018ff */
[----:B------:R1:W-:Y:S06]  /*a430*/  @!P6 LDGSTS.E.BYPASS.LTC128B.128 [R216+0x2100], [R116.64], !P4 ;  /* 0x0210000074d8efae */ /* 0x0003ec000e101d4e */
[C---:B------:R-:W-:Y:S02]  /*a440*/  HMMA.16816.F32 R4, R140.reuse, R124, R4 ;  /* 0x0000007c8c04723c */ /* 0x040fe40000001804 */
[----:B------:R1:W-:Y:S06]  /*a450*/  @!P6 LDGSTS.E.BYPASS.LTC128B.128 [R216+0x5100], [R116.64+0x80], !P3 ;  /* 0x0510008074d8efae */ /* 0x0003ec000d901d4e */
[C---:B------:R-:W-:Y:S02]  /*a460*/  HMMA.16816.F32 R8, R140.reuse, R126, R8 ;  /* 0x0000007e8c08723c */ /* 0x040fe40000001808 */
[----:B------:R-:W1:Y:S06]  /*a470*/  LDSM.16.M88.4 R156, [R211+0x8100] ;  /* 0x00810000d39c783b */ /* 0x000e6c0000000200 */
[C---:B--2---:R-:W-:Y:S02]  /*a480*/  HMMA.16816.F32 R12, R140.reuse, R128, R12 ;  /* 0x000000808c0c723c */ /* 0x044fe4000000180c */
[----:B------:R-:W0:Y:S06]  /*a490*/  LDGDEPBAR ;  /* 0x00000000000079af */ /* 0x000e2c0000000000 */
[C---:B------:R-:W-:Y:S02]  /*a4a0*/  HMMA.16816.F32 R16, R140.reuse, R130, R16 ;  /* 0x000000828c10723c */ /* 0x040fe40000001810 */
[----:B------:R-:W2:Y:S06]  /*a4b0*/  LDSM.16.M88.4 R124, [R211+0x8900] ;  /* 0x00890000d37c783b */ /* 0x000eac0000000200 */
[C---:B------:R-:W-:Y:S02]  /*a4c0*/  HMMA.16816.F32 R20, R140.reuse, R132, R20 ;  /* 0x000000848c14723c */ /* 0x040fe40000001814 */
[----:B------:R-:W2:Y:S06]  /*a4d0*/  LDSM.16.M88.4 R128, [R211+0x9100] ;  /* 0x00910000d380783b */ /* 0x000eac0000000200 */
[C---:B------:R-:W-:Y:S02]  /*a4e0*/  HMMA.16816.F32 R24, R140.reuse, R134, R24 ;  /* 0x000000868c18723c */ /* 0x040fe40000001818 */
[----:B-----5:R-:W5:Y:S06]  /*a4f0*/  LDSM.16.M88.4 R160, [R211+0x9900] ;  /* 0x00990000d3a0783b */ /* 0x020f6c0000000200 */
[C---:B---3--:R-:W-:Y:S02]  /*a500*/  HMMA.16816.F32 R28, R140.reuse, R136, R28 ;  /* 0x000000888c1c723c */ /* 0x048fe4000000181c */
[----:B-1----:R-:W1:Y:S06]  /*a510*/  LDSM.16.M88.4 R164, [R211+0xa100] ;  /* 0x00a10000d3a4783b */ /* 0x002e6c0000000200 */
[C---:B------:R-:W-:Y:S02]  /*a520*/  HMMA.16816.F32 R32, R140.reuse, R138, R32 ;  /* 0x0000008a8c20723c */ /* 0x040fe40000001820 */
[----:B------:R-:W3:Y:S06]  /*a530*/  LDSM.16.M88.4 R184, [R211+0xa900] ;  /* 0x00a90000d3b8783b */ /* 0x000eec0000000200 */
[C---:B------:R-:W-:Y:S02]  /*a540*/  HMMA.16816.F32 R36, R140.reuse, R144, R36 ;  /* 0x000000908c24723c */ /* 0x040fe40000001824 */
[----:B------:R-:W1:Y:S06]  /*a550*/  LDSM.16.M88.4 R132, [R202] ;  /* 0x00000000ca84783b */ /* 0x000e6c0000000200 */
[C---:B------:R-:W-:Y:S02]  /*a560*/  HMMA.16816.F32 R40, R140.reuse, R146, R40 ;  /* 0x000000928c28723c */ /* 0x040fe40000001828 */
[----:B------:R-:W1:Y:S06]  /*a570*/  LDSM.16.M88.4 R136, [R202+0x800] ;  /* 0x00080000ca88783b */ /* 0x000e6c0000000200 */
[C---:B----4-:R-:W-:Y:S02]  /*a580*/  HMMA.16816.F32 R44, R140.reuse, R148, R44 ;  /* 0x000000948c2c723c */ /* 0x050fe4000000182c */
[----:B------:R-:W4:Y:S06]  /*a590*/  LDSM.16.M88.4 R144, [R202+0x1000] ;  /* 0x00100000ca90783b */ /* 0x000f2c0000000200 */
[----:B------:R-:W-:Y:S02]  /*a5a0*/  HMMA.16816.F32 R48, R140, R150, R48 ;  /* 0x000000968c30723c */ /* 0x000fe40000001830 */
[----:B------:R-:W1:Y:S06]  /*a5b0*/  LDSM.16.M88.4 R148, [R202+0x1800] ;  /* 0x00180000ca94783b */ /* 0x000e6c0000000200 */
[C---:B------:R-:W-:Y:S02]  /*a5c0*/  HMMA.16816.F32 R4, R152.reuse, R156, R4 ;  /* 0x0000009c9804723c */ /* 0x040fe40000001804 */
[----:B------:R-:W-:Y:S06]  /*a5d0*/  LDSM.16.M88.4 R192, [R211+0xd900] ;  /* 0x00d90000d3c0783b */ /* 0x000fec0000000200 */
[C---:B------:R-:W-:Y:S02]  /*a5e0*/  HMMA.16816.F32 R8, R152.reuse, R158, R8 ;  /* 0x0000009e9808723c */ /* 0x040fe40000001808 */
[----:B------:R-:W1:Y:S06]  /*a5f0*/  LDSM.16.M88.4 R156, [R202+0x2000] ;  /* 0x00200000ca9c783b */ /* 0x000e6c0000000200 */
[C---:B--2---:R-:W-:Y:S08]  /*a600*/  HMMA.16816.F32 R12, R152.reuse, R124, R12 ;  /* 0x0000007c980c723c */ /* 0x044ff0000000180c */
[C---:B------:R-:W-:Y:S01]  /*a610*/  HMMA.16816.F32 R16, R152.reuse, R126, R16 ;  /* 0x0000007e9810723c */ /* 0x040fe20000001810 */
[----:B------:R-:W2:Y:S07]  /*a620*/  LDSM.16.M88.4 R124, [R202+0x2800] ;  /* 0x00280000ca7c783b */ /* 0x000eae0000000200 */
[C---:B------:R-:W-:Y:S08]  /*a630*/  HMMA.16816.F32 R20, R152.reuse, R128, R20 ;  /* 0x000000809814723c */ /* 0x040ff00000001814 */
[C---:B------:R-:W-:Y:S01]  /*a640*/  HMMA.16816.F32 R24, R152.reuse, R130, R24 ;  /* 0x000000829818723c */ /* 0x040fe20000001818 */
[----:B------:R-:W2:Y:S07]  /*a650*/  LDSM.16.M88.4 R128, [R214+0xb100] ;  /* 0x00b10000d680783b */ /* 0x000eae0000000200 */
[C---:B-----5:R-:W-:Y:S08]  /*a660*/  HMMA.16816.F32 R28, R152.reuse, R160, R28 ;  /* 0x000000a0981c723c */ /* 0x060ff0000000181c */
[C---:B------:R-:W-:Y:S01]  /*a670*/  HMMA.16816.F32 R32, R152.reuse, R162, R32 ;  /* 0x000000a29820723c */ /* 0x040fe20000001820 */
[----:B------:R-:W5:Y:S07]  /*a680*/  LDSM.16.M88.4 R160, [R214+0xb900] ;  /* 0x00b90000d6a0783b */ /* 0x000f6e0000000200 */
[C---:B-1----:R-:W-:Y:S08]  /*a690*/  HMMA.16816.F32 R36, R152.reuse, R164, R36 ;  /* 0x000000a49824723c */ /* 0x042ff00000001824 */
[C---:B------:R-:W-:Y:S01]  /*a6a0*/  HMMA.16816.F32 R40, R152.reuse, R166, R40 ;  /* 0x000000a69828723c */ /* 0x040fe20000001828 */
[----:B------:R-:W1:Y:S07]  /*a6b0*/  LDSM.16.M88.4 R164, [R214+0xc100] ;  /* 0x00c10000d6a4783b */ /* 0x000e6e0000000200 */
[C---:B---3--:R-:W-:Y:S08]  /*a6c0*/  HMMA.16816.F32 R44, R152.reuse, R184, R44 ;  /* 0x000000b8982c723c */ /* 0x048ff0000000182c */
[----:B------:R-:W-:Y:S01]  /*a6d0*/  HMMA.16816.F32 R48, R152, R186, R48 ;  /* 0x000000ba9830723c */ /* 0x000fe20000001830 */
[----:B------:R-:W3:Y:S07]  /*a6e0*/  LDSM.16.M88.4 R184, [R214+0xc900] ;  /* 0x00c90000d6b8783b */ /* 0x000eee0000000200 */
[C---:B------:R-:W-:Y:S08]  /*a6f0*/  HMMA.16816.F32 R4, R168.reuse, R132, R4 ;  /* 0x00000084a804723c */ /* 0x040ff00000001804 */
[C---:B------:R-:W-:Y:S01]  /*a700*/  HMMA.16816.F32 R8, R168.reuse, R134, R8 ;  /* 0x00000086a808723c */ /* 0x040fe20000001808 */
[----:B------:R-:W1:Y:S07]  /*a710*/  LDSM.16.M88.4 R132, [R214+0xd100] ;  /* 0x00d10000d684783b */ /* 0x000e6e0000000200 */
[C---:B------:R-:W-:Y:S08]  /*a720*/  HMMA.16816.F32 R12, R168.reuse, R136, R12 ;  /* 0x00000088a80c723c */ /* 0x040ff0000000180c */
[C---:B------:R-:W-:Y:S01]  /*a730*/  HMMA.16816.F32 R16, R168.reuse, R138, R16 ;  /* 0x0000008aa810723c */ /* 0x040fe20000001810 */
[----:B------:R-:W1:Y:S07]  /*a740*/  LDSM.16.M88.4 R136, [R214+0xd900] ;  /* 0x00d90000d688783b */ /* 0x000e6e0000000200 */
[C---:B----4-:R-:W-:Y:S08]  /*a750*/  HMMA.16816.F32 R20, R168.reuse, R144, R20 ;  /* 0x00000090a814723c */ /* 0x050ff00000001814 */
[C---:B------:R-:W-:Y:S01]  /*a760*/  HMMA.16816.F32 R24, R168.reuse, R146, R24 ;  /* 0x00000092a818723c */ /* 0x040fe20000001818 */
[----:B------:R-:W4:Y:S07]  /*a770*/  LDSM.16.M88.4 R144, [R201] ;  /* 0x00000000c990783b */ /* 0x000f2e0000000200 */
[C---:B------:R-:W-:Y:S08]  /*a780*/  HMMA.16816.F32 R28, R168.reuse, R148, R28 ;  /* 0x00000094a81c723c */ /* 0x040ff0000000181c */
[C---:B------:R-:W-:Y:S01]  /*a790*/  HMMA.16816.F32 R32, R168.reuse, R150, R32 ;  /* 0x00000096a820723c */ /* 0x040fe20000001820 */
[----:B------:R-:W1:Y:S07]  /*a7a0*/  LDSM.16.M88.4 R148, [R200] ;  /* 0x00000000c894783b */ /* 0x000e6e0000000200 */
[C---:B------:R-:W-:Y:S08]  /*a7b0*/  HMMA.16816.F32 R36, R168.reuse, R156, R36 ;  /* 0x0000009ca824723c */ /* 0x040ff00000001824 */
[C---:B------:R-:W-:Y:S01]  /*a7c0*/  HMMA.16816.F32 R40, R168.reuse, R158, R40 ;  /* 0x0000009ea828723c */ /* 0x040fe20000001828 */
[----:B------:R-:W-:Y:S07]  /*a7d0*/  LDSM.16.M88.4 R156, [R197] ;  /* 0x00000000c59c783b */ /* 0x000fee0000000200 */
[C---:B--2---:R-:W-:Y:S08]  /*a7e0*/  HMMA.16816.F32 R44, R168.reuse, R124, R44 ;  /* 0x0000007ca82c723c */ /* 0x044ff0000000182c */
[----:B------:R-:W-:Y:S01]  /*a7f0*/  HMMA.16816.F32 R48, R168, R126, R48 ;  /* 0x0000007ea830723c */ /* 0x000fe20000001830 */
[----:B------:R-:W2:Y:S07]  /*a800*/  LDSM.16.M88.4 R124, [R199] ;  /* 0x00000000c77c783b */ /* 0x000eae0000000200 */
[C---:B------:R-:W-:Y:S08]  /*a810*/  HMMA.16816.F32 R4, R172.reuse, R128, R4 ;  /* 0x00000080ac04723c */ /* 0x040ff00000001804 */
[C---:B------:R-:W-:Y:S01]  /*a820*/  HMMA.16816.F32 R8, R172.reuse, R130, R8 ;  /* 0x00000082ac08723c */ /* 0x040fe20000001808 */
[----:B------:R-:W2:Y:S07]  /*a830*/  LDSM.16.M88.4 R128, [R198] ;  /* 0x00000000c680783b */ /* 0x000eae0000000200 */
[C---:B-----5:R-:W-:Y:S08]  /*a840*/  HMMA.16816.F32 R12, R172.reuse, R160, R12 ;  /* 0x000000a0ac0c723c */ /* 0x060ff0000000180c */
[C---:B------:R-:W-:Y:S01]  /*a850*/  HMMA.16816.F32 R16, R172.reuse, R162, R16 ;  /* 0x000000a2ac10723c */ /* 0x040fe20000001810 */
[----:B------:R-:W5:Y:S07]  /*a860*/  LDSM.16.M88.4 R160, [R196] ;  /* 0x00000000c4a0783b */ /* 0x000f6e0000000200 */
[C---:B-1----:R-:W-:Y:S08]  /*a870*/  HMMA.16816.F32 R20, R172.reuse, R164, R20 ;  /* 0x000000a4ac14723c */ /* 0x042ff00000001814 */
[C---:B------:R-:W-:Y:S01]  /*a880*/  HMMA.16816.F32 R24, R172.reuse, R166, R24 ;  /* 0x000000a6ac18723c */ /* 0x040fe20000001818 */
[----:B------:R-:W1:Y:S07]  /*a890*/  LDSM.16.M88.4 R164, [R211+0xb100] ;  /* 0x00b10000d3a4783b */ /* 0x000e6e0000000200 */
[C---:B---3--:R-:W-:Y:S08]  /*a8a0*/  HMMA.16816.F32 R28, R172.reuse, R184, R28 ;  /* 0x000000b8ac1c723c */ /* 0x048ff0000000181c */
[C---:B------:R-:W-:Y:S01]  /*a8b0*/  HMMA.16816.F32 R32, R172.reuse, R186, R32 ;  /* 0x000000baac20723c */ /* 0x040fe20000001820 */
[----:B------:R-:W-:Y:S07]  /*a8c0*/  LDSM.16.M88.4 R184, [R211+0xd100] ;  /* 0x00d10000d3b8783b */ /* 0x000fee0000000200 */
[C---:B------:R-:W-:Y:S08]  /*a8d0*/  HMMA.16816.F32 R36, R172.reuse, R132, R36 ;  /* 0x00000084ac24723c */ /* 0x040ff00000001824 */
[C---:B------:R-:W-:Y:S01]  /*a8e0*/  HMMA.16816.F32 R40, R172.reuse, R134, R40 ;  /* 0x00000086ac28723c */ /* 0x040fe20000001828 */
[----:B------:R-:W3:Y:S07]  /*a8f0*/  LDSM.16.M88.4 R132, [R211+0xb900] ;  /* 0x00b90000d384783b */ /* 0x000eee0000000200 */
        /* <DEDUP_REMOVED lines=9> */
[C---:B--2---:R-:W-:Y:S08]  /*a990*/  HMMA.16816.F32 R20, R176.reuse, R124, R20 ;  /* 0x0000007cb014723c */ /* 0x044ff00000001814 */
[C---:B------:R-:W-:Y:S01]  /*a9a0*/  HMMA.16816.F32 R24, R176.reuse, R126, R24 ;  /* 0x0000007eb018723c */ /* 0x040fe20000001818 */
[----:B------:R-:W2:Y:S07]  /*a9b0*/  LDSM.16.M88.4 R124, [R202+0x3800] ;  /* 0x00380000ca7c783b */ /* 0x000eae0000000200 */
[C---:B------:R-:W-:Y:S08]  /*a9c0*/  HMMA.16816.F32 R28, R176.reuse, R128, R28 ;  /* 0x00000080b01c723c */ /* 0x040ff0000000181c */
[C---:B------:R-:W-:Y:S08]  /*a9d0*/  HMMA.16816.F32 R32, R176.reuse, R130, R32 ;  /* 0x00000082b020723c */ /* 0x040ff00000001820 */
[C---:B------:R-:W-:Y:S08]  /*a9e0*/  HMMA.16816.F32 R36, R176.reuse, R156, R36 ;  /* 0x0000009cb024723c */ /* 0x040ff00000001824 */
[C---:B------:R-:W-:Y:S08]  /*a9f0*/  HMMA.16816.F32 R40, R176.reuse, R158, R40 ;  /* 0x0000009eb028723c */ /* 0x040ff00000001828 */
[C---:B-----5:R-:W-:Y:S08]  /*aa00*/  HMMA.16816.F32 R44, R176.reuse, R160, R44 ;  /* 0x000000a0b02c723c */ /* 0x060ff0000000182c */
[----:B------:R-:W-:Y:S08]  /*aa10*/  HMMA.16816.F32 R48, R176, R162, R48 ;  /* 0x000000a2b030723c */ /* 0x000ff00000001830 */
[C---:B-1----:R-:W-:Y:S08]  /*aa20*/  HMMA.16816.F32 R4, R180.reuse, R164, R4 ;  /* 0x000000a4b404723c */ /* 0x042ff00000001804 */
[C---:B------:R-:W-:Y:S08]  /*aa30*/  HMMA.16816.F32 R8, R180.reuse, R166, R8 ;  /* 0x000000a6b408723c */ /* 0x040ff00000001808 */
[C---:B---3--:R-:W-:Y:S08]  /*aa40*/  HMMA.16816.F32 R12, R180.reuse, R132, R12 ;  /* 0x00000084b40c723c */ /* 0x048ff0000000180c */
[C---:B------:R-:W-:Y:S08]  /*aa50*/  HMMA.16816.F32 R16, R180.reuse, R134, R16 ;  /* 0x00000086b410723c */ /* 0x040ff00000001810 */
[C---:B------:R-:W-:Y:S08]  /*aa60*/  HMMA.16816.F32 R20, R180.reuse, R136, R20 ;  /* 0x00000088b414723c */ /* 0x040ff00000001814 */
[C---:B------:R-:W-:Y:S08]  /*aa70*/  HMMA.16816.F32 R24, R180.reuse, R138, R24 ;  /* 0x0000008ab418723c */ /* 0x040ff00000001818 */
[C---:B----4-:R-:W-:Y:S08]  /*aa80*/  HMMA.16816.F32 R28, R180.reuse, R144, R28 ;  /* 0x00000090b41c723c */ /* 0x050ff0000000181c */
[C---:B------:R-:W-:Y:S08]  /*aa90*/  HMMA.16816.F32 R32, R180.reuse, R146, R32 ;  /* 0x00000092b420723c */ /* 0x040ff00000001820 */
[C---:B------:R-:W-:Y:S08]  /*aaa0*/  HMMA.16816.F32 R36, R180.reuse, R184, R36 ;  /* 0x000000b8b424723c */ /* 0x040ff00000001824 */
[C---:B------:R-:W-:Y:S08]  /*aab0*/  HMMA.16816.F32 R40, R180.reuse, R186, R40 ;  /* 0x000000bab428723c */ /* 0x040ff00000001828 */
[C---:B------:R-:W-:Y:S07]  /*aac0*/  HMMA.16816.F32 R44, R180.reuse, R192, R44 ;  /* 0x000000c0b42c723c */ /* 0x040fee000000182c */
[----:B------:R-:W-:Y:S01]  /*aad0*/  IADD3 R192, R232, -0x1, RZ ;  /* 0xffffffffe8c07810 */ /* 0x000fe20007ffe0ff */
[----:B------:R-:W-:Y:S08]  /*aae0*/  HMMA.16816.F32 R48, R180, R194, R48 ;  /* 0x000000c2b430723c */ /* 0x000ff00000001830 */
[C---:B------:R-:W-:Y:S08]  /*aaf0*/  HMMA.16816.F32 R4, R188.reuse, R148, R4 ;  /* 0x00000094bc04723c */ /* 0x040ff00000001804 */
[C---:B------:R-:W-:Y:S08]  /*ab00*/  HMMA.16816.F32 R8, R188.reuse, R150, R8 ;  /* 0x00000096bc08723c */ /* 0x040ff00000001808 */
[C---:B--2---:R-:W-:Y:S08]  /*ab10*/  HMMA.16816.F32 R12, R188.reuse, R124, R12 ;  /* 0x0000007cbc0c723c */ /* 0x044ff0000000180c */
[----:B------:R-:W-:Y:S01]  /*ab20*/  FMUL.FTZ R130, R4, c[0x0][0x320] ;  /* 0x0000c80004827a20 */ /* 0x000fe20000410000 */
[C---:B------:R-:W-:Y:S03]  /*ab30*/  HMMA.16816.F32 R16, R188.reuse, R126, R16 ;  /* 0x0000007ebc10723c */ /* 0x040fe60000001810 */
[----:B------:R-:W-:Y:S02]  /*ab40*/  FMUL.FTZ R131, R5, c[0x0][0x320] ;  /* 0x0000c80005837a20 */ /* 0x000fe40000410000 */
[----:B------:R-:W1:Y:S01]  /*ab50*/  MUFU.TANH R130, R130 ;  /* 0x0000008200827308 */ /* 0x000e620000002400 */
[----:B------:R-:W-:Y:S02]  /*ab60*/  FMUL.FTZ R128, R6, c[0x0][0x320] ;  /* 0x0000c80006807a20 */ /* 0x000fe40000410000 */
[----:B------:R-:W-:Y:S02]  /*ab70*/  FMUL.FTZ R129, R7, c[0x0][0x320] ;  /* 0x0000c80007817a20 */ /* 0x000fe40000410000 */
[----:B------:R-:W2:Y:S02]  /*ab80*/  LDSM.16.M88.4 R4, [R202+0x4000] ;  /* 0x00400000ca04783b */ /* 0x000ea40000000200 */
[----:B------:R-:W-:Y:S02]  /*ab90*/  FMUL.FTZ R9, R9, c[0x0][0x320] ;  /* 0x0000c80009097a20 */ /* 0x000fe40000410000 */
[----:B------:R-:W-:Y:S01]  /*aba0*/  FMUL.FTZ R10, R10, c[0x0][0x320] ;  /* 0x0000c8000a0a7a20 */ /* 0x000fe20000410000 */
[----:B------:R-:W3:Y:S01]  /*abb0*/  MUFU.TANH R131, R131 ;  /* 0x0000008300837308 */ /* 0x000ee20000002400 */
[----:B------:R-:W-:Y:S02]  /*abc0*/  FMUL.FTZ R11, R11, c[0x0][0x320] ;  /* 0x0000c8000b0b7a20 */ /* 0x000fe40000410000 */
[----:B------:R-:W-:Y:S02]  /*abd0*/  FMUL.FTZ R134, R8, c[0x0][0x320] ;  /* 0x0000c80008867a20 */ /* 0x000fe40000410000 */
[----:B------:R-:W-:Y:S02]  /*abe0*/  FMUL.FTZ R14, R14, c[0x0][0x320] ;  /* 0x0000c8000e0e7a20 */ /* 0x000fe40000410000 */
[----:B------:R-:W-:Y:S02]  /*abf0*/  FMUL.FTZ R15, R15, c[0x0][0x320] ;  /* 0x0000c8000f0f7a20 */ /* 0x000fe40000410000 */
[----:B------:R-:W-:Y:S01]  /*ac00*/  FMUL.FTZ R137, R16, c[0x0][0x320] ;  /* 0x0000c80010897a20 */ /* 0x000fe20000410000 */
[----:B------:R-:W-:Y:S01]  /*ac10*/  MUFU.TANH R124, R9 ;  /* 0x00000009007c7308 */ /* 0x000fe20000002400 */
[----:B------:R-:W-:Y:S02]  /*ac20*/  FMUL.FTZ R18, R18, c[0x0][0x320] ;  /* 0x0000c80012127a20 */ /* 0x000fe40000410000 */
[----:B------:R-:W-:Y:S01]  /*ac30*/  FMUL.FTZ R17, R17, c[0x0][0x320] ;  /* 0x0000c80011117a20 */ /* 0x000fe20000410000 */
[----:B-1----:R-:W-:Y:S01]  /*ac40*/  FMNMX.FTZ R0, R130, R3, !PT ;  /* 0x0000000382007209 */ /* 0x002fe20007810000 */
[----:B------:R-:W-:Y:S02]  /*ac50*/  FMUL.FTZ R19, R19, c[0x0][0x320] ;  /* 0x0000c80013137a20 */ /* 0x000fe40000410000 */
[----:B------:R-:W-:Y:S02]  /*ac60*/  FMUL.FTZ R135, R12, c[0x0][0x320] ;  /* 0x0000c8000c877a20 */ /* 0x000fe40000410000 */
[----:B------:R-:W-:Y:S01]  /*ac70*/  FMUL.FTZ R13, R13, c[0x0][0x320] ;  /* 0x0000c8000d0d7a20 */ /* 0x000fe20000410000 */
[----:B------:R-:W-:Y:S10]  /*ac80*/  MUFU.TANH R138, R17 ;  /* 0x00000011008a7308 */ /* 0x000ff40000002400 */
[----:B------:R-:W-:Y:S01]  /*ac90*/  MUFU.TANH R166, R10 ;  /* 0x0000000a00a67308 */ /* 0x000fe20000002400 */
[C---:B--2---:R-:W-:Y:S09]  /*aca0*/  HMMA.16816.F32 R20, R188.reuse, R4, R20 ;  /* 0x00000004bc14723c */ /* 0x044ff20000001814 */
[----:B------:R-:W-:Y:S01]  /*acb0*/  MUFU.TANH R136, R13 ;  /* 0x0000000d00887308 */ /* 0x000fe20000002400 */
[C---:B------:R-:W-:Y:S01]  /*acc0*/  HMMA.16816.F32 R24, R188.reuse, R6, R24 ;  /* 0x00000006bc18723c */ /* 0x040fe20000001818 */
[----:B------:R-:W-:Y:S08]  /*acd0*/  LDSM.16.M88.4 R4, [R202+0x5000] ;  /* 0x00500000ca04783b */ /* 0x000ff00000000200 */
[----:B------:R1:W-:Y:S05]  /*ace0*/  MUFU.TANH R158, R11 ;  /* 0x0000000b009e7308 */ /* 0x0003ea0000002400 */
[----:B------:R-:W-:Y:S05]  /*acf0*/  FMUL.FTZ R187, R20, c[0x0][0x320] ;  /* 0x0000c80014bb7a20 */ /* 0x000fea0000410000 */
[----:B------:R-:W2:Y:S01]  /*ad00*/  MUFU.TANH R128, R128 ;  /* 0x0000008000807308 */ /* 0x000ea20000002400 */
        /* <DEDUP_REMOVED lines=8> */
[----:B-1----:R-:W1:Y:S06]  /*ad90*/  LDSM.16.M88.4 R8, [R202+0x4800] ;  /* 0x00480000ca08783b */ /* 0x002e6c0000000200 */
[----:B------:R-:W4:Y:S10]  /*ada0*/  MUFU.TANH R134, R134 ;  /* 0x0000008600867308 */ /* 0x000f340000002400 */
[----:B------:R-:W5:Y:S10]  /*adb0*/  MUFU.TANH R135, R135 ;  /* 0x0000008700877308 */ /* 0x000f740000002400 */
[----:B------:R-:W2:Y:S10]  /*adc0*/  MUFU.TANH R146, R14 ;  /* 0x0000000e00927308 */ /* 0x000eb40000002400 */
[----:B------:R-:W-:Y:S01]  /*add0*/  MUFU.TANH R147, R15 ;  /* 0x0000000f00937308 */ /* 0x000fe20000002400 */
[C---:B-1----:R-:W-:Y:S09]  /*ade0*/  HMMA.16816.F32 R28, R188.reuse, R8, R28 ;  /* 0x00000008bc1c723c */ /* 0x042ff2000000181c */
[----:B------:R-:W1:Y:S01]  /*adf0*/  MUFU.TANH R137, R137 ;  /* 0x0000008900897308 */ /* 0x000e620000002400 */
[C---:B------:R-:W-:Y:S01]  /*ae00*/  HMMA.16816.F32 R32, R188.reuse, R10, R32 ;  /* 0x0000000abc20723c */ /* 0x040fe20000001820 */
[----:B------:R-:W1:Y:S01]  /*ae10*/  LDSM.16.M88.4 R8, [R202+0x5800] ;  /* 0x00580000ca08783b */ /* 0x000e620000000200 */
[----:B------:R-:W-:Y:S07]  /*ae20*/  DEPBAR.LE SB0, 0x0 ;  /* 0x000080000000791a */ /* 0x000fee0000000000 */
[----:B------:R-:W1:Y:S01]  /*ae30*/  MUFU.TANH R149, R18 ;  /* 0x0000001200957308 */ /* 0x000e620000002400 */
[C---:B------:R-:W-:Y:S01]  /*ae40*/  HMMA.16816.F32 R36, R188.reuse, R4, R36 ;  /* 0x00000004bc24723c */ /* 0x040fe20000001824 */
[----:B------:R-:W-:Y:S04]  /*ae50*/  BAR.SYNC.DEFER_BLOCKING 0x0 ;  /* 0x0000000000007b1d */ /* 0x000fe80000010000 */
[----:B------:R-:W-:Y:S03]  /*ae60*/  FMUL.FTZ R251, R28, c[0x0][0x320] ;  /* 0x0000c8001cfb7a20 */ /* 0x000fe60000410000 */
[C---:B------:R-:W-:Y:S01]  /*ae70*/  HMMA.16816.F32 R40, R188.reuse, R6, R40 ;  /* 0x00000006bc28723c */ /* 0x040fe20000001828 */
[----:B------:R-:W-:Y:S03]  /*ae80*/  MUFU.TANH R150, R19 ;  /* 0x0000001300967308 */ /* 0x000fe60000002400 */
[----:B------:R-:W-:Y:S02]  /*ae90*/  FMUL.FTZ R29, R29, c[0x0][0x320] ;  /* 0x0000c8001d1d7a20 */ /* 0x000fe40000410000 */
[----:B------:R-:W-:Y:S01]  /*aea0*/  FMUL.FTZ R30, R30, c[0x0][0x320] ;  /* 0x0000c8001e1e7a20 */ /* 0x000fe20000410000 */
[----:B---3--:R-:W-:Y:S01]  /*aeb0*/  FMNMX.FTZ R7, R131, R0, !PT ;  /* 0x0000000083077209 */ /* 0x008fe20007810000 */
[----:B------:R-:W-:Y:S01]  /*aec0*/  FMUL.FTZ R31, R31, c[0x0][0x320] ;  /* 0x0000c8001f1f7a20 */ /* 0x000fe20000410000 */
[----:B--2---:R-:W-:Y:S02]  /*aed0*/  FMNMX.FTZ R0, R128, R119, !PT ;  /* 0x0000007780007209 */ /* 0x004fe40007810000 */
[----:B------:R-:W2:Y:S01]  /*aee0*/  MUFU.TANH R187, R187 ;  /* 0x000000bb00bb7308 */ /* 0x000ea20000002400 */
[----:B----4-:R-:W-:Y:S01]  /*aef0*/  FMNMX.FTZ R7, R134, R7, !PT ;  /* 0x0000000786077209 */ /* 0x010fe20007810000 */
[----:B------:R-:W-:Y:S01]  /*af00*/  FMUL.FTZ R32, R32, c[0x0][0x320] ;  /* 0x0000c80020207a20 */ /* 0x000fe20000410000 */
[----:B------:R-:W-:Y:S01]  /*af10*/  FMNMX.FTZ R5, R129, R0, !PT ;  /* 0x0000000081057209 */ /* 0x000fe20007810000 */
[----:B------:R-:W-:Y:S01]  /*af20*/  FMUL.FTZ R33, R33, c[0x0][0x320] ;  /* 0x0000c80021217a20 */ /* 0x000fe20000410000 */
[----:B------:R-:W-:Y:S01]  /*af30*/  FMNMX.FTZ R0, R124, R7, !PT ;  /* 0x000000077c007209 */ /* 0x000fe20007810000 */
[----:B------:R-:W-:Y:S01]  /*af40*/  FMUL.FTZ R36, R36, c[0x0][0x320] ;  /* 0x0000c80024247a20 */ /* 0x000fe20000410000 */
[----:B------:R-:W-:Y:S01]  /*af50*/  FMNMX.FTZ R5, R166, R5, !PT ;  /* 0x00000005a6057209 */ /* 0x000fe20007810000 */
[----:B------:R-:W-:Y:S01]  /*af60*/  FMUL.FTZ R37, R37, c[0x0][0x320] ;  /* 0x0000c80025257a20 */ /* 0x000fe20000410000 */
[----:B-----5:R-:W-:Y:S01]  /*af70*/  FMNMX.FTZ R7, R135, R0, !PT ;  /* 0x0000000087077209 */ /* 0x020fe20007810000 */
[----:B------:R-:W3:Y:S01]  /*af80*/  MUFU.TANH R156, R21 ;  /* 0x00000015009c7308 */ /* 0x000ee20000002400 */
[----:B------:R-:W-:Y:S01]  /*af90*/  FMUL.FTZ R38, R38, c[0x0][0x320] ;  /* 0x0000c80026267a20 */ /* 0x000fe20000410000 */
[----:B------:R-:W-:Y:S01]  /*afa0*/  FMNMX.FTZ R5, R158, R5, !PT ;  /* 0x000000059e057209 */ /* 0x000fe20007810000 */
[----:B------:R-:W-:Y:S01]  /*afb0*/  FMUL.FTZ R39, R39, c[0x0][0x320] ;  /* 0x0000c80027277a20 */ /* 0x000fe20000410000 */
[C---:B-1----:R-:W-:Y:S03]  /*afc0*/  HMMA.16816.F32 R44, R188.reuse, R8, R44 ;  /* 0x00000008bc2c723c */ /* 0x042fe6000000182c */
[----:B------:R-:W-:Y:S01]  /*afd0*/  FMUL.FTZ R34, R34, c[0x0][0x320] ;  /* 0x0000c80022227a20 */ /* 0x000fe20000410000 */
[----:B------:R-:W-:Y:S01]  /*afe0*/  FMNMX.FTZ R0, R136, R7, !PT ;  /* 0x0000000788007209 */ /* 0x000fe20007810000 */
[----:B------:R-:W-:Y:S01]  /*aff0*/  FMUL.FTZ R35, R35, c[0x0][0x320] ;  /* 0x0000c80023237a20 */ /* 0x000fe20000410000 */
[----:B------:R-:W1:Y:S01]  /*b000*/  MUFU.TANH R195, R22 ;  /* 0x0000001600c37308 */ /* 0x000e620000002400 */
[----:B------:R-:W-:Y:S01]  /*b010*/  FMUL.FTZ R40, R40, c[0x0][0x320] ;  /* 0x0000c80028287a20 */ /* 0x000fe20000410000 */
[----:B------:R-:W-:Y:S04]  /*b020*/  HMMA.16816.F32 R48, R188, R10, R48 ;  /* 0x0000000abc30723c */ /* 0x000fe80000001830 */
[----:B------:R-:W-:Y:S01]  /*b030*/  FMUL.FTZ R41, R41, c[0x0][0x320] ;  /* 0x0000c80029297a20 */ /* 0x000fe20000410000 */
[----:B------:R-:W-:Y:S01]  /*b040*/  FMNMX.FTZ R2, R146, R5, !PT ;  /* 0x0000000592027209 */ /* 0x000fe20007810000 */
[----:B------:R-:W-:Y:S01]  /*b050*/  FMUL.FTZ R42, R42, c[0x0][0x320] ;  /* 0x0000c8002a2a7a20 */ /* 0x000fe20000410000 */
[----:B------:R-:W-:Y:S01]  /*b060*/  FMNMX.FTZ R5, R137, R0, !PT ;  /* 0x0000000089057209 */ /* 0x000fe20007810000 */
[----:B------:R-:W4:Y:S01]  /*b070*/  MUFU.TANH R160, R23 ;  /* 0x0000001700a07308 */ /* 0x000f220000002400 */
[----:B------:R-:W-:Y:S03]  /*b080*/  FMUL.FTZ R43, R43, c[0x0][0x320] ;  /* 0x0000c8002b2b7a20 */ /* 0x000fe60000410000 */
[----:B------:R-:W-:Y:S02]  /*b090*/  FMNMX.FTZ R2, R147, R2, !PT ;  /* 0x0000000293027209 */ /* 0x000fe40007810000 */
[----:B------:R-:W-:Y:S02]  /*b0a0*/  FMNMX.FTZ R0, R138, R5, !PT ;  /* 0x000000058a007209 */ /* 0x000fe40007810000 */
[----:B------:R-:W-:Y:S01]  /*b0b0*/  FMUL.FTZ R44, R44, c[0x0][0x320] ;  /* 0x0000c8002c2c7a20 */ /* 0x000fe20000410000 */
[----:B------:R-:W-:Y:S01]  /*b0c0*/  FMNMX.FTZ R5, R149, R2, !PT ;  /* 0x0000000295057209 */ /* 0x000fe20007810000 */
[----:B------:R-:W5:Y:S01]  /*b0d0*/  MUFU.TANH R193, R193 ;  /* 0x000000c100c17308 */ /* 0x000f620000002400 */
[----:B------:R-:W-:Y:S01]  /*b0e0*/  FMUL.FTZ R45, R45, c[0x0][0x320] ;  /* 0x0000c8002d2d7a20 */ /* 0x000fe20000410000 */
[----:B--2---:R-:W-:Y:S01]  /*b0f0*/  FMNMX.FTZ R7, R187, R0, !PT ;  /* 0x00000000bb077209 */ /* 0x004fe20007810000 */
[----:B------:R-:W-:Y:S01]  /*b100*/  FMUL.FTZ R46, R46, c[0x0][0x320] ;  /* 0x0000c8002e2e7a20 */ /* 0x000fe20000410000 */
[----:B------:R-:W-:Y:S01]  /*b110*/  FMNMX.FTZ R0, R150, R5, !PT ;  /* 0x0000000596007209 */ /* 0x000fe20007810000 */
[----:B------:R-:W-:Y:S01]  /*b120*/  FMUL.FTZ R47, R47, c[0x0][0x320] ;  /* 0x0000c8002f2f7a20 */ /* 0x000fe20000410000 */
[----:B---3--:R-:W-:Y:S01]  /*b130*/  FMNMX.FTZ R2, R156, R7, !PT ;  /* 0x000000079c027209 */ /* 0x008fe20007810000 */
[----:B------:R-:W-:Y:S01]  /*b140*/  FMUL.FTZ R48, R48, c[0x0][0x320] ;  /* 0x0000c80030307a20 */ /* 0x000fe20000410000 */
[----:B-1----:R-:W-:Y:S01]  /*b150*/  FMNMX.FTZ R5, R195, R0, !PT ;  /* 0x00000000c3057209 */ /* 0x002fe20007810000 */
[----:B------:R-:W-:Y:S01]  /*b160*/  FMUL.FTZ R49, R49, c[0x0][0x320] ;  /* 0x0000c80031317a20 */ /* 0x000fe20000410000 */
[----:B------:R-:W1:Y:S01]  /*b170*/  MUFU.TANH R164, R25 ;  /* 0x0000001900a47308 */ /* 0x000e620000002400 */
[----:B------:R-:W-:Y:S01]  /*b180*/  FMUL.FTZ R50, R50, c[0x0][0x320] ;  /* 0x0000c80032327a20 */ /* 0x000fe20000410000 */
[----:B----4-:R-:W-:Y:S08]  /*b190*/  FMNMX.FTZ R5, R160, R5, !PT ;  /* 0x00000005a0057209 */ /* 0x010ff00007810000 */
[----:B------:R-:W2:Y:S01]  /*b1a0*/  MUFU.TANH R162, R26 ;  /* 0x0000001a00a27308 */ /* 0x000ea20000002400 */
[----:B-----5:R-:W-:Y:S09]  /*b1b0*/  FMNMX.FTZ R7, R193, R2, !PT ;  /* 0x00000002c1077209 */ /* 0x020ff20007810000 */
[----:B------:R-:W3:Y:S01]  /*b1c0*/  MUFU.TANH R235, R27 ;  /* 0x0000001b00eb7308 */ /* 0x000ee20000002400 */
[----:B-1----:R-:W-:Y:S09]  /*b1d0*/  FMNMX.FTZ R0, R164, R7, !PT ;  /* 0x00000007a4007209 */ /* 0x002ff20007810000 */
[----:B------:R-:W1:Y:S01]  /*b1e0*/  MUFU.TANH R251, R251 ;  /* 0x000000fb00fb7308 */ /* 0x000e620000002400 */
[----:B--2---:R-:W-:Y:S09]  /*b1f0*/  FMNMX.FTZ R2, R162, R5, !PT ;  /* 0x00000005a2027209 */ /* 0x004ff20007810000 */
[----:B------:R-:W2:Y:S01]  /*b200*/  MUFU.TANH R237, R29 ;  /* 0x0000001d00ed7308 */ /* 0x000ea20000002400 */
[----:B---3--:R-:W-:Y:S09]  /*b210*/  FMNMX.FTZ R2, R235, R2, !PT ;  /* 0x00000002eb027209 */ /* 0x008ff20007810000 */
        /* <DEDUP_REMOVED lines=9> */
[----:B--2---:R-:W-:Y:S01]  /*b2b0*/  FMNMX.FTZ R4, R249, R0, !PT ;  /* 0x00000000f9047209 */ /* 0x004fe20007810000 */
[----:B------:R-:W-:Y:S08]  /*b2c0*/  FMUL.FTZ R0, R51, c[0x0][0x320] ;  /* 0x0000c80033007a20 */ /* 0x000ff00000410000 */
        /* <DEDUP_REMOVED lines=38> */
[----:B-1----:R-:W-:Y:S01]  /*b530*/  FMNMX.FTZ R11, R6, R9, !PT ;  /* 0x00000009060b7209 */ /* 0x002fe20007810000 */
[C---:B------:R-:W-:Y:S06]  /*b540*/  @P5 IMAD.WIDE.U32 R8, R192.reuse, c[0x0][0x1e0], RZ ;  /* 0x00007800c0085a25 */ /* 0x040fec00078e00ff */
[----:B------:R-:W1:Y:S01]  /*b550*/  SHFL.BFLY PT, R2, R11, 0x1, 0x1f ;  /* 0x0c201f000b027f89 */ /* 0x000e6200000e0000 */
[----:B--2---:R-:W-:Y:S02]  /*b560*/  FMNMX.FTZ R5, R7, R0, !PT ;  /* 0x0000000007057209 */ /* 0x004fe40007810000 */
[----:B------:R-:W-:Y:S05]  /*b570*/  @P5 SHF.R.S32.HI R7, RZ, 0x1f, R192 ;  /* 0x0000001fff075819 */ /* 0x000fea00000114c0 */
[----:B------:R-:W2:Y:S01]  /*b580*/  SHFL.BFLY PT, R4, R5, 0x1, 0x1f ;  /* 0x0c201f0005047f89 */ /* 0x000ea200000e0000 */
[----:B------:R-:W-:Y:S04]  /*b590*/  @P5 IMAD R7, R7, c[0x0][0x1e0], RZ ;  /* 0x0000780007075a24 */ /* 0x000fe800078e02ff */
[----:B------:R-:W-:Y:S05]  /*b5a0*/  @P5 IMAD R7, R192, c[0x0][0x1e4], R7 ;  /* 0x00007900c0075a24 */ /* 0x000fea00078e0207 */
[----:B------:R-:W-:Y:S02]  /*b5b0*/  @P5 IADD3 R7, R9, R7, RZ ;  /* 0x0000000709075210 */ /* 0x000fe40007ffe0ff */
[----:B-1----:R-:W-:Y:S05]  /*b5c0*/  FMNMX.FTZ R0, R11, R2, !PT ;  /* 0x000000020b007209 */ /* 0x002fea0007810000 */
[C---:B------:R-:W-:Y:S02]  /*b5d0*/  FADD.FTZ R2, -R0.reuse, R3 ;  /* 0x0000000300027221 */ /* 0x040fe40000010100 */
[----:B------:R-:W-:Y:S01]  /*b5e0*/  FMUL.FTZ R148, R0, c[0x0][0x2d0] ;  /* 0x0000b40000947a20 */ /* 0x000fe20000410000 */
[----:B--2---:R-:W-:Y:S01]  /*b5f0*/  FMNMX.FTZ R116, R5, R4, !PT ;  /* 0x0000000405747209 */ /* 0x004fe20007810000 */
[----:B------:R-:W-:Y:S01]  /*b600*/  FMUL.FTZ R3, R2, c[0x0][0x2d0] ;  /* 0x0000b40002037a20 */ /* 0x000fe20000410000 */
[----:B------:R-:W-:Y:S01]  /*b610*/  @P5 MOV R4, R218 ;  /* 0x000000da00045202 */ /* 0x000fe20000000f00 */
[--C-:B------:R-:W-:Y:S01]  /*b620*/  FFMA.FTZ R133, R130, c[0x0][0x2d0], -R148.reuse ;  /* 0x0000b40082857a23 */ /* 0x100fe20000010894 */
[----:B------:R-:W-:Y:S01]  /*b630*/  @P5 MOV R5, R221 ;  /* 0x000000dd00055202 */ /* 0x000fe20000000f00 */
[----:B------:R-:W-:Y:S02]  /*b640*/  FADD.FTZ R2, -R116, R119 ;  /* 0x0000007774027221 */ /* 0x000fe40000010100 */
[----:B------:R-:W-:Y:S01]  /*b650*/  FFMA.FTZ R130, R124, c[0x0][0x2d0], -R148 ;  /* 0x0000b4007c827a23 */ /* 0x000fe20000010894 */
[----:B------:R-:W1:Y:S01]  /*b660*/  MUFU.EX2 R3, R3 ;  /* 0x0000000300037308 */ /* 0x000e620000000800 */
[----:B------:R-:W-:Y:S02]  /*b670*/  FMUL.FTZ R6, R2, c[0x0][0x2d0] ;  /* 0x0000b40002067a20 */ /* 0x000fe40000410000 */
[----:B------:R-:W-:Y:S04]  /*b680*/  @P5 IMAD.WIDE.U32 R4, R8, 0x60, R4 ;  /* 0x0000006008045825 */ /* 0x000fe800078e0004 */
[----:B------:R-:W-:Y:S01]  /*b690*/  FMUL.FTZ R124, R116, c[0x0][0x2d0] ;  /* 0x0000b400747c7a20 */ /* 0x000fe20000410000 */
[----:B------:R-:W-:Y:S01]  /*b6a0*/  @P5 SHF.L.U32 R12, R4, 0x1, RZ ;  /* 0x00000001040c5819 */ /* 0x000fe200000006ff */
[--C-:B------:R-:W-:Y:S01]  /*b6b0*/  FFMA.FTZ R132, R131, c[0x0][0x2d0], -R148.reuse ;  /* 0x0000b40083847a23 */ /* 0x100fe20000010894 */
[----:B------:R2:W3:Y:S01]  /*b6c0*/  MUFU.EX2 R2, R6 ;  /* 0x0000000600027308 */ /* 0x0004e20000000800 */
[----:B------:R-:W-:Y:S01]  /*b6d0*/  FFMA.FTZ R131, R134, c[0x0][0x2d0], -R148 ;  /* 0x0000b40086837a23 */ /* 0x000fe20000010894 */
[----:B------:R-:W-:Y:S01]  /*b6e0*/  @P5 IADD3 R8, P2, R12, 0x80, RZ ;  /* 0x000000800c085810 */ /* 0x000fe20007f5e0ff */
[--C-:B------:R-:W-:Y:S01]  /*b6f0*/  FFMA.FTZ R134, R128, c[0x0][0x2d0], -R124.reuse ;  /* 0x0000b40080867a23 */ /* 0x100fe2000001087c */
[----:B------:R-:W-:Y:S01]  /*b700*/  @P5 IADD3 R12, P0, R12, c[0x0][0x1c8], RZ ;  /* 0x000072000c0c5a10 */ /* 0x000fe20007f1e0ff */
[--C-:B------:R-:W-:Y:S01]  /*b710*/  FFMA.FTZ R129, R129, c[0x0][0x2d0], -R124.reuse ;  /* 0x0000b40081817a23 */ /* 0x100fe2000001087c */
[----:B------:R-:W-:Y:S01]  /*b720*/  @P5 IADD3 R8, P1, R8, c[0x0][0x1c8], RZ ;  /* 0x0000720008085a10 */ /* 0x000fe20007f3e0ff */
[--C-:B------:R-:W-:Y:S02]  /*b730*/  FFMA.FTZ R128, R166, c[0x0][0x2d0], -R124.reuse ;  /* 0x0000b400a6807a23 */ /* 0x100fe4000001087c */
[----:B------:R-:W-:Y:S01]  /*b740*/  FFMA.FTZ R119, R158, c[0x0][0x2d0], -R124 ;  /* 0x0000b4009e777a23 */ /* 0x000fe2000001087c */
[----:B------:R-:W-:Y:S01]  /*b750*/  MUFU.EX2 R133, R133 ;  /* 0x0000008500857308 */ /* 0x000fe20000000800 */
[--C-:B------:R-:W-:Y:S02]  /*b760*/  FFMA.FTZ R185, R185, c[0x0][0x2d0], -R148.reuse ;  /* 0x0000b400b9b97a23 */ /* 0x100fe40000010894 */
[----:B------:R-:W-:Y:S02]  /*b770*/  FFMA.FTZ R194, R165, c[0x0][0x2d0], -R148 ;  /* 0x0000b400a5c27a23 */ /* 0x000fe40000010894 */
[C---:B-1----:R-:W-:Y:S02]  /*b780*/  FMUL.FTZ R24, R3.reuse, R92 ;  /* 0x0000005c03187220 */ /* 0x042fe40000410000 */
[C---:B------:R-:W-:Y:S02]  /*b790*/  FMUL.FTZ R25, R3.reuse, R93 ;  /* 0x0000005d03197220 */ /* 0x040fe40000410000 */
[C---:B------:R-:W-:Y:S01]  /*b7a0*/  FMUL.FTZ R32, R3.reuse, R84 ;  /* 0x0000005403207220 */ /* 0x040fe20000410000 */
[----:B------:R-:W1:Y:S01]  /*b7b0*/  MUFU.EX2 R132, R132 ;  /* 0x0000008400847308 */ /* 0x000e620000000800 */
[C---:B------:R-:W-:Y:S02]  /*b7c0*/  FMUL.FTZ R33, R3.reuse, R85 ;  /* 0x0000005503217220 */ /* 0x040fe40000410000 */
[----:B------:R-:W-:Y:S02]  /*b7d0*/  FMUL.FTZ R40, R3, R76 ;  /* 0x0000004c03287220 */ /* 0x000fe40000410000 */
[----:B--2---:R-:W-:Y:S02]  /*b7e0*/  @P5 IMAD R6, R7, 0x60, RZ ;  /* 0x0000006007065824 */ /* 0x004fe400078e02ff */
[C---:B---3--:R-:W-:Y:S02]  /*b7f0*/  FMUL.FTZ R7, R2.reuse, R115 ;  /* 0x0000007302077220 */ /* 0x048fe40000410000 */
[C---:B------:R-:W-:Y:S01]  /*b800*/  FMUL.FTZ R18, R2.reuse, R102 ;  /* 0x0000006602127220 */ /* 0x040fe20000410000 */
[----:B------:R-:W-:Y:S01]  /*b810*/  @P5 IADD3 R6, R5, R6, RZ ;  /* 0x0000000605065210 */ /* 0x000fe20007ffe0ff */
[----:B------:R-:W-:Y:S01]  /*b820*/  MUFU.EX2 R131, R131 ;  /* 0x0000008300837308 */ /* 0x000fe20000000800 */
[C---:B------:R-:W-:Y:S01]  /*b830*/  @P5 SHF.L.U32 R5, R231.reuse, 0x6, RZ ;  /* 0x00000006e7055819 */ /* 0x040fe200000006ff */
[----:B------:R-:W-:Y:S01]  /*b840*/  FMUL.FTZ R19, R2, R103 ;  /* 0x0000006702137220 */ /* 0x000fe20000410000 */
[----:B------:R-:W-:Y:S01]  /*b850*/  @P5 SHF.L.U64.HI R6, R4, 0x1, R6 ;  /* 0x0000000104065819 */ /* 0x000fe20000010206 */
[C---:B------:R-:W-:Y:S01]  /*b860*/  FMUL.FTZ R26, R2.reuse, R94 ;  /* 0x0000005e021a7220 */ /* 0x040fe20000410000 */
[----:B------:R-:W-:Y:S01]  /*b870*/  @P5 SHF.L.U64.HI R4, R231, 0x6, R230 ;  /* 0x00000006e7045819 */ /* 0x000fe200000102e6 */
[----:B------:R-:W-:Y:S01]  /*b880*/  FMUL.FTZ R27, R2, R95 ;  /* 0x0000005f021b7220 */ /* 0x000fe20000410000 */
[----:B------:R-:W-:Y:S01]  /*b890*/  @P5 IADD3.X R13, R6, c[0x0][0x1cc], RZ, P0, !PT ;  /* 0x00007300060d5a10 */ /* 0x000fe200007fe4ff */
[----:B------:R-:W-:Y:S01]  /*b8a0*/  FMUL.FTZ R34, R2, R86 ;  /* 0x0000005602227220 */ /* 0x000fe20000410000 */
[----:B------:R-:W-:Y:S01]  /*b8b0*/  @P5 IADD3.X R9, RZ, c[0x0][0x1cc], R6, P1, P2 ;  /* 0x00007300ff095a10 */ /* 0x000fe20000fe4406 */
[----:B------:R-:W2:Y:S01]  /*b8c0*/  MUFU.EX2 R130, R130 ;  /* 0x0000008200827308 */ /* 0x000ea20000000800 */
[----:B------:R-:W-:Y:S01]  /*b8d0*/  @P5 IADD3 R10, P0, R12, R5, RZ ;  /* 0x000000050c0a5210 */ /* 0x000fe20007f1e0ff */
[----:B------:R3:W-:Y:S01]  /*b8e0*/  @P5 LDGSTS.E.BYPASS.LTC128B.128 [R216+0x8100], [R12.64], !P4 ;  /* 0x081000000cd85fae */ /* 0x0007e2000e101d4e */
[C---:B------:R-:W-:Y:S02]  /*b8f0*/  FMUL.FTZ R6, R2.reuse, R114 ;  /* 0x0000007202067220 */ /* 0x040fe40000410000 */
[-C--:B------:R-:W-:Y:S01]  /*b900*/  @P5 IADD3.X R11, R13, R4.reuse, RZ, P0, !PT ;  /* 0x000000040d0b5210 */ /* 0x080fe200007fe4ff */
[----:B------:R-:W-:Y:S01]  /*b910*/  FMUL.FTZ R35, R2, R87 ;  /* 0x0000005702237220 */ /* 0x000fe20000410000 */
[----:B------:R-:W-:Y:S01]  /*b920*/  @P5 IADD3 R16, P1, R10, R5, RZ ;  /* 0x000000050a105210 */ /* 0x000fe20007f3e0ff */
[----:B------:R-:W-:Y:S01]  /*b930*/  FMUL.FTZ R5, R3, R113 ;  /* 0x0000007103057220 */ /* 0x000fe20000410000 */
[----:B------:R-:W-:Y:S01]  /*b940*/  ISETP.GT.AND P0, PT, R232, R233, PT ;  /* 0x000000e9e800720c */ /* 0x000fe20003f04270 */
[----:B------:R4:W-:Y:S01]  /*b950*/  @P5 LDGSTS.E.BYPASS.LTC128B.128 [R216+0xb100], [R8.64], !P3 ;  /* 0x0b10000008d85fae */ /* 0x0009e2000d901d4e */
[----:B------:R-:W-:Y:S01]  /*b960*/  @P5 IADD3.X R17, R11, R4, RZ, P1, !PT ;  /* 0x000000040b115210 */ /* 0x000fe20000ffe4ff */
[----:B------:R-:W-:Y:S01]  /*b970*/  MUFU.EX2 R134, R134 ;  /* 0x0000008600867308 */ /* 0x000fe20000000800 */
[C---:B------:R-:W-:Y:S01]  /*b980*/  FMUL.FTZ R4, R3.reuse, R112 ;  /* 0x0000007003047220 */ /* 0x040fe20000410000 */
[----:B-1----:R-:W-:Y:S01]  /*b990*/  F2FP.PACK_AB R112, R132, R133 ;  /* 0x000000858470723e */ /* 0x002fe200000000ff */
[C---:B------:R-:W-:Y:S01]  /*b9a0*/  FMUL.FTZ R41, R3.reuse, R77 ;  /* 0x0000004d03297220 */ /* 0x040fe20000410000 */
[----:B------:R-:W-:Y:S01]  /*b9b0*/  MOV R232, R192 ;  /* 0x000000c000e87202 */ /* 0x000fe20000000f00 */
[C---:B------:R-:W-:Y:S01]  /*b9c0*/  FMUL.FTZ R42, R2.reuse, R78 ;  /* 0x0000004e022a7220 */ /* 0x040fe20000410000 */
[----:B------:R1:W-:Y:S01]  /*b9d0*/  @P5 LDGSTS.E.BYPASS.LTC128B.128 [R216+0x9100], [R10.64], !P4 ;  /* 0x091000000ad85fae */ /* 0x0003e2000e101d4e */
[----:B------:R-:W-:Y:S02]  /*b9e0*/  FMUL.FTZ R43, R2, R79 ;  /* 0x0000004f022b7220 */ /* 0x000fe40000410000 */
[C---:B------:R-:W-:Y:S01]  /*b9f0*/  FMUL.FTZ R48, R3.reuse, R68 ;  /* 0x0000004403307220 */ /* 0x040fe20000410000 */
[----:B------:R-:W5:Y:S01]  /*ba00*/  MUFU.EX2 R129, R129 ;  /* 0x0000008100817308 */ /* 0x000f620000000800 */
[C---:B------:R-:W-:Y:S01]  /*ba10*/  FMUL.FTZ R49, R3.reuse, R69 ;  /* 0x0000004503317220 */ /* 0x040fe20000410000 */
[----:B--2---:R-:W-:Y:S01]  /*ba20*/  F2FP.PACK_AB R114, R130, R131 ;  /* 0x000000838272723e */ /* 0x004fe200000000ff */
[C---:B------:R-:W-:Y:S01]  /*ba30*/  FMUL.FTZ R50, R2.reuse, R70 ;  /* 0x0000004602327220 */ /* 0x040fe20000410000 */
[----:B------:R1:W-:Y:S01]  /*ba40*/  @P5 LDGSTS.E.BYPASS.LTC128B.128 [R216+0xc100], [R10.64+0x80], !P3 ;  /* 0x0c1000800ad85fae */ /* 0x0003e2000d901d4e */
[C---:B------:R-:W-:Y:S02]  /*ba50*/  FMUL.FTZ R51, R2.reuse, R71 ;  /* 0x0000004702337220 */ /* 0x040fe40000410000 */
[C---:B------:R-:W-:Y:S02]  /*ba60*/  FMUL.FTZ R52, R3.reuse, R52 ;  /* 0x0000003403347220 */ /* 0x040fe40000410000 */
[C---:B------:R-:W-:Y:S01]  /*ba70*/  FMUL.FTZ R53, R3.reuse, R53 ;  /* 0x0000003503357220 */ /* 0x040fe20000410000 */
[----:B------:R-:W-:Y:S01]  /*ba80*/  MUFU.EX2 R128, R128 ;  /* 0x0000008000807308 */ /* 0x000fe20000000800 */
[C---:B------:R-:W-:Y:S01]  /*ba90*/  FMUL.FTZ R54, R2.reuse, R54 ;  /* 0x0000003602367220 */ /* 0x040fe20000410000 */
[----:B------:R2:W-:Y:S01]  /*baa0*/  @P5 LDGSTS.E.BYPASS.LTC128B.128 [R216+0xa100], [R16.64], !P4 ;  /* 0x0a10000010d85fae */ /* 0x0005e2000e101d4e */
[C---:B------:R-:W-:Y:S02]  /*bab0*/  FMUL.FTZ R55, R2.reuse, R55 ;  /* 0x0000003702377220 */ /* 0x040fe40000410000 */
[C---:B----4-:R-:W-:Y:S02]  /*bac0*/  FMUL.FTZ R8, R3.reuse, R108 ;  /* 0x0000006c03087220 */ /* 0x050fe40000410000 */
[C---:B------:R-:W-:Y:S02]  /*bad0*/  FMUL.FTZ R9, R3.reuse, R109 ;  /* 0x0000006d03097220 */ /* 0x040fe40000410000 */
[C---:B------:R-:W-:Y:S01]  /*bae0*/  FMUL.FTZ R56, R3.reuse, R56 ;  /* 0x0000003803387220 */ /* 0x040fe20000410000 */
[----:B------:R2:W-:Y:S01]  /*baf0*/  @P5 LDGSTS.E.BYPASS.LTC128B.128 [R216+0xd100], [R16.64+0x80], !P3 ;  /* 0x0d10008010d85fae */ /* 0x0005e2000d901d4e */
[----:B------:R-:W4:Y:S01]  /*bb00*/  MUFU.EX2 R119, R119 ;  /* 0x0000007700777308 */ /* 0x000f220000000800 */
[----:B------:R-:W-:Y:S01]  /*bb10*/  FMUL.FTZ R57, R3, R57 ;  /* 0x0000003903397220 */ /* 0x000fe20000410000 */
[----:B-----5:R-:W-:Y:S01]  /*bb20*/  F2FP.PACK_AB R113, R129, R134 ;  /* 0x000000868171723e */ /* 0x020fe200000000ff */
[C---:B------:R-:W-:Y:S02]  /*bb30*/  FMUL.FTZ R58, R2.reuse, R58 ;  /* 0x0000003a023a7220 */ /* 0x040fe40000410000 */
[C---:B------:R-:W-:Y:S02]  /*bb40*/  FMUL.FTZ R59, R2.reuse, R59 ;  /* 0x0000003b023b7220 */ /* 0x040fe40000410000 */
[----:B---3--:R-:W3:Y:S01]  /*bb50*/  LDSM.16.MT88.4 R12, [R212+0x100] ;  /* 0x00010000d40c783b */ /* 0x008ee20000004200 */
[C---:B------:R-:W-:Y:S02]  /*bb60*/  FMUL.FTZ R60, R3.reuse, R60 ;  /* 0x0000003c033c7220 */ /* 0x040fe40000410000 */
[C---:B-1----:R-:W-:Y:S01]  /*bb70*/  FMUL.FTZ R10, R2.reuse, R110 ;  /* 0x0000006e020a7220 */ /* 0x042fe20000410000 */
[----:B------:R-:W-:Y:S01]  /*bb80*/  MUFU.EX2 R185, R185 ;  /* 0x000000b900b97308 */ /* 0x000fe20000000800 */
[C---:B------:R-:W-:Y:S02]  /*bb90*/  FMUL.FTZ R11, R2.reuse, R111 ;  /* 0x0000006f020b7220 */ /* 0x040fe40000410000 */
[C---:B------:R-:W-:Y:S01]  /*bba0*/  FMUL.FTZ R61, R3.reuse, R61 ;  /* 0x0000003d033d7220 */ /* 0x040fe20000410000 */
[----:B------:R-:W1:Y:S01]  /*bbb0*/  LDSM.16.MT88.4 R20, [R210+0x100] ;  /* 0x00010000d214783b */ /* 0x000e620000004200 */
[C---:B------:R-:W-:Y:S02]  /*bbc0*/  FMUL.FTZ R62, R2.reuse, R62 ;  /* 0x0000003e023e7220 */ /* 0x040fe40000410000 */
[C---:B------:R-:W-:Y:S02]  /*bbd0*/  FMUL.FTZ R63, R2.reuse, R63 ;  /* 0x0000003f023f7220 */ /* 0x040fe40000410000 */
[C---:B------:R-:W-:Y:S01]  /*bbe0*/  FMUL.FTZ R64, R3.reuse, R64 ;  /* 0x0000004003407220 */ /* 0x040fe20000410000 */
[----:B------:R-:W-:Y:S01]  /*bbf0*/  MUFU.EX2 R194, R194 ;  /* 0x000000c200c27308 */ /* 0x000fe20000000800 */
[----:B------:R-:W-:Y:S01]  /*bc00*/  FMUL.FTZ R65, R3, R65 ;  /* 0x0000004103417220 */ /* 0x000fe20000410000 */
[----:B------:R-:W5:Y:S01]  /*bc10*/  LDSM.16.MT88.4 R28, [R209+0x100] ;  /* 0x00010000d11c783b */ /* 0x000f620000004200 */
[----:B----4-:R-:W-:Y:S01]  /*bc20*/  F2FP.PACK_AB R115, R119, R128 ;  /* 0x000000807773723e */ /* 0x010fe200000000ff */
[C---:B------:R-:W-:Y:S02]  /*bc30*/  FMUL.FTZ R66, R2.reuse, R66 ;  /* 0x0000004202427220 */ /* 0x040fe40000410000 */
[C---:B--2---:R-:W-:Y:S02]  /*bc40*/  FMUL.FTZ R16, R3.reuse, R100 ;  /* 0x0000006403107220 */ /* 0x044fe40000410000 */
[----:B------:R-:W-:Y:S02]  /*bc50*/  FMUL.FTZ R17, R3, R101 ;  /* 0x0000006503117220 */ /* 0x000fe40000410000 */
[----:B------:R-:W2:Y:S01]  /*bc60*/  LDSM.16.MT88.4 R36, [R208+0x100] ;  /* 0x00010000d024783b */ /* 0x000ea20000004200 */
[C---:B------:R-:W-:Y:S02]  /*bc70*/  FMUL.FTZ R67, R2.reuse, R67 ;  /* 0x0000004302437220 */ /* 0x040fe40000410000 */
[--C-:B------:R-:W-:Y:S02]  /*bc80*/  FFMA.FTZ R165, R167, c[0x0][0x2d0], -R148.reuse ;  /* 0x0000b400a7a57a23 */ /* 0x100fe40000010894 */
[----:B------:R-:W-:Y:S02]  /*bc90*/  FFMA.FTZ R234, R163, c[0x0][0x2d0], -R148 ;  /* 0x0000b400a3ea7a23 */ /* 0x000fe40000010894 */
[--C-:B------:R-:W-:Y:S01]  /*bca0*/  FFMA.FTZ R159, R159, c[0x0][0x2d0], -R124.reuse ;  /* 0x0000b4009f9f7a23 */ /* 0x100fe2000001087c */
[----:B------:R-:W4:Y:S01]  /*bcb0*/  LDSM.16.MT88.4 R44, [R212+0x3100] ;  /* 0x00310000d42c783b */ /* 0x000f220000004200 */
[----:B------:R-:W-:Y:S01]  /*bcc0*/  MUFU.EX2 R165, R165 ;  /* 0x000000a500a57308 */ /* 0x000fe20000000800 */
[--C-:B------:R-:W-:Y:S02]  /*bcd0*/  FFMA.FTZ R236, R157, c[0x0][0x2d0], -R124.reuse ;  /* 0x0000b4009dec7a23 */ /* 0x100fe4000001087c */
[--C-:B------:R-:W-:Y:S02]  /*bce0*/  FFMA.FTZ R157, R161, c[0x0][0x2d0], -R124.reuse ;  /* 0x0000b400a19d7a23 */ /* 0x100fe4000001087c */
[--C-:B------:R-:W-:Y:S01]  /*bcf0*/  FFMA.FTZ R238, R151, c[0x0][0x2d0], -R124.reuse ;  /* 0x0000b40097ee7a23 */ /* 0x100fe2000001087c */
[C---:B---3--:R-:W-:Y:S01]  /*bd00*/  HMMA.16816.F32 R4, R112.reuse, R12, R4 ;  /* 0x0000000c7004723c */ /* 0x048fe20000001804 */
[----:B------:R-:W3:Y:S03]  /*bd10*/  LDSM.16.MT88.4 R84, [R210+0x3100] ;  /* 0x00310000d254783b */ /* 0x000ee60000004200 */
[----:B------:R-:W-:Y:S01]  /*bd20*/  MUFU.EX2 R234, R234 ;  /* 0x000000ea00ea7308 */ /* 0x000fe20000000800 */
[--C-:B------:R-:W-:Y:S02]  /*bd30*/  FFMA.FTZ R151, R127, c[0x0][0x2d0], -R124.reuse ;  /* 0x0000b4007f977a23 */ /* 0x100fe4000001087c */
[C---:B------:R-:W-:Y:S01]  /*bd40*/  FMUL.FTZ R12, R3.reuse, R104 ;  /* 0x00000068030c7220 */ /* 0x040fe20000410000 */
[C---:B------:R-:W-:Y:S01]  /*bd50*/  HMMA.16816.F32 R8, R112.reuse, R14, R8 ;  /* 0x0000000e7008723c */ /* 0x040fe20000001808 */
[----:B------:R-:W2:Y:S03]  /*bd60*/  LDSM.16.MT88.4 R76, [R209+0x3100] ;  /* 0x00310000d14c783b */ /* 0x000ea60000004200 */
[----:B------:R-:W-:Y:S02]  /*bd70*/  FMUL.FTZ R13, R3, R105 ;  /* 0x00000069030d7220 */ /* 0x000fe40000410000 */
[----:B------:R-:W-:Y:S01]  /*bd80*/  MUFU.EX2 R159, R159 ;  /* 0x0000009f009f7308 */ /* 0x000fe20000000800 */
[----:B------:R-:W-:Y:S02]  /*bd90*/  FFMA.FTZ R240, R125, c[0x0][0x2d0], -R124 ;  /* 0x0000b4007df07a23 */ /* 0x000fe4000001087c */
[C---:B------:R-:W-:Y:S01]  /*bda0*/  FMUL.FTZ R14, R2.reuse, R106 ;  /* 0x0000006a020e7220 */ /* 0x040fe20000410000 */
[----:B------:R-:W2:Y:S02]  /*bdb0*/  LDSM.16.MT88.4 R68, [R208+0x3100] ;  /* 0x00310000d044783b */ /* 0x000ea40000004200 */
[----:B------:R-:W-:Y:S02]  /*bdc0*/  FMUL.FTZ R15, R2, R107 ;  /* 0x0000006b020f7220 */ /* 0x000fe40000410000 */
[--C-:B------:R-:W-:Y:S02]  /*bdd0*/  FFMA.FTZ R135, R135, c[0x0][0x2d0], -R148.reuse ;  /* 0x0000b40087877a23 */ /* 0x100fe40000010894 */
[----:B------:R-:W-:Y:S01]  /*bde0*/  MUFU.EX2 R236, R236 ;  /* 0x000000ec00ec7308 */ /* 0x000fe20000000800 */
[--C-:B------:R-:W-:Y:S01]  /*bdf0*/  FFMA.FTZ R136, R136, c[0x0][0x2d0], -R148.reuse ;  /* 0x0000b40088887a23 */ /* 0x100fe20000010894 */
[----:B------:R-:W-:Y:S01]  /*be00*/  LDSM.16.MT88.4 R92, [R209+0x4100] ;  /* 0x00410000d15c783b */ /* 0x000fe20000004200 */
[--C-:B------:R-:W-:Y:S01]  /*be10*/  FFMA.FTZ R137, R137, c[0x0][0x2d0], -R148.reuse ;  /* 0x0000b40089897a23 */ /* 0x100fe20000010894 */
[C---:B-1----:R-:W-:Y:S03]  /*be20*/  HMMA.16816.F32 R12, R112.reuse, R20, R12 ;  /* 0x00000014700c723c */ /* 0x042fe6000000180c */
[----:B------:R-:W-:Y:S02]  /*be30*/  FFMA.FTZ R138, R138, c[0x0][0x2d0], -R148 ;  /* 0x0000b4008a8a7a23 */ /* 0x000fe40000010894 */
[--C-:B------:R-:W-:Y:S01]  /*be40*/  FFMA.FTZ R146, R146, c[0x0][0x2d0], -R124.reuse ;  /* 0x0000b40092927a23 */ /* 0x100fe2000001087c */
[----:B------:R-:W-:Y:S01]  /*be50*/  LDSM.16.MT88.4 R100, [R210+0x1900] ;  /* 0x00190000d264783b */ /* 0x000fe20000004200 */
[C---:B------:R-:W-:Y:S01]  /*be60*/  FMUL.FTZ R20, R3.reuse, R96 ;  /* 0x0000006003147220 */ /* 0x040fe20000410000 */
[C---:B------:R-:W-:Y:S01]  /*be70*/  HMMA.16816.F32 R16, R112.reuse, R22, R16 ;  /* 0x000000167010723c */ /* 0x040fe20000001810 */
[----:B------:R-:W-:Y:S03]  /*be80*/  MUFU.EX2 R157, R157 ;  /* 0x0000009d009d7308 */ /* 0x000fe60000000800 */
[----:B------:R-:W-:Y:S02]  /*be90*/  FMUL.FTZ R21, R3, R97 ;  /* 0x0000006103157220 */ /* 0x000fe40000410000 */
[----:B------:R-:W-:Y:S01]  /*bea0*/  LDSM.16.MT88.4 R108, [R212+0x2900] ;  /* 0x00290000d46c783b */ /* 0x000fe20000004200 */
[C---:B------:R-:W-:Y:S02]  /*beb0*/  FMUL.FTZ R22, R2.reuse, R98 ;  /* 0x0000006202167220 */ /* 0x040fe40000410000 */
[----:B------:R-:W-:Y:S02]  /*bec0*/  FMUL.FTZ R23, R2, R99 ;  /* 0x0000006302177220 */ /* 0x000fe40000410000 */
[----:B------:R-:W-:Y:S01]  /*bed0*/  MUFU.EX2 R238, R238 ;  /* 0x000000ee00ee7308 */ /* 0x000fe20000000800 */
[--C-:B------:R-:W-:Y:S02]  /*bee0*/  FFMA.FTZ R147, R147, c[0x0][0x2d0], -R124.reuse ;  /* 0x0000b40093937a23 */ /* 0x100fe4000001087c */
[----:B------:R-:W-:Y:S01]  /*bef0*/  LDSM.16.MT88.4 R96, [R208+0x4100] ;  /* 0x00410000d060783b */ /* 0x000fe20000004200 */
[--C-:B------:R-:W-:Y:S01]  /*bf00*/  FFMA.FTZ R149, R149, c[0x0][0x2d0], -R124.reuse ;  /* 0x0000b40095957a23 */ /* 0x100fe2000001087c */
[C---:B-----5:R-:W-:Y:S03]  /*bf10*/  HMMA.16816.F32 R20, R112.reuse, R28, R20 ;  /* 0x0000001c7014723c */ /* 0x060fe60000001814 */
[----:B------:R-:W-:Y:S02]  /*bf20*/  FFMA.FTZ R150, R150, c[0x0][0x2d0], -R124 ;  /* 0x0000b40096967a23 */ /* 0x000fe4000001087c */
[----:B------:R-:W-:Y:S01]  /*bf30*/  MUFU.EX2 R135, R135 ;  /* 0x0000008700877308 */ /* 0x000fe20000000800 */
[----:B------:R-:W0:Y:S01]  /*bf40*/  LDGDEPBAR ;  /* 0x00000000000079af */ /* 0x000e220000000000 */
[C---:B------:R-:W-:Y:S01]  /*bf50*/  FMUL.FTZ R28, R3.reuse, R88 ;  /* 0x00000058031c7220 */ /* 0x040fe20000410000 */
[C---:B------:R-:W-:Y:S04]  /*bf60*/  HMMA.16816.F32 R24, R112.reuse, R30, R24 ;  /* 0x0000001e7018723c */ /* 0x040fe80000001818 */
[----:B------:R-:W-:Y:S02]  /*bf70*/  FMUL.FTZ R29, R3, R89 ;  /* 0x00000059031d7220 */ /* 0x000fe40000410000 */
[--C-:B------:R-:W-:Y:S01]  /*bf80*/  FFMA.FTZ R187, R187, c[0x0][0x2d0], -R148.reuse ;  /* 0x0000b400bbbb7a23 */ /* 0x100fe20000010894 */
[----:B------:R-:W1:Y:S01]  /*bf90*/  MUFU.EX2 R136, R136 ;  /* 0x0000008800887308 */ /* 0x000e620000000800 */
[C---:B------:R-:W-:Y:S04]  /*bfa0*/  FMUL.FTZ R30, R2.reuse, R90 ;  /* 0x0000005a021e7220 */ /* 0x040fe80000410000 */
[----:B------:R-:W-:Y:S02]  /*bfb0*/  FMUL.FTZ R31, R2, R91 ;  /* 0x0000005b021f7220 */ /* 0x000fe40000410000 */
[----:B------:R-:W-:Y:S01]  /*bfc0*/  LDSM.16.MT88.4 R88, [R212+0x3900] ;  /* 0x00390000d458783b */ /* 0x000fe20000004200 */
[--C-:B------:R-:W-:Y:S02]  /*bfd0*/  FFMA.FTZ R156, R156, c[0x0][0x2d0], -R148.reuse ;  /* 0x0000b4009c9c7a23 */ /* 0x100fe40000010894 */
[----:B------:R-:W-:Y:S01]  /*bfe0*/  MUFU.EX2 R137, R137 ;  /* 0x0000008900897308 */ /* 0x000fe20000000800 */
[--C-:B------:R-:W-:Y:S01]  /*bff0*/  FFMA.FTZ R158, R193, c[0x0][0x2d0], -R148.reuse ;  /* 0x0000b400c19e7a23 */ /* 0x100fe20000010894 */
[C---:B--2---:R-:W-:Y:S03]  /*c000*/  HMMA.16816.F32 R28, R112.reuse, R36, R28 ;  /* 0x00000024701c723c */ /* 0x044fe6000000181c */
[----:B------:R-:W-:Y:S02]  /*c010*/  FFMA.FTZ R193, R164, c[0x0][0x2d0], -R148 ;  /* 0x0000b400a4c17a23 */ /* 0x000fe40000010894 */
[--C-:B------:R-:W-:Y:S02]  /*c020*/  FFMA.FTZ R195, R195, c[0x0][0x2d0], -R124.reuse ;  /* 0x0000b400c3c37a23 */ /* 0x100fe4000001087c */
[C---:B------:R-:W-:Y:S01]  /*c030*/  FMUL.FTZ R36, R3.reuse, R80 ;  /* 0x0000005003247220 */ /* 0x040fe20000410000 */
[C---:B------:R-:W-:Y:S01]  /*c040*/  HMMA.16816.F32 R32, R112.reuse, R38, R32 ;  /* 0x000000267020723c */ /* 0x040fe20000001820 */
[----:B------:R-:W-:Y:S03]  /*c050*/  MUFU.EX2 R138, R138 ;  /* 0x0000008a008a7308 */ /* 0x000fe60000000800 */
[----:B------:R-:W-:Y:S02]  /*c060*/  FMUL.FTZ R37, R3, R81 ;  /* 0x0000005103257220 */ /* 0x000fe40000410000 */
[--C-:B------:R-:W-:Y:S02]  /*c070*/  FFMA.FTZ R160, R160, c[0x0][0x2d0], -R124.reuse ;  /* 0x0000b400a0a07a23 */ /* 0x100fe4000001087c */
[C---:B------:R-:W-:Y:S03]  /*c080*/  FMUL.FTZ R38, R2.reuse, R82 ;  /* 0x0000005202267220 */ /* 0x040fe60000410000 */
[----:B------:R-:W-:Y:S01]  /*c090*/  MUFU.EX2 R146, R146 ;  /* 0x0000009200927308 */ /* 0x000fe20000000800 */
[----:B------:R-:W-:Y:S02]  /*c0a0*/  FMUL.FTZ R39, R2, R83 ;  /* 0x0000005302277220 */ /* 0x000fe40000410000 */
[----:B------:R-:W-:Y:S01]  /*c0b0*/  LDSM.16.MT88.4 R80, [R209+0x900] ;  /* 0x00090000d150783b */ /* 0x000fe20000004200 */
[--C-:B------:R-:W-:Y:S02]  /*c0c0*/  FFMA.FTZ R162, R162, c[0x0][0x2d0], -R124.reuse ;  /* 0x0000b400a2a27a23 */ /* 0x100fe4000001087c */
[----:B------:R-:W-:Y:S02]  /*c0d0*/  FFMA.FTZ R235, R235, c[0x0][0x2d0], -R124 ;  /* 0x0000b400ebeb7a23 */ /* 0x000fe4000001087c */
[C---:B----4-:R-:W-:Y:S02]  /*c0e0*/  HMMA.16816.F32 R36, R112.reuse, R44, R36 ;  /* 0x0000002c7024723c */ /* 0x050fe40000001824 */
[----:B------:R-:W2:Y:S01]  /*c0f0*/  MUFU.EX2 R147, R147 ;  /* 0x0000009300937308 */ /* 0x000ea20000000800 */
[--C-:B------:R-:W-:Y:S02]  /*c100*/  FFMA.FTZ R164, R251, c[0x0][0x2d0], -R148.reuse ;  /* 0x0000b400fba47a23 */ /* 0x100fe40000010894 */
[--C-:B------:R-:W-:Y:S02]  /*c110*/  FFMA.FTZ R237, R237, c[0x0][0x2d0], -R148.reuse ;  /* 0x0000b400eded7a23 */ /* 0x100fe40000010894 */
[C---:B------:R-:W-:Y:S01]  /*c120*/  FMUL.FTZ R44, R3.reuse, R72 ;  /* 0x00000048032c7220 */ /* 0x040fe20000410000 */
[C---:B------:R-:W-:Y:S04]  /*c130*/  HMMA.16816.F32 R40, R112.reuse, R46, R40 ;  /* 0x0000002e7028723c */ /* 0x040fe80000001828 */
[----:B------:R-:W-:Y:S01]  /*c140*/  FMUL.FTZ R45, R3, R73 ;  /* 0x00000049032d7220 */ /* 0x000fe20000410000 */
[----:B------:R-:W-:Y:S01]  /*c150*/  MUFU.EX2 R149, R149 ;  /* 0x0000009500957308 */ /* 0x000fe20000000800 */
[--C-:B------:R-:W-:Y:S02]  /*c160*/  FFMA.FTZ R166, R249, c[0x0][0x2d0], -R148.reuse ;  /* 0x0000b400f9a67a23 */ /* 0x100fe40000010894 */
[C---:B------:R-:W-:Y:S04]  /*c170*/  FMUL.FTZ R46, R2.reuse, R74 ;  /* 0x0000004a022e7220 */ /* 0x040fe80000410000 */
[----:B------:R-:W-:Y:S02]  /*c180*/  FMUL.FTZ R47, R2, R75 ;  /* 0x0000004b022f7220 */ /* 0x000fe40000410000 */
[----:B------:R-:W4:Y:S01]  /*c190*/  LDSM.16.MT88.4 R72, [R212+0x900] ;  /* 0x00090000d448783b */ /* 0x000f220000004200 */
[----:B------:R-:W5:Y:S01]  /*c1a0*/  MUFU.EX2 R150, R150 ;  /* 0x0000009600967308 */ /* 0x000f620000000800 */
[----:B------:R-:W-:Y:S02]  /*c1b0*/  FFMA.FTZ R239, R239, c[0x0][0x2d0], -R148 ;  /* 0x0000b400efef7a23 */ /* 0x000fe40000010894 */
[--C-:B------:R-:W-:Y:S01]  /*c1c0*/  FFMA.FTZ R184, R247, c[0x0][0x2d0], -R124.reuse ;  /* 0x0000b400f7b87a23 */ /* 0x100fe2000001087c */
[C---:B---3--:R-:W-:Y:S03]  /*c1d0*/  HMMA.16816.F32 R44, R112.reuse, R84, R44 ;  /* 0x00000054702c723c */ /* 0x048fe6000000182c */
[--C-:B------:R-:W-:Y:S02]  /*c1e0*/  FFMA.FTZ R243, R243, c[0x0][0x2d0], -R124.reuse ;  /* 0x0000b400f3f37a23 */ /* 0x100fe4000001087c */
[--C-:B------:R-:W-:Y:S01]  /*c1f0*/  FFMA.FTZ R186, R245, c[0x0][0x2d0], -R124.reuse ;  /* 0x0000b400f5ba7a23 */ /* 0x100fe2000001087c */
[----:B------:R-:W-:Y:S01]  /*c200*/  MUFU.EX2 R187, R187 ;  /* 0x000000bb00bb7308 */ /* 0x000fe20000000800 */
[----:B------:R-:W-:Y:S01]  /*c210*/  FFMA.FTZ R241, R241, c[0x0][0x2d0], -R124 ;  /* 0x0000b400f1f17a23 */ /* 0x000fe2000001087c */
[C---:B------:R-:W-:Y:S01]  /*c220*/  HMMA.16816.F32 R48, R112.reuse, R86, R48 ;  /* 0x000000567030723c */ /* 0x040fe20000001830 */
[----:B------:R-:W-:Y:S03]  /*c230*/  LDSM.16.MT88.4 R84, [R208+0x900] ;  /* 0x00090000d054783b */ /* 0x000fe60000004200 */
[--C-:B------:R-:W-:Y:S02]  /*c240*/  FFMA.FTZ R145, R145, c[0x0][0x2d0], -R148.reuse ;  /* 0x0000b40091917a23 */ /* 0x100fe40000010894 */
[--C-:B------:R-:W-:Y:S02]  /*c250*/  FFMA.FTZ R144, R144, c[0x0][0x2d0], -R148.reuse ;  /* 0x0000b40090907a23 */ /* 0x100fe40000010894 */
[C---:B------:R-:W-:Y:S01]  /*c260*/  HMMA.16816.F32 R52, R112.reuse, R76, R52 ;  /* 0x0000004c7034723c */ /* 0x040fe20000001834 */
[----:B------:R-:W3:Y:S03]  /*c270*/  MUFU.EX2 R156, R156 ;  /* 0x0000009c009c7308 */ /* 0x000ee60000000800 */
[--C-:B------:R-:W-:Y:S02]  /*c280*/  FFMA.FTZ R139, R139, c[0x0][0x2d0], -R148.reuse ;  /* 0x0000b4008b8b7a23 */ /* 0x100fe40000010894 */
[----:B------:R-:W-:Y:S02]  /*c290*/  FFMA.FTZ R148, R126, c[0x0][0x2d0], -R148 ;  /* 0x0000b4007e947a23 */ /* 0x000fe40000010894 */
[C---:B------:R-:W-:Y:S01]  /*c2a0*/  HMMA.16816.F32 R56, R112.reuse, R78, R56 ;  /* 0x0000004e7038723c */ /* 0x040fe20000001838 */
[----:B------:R-:W3:Y:S02]  /*c2b0*/  LDSM.16.MT88.4 R76, [R210+0x900] ;  /* 0x00090000d24c783b */ /* 0x000ee40000004200 */
[----:B------:R-:W-:Y:S01]  /*c2c0*/  MUFU.EX2 R158, R158 ;  /* 0x0000009e009e7308 */ /* 0x000fe20000000800 */
[--C-:B------:R-:W-:Y:S02]  /*c2d0*/  FFMA.FTZ R118, R118, c[0x0][0x2d0], -R124.reuse ;  /* 0x0000b40076767a23 */ /* 0x100fe4000001087c */
[----:B------:R-:W-:Y:S02]  /*c2e0*/  FFMA.FTZ R124, R117, c[0x0][0x2d0], -R124 ;  /* 0x0000b400757c7a23 */ /* 0x000fe4000001087c */
[C---:B------:R-:W-:Y:S04]  /*c2f0*/  HMMA.16816.F32 R60, R112.reuse, R68, R60 ;  /* 0x00000044703c723c */ /* 0x040fe8000000183c */
[----:B------:R-:W-:Y:S01]  /*c300*/  FFMA.FTZ R133, R3, R224, R133 ;  /* 0x000000e003857223 */ /* 0x000fe20000010085 */
[----:B------:R-:W3:Y:S01]  /*c310*/  MUFU.EX2 R193, R193 ;  /* 0x000000c100c17308 */ /* 0x000ee20000000800 */
[----:B------:R-:W-:Y:S01]  /*c320*/  MOV R3, R0 ;  /* 0x0000000000037202 */ /* 0x000fe20000000f00 */
[----:B------:R-:W-:Y:S01]  /*c330*/  FFMA.FTZ R134, R2, R225, R134 ;  /* 0x000000e102867223 */ /* 0x000fe20000010086 */
[----:B------:R-:W-:Y:S04]  /*c340*/  HMMA.16816.F32 R64, R112, R70, R64 ;  /* 0x000000467040723c */ /* 0x000fe80000001840 */
[----:B-1----:R-:W-:Y:S01]  /*c350*/  F2FP.PACK_AB R68, R136, R135 ;  /* 0x000000878844723e */ /* 0x002fe200000000ff */
[----:B------:R-:W-:Y:S01]  /*c360*/  FADD.FTZ R132, R132, R133 ;  /* 0x0000008584847221 */ /* 0x000fe20000010000 */
[----:B--2---:R-:W-:Y:S01]  /*c370*/  F2FP.PACK_AB R69, R147, R146 ;  /* 0x000000929345723e */ /* 0x004fe200000000ff */
[----:B------:R-:W-:Y:S01]  /*c380*/  MUFU.EX2 R195, R195 ;  /* 0x000000c300c37308 */ /* 0x000fe20000000800 */
[----:B------:R-:W-:Y:S01]  /*c390*/  F2FP.PACK_AB R70, R138, R137 ;  /* 0x000000898a46723e */ /* 0x000fe200000000ff */
[----:B------:R-:W-:Y:S03]  /*c3a0*/  FADD.FTZ R129, R129, R134 ;  /* 0x0000008681817221 */ /* 0x000fe60000010000 */
[----:B-----5:R-:W-:Y:S01]  /*c3b0*/  F2FP.PACK_AB R71, R150, R149 ;  /* 0x000000959647723e */ /* 0x020fe200000000ff */
[----:B------:R-:W-:Y:S02]  /*c3c0*/  FADD.FTZ R131, R131, R132 ;  /* 0x0000008483837221 */ /* 0x000fe40000010000 */
[----:B------:R-:W-:Y:S02]  /*c3d0*/  FADD.FTZ R128, R128, R129 ;  /* 0x0000008180807221 */ /* 0x000fe40000010000 */
[----:B------:R-:W1:Y:S01]  /*c3e0*/  MUFU.EX2 R160, R160 ;  /* 0x000000a000a07308 */ /* 0x000e620000000800 */
[----:B------:R-:W-:Y:S01]  /*c3f0*/  FADD.FTZ R130, R130, R131 ;  /* 0x0000008382827221 */ /* 0x000fe20000010000 */
[C---:B----4-:R-:W-:Y:S05]  /*c400*/  HMMA.16816.F32 R4, R68.reuse, R72, R4 ;  /* 0x000000484404723c */ /* 0x050fea0000001804 */
[----:B------:R-:W-:Y:S02]  /*c410*/  FADD.FTZ R119, R119, R128 ;  /* 0x0000008077777221 */ /* 0x000fe40000010000 */
[----:B------:R-:W-:Y:S01]  /*c420*/  FADD.FTZ R135, R135, R130 ;  /* 0x0000008287877221 */ /* 0x000fe20000010000 */
[C---:B------:R-:W-:Y:S01]  /*c430*/  HMMA.16816.F32 R8, R68.reuse, R74, R8 ;  /* 0x0000004a4408723c */ /* 0x040fe20000001808 */
[----:B------:R-:W2:Y:S01]  /*c440*/  LDSM.16.MT88.4 R72, [R210+0x3900] ;  /* 0x00390000d248783b */ /* 0x000ea20000004200 */
[----:B------:R-:W-:Y:S02]  /*c450*/  MUFU.EX2 R162, R162 ;  /* 0x000000a200a27308 */ /* 0x000fe40000000800 */
[----:B------:R-:W-:Y:S01]  /*c460*/  FADD.FTZ R146, R146, R119 ;  /* 0x0000007792927221 */ /* 0x000fe20000010000 */
[----:B------:R-:W-:Y:S01]  /*c470*/  MOV R119, R116 ;  /* 0x0000007400777202 */ /* 0x000fe20000000f00 */
[----:B------:R-:W-:Y:S02]  /*c480*/  FADD.FTZ R136, R136, R135 ;  /* 0x0000008788887221 */ /* 0x000fe40000010000 */
[C---:B---3--:R-:W-:Y:S04]  /*c490*/  HMMA.16816.F32 R12, R68.reuse, R76, R12 ;  /* 0x0000004c440c723c */ /* 0x048fe8000000180c */
[----:B------:R-:W3:Y:S01]  /*c4a0*/  MUFU.EX2 R235, R235 ;  /* 0x000000eb00eb7308 */ /* 0x000ee20000000800 */
[----:B------:R-:W-:Y:S02]  /*c4b0*/  FADD.FTZ R146, R147, R146 ;  /* 0x0000009293927221 */ /* 0x000fe40000010000 */
[----:B------:R-:W-:Y:S01]  /*c4c0*/  FADD.FTZ R137, R137, R136 ;  /* 0x0000008889897221 */ /* 0x000fe20000010000 */
[C---:B------:R-:W-:Y:S01]  /*c4d0*/  HMMA.16816.F32 R16, R68.reuse, R78, R16 ;  /* 0x0000004e4410723c */ /* 0x040fe20000001810 */
[----:B------:R-:W4:Y:S03]  /*c4e0*/  LDSM.16.MT88.4 R76, [R209+0x3900] ;  /* 0x00390000d14c783b */ /* 0x000f260000004200 */
[----:B------:R-:W-:Y:S02]  /*c4f0*/  FADD.FTZ R149, R149, R146 ;  /* 0x0000009295957221 */ /* 0x000fe40000010000 */
[----:B------:R-:W-:Y:S01]  /*c500*/  MUFU.EX2 R164, R164 ;  /* 0x000000a400a47308 */ /* 0x000fe20000000800 */
[----:B------:R-:W-:Y:S01]  /*c510*/  FADD.FTZ R138, R138, R137 ;  /* 0x000000898a8a7221 */ /* 0x000fe20000010000 */
[C---:B------:R-:W-:Y:S04]  /*c520*/  HMMA.16816.F32 R20, R68.reuse, R80, R20 ;  /* 0x000000504414723c */ /* 0x040fe80000001814 */
[----:B------:R-:W-:Y:S04]  /*c530*/  FADD.FTZ R150, R150, R149 ;  /* 0x0000009596967221 */ /* 0x000fe80000010000 */
[C---:B------:R-:W-:Y:S01]  /*c540*/  HMMA.16816.F32 R24, R68.reuse, R82, R24 ;  /* 0x000000524418723c */ /* 0x040fe20000001818 */
[----:B------:R-:W5:Y:S01]  /*c550*/  LDSM.16.MT88.4 R80, [R208+0x3900] ;  /* 0x00390000d050783b */ /* 0x000f620000004200 */
[----:B------:R-:W-:Y:S06]  /*c560*/  MUFU.EX2 R237, R237 ;  /* 0x000000ed00ed7308 */ /* 0x000fec0000000800 */
[C---:B------:R-:W-:Y:S04]  /*c570*/  HMMA.16816.F32 R28, R68.reuse, R84, R28 ;  /* 0x00000054441c723c */ /* 0x040fe8000000181c */
[----:B------:R-:W-:Y:S04]  /*c580*/  MUFU.EX2 R166, R166 ;  /* 0x000000a600a67308 */ /* 0x000fe80000000800 */
[C---:B------:R-:W-:Y:S01]  /*c590*/  HMMA.16816.F32 R32, R68.reuse, R86, R32 ;  /* 0x000000564420723c */ /* 0x040fe20000001820 */
[----:B------:R-:W-:Y:S05]  /*c5a0*/  LDSM.16.MT88.4 R84, [R208+0x1100] ;  /* 0x00110000d054783b */ /* 0x000fea0000004200 */
[----:B------:R-:W-:Y:S02]  /*c5b0*/  MUFU.EX2 R239, R239 ;  /* 0x000000ef00ef7308 */ /* 0x000fe40000000800 */
[C---:B------:R-:W-:Y:S08]  /*c5c0*/  HMMA.16816.F32 R36, R68.reuse, R88, R36 ;  /* 0x000000584424723c */ /* 0x040ff00000001824 */
[C---:B------:R-:W-:Y:S01]  /*c5d0*/  HMMA.16816.F32 R40, R68.reuse, R90, R40 ;  /* 0x0000005a4428723c */ /* 0x040fe20000001828 */
[----:B------:R-:W-:Y:S01]  /*c5e0*/  LDSM.16.MT88.4 R88, [R210+0x4100] ;  /* 0x00410000d258783b */ /* 0x000fe20000004200 */
[----:B------:R-:W-:Y:S06]  /*c5f0*/  MUFU.EX2 R184, R184 ;  /* 0x000000b800b87308 */ /* 0x000fec0000000800 */
[C---:B--2---:R-:W-:Y:S04]  /*c600*/  HMMA.16816.F32 R44, R68.reuse, R72, R44 ;  /* 0x00000048442c723c */ /* 0x044fe8000000182c */
[----:B------:R-:W-:Y:S04]  /*c610*/  MUFU.EX2 R243, R243 ;  /* 0x000000f300f37308 */ /* 0x000fe80000000800 */
[C---:B------:R-:W-:Y:S01]  /*c620*/  HMMA.16816.F32 R48, R68.reuse, R74, R48 ;  /* 0x0000004a4430723c */ /* 0x040fe20000001830 */
[----:B------:R-:W2:Y:S05]  /*c630*/  LDSM.16.MT88.4 R72, [R212+0x1100] ;  /* 0x00110000d448783b */ /* 0x000eaa0000004200 */
        /* <DEDUP_REMOVED lines=9> */
[----:B------:R-:W-:Y:S01]  /*c6d0*/  MUFU.EX2 R144, R144 ;  /* 0x0000009000907308 */ /* 0x000fe20000000800 */
[----:B------:R-:W-:Y:S01]  /*c6e0*/  F2FP.PACK_AB R68, R156, R187 ;  /* 0x000000bb9c44723e */ /* 0x000fe200000000ff */
[----:B------:R-:W-:Y:S01]  /*c6f0*/  FADD.FTZ R187, R187, R138 ;  /* 0x0000008abbbb7221 */ /* 0x000fe20000010000 */
[----:B------:R-:W-:Y:S03]  /*c700*/  F2FP.PACK_AB R70, R193, R158 ;  /* 0x0000009ec146723e */ /* 0x000fe600000000ff */
[----:B-1----:R-:W-:Y:S01]  /*c710*/  F2FP.PACK_AB R69, R160, R195 ;  /* 0x000000c3a045723e */ /* 0x002fe200000000ff */
[----:B------:R-:W-:Y:S01]  /*c720*/  FADD.FTZ R195, R195, R150 ;  /* 0x00000096c3c37221 */ /* 0x000fe20000010000 */
[----:B---3--:R-:W-:Y:S01]  /*c730*/  F2FP.PACK_AB R71, R235, R162 ;  /* 0x000000a2eb47723e */ /* 0x008fe200000000ff */
[----:B------:R-:W-:Y:S01]  /*c740*/  FADD.FTZ R187, R156, R187 ;  /* 0x000000bb9cbb7221 */ /* 0x000fe20000010000 */
[----:B------:R-:W-:Y:S01]  /*c750*/  MUFU.EX2 R139, R139 ;  /* 0x0000008b008b7308 */ /* 0x000fe20000000800 */
[----:B------:R-:W-:Y:S02]  /*c760*/  FADD.FTZ R195, R160, R195 ;  /* 0x000000c3a0c37221 */ /* 0x000fe40000010000 */
[----:B------:R-:W-:Y:S02]  /*c770*/  FADD.FTZ R158, R158, R187 ;  /* 0x000000bb9e9e7221 */ /* 0x000fe40000010000 */
[C---:B--2---:R-:W-:Y:S03]  /*c780*/  HMMA.16816.F32 R4, R68.reuse, R72, R4 ;  /* 0x000000484404723c */ /* 0x044fe60000001804 */
[----:B------:R-:W-:Y:S02]  /*c790*/  FADD.FTZ R162, R162, R195 ;  /* 0x000000c3a2a27221 */ /* 0x000fe40000010000 */
[----:B------:R-:W1:Y:S01]  /*c7a0*/  MUFU.EX2 R148, R148 ;  /* 0x0000009400947308 */ /* 0x000e620000000800 */
[----:B------:R-:W-:Y:S02]  /*c7b0*/  FADD.FTZ R193, R193, R158 ;  /* 0x0000009ec1c17221 */ /* 0x000fe40000010000 */
[C---:B------:R-:W-:Y:S01]  /*c7c0*/  HMMA.16816.F32 R8, R68.reuse, R74, R8 ;  /* 0x0000004a4408723c */ /* 0x040fe20000001808 */
[----:B------:R-:W2:Y:S03]  /*c7d0*/  LDSM.16.MT88.4 R72, [R212+0x4100] ;  /* 0x00410000d448783b */ /* 0x000ea60000004200 */
[----:B------:R-:W-:Y:S03]  /*c7e0*/  FADD.FTZ R235, R235, R162 ;  /* 0x000000a2ebeb7221 */ /* 0x000fe60000010000 */
[----:B------:R-:W-:Y:S01]  /*c7f0*/  MUFU.EX2 R151, R151 ;  /* 0x0000009700977308 */ /* 0x000fe20000000800 */
[C---:B----4-:R-:W-:Y:S08]  /*c800*/  HMMA.16816.F32 R12, R68.reuse, R76, R12 ;  /* 0x0000004c440c723c */ /* 0x050ff0000000180c */
[C---:B------:R-:W-:Y:S01]  /*c810*/  HMMA.16816.F32 R16, R68.reuse, R78, R16 ;  /* 0x0000004e4410723c */ /* 0x040fe20000001810 */
[----:B------:R-:W3:Y:S01]  /*c820*/  LDSM.16.MT88.4 R76, [R212+0x1900] ;  /* 0x00190000d44c783b */ /* 0x000ee20000004200 */
[----:B------:R-:W4:Y:S02]  /*c830*/  MUFU.EX2 R240, R240 ;  /* 0x000000f000f07308 */ /* 0x000f240000000800 */
[----:B-1----:R-:W-:Y:S04]  /*c840*/  F2FP.PACK_AB R126, R148, R139 ;  /* 0x0000008b947e723e */ /* 0x002fe800000000ff */
[C---:B-----5:R-:W-:Y:S04]  /*c850*/  HMMA.16816.F32 R20, R68.reuse, R80, R20 ;  /* 0x000000504414723c */ /* 0x060fe80000001814 */
[----:B------:R-:W-:Y:S04]  /*c860*/  MUFU.EX2 R118, R118 ;  /* 0x0000007600767308 */ /* 0x000fe80000000800 */
[C---:B------:R-:W-:Y:S01]  /*c870*/  HMMA.16816.F32 R24, R68.reuse, R82, R24 ;  /* 0x000000524418723c */ /* 0x040fe20000001818 */
[----:B------:R-:W1:Y:S05]  /*c880*/  LDSM.16.MT88.4 R80, [R209+0x1900] ;  /* 0x00190000d150783b */ /* 0x000e6a0000004200 */
[----:B------:R5:W3:Y:S02]  /*c890*/  MUFU.EX2 R117, R124 ;  /* 0x0000007c00757308 */ /* 0x000ae40000000800 */
[C---:B------:R-:W-:Y:S04]  /*c8a0*/  HMMA.16816.F32 R28, R68.reuse, R84, R28 ;  /* 0x00000054441c723c */ /* 0x040fe8000000181c */
[----:B----4-:R-:W-:Y:S04]  /*c8b0*/  F2FP.PACK_AB R125, R240, R151 ;  /* 0x00000097f07d723e */ /* 0x010fe800000000ff */
[C---:B------:R-:W-:Y:S01]  /*c8c0*/  HMMA.16816.F32 R32, R68.reuse, R86, R32 ;  /* 0x000000564420723c */ /* 0x040fe20000001820 */
[----:B------:R-:W-:Y:S07]  /*c8d0*/  LDSM.16.MT88.4 R84, [R210+0x4900] ;  /* 0x00490000d254783b */ /* 0x000fee0000004200 */
[C---:B--2---:R-:W-:Y:S04]  /*c8e0*/  HMMA.16816.F32 R36, R68.reuse, R72, R36 ;  /* 0x000000484424723c */ /* 0x044fe80000001824 */
[----:B-----5:R-:W-:Y:S04]  /*c8f0*/  F2FP.PACK_AB R124, R144, R145 ;  /* 0x00000091907c723e */ /* 0x020fe800000000ff */
[C---:B------:R-:W-:Y:S01]  /*c900*/  HMMA.16816.F32 R40, R68.reuse, R74, R40 ;  /* 0x0000004a4428723c */ /* 0x040fe20000001828 */
[----:B------:R-:W2:Y:S03]  /*c910*/  LDSM.16.MT88.4 R72, [R208+0x1900] ;  /* 0x00190000d048783b */ /* 0x000ea60000004200 */
[----:B---3--:R-:W-:Y:S04]  /*c920*/  F2FP.PACK_AB R127, R117, R118 ;  /* 0x00000076757f723e */ /* 0x008fe800000000ff */
[C---:B------:R-:W-:Y:S08]  /*c930*/  HMMA.16816.F32 R44, R68.reuse, R88, R44 ;  /* 0x00000058442c723c */ /* 0x040ff0000000182c */
[C---:B------:R-:W-:Y:S01]  /*c940*/  HMMA.16816.F32 R48, R68.reuse, R90, R48 ;  /* 0x0000005a4430723c */ /* 0x040fe20000001830 */
[----:B------:R-:W-:Y:S07]  /*c950*/  LDSM.16.MT88.4 R88, [R208+0x5100] ;  /* 0x00510000d058783b */ /* 0x000fee0000004200 */
[C---:B------:R-:W-:Y:S08]  /*c960*/  HMMA.16816.F32 R52, R68.reuse, R92, R52 ;  /* 0x0000005c4434723c */ /* 0x040ff00000001834 */
[C---:B------:R-:W-:Y:S01]  /*c970*/  HMMA.16816.F32 R56, R68.reuse, R94, R56 ;  /* 0x0000005e4438723c */ /* 0x040fe20000001838 */
[----:B------:R-:W-:Y:S07]  /*c980*/  LDSM.16.MT88.4 R92, [R209+0x2900] ;  /* 0x00290000d15c783b */ /* 0x000fee0000004200 */
[C---:B------:R-:W-:Y:S08]  /*c990*/  HMMA.16816.F32 R60, R68.reuse, R96, R60 ;  /* 0x00000060443c723c */ /* 0x040ff0000000183c */
[----:B------:R-:W-:Y:S07]  /*c9a0*/  HMMA.16816.F32 R64, R68, R98, R64 ;  /* 0x000000624440723c */ /* 0x000fee0000001840 */
        /* <DEDUP_REMOVED lines=9> */
[C---:B------:R-:W-:Y:S03]  /*ca40*/  HMMA.16816.F32 R4, R68.reuse, R76, R4 ;  /* 0x0000004c4404723c */ /* 0x040fe60000001804 */
[----:B------:R-:W-:Y:S02]  /*ca50*/  FADD.FTZ R186, R186, R243 ;  /* 0x000000f3baba7221 */ /* 0x000fe40000010000 */
[----:B------:R-:W-:Y:S02]  /*ca60*/  FADD.FTZ R166, R239, R166 ;  /* 0x000000a6efa67221 */ /* 0x000fe40000010000 */
[----:B------:R-:W-:Y:S01]  /*ca70*/  FADD.FTZ R186, R241, R186 ;  /* 0x000000baf1ba7221 */ /* 0x000fe20000010000 */
[C---:B------:R-:W-:Y:S01]  /*ca80*/  HMMA.16816.F32 R8, R68.reuse, R78, R8 ;  /* 0x0000004e4408723c */ /* 0x040fe20000001808 */
[----:B------:R-:W3:Y:S07]  /*ca90*/  LDSM.16.MT88.4 R76, [R212+0x4900] ;  /* 0x00490000d44c783b */ /* 0x000eee0000004200 */
[C---:B------:R-:W-:Y:S08]  /*caa0*/  HMMA.16816.F32 R12, R68.reuse, R100, R12 ;  /* 0x00000064440c723c */ /* 0x040ff0000000180c */
[C---:B------:R-:W-:Y:S01]  /*cab0*/  HMMA.16816.F32 R16, R68.reuse, R102, R16 ;  /* 0x000000664410723c */ /* 0x040fe20000001810 */
[----:B------:R-:W-:Y:S07]  /*cac0*/  LDSM.16.MT88.4 R100, [R210+0x2900] ;  /* 0x00290000d264783b */ /* 0x000fee0000004200 */
[C---:B-1----:R-:W-:Y:S08]  /*cad0*/  HMMA.16816.F32 R20, R68.reuse, R80, R20 ;  /* 0x000000504414723c */ /* 0x042ff00000001814 */
        /* <DEDUP_REMOVED lines=14> */
[C---:B--2---:R-:W-:Y:S08]  /*cbc0*/  HMMA.16816.F32 R60, R68.reuse, R72, R60 ;  /* 0x00000048443c723c */ /* 0x044ff0000000183c */
[----:B------:R-:W-:Y:S01]  /*cbd0*/  HMMA.16816.F32 R64, R68, R74, R64 ;  /* 0x0000004a4440723c */ /* 0x000fe20000001840 */
[----:B------:R-:W2:Y:S06]  /*cbe0*/  LDSM.16.MT88.4 R72, [R208+0x2100] ;  /* 0x00210000d048783b */ /* 0x000eac0000004200 */
        /* <DEDUP_REMOVED lines=9> */
[C---:B---3--:R-:W-:Y:S03]  /*cc80*/  HMMA.16816.F32 R4, R68.reuse, R76, R4 ;  /* 0x0000004c4404723c */ /* 0x048fe60000001804 */
[----:B------:R-:W-:Y:S02]  /*cc90*/  FADD.FTZ R157, R157, R236 ;  /* 0x000000ec9d9d7221 */ /* 0x000fe40000010000 */
[----:B------:R-:W-:Y:S02]  /*cca0*/  FADD.FTZ R234, R234, R165 ;  /* 0x000000a5eaea7221 */ /* 0x000fe40000010000 */
[----:B------:R-:W-:Y:S01]  /*ccb0*/  FADD.FTZ R238, R238, R157 ;  /* 0x0000009deeee7221 */ /* 0x000fe20000010000 */
[C---:B------:R-:W-:Y:S01]  /*ccc0*/  HMMA.16816.F32 R8, R68.reuse, R78, R8 ;  /* 0x0000004e4408723c */ /* 0x040fe20000001808 */
[----:B------:R-:W3:Y:S03]  /*ccd0*/  LDSM.16.MT88.4 R76, [R212+0x5100] ;  /* 0x00510000d44c783b */ /* 0x000ee60000004200 */
[----:B------:R-:W-:Y:S02]  /*cce0*/  FADD.FTZ R145, R145, R234 ;  /* 0x000000ea91917221 */ /* 0x000fe40000010000 */
[----:B------:R-:W-:Y:S02]  /*ccf0*/  FADD.FTZ R151, R151, R238 ;  /* 0x000000ee97977221 */ /* 0x000fe40000010000 */
[C---:B----4-:R-:W-:Y:S04]  /*cd00*/  HMMA.16816.F32 R12, R68.reuse, R84, R12 ;  /* 0x00000054440c723c */ /* 0x050fe8000000180c */
[----:B------:R-:W-:Y:S02]  /*cd10*/  FADD.FTZ R144, R144, R145 ;  /* 0x0000009190907221 */ /* 0x000fe40000010000 */
[----:B------:R-:W-:Y:S02]  /*cd20*/  FADD.FTZ R151, R240, R151 ;  /* 0x00000097f0977221 */ /* 0x000fe40000010000 */
[C---:B------:R-:W-:Y:S01]  /*cd30*/  HMMA.16816.F32 R16, R68.reuse, R86, R16 ;  /* 0x000000564410723c */ /* 0x040fe20000001810 */
[----:B------:R-:W4:Y:S03]  /*cd40*/  LDSM.16.MT88.4 R84, [R210+0x5100] ;  /* 0x00510000d254783b */ /* 0x000f260000004200 */
[----:B------:R-:W-:Y:S02]  /*cd50*/  FADD.FTZ R139, R139, R144 ;  /* 0x000000908b8b7221 */ /* 0x000fe40000010000 */
[----:B------:R-:W-:Y:S02]  /*cd60*/  FADD.FTZ R118, R118, R151 ;  /* 0x0000009776767221 */ /* 0x000fe40000010000 */
[C---:B-1----:R-:W-:Y:S04]  /*cd70*/  HMMA.16816.F32 R20, R68.reuse, R80, R20 ;  /* 0x000000504414723c */ /* 0x042fe80000001814 */
[----:B------:R-:W-:Y:S02]  /*cd80*/  FADD.FTZ R224, R148, R139 ;  /* 0x0000008b94e07221 */ /* 0x000fe40000010000 */
[----:B------:R-:W-:Y:S02]  /*cd90*/  FADD.FTZ R225, R117, R118 ;  /* 0x0000007675e17221 */ /* 0x000fe40000010000 */
        /* <DEDUP_REMOVED lines=8> */
[C---:B----4-:R-:W-:Y:S08]  /*ce20*/  HMMA.16816.F32 R44, R68.reuse, R84, R44 ;  /* 0x00000054442c723c */ /* 0x050ff0000000182c */
[C---:B------:R-:W-:Y:S08]  /*ce30*/  HMMA.16816.F32 R48, R68.reuse, R86, R48 ;  /* 0x000000564430723c */ /* 0x040ff00000001830 */
[C---:B-1----:R-:W-:Y:S08]  /*ce40*/  HMMA.16816.F32 R52, R68.reuse, R80, R52 ;  /* 0x000000504434723c */ /* 0x042ff00000001834 */
[C---:B------:R-:W-:Y:S08]  /*ce50*/  HMMA.16816.F32 R56, R68.reuse, R82, R56 ;  /* 0x000000524438723c */ /* 0x040ff00000001838 */
[C---:B------:R-:W-:Y:S08]  /*ce60*/  HMMA.16816.F32 R60, R68.reuse, R88, R60 ;  /* 0x00000058443c723c */ /* 0x040ff0000000183c */
[----:B------:R-:W-:Y:S01]  /*ce70*/  HMMA.16816.F32 R64, R68, R90, R64 ;  /* 0x0000005a4440723c */ /* 0x000fe20000001840 */
[----:B------:R-:W1:Y:S07]  /*ce80*/  LDSM.16.MT88.4 R68, [R210+0x5900] ;  /* 0x00590000d244783b */ /* 0x000e6e0000004200 */
[C---:B------:R-:W-:Y:S01]  /*ce90*/  HMMA.16816.F32 R112, R124.reuse, R108, R4 ;  /* 0x0000006c7c70723c */ /* 0x040fe20000001804 */
[----:B------:R-:W4:Y:S07]  /*cea0*/  LDSM.16.MT88.4 R4, [R209+0x5900] ;  /* 0x00590000d104783b */ /* 0x000f2e0000004200 */
[C---:B------:R-:W-:Y:S01]  /*ceb0*/  HMMA.16816.F32 R108, R124.reuse, R110, R8 ;  /* 0x0000006e7c6c723c */ /* 0x040fe20000001808 */
[----:B------:R-:W5:Y:S07]  /*cec0*/  LDSM.16.MT88.4 R8, [R208+0x5900] ;  /* 0x00590000d008783b */ /* 0x000f6e0000004200 */
[C---:B------:R-:W-:Y:S08]  /*ced0*/  HMMA.16816.F32 R104, R124.reuse, R100, R12 ;  /* 0x000000647c68723c */ /* 0x040ff0000000180c */
[C---:B------:R-:W-:Y:S08]  /*cee0*/  HMMA.16816.F32 R100, R124.reuse, R102, R16 ;  /* 0x000000667c64723c */ /* 0x040ff00000001810 */
[C---:B------:R-:W-:Y:S08]  /*cef0*/  HMMA.16816.F32 R96, R124.reuse, R92, R20 ;  /* 0x0000005c7c60723c */ /* 0x040ff00000001814 */
[C---:B------:R-:W-:Y:S08]  /*cf00*/  HMMA.16816.F32 R92, R124.reuse, R94, R24 ;  /* 0x0000005e7c5c723c */ /* 0x040ff00000001818 */
[C---:B--2---:R-:W-:Y:S08]  /*cf10*/  HMMA.16816.F32 R88, R124.reuse, R72, R28 ;  /* 0x000000487c58723c */ /* 0x044ff0000000181c */
[C---:B------:R-:W-:Y:S08]  /*cf20*/  HMMA.16816.F32 R84, R124.reuse, R74, R32 ;  /* 0x0000004a7c54723c */ /* 0x040ff00000001820 */
[C---:B---3--:R-:W-:Y:S08]  /*cf30*/  HMMA.16816.F32 R80, R124.reuse, R76, R36 ;  /* 0x0000004c7c50723c */ /* 0x048ff00000001824 */
[C---:B------:R-:W-:Y:S08]  /*cf40*/  HMMA.16816.F32 R76, R124.reuse, R78, R40 ;  /* 0x0000004e7c4c723c */ /* 0x040ff00000001828 */
[C---:B-1----:R-:W-:Y:S08]  /*cf50*/  HMMA.16816.F32 R72, R124.reuse, R68, R44 ;  /* 0x000000447c48723c */ /* 0x042ff0000000182c */
[C---:B------:R-:W-:Y:S08]  /*cf60*/  HMMA.16816.F32 R68, R124.reuse, R70, R48 ;  /* 0x000000467c44723c */ /* 0x040ff00000001830 */
[C---:B----4-:R-:W-:Y:S08]  /*cf70*/  HMMA.16816.F32 R52, R124.reuse, R4, R52 ;  /* 0x000000047c34723c */ /* 0x050ff00000001834 */
[C---:B------:R-:W-:Y:S08]  /*cf80*/  HMMA.16816.F32 R56, R124.reuse, R6, R56 ;  /* 0x000000067c38723c */ /* 0x040ff00000001838 */
[C---:B-----5:R-:W-:Y:S08]  /*cf90*/  HMMA.16816.F32 R60, R124.reuse, R8, R60 ;  /* 0x000000087c3c723c */ /* 0x060ff0000000183c */
[----:B------:R-:W-:Y:S01]  /*cfa0*/  HMMA.16816.F32 R64, R124, R10, R64 ;  /* 0x0000000a7c40723c */ /* 0x000fe20000001840 */
[----:B------:R-:W-:-:S07]  /*cfb0*/  @P0 BRA `(.L_x_47) ;  /* 0xffffd0e000000947 */ /* 0x000fce000383ffff */
.L_x_46:
[----:B------:R-:W-:-:S13]  /*cfc0*/  ISETP.GE.AND P0, PT, R192, R215, PT ;  /* 0x000000d7c000720c */ /* 0x000fda0003f06270 */
[----:B------:R-:W-:Y:S05]  /*cfd0*/  @!P0 BRA `(.L_x_48) ;  /* 0x0000432000008947 */ /* 0x000fea0003800000 */
[----:B------:R-:W-:Y:S01]  /*cfe0*/  ULDC.64 UR4, c[0x0][0x1e0] ;  /* 0x0000780000047ab9 */ /* 0x000fe20000000a00 */
[----:B------:R-:W-:Y:S01]  /*cff0*/  IADD3 R194, P0, R226, 0x40, RZ ;  /* 0x00000040e2c27810 */ /* 0x000fe20007f1e0ff */
[----:B------:R-:W-:Y:S01]  /*d000*/  USHF.L.U64.HI UR7, UR4, 0x6, UR5 ;  /* 0x0000000604077899 */ /* 0x000fe20008010205 */
[----:B------:R-:W-:Y:S01]  /*d010*/  IMAD.MOV.U32 R2, RZ, RZ, R116 ;  /* 0x000000ffff027224 */ /* 0x000fe200078e0074 */
[----:B------:R-:W-:Y:S01]  /*d020*/  USHF.L.U32 UR13, UR4, 0x6, URZ ;  /* 0x00000006040d7899 */ /* 0x000fe2000800063f */
[----:B------:R-:W-:Y:S01]  /*d030*/  IMAD.MOV.U32 R3, RZ, RZ, R0 ;  /* 0x000000ffff037224 */ /* 0x000fe200078e0000 */
[----:B------:R-:W-:Y:S01]  /*d040*/  UMOV UR11, 0x60 ;  /* 0x00000060000b7882 */ /* 0x000fe20000000000 */
[-C--:B------:R-:W-:Y:S01]  /*d050*/  IADD3.X R195, RZ, R229.reuse, RZ, P0, !PT ;  /* 0x000000e5ffc37210 */ /* 0x080fe200007fe4ff */
[----:B------:R-:W-:Y:S01]  /*d060*/  ULDC.64 UR4, c[0x0][0x208] ;  /* 0x0000820000047ab9 */ /* 0x000fe20000000a00 */
[----:B------:R-:W-:Y:S01]  /*d070*/  MOV R227, R229 ;  /* 0x000000e500e37202 */ /* 0x000fe20000000f00 */
[----:B------:R-:W-:-:S02]  /*d080*/  UIADD3 UR10, UP1, UR10, 0x80, URZ ;  /* 0x000000800a0a7890 */ /* 0x000fc4000ff3e03f */
[----:B------:R-:W-:Y:S02]  /*d090*/  UIADD3 UR16, UP0, UR12, 0x80, URZ ;  /* 0x000000800c107890 */ /* 0x000fe4000ff1e03f */
[----:B------:R-:W-:Y:S02]  /*d0a0*/  UIMAD.WIDE.U32 UR18, UR11, UR4, URZ ;  /* 0x000000040b1272a5 */ /* 0x000fe4000f8e003f */
[----:B------:R-:W-:Y:S02]  /*d0b0*/  UIMAD UR5, UR11, UR5, URZ ;  /* 0x000000050b0572a4 */ /* 0x000fe4000f8e023f */
[----:B------:R-:W-:Y:S02]  /*d0c0*/  UIADD3.X UR8, URZ, UR8, URZ, UP1, !UPT ;  /* 0x000000083f087290 */ /* 0x000fe40008ffe43f */
[----:B------:R-:W-:Y:S02]  /*d0d0*/  UIADD3.X UR4, URZ, UR17, URZ, UP0, !UPT ;  /* 0x000000113f047290 */ /* 0x000fe400087fe43f */
[----:B------:R-:W-:-:S02]  /*d0e0*/  UIADD3 UR5, UR19, UR5, URZ ;  /* 0x0000000513057290 */ /* 0x000fc4000fffe03f */
.L_x_57:
[----:B------:R-:W-:Y:S04]  /*d0f0*/  DEPBAR.LE SB0, 0x0 ;  /* 0x000080000000791a */ /* 0x000fe80000000000 */
[----:B------:R-:W-:Y:S01]  /*d100*/  BAR.SYNC.DEFER_BLOCKING 0x0 ;  /* 0x0000000000007b1d */ /* 0x000fe20000010000 */
[----:B------:R-:W-:Y:S01]  /*d110*/  SHF.R.S32.HI R29, RZ, 0x1f, R192 ;  /* 0x0000001fff1d7819 */ /* 0x000fe200000114c0 */
[C---:B------:R-:W-:Y:S01]  /*d120*/  IMAD R0, R192.reuse, UR5, RZ ;  /* 0x00000005c0007c24 */ /* 0x040fe2000f8e02ff */
[C---:B------:R-:W-:Y:S01]  /*d130*/  ISETP.GT.AND P6, PT, R192.reuse, R215, PT ;  /* 0x000000d7c000720c */ /* 0x040fe20003fc4270 */
[----:B------:R-:W-:Y:S04]  /*d140*/  IMAD.WIDE.U32 R38, R192, UR18, R226 ;  /* 0x00000012c0267c25 */ /* 0x000fe8000f8e00e2 */
[----:B------:R-:W-:Y:S01]  /*d150*/  IMAD R0, R29, UR18, R0 ;  /* 0x000000121d007c24 */ /* 0x000fe2000f8e0200 */
[----:B------:R-:W-:Y:S01]  /*d160*/  LEA R44, P1, R38, c[0x0][0x1f8], 0x1 ;  /* 0x00007e00262c7a11 */ /* 0x000fe200078208ff */
[----:B------:R-:W-:Y:S03]  /*d170*/  IMAD.WIDE.U32 R46, R192, UR18, R194 ;  /* 0x00000012c02e7c25 */ /* 0x000fe6000f8e00c2 */
[----:B------:R-:W-:Y:S02]  /*d180*/  IADD3 R36, R39, R0, RZ ;  /* 0x0000000027247210 */ /* 0x000fe40007ffe0ff */
[----:B------:R-:W-:Y:S02]  /*d190*/  LEA R156, P0, R46, c[0x0][0x1f8], 0x1 ;  /* 0x00007e002e9c7a11 */ /* 0x000fe400078008ff */
[----:B------:R-:W-:Y:S02]  /*d1a0*/  LEA.HI.X R45, R38, c[0x0][0x1fc], R36, 0x1, P1 ;  /* 0x00007f00262d7a11 */ /* 0x000fe400008f0c24 */
[----:B------:R-:W-:Y:S04]  /*d1b0*/  IADD3 R0, R0, R47, RZ ;  /* 0x0000002f00007210 */ /* 0x000fe80007ffe0ff */
[----:B------:R-:W-:Y:S01]  /*d1c0*/  LEA.HI.X R157, R46, c[0x0][0x1fc], R0, 0x1, P0 ;  /* 0x00007f002e9d7a11 */ /* 0x000fe200000f0c00 */
[----:B------:R-:W1:Y:S01]  /*d1d0*/  LDSM.16.M88.4 R8, [R214+0x8100] ;  /* 0x00810000d608783b */ /* 0x000e620000000200 */
[----:B------:R-:W-:Y:S04]  /*d1e0*/  IADD3 R160, P0, R44, UR12, RZ ;  /* 0x0000000c2ca07c10 */ /* 0x000fe8000ff1e0ff */
[----:B------:R-:W-:Y:S02]  /*d1f0*/  IADD3.X R161, R45, UR17, RZ, P0, !PT ;  /* 0x000000112da17c10 */ /* 0x000fe400087fe4ff */
[C---:B------:R-:W-:Y:S01]  /*d200*/  IADD3 R164, P1, R160.reuse, UR12, RZ ;  /* 0x0000000ca0a47c10 */ /* 0x040fe2000ff3e0ff */
[----:B------:R-:W2:Y:S01]  /*d210*/  LDSM.16.M88.4 R16, [R214+0x8900] ;  /* 0x00890000d610783b */ /* 0x000ea20000000200 */
[----:B------:R-:W-:Y:S02]  /*d220*/  IADD3 R162, P0, R160, UR16, RZ ;  /* 0x00000010a0a27c10 */ /* 0x000fe4000ff1e0ff */
[C---:B------:R-:W-:Y:S02]  /*d230*/  IADD3.X R165, R161.reuse, UR17, RZ, P1, !PT ;  /* 0x00000011a1a57c10 */ /* 0x040fe40008ffe4ff */
[----:B------:R-:W-:Y:S02]  /*d240*/  IADD3.X R163, R161, UR4, RZ, P0, !PT ;  /* 0x00000004a1a37c10 */ /* 0x000fe400087fe4ff */
[----:B------:R-:W-:Y:S01]  /*d250*/  PLOP3.LUT P1, PT, PT, PT, UP3, 0x80, 0x0 ;  /* 0x000000000000781c */ /* 0x000fe20003f2f038 */
[----:B------:R-:W3:Y:S01]  /*d260*/  LDSM.16.M88.4 R24, [R214+0x9100] ;  /* 0x00910000d618783b */ /* 0x000ee20000000200 */
[----:B------:R-:W-:Y:S07]  /*d270*/  PLOP3.LUT P0, PT, PT, PT, UP3, 0x80, 0x0 ;  /* 0x000000000000781c */ /* 0x000fee0003f0f038 */
[----:B------:R-:W4:Y:S08]  /*d280*/  LDSM.16.M88.4 R32, [R214+0x9900] ;  /* 0x00990000d620783b */ /* 0x000f300000000200 */
[----:B------:R-:W5:Y:S01]  /*d290*/  LDSM.16.M88.4 R40, [R214+0xa100] ;  /* 0x00a10000d628783b */ /* 0x000f620000000200 */
[C---:B-1----:R-:W-:Y:S07]  /*d2a0*/  HMMA.16816.F32 R4, R120.reuse, R8, RZ ;  /* 0x000000087804723c */ /* 0x042fee00000018ff */
[----:B------:R-:W1:Y:S01]  /*d2b0*/  LDSM.16.M88.4 R48, [R214+0xa900] ;  /* 0x00a90000d630783b */ /* 0x000e620000000200 */
[C---:B------:R-:W-:Y:S07]  /*d2c0*/  HMMA.16816.F32 R8, R120.reuse, R10, RZ ;  /* 0x0000000a7808723c */ /* 0x040fee00000018ff */
[----:B------:R-:W1:Y:S01]  /*d2d0*/  LDSM.16.M88.4 R116, [R213] ;  /* 0x00000000d574783b */ /* 0x000e620000000200 */
[C---:B--2---:R-:W-:Y:S07]  /*d2e0*/  HMMA.16816.F32 R12, R120.reuse, R16, RZ ;  /* 0x00000010780c723c */ /* 0x044fee00000018ff */
[----:B------:R-:W2:Y:S01]  /*d2f0*/  LDSM.16.M88.4 R124, [R207] ;  /* 0x00000000cf7c783b */ /* 0x000ea20000000200 */
[C---:B------:R-:W-:Y:S07]  /*d300*/  HMMA.16816.F32 R16, R120.reuse, R18, RZ ;  /* 0x000000127810723c */ /* 0x040fee00000018ff */
[----:B------:R-:W1:Y:S01]  /*d310*/  LDSM.16.M88.4 R128, [R206] ;  /* 0x00000000ce80783b */ /* 0x000e620000000200 */
[C---:B---3--:R-:W-:Y:S07]  /*d320*/  HMMA.16816.F32 R20, R120.reuse, R24, RZ ;  /* 0x000000187814723c */ /* 0x048fee00000018ff */
[----:B------:R-:W3:Y:S01]  /*d330*/  LDSM.16.M88.4 R132, [R205] ;  /* 0x00000000cd84783b */ /* 0x000ee20000000200 */
[C---:B------:R-:W-:Y:S07]  /*d340*/  HMMA.16816.F32 R24, R120.reuse, R26, RZ ;  /* 0x0000001a7818723c */ /* 0x040fee00000018ff */
[----:B------:R-:W1:Y:S01]  /*d350*/  LDSM.16.M88.4 R136, [R204] ;  /* 0x00000000cc88783b */ /* 0x000e620000000200 */
[C---:B----4-:R-:W-:Y:S07]  /*d360*/  HMMA.16816.F32 R28, R120.reuse, R32, RZ ;  /* 0x00000020781c723c */ /* 0x050fee00000018ff */
[----:B------:R-:W4:Y:S01]  /*d370*/  LDSM.16.M88.4 R144, [R203] ;  /* 0x00000000cb90783b */ /* 0x000f220000000200 */
[C---:B------:R-:W-:Y:S07]  /*d380*/  HMMA.16816.F32 R32, R120.reuse, R34, RZ ;  /* 0x000000227820723c */ /* 0x040fee00000018ff */
[----:B------:R-:W-:Y:S01]  /*d390*/  @!PT LDS RZ, [RZ] ;  /* 0x00000000fffff984 */ /* 0x000fe20000000800 */
[----:B------:R-:W-:Y:S01]  /*d3a0*/  @!PT LDS RZ, [RZ] ;  /* 0x00000000fffff984 */ /* 0x000fe20000000800 */
[----:B------:R-:W-:Y:S01]  /*d3b0*/  @!PT LDS RZ, [RZ] ;  /* 0x00000000fffff984 */ /* 0x000fe20000000800 */
[----:B------:R1:W-:Y:S01]  /*d3c0*/  LDGSTS.E.BYPASS.LTC128B.128 [R216+0x100], [R44.64], !P4 ;  /* 0x001000002cd87fae */ /* 0x0003e2000e101d4e */
[C---:B-----5:R-:W-:Y:S07]  /*d3d0*/  HMMA.16816.F32 R36, R120.reuse, R40, RZ ;  /* 0x000000287824723c */ /* 0x060fee00000018ff */
[----:B------:R5:W-:Y:S01]  /*d3e0*/  LDGSTS.E.BYPASS.LTC128B.128 [R216+0x3100], [R156.64], !P3 ;  /* 0x031000009cd87fae */ /* 0x000be2000d901d4e */
[C---:B------:R-:W-:Y:S07]  /*d3f0*/  HMMA.16816.F32 R40, R120.reuse, R42, RZ ;  /* 0x0000002a7828723c */ /* 0x040fee00000018ff */
[----:B------:R2:W-:Y:S08]  /*d400*/  LDGSTS.E.BYPASS.LTC128B.128 [R216+0x1100], [R160.64], !P4 ;  /* 0x01100000a0d87fae */ /* 0x0005f0000e101d4e */
[----:B------:R2:W-:Y:S01]  /*d410*/  LDGSTS.E.BYPASS.LTC128B.128 [R216+0x4100], [R160.64+0x80], !P3 ;  /* 0x04100080a0d87fae */ /* 0x0005e2000d901d4e */
[C---:B-1----:R-:W-:Y:S07]  /*d420*/  HMMA.16816.F32 R44, R120.reuse, R48, RZ ;  /* 0x00000030782c723c */ /* 0x042fee00000018ff */
[----:B------:R1:W-:Y:S01]  /*d430*/  LDGSTS.E.BYPASS.LTC128B.128 [R216+0x2100], [R164.64], !P4 ;  /* 0x02100000a4d87fae */ /* 0x0003e2000e101d4e */
[----:B------:R-:W-:Y:S07]  /*d440*/  HMMA.16816.F32 R48, R120, R50, RZ ;  /* 0x000000327830723c */ /* 0x000fee00000018ff */
[----:B------:R1:W-:Y:S01]  /*d450*/  LDGSTS.E.BYPASS.LTC128B.128 [R216+0x5100], [R162.64], !P3 ;  /* 0x05100000a2d87fae */ /* 0x0003e2000d901d4e */
[C---:B------:R-:W-:Y:S07]  /*d460*/  HMMA.16816.F32 R4, R140.reuse, R116, R4 ;  /* 0x000000748c04723c */ /* 0x040fee0000001804 */
[----:B------:R-:W1:Y:S01]  /*d470*/  LDSM.16.M88.4 R148, [R211+0x8100] ;  /* 0x00810000d394783b */ /* 0x000e620000000200 */
[C---:B------:R-:W-:Y:S07]  /*d480*/  HMMA.16816.F32 R8, R140.reuse, R118, R8 ;  /* 0x000000768c08723c */ /* 0x040fee0000001808 */
[----:B------:R-:W0:Y:S01]  /*d490*/  LDGDEPBAR ;  /* 0x00000000000079af */ /* 0x000e220000000000 */
[C---:B--2---:R-:W-:Y:S07]  /*d4a0*/  HMMA.16816.F32 R12, R140.reuse, R124, R12 ;  /* 0x0000007c8c0c723c */ /* 0x044fee000000180c */
[----:B-----5:R-:W2:Y:S01]  /*d4b0*/  LDSM.16.M88.4 R156, [R211+0x8900] ;  /* 0x00890000d39c783b */ /* 0x020ea20000000200 */
[C---:B------:R-:W-:Y:S07]  /*d4c0*/  HMMA.16816.F32 R16, R140.reuse, R126, R16 ;  /* 0x0000007e8c10723c */ /* 0x040fee0000001810 */
[----:B------:R-:W5:Y:S01]  /*d4d0*/  LDSM.16.M88.4 R116, [R211+0x9100] ;  /* 0x00910000d374783b */ /* 0x000f620000000200 */
[C---:B------:R-:W-:Y:S07]  /*d4e0*/  HMMA.16816.F32 R20, R140.reuse, R128, R20 ;  /* 0x000000808c14723c */ /* 0x040fee0000001814 */
[----:B------:R-:W2:Y:S01]  /*d4f0*/  LDSM.16.M88.4 R124, [R211+0x9900] ;  /* 0x00990000d37c783b */ /* 0x000ea20000000200 */
[C---:B------:R-:W-:Y:S07]  /*d500*/  HMMA.16816.F32 R24, R140.reuse, R130, R24 ;  /* 0x000000828c18723c */ /* 0x040fee0000001818 */
[----:B-1----:R-:W1:Y:S01]  /*d510*/  LDSM.16.M88.4 R160, [R211+0xa100] ;  /* 0x00a10000d3a0783b */ /* 0x002e620000000200 */
[C---:B---3--:R-:W-:Y:S07]  /*d520*/  HMMA.16816.F32 R28, R140.reuse, R132, R28 ;  /* 0x000000848c1c723c */ /* 0x048fee000000181c */
[----:B------:R-:W3:Y:S01]  /*d530*/  LDSM.16.M88.4 R164, [R211+0xa900] ;  /* 0x00a90000d3a4783b */ /* 0x000ee20000000200 */
[C---:B------:R-:W-:Y:S07]  /*d540*/  HMMA.16816.F32 R32, R140.reuse, R134, R32 ;  /* 0x000000868c20723c */ /* 0x040fee0000001820 */
[----:B------:R-:W1:Y:S01]  /*d550*/  LDSM.16.M88.4 R128, [R202] ;  /* 0x00000000ca80783b */ /* 0x000e620000000200 */
[C---:B------:R-:W-:Y:S07]  /*d560*/  HMMA.16816.F32 R36, R140.reuse, R136, R36 ;  /* 0x000000888c24723c */ /* 0x040fee0000001824 */
[----:B------:R-:W1:Y:S01]  /*d570*/  LDSM.16.M88.4 R132, [R202+0x800] ;  /* 0x00080000ca84783b */ /* 0x000e620000000200 */
[C---:B------:R-:W-:Y:S07]  /*d580*/  HMMA.16816.F32 R40, R140.reuse, R138, R40 ;  /* 0x0000008a8c28723c */ /* 0x040fee0000001828 */
[----:B------:R-:W1:Y:S01]  /*d590*/  LDSM.16.M88.4 R136, [R202+0x1000] ;  /* 0x00100000ca88783b */ /* 0x000e620000000200 */
[C---:B----4-:R-:W-:Y:S07]  /*d5a0*/  HMMA.16816.F32 R44, R140.reuse, R144, R44 ;  /* 0x000000908c2c723c */ /* 0x050fee000000182c */
[----:B------:R-:W-:Y:S01]  /*d5b0*/  LDSM.16.M88.4 R184, [R211+0xd900] ;  /* 0x00d90000d3b8783b */ /* 0x000fe20000000200 */
[----:B------:R-:W-:Y:S07]  /*d5c0*/  HMMA.16816.F32 R48, R140, R146, R48 ;  /* 0x000000928c30723c */ /* 0x000fee0000001830 */
[----:B------:R-:W4:Y:S01]  /*d5d0*/  LDSM.16.M88.4 R144, [R202+0x1800] ;  /* 0x00180000ca90783b */ /* 0x000f220000000200 */
[C---:B------:R-:W-:Y:S08]  /*d5e0*/  HMMA.16816.F32 R4, R152.reuse, R148, R4 ;  /* 0x000000949804723c */ /* 0x040ff00000001804 */
[C---:B------:R-:W-:Y:S01]  /*d5f0*/  HMMA.16816.F32 R8, R152.reuse, R150, R8 ;  /* 0x000000969808723c */ /* 0x040fe20000001808 */
[----:B------:R-:W1:Y:S07]  /*d600*/  LDSM.16.M88.4 R148, [R202+0x2000] ;  /* 0x00200000ca94783b */ /* 0x000e6e0000000200 */
[C---:B--2---:R-:W-:Y:S08]  /*d610*/  HMMA.16816.F32 R12, R152.reuse, R156, R12 ;  /* 0x0000009c980c723c */ /* 0x044ff0000000180c */
[C---:B------:R-:W-:Y:S01]  /*d620*/  HMMA.16816.F32 R16, R152.reuse, R158, R16 ;  /* 0x0000009e9810723c */ /* 0x040fe20000001810 */
[----:B------:R-:W-:Y:S07]  /*d630*/  LDSM.16.M88.4 R156, [R214+0xb900] ;  /* 0x00b90000d69c783b */ /* 0x000fee0000000200 */
[C---:B-----5:R-:W-:Y:S08]  /*d640*/  HMMA.16816.F32 R20, R152.reuse, R116, R20 ;  /* 0x000000749814723c */ /* 0x060ff00000001814 */
[C---:B------:R-:W-:Y:S01]  /*d650*/  HMMA.16816.F32 R24, R152.reuse, R118, R24 ;  /* 0x000000769818723c */ /* 0x040fe20000001818 */
[----:B------:R-:W2:Y:S07]  /*d660*/  LDSM.16.M88.4 R116, [R202+0x2800] ;  /* 0x00280000ca74783b */ /* 0x000eae0000000200 */
[C---:B------:R-:W-:Y:S08]  /*d670*/  HMMA.16816.F32 R28, R152.reuse, R124, R28 ;  /* 0x0000007c981c723c */ /* 0x040ff0000000181c */
        /* <DEDUP_REMOVED lines=15> */
[C---:B------:R-:W-:Y:S01]  /*d770*/  HMMA.16816.F32 R24, R168.reuse, R138, R24 ;  /* 0x0000008aa818723c */ /* 0x040fe20000001818 */
[----:B------:R-:W1:Y:S07]  /*d780*/  LDSM.16.M88.4 R136, [R201] ;  /* 0x00000000c988783b */ /* 0x000e6e0000000200 */
[C---:B----4-:R-:W-:Y:S08]  /*d790*/  HMMA.16816.F32 R28, R168.reuse, R144, R28 ;  /* 0x00000090a81c723c */ /* 0x050ff0000000181c */
[C---:B------:R-:W-:Y:S01]  /*d7a0*/  HMMA.16816.F32 R32, R168.reuse, R146, R32 ;  /* 0x00000092a820723c */ /* 0x040fe20000001820 */
[----:B------:R-:W4:Y:S07]  /*d7b0*/  LDSM.16.M88.4 R144, [R200] ;  /* 0x00000000c890783b */ /* 0x000f2e0000000200 */
[C---:B------:R-:W-:Y:S08]  /*d7c0*/  HMMA.16816.F32 R36, R168.reuse, R148, R36 ;  /* 0x00000094a824723c */ /* 0x040ff00000001824 */
[C---:B------:R-:W-:Y:S01]  /*d7d0*/  HMMA.16816.F32 R40, R168.reuse, R150, R40 ;  /* 0x00000096a828723c */ /* 0x040fe20000001828 */
[----:B------:R-:W-:Y:S07]  /*d7e0*/  LDSM.16.M88.4 R148, [R197] ;  /* 0x00000000c594783b */ /* 0x000fee0000000200 */
[C---:B--2---:R-:W-:Y:S08]  /*d7f0*/  HMMA.16816.F32 R44, R168.reuse, R116, R44 ;  /* 0x00000074a82c723c */ /* 0x044ff0000000182c */
[----:B------:R-:W-:Y:S01]  /*d800*/  HMMA.16816.F32 R48, R168, R118, R48 ;  /* 0x00000076a830723c */ /* 0x000fe20000001830 */
[----:B------:R-:W2:Y:S07]  /*d810*/  LDSM.16.M88.4 R116, [R199] ;  /* 0x00000000c774783b */ /* 0x000eae0000000200 */
[C---:B-----5:R-:W-:Y:S08]  /*d820*/  HMMA.16816.F32 R4, R172.reuse, R124, R4 ;  /* 0x0000007cac04723c */ /* 0x060ff00000001804 */
[C---:B------:R-:W-:Y:S01]  /*d830*/  HMMA.16816.F32 R8, R172.reuse, R126, R8 ;  /* 0x0000007eac08723c */ /* 0x040fe20000001808 */
[----:B------:R-:W5:Y:S07]  /*d840*/  LDSM.16.M88.4 R124, [R198] ;  /* 0x00000000c67c783b */ /* 0x000f6e0000000200 */
[C---:B------:R-:W-:Y:S08]  /*d850*/  HMMA.16816.F32 R12, R172.reuse, R156, R12 ;  /* 0x0000009cac0c723c */ /* 0x040ff0000000180c */
[C---:B------:R-:W-:Y:S01]  /*d860*/  HMMA.16816.F32 R16, R172.reuse, R158, R16 ;  /* 0x0000009eac10723c */ /* 0x040fe20000001810 */
[----:B------:R-:W2:Y:S07]  /*d870*/  LDSM.16.M88.4 R156, [R196] ;  /* 0x00000000c49c783b */ /* 0x000eae0000000200 */
        /* <DEDUP_REMOVED lines=15> */
[C---:B----4-:R-:W-:Y:S08]  /*d970*/  HMMA.16816.F32 R12, R176.reuse, R144, R12 ;  /* 0x00000090b00c723c */ /* 0x050ff0000000180c */
[C---:B------:R-:W-:Y:S01]  /*d980*/  HMMA.16816.F32 R16, R176.reuse, R146, R16 ;  /* 0x00000092b010723c */ /* 0x040fe20000001810 */
[----:B------:R-:W4:Y:S07]  /*d990*/  LDSM.16.M88.4 R144, [R202+0x3000] ;  /* 0x00300000ca90783b */ /* 0x000f2e0000000200 */
[C---:B--2---:R-:W-:Y:S08]  /*d9a0*/  HMMA.16816.F32 R20, R176.reuse, R116, R20 ;  /* 0x00000074b014723c */ /* 0x044ff00000001814 */
[C---:B------:R-:W-:Y:S01]  /*d9b0*/  HMMA.16816.F32 R24, R176.reuse, R118, R24 ;  /* 0x00000076b018723c */ /* 0x040fe20000001818 */
[----:B------:R-:W2:Y:S07]  /*d9c0*/  LDSM.16.M88.4 R116, [R202+0x3800] ;  /* 0x00380000ca74783b */ /* 0x000eae0000000200 */
[C---:B-----5:R-:W-:Y:S08]  /*d9d0*/  HMMA.16816.F32 R28, R176.reuse, R124, R28 ;  /* 0x0000007cb01c723c */ /* 0x060ff0000000181c */
[C---:B------:R-:W-:Y:S08]  /*d9e0*/  HMMA.16816.F32 R32, R176.reuse, R126, R32 ;  /* 0x0000007eb020723c */ /* 0x040ff00000001820 */
[C---:B------:R-:W-:Y:S08]  /*d9f0*/  HMMA.16816.F32 R36, R176.reuse, R148, R36 ;  /* 0x00000094b024723c */ /* 0x040ff00000001824 */
[C---:B------:R-:W-:Y:S08]  /*da00*/  HMMA.16816.F32 R40, R176.reuse, R150, R40 ;  /* 0x00000096b028723c */ /* 0x040ff00000001828 */
[C---:B------:R-:W-:Y:S08]  /*da10*/  HMMA.16816.F32 R44, R176.reuse, R156, R44 ;  /* 0x0000009cb02c723c */ /* 0x040ff0000000182c */
[----:B------:R-:W-:Y:S08]  /*da20*/  HMMA.16816.F32 R48, R176, R158, R48 ;  /* 0x0000009eb030723c */ /* 0x000ff00000001830 */
[C---:B-1----:R-:W-:Y:S08]  /*da30*/  HMMA.16816.F32 R4, R180.reuse, R160, R4 ;  /* 0x000000a0b404723c */ /* 0x042ff00000001804 */
[C---:B------:R-:W-:Y:S08]  /*da40*/  HMMA.16816.F32 R8, R180.reuse, R162, R8 ;  /* 0x000000a2b408723c */ /* 0x040ff00000001808 */
[C---:B---3--:R-:W-:Y:S08]  /*da50*/  HMMA.16816.F32 R12, R180.reuse, R128, R12 ;  /* 0x00000080b40c723c */ /* 0x048ff0000000180c */
        /* <DEDUP_REMOVED lines=9> */
[C---:B----4-:R-:W-:Y:S08]  /*daf0*/  HMMA.16816.F32 R4, R188.reuse, R144, R4 ;  /* 0x00000090bc04723c */ /* 0x050ff00000001804 */
        /* <DEDUP_REMOVED lines=17> */
[----:B------:R-:W4:Y:S01]  /*dc10*/  MUFU.TANH R128, R9 ;  /* 0x0000000900807308 */ /* 0x000f220000002400 */
[----:B------:R-:W-:Y:S02]  /*dc20*/  FMUL.FTZ R18, R18, c[0x0][0x320] ;  /* 0x0000c80012127a20 */ /* 0x000fe40000410000 */
[----:B------:R-:W-:Y:S02]  /*dc30*/  FMUL.FTZ R19, R19, c[0x0][0x320] ;  /* 0x0000c80013137a20 */ /* 0x000fe40000410000 */
[----:B------:R-:W-:Y:S02]  /*dc40*/  FMUL.FTZ R12, R13, c[0x0][0x320] ;  /* 0x0000c8000d0c7a20 */ /* 0x000fe40000410000 */
[----:B------:R-:W-:Y:S02]  /*dc50*/  FMUL.FTZ R13, R16, c[0x0][0x320] ;  /* 0x0000c800100d7a20 */ /* 0x000fe40000410000 */
[----:B------:R-:W-:Y:S01]  /*dc60*/  FMUL.FTZ R15, R15, c[0x0][0x320] ;  /* 0x0000c8000f0f7a20 */ /* 0x000fe20000410000 */
[----:B------:R-:W1:Y:S10]  /*dc70*/  MUFU.TANH R116, R10 ;  /* 0x0000000a00747308 */ /* 0x000e740000002400 */
[----:B------:R5:W1:Y:S01]  /*dc80*/  MUFU.TANH R117, R11 ;  /* 0x0000000b00757308 */ /* 0x000a620000002400 */
[C---:B--2---:R-:W-:Y:S09]  /*dc90*/  HMMA.16816.F32 R20, R188.reuse, R4, R20 ;  /* 0x00000004bc14723c */ /* 0x044ff20000001814 */
[----:B------:R-:W2:Y:S01]  /*dca0*/  MUFU.TANH R157, R18 ;  /* 0x00000012009d7308 */ /* 0x000ea20000002400 */
[C---:B------:R-:W-:Y:S01]  /*dcb0*/  HMMA.16816.F32 R24, R188.reuse, R6, R24 ;  /* 0x00000006bc18723c */ /* 0x040fe20000001818 */
[----:B------:R-:W-:Y:S08]  /*dcc0*/  LDSM.16.M88.4 R4, [R202+0x5000] ;  /* 0x00500000ca04783b */ /* 0x000ff00000000200 */
[----:B------:R-:W1:Y:S01]  /*dcd0*/  MUFU.TANH R163, R19 ;  /* 0x0000001300a37308 */ /* 0x000e620000002400 */
[----:B-----5:R-:W5:Y:S04]  /*dce0*/  LDSM.16.M88.4 R8, [R202+0x4800] ;  /* 0x00480000ca08783b */ /* 0x020f680000000200 */
[----:B------:R-:W-:Y:S05]  /*dcf0*/  FMUL.FTZ R21, R21, c[0x0][0x320] ;  /* 0x0000c80015157a20 */ /* 0x000fea0000410000 */
[----:B------:R1:W1:Y:S01]  /*dd00*/  MUFU.TANH R151, R15 ;  /* 0x0000000f00977308 */ /* 0x0002620000002400 */
[----:B------:R-:W-:Y:S02]  /*dd10*/  FMUL.FTZ R186, R20, c[0x0][0x320] ;  /* 0x0000c80014ba7a20 */ /* 0x000fe40000410000 */
[----:B------:R-:W-:Y:S02]  /*dd20*/  FMUL.FTZ R22, R22, c[0x0][0x320] ;  /* 0x0000c80016167a20 */ /* 0x000fe40000410000 */
[----:B------:R-:W-:Y:S02]  /*dd30*/  FMUL.FTZ R23, R23, c[0x0][0x320] ;  /* 0x0000c80017177a20 */ /* 0x000fe40000410000 */
[----:B------:R-:W-:Y:S02]  /*dd40*/  FMUL.FTZ R162, R24, c[0x0][0x320] ;  /* 0x0000c80018a27a20 */ /* 0x000fe40000410000 */
[----:B------:R-:W-:Y:S01]  /*dd50*/  FMUL.FTZ R25, R25, c[0x0][0x320] ;  /* 0x0000c80019197a20 */ /* 0x000fe20000410000 */
[----:B------:R2:W2:Y:S01]  /*dd60*/  MUFU.TANH R160, R21 ;  /* 0x0000001500a07308 */ /* 0x0004a20000002400 */
[----:B------:R-:W-:Y:S02]  /*dd70*/  FMUL.FTZ R26, R26, c[0x0][0x320] ;  /* 0x0000c8001a1a7a20 */ /* 0x000fe40000410000 */
[----:B------:R-:W-:Y:S07]  /*dd80*/  FMUL.FTZ R27, R27, c[0x0][0x320] ;  /* 0x0000c8001b1b7a20 */ /* 0x000fee0000410000 */
[----:B------:R-:W2:Y:S01]  /*dd90*/  MUFU.TANH R124, R124 ;  /* 0x0000007c007c7308 */ /* 0x000ea20000002400 */
[----:B-1----:R-:W-:Y:S09]  /*dda0*/  IMAD R15, R192, -0x60, RZ ;  /* 0xffffffa0c00f7824 */ /* 0x002ff200078e02ff */
[----:B------:R-:W1:Y:S01]  /*ddb0*/  MUFU.TANH R125, R125 ;  /* 0x0000007d007d7308 */ /* 0x000e620000002400 */
[C---:B-----5:R-:W-:Y:S09]  /*ddc0*/  HMMA.16816.F32 R28, R188.reuse, R8, R28 ;  /* 0x00000008bc1c723c */ /* 0x060ff2000000181c */
[----:B------:R-:W1:Y:S01]  /*ddd0*/  MUFU.TANH R127, R127 ;  /* 0x0000007f007f7308 */ /* 0x000e620000002400 */
[C---:B------:R-:W-:Y:S01]  /*dde0*/  HMMA.16816.F32 R32, R188.reuse, R10, R32 ;  /* 0x0000000abc20723c */ /* 0x040fe20000001820 */
[----:B------:R-:W5:Y:S01]  /*ddf0*/  LDSM.16.M88.4 R8, [R202+0x5800] ;  /* 0x00580000ca08783b */ /* 0x000f620000000200 */
[----:B------:R-:W-:Y:S07]  /*de00*/  DEPBAR.LE SB0, 0x0 ;  /* 0x000080000000791a */ /* 0x000fee0000000000 */
[----:B------:R-:W1:Y:S01]  /*de10*/  MUFU.TANH R118, R118 ;  /* 0x0000007600767308 */ /* 0x000e620000002400 */
[----:B------:R-:W-:Y:S01]  /*de20*/  BAR.SYNC.DEFER_BLOCKING 0x0 ;  /* 0x0000000000007b1d */ /* 0x000fe20000010000 */
[C---:B------:R-:W-:Y:S05]  /*de30*/  HMMA.16816.F32 R36, R188.reuse, R4, R36 ;  /* 0x00000004bc24723c */ /* 0x040fea0000001824 */
[----:B------:R-:W-:Y:S03]  /*de40*/  FMUL.FTZ R238, R28, c[0x0][0x320] ;  /* 0x0000c8001cee7a20 */ /* 0x000fe60000410000 */
[----:B------:R-:W1:Y:S01]  /*de50*/  MUFU.TANH R12, R12 ;  /* 0x0000000c000c7308 */ /* 0x000e620000002400 */
[C---:B------:R-:W-:Y:S03]  /*de60*/  HMMA.16816.F32 R40, R188.reuse, R6, R40 ;  /* 0x00000006bc28723c */ /* 0x040fe60000001828 */
[----:B------:R-:W-:Y:S02]  /*de70*/  FMUL.FTZ R29, R29, c[0x0][0x320] ;  /* 0x0000c8001d1d7a20 */ /* 0x000fe40000410000 */
[----:B------:R-:W-:Y:S02]  /*de80*/  FMUL.FTZ R236, R32, c[0x0][0x320] ;  /* 0x0000c80020ec7a20 */ /* 0x000fe40000410000 */
[----:B------:R-:W-:Y:S01]  /*de90*/  @P6 IADD3 R6, R192, -0x1, RZ ;  /* 0xffffffffc0066810 */ /* 0x000fe20007ffe0ff */
[----:B------:R-:W-:Y:S01]  /*dea0*/  FMUL.FTZ R30, R30, c[0x0][0x320] ;  /* 0x0000c8001e1e7a20 */ /* 0x000fe20000410000 */
[----:B------:R-:W1:Y:S03]  /*deb0*/  MUFU.TANH R167, R167 ;  /* 0x000000a700a77308 */ /* 0x000e660000002400 */
[----:B------:R-:W-:Y:S01]  /*dec0*/  @P6 SHF.R.S32.HI R5, RZ, 0x1f, R6 ;  /* 0x0000001fff056819 */ /* 0x000fe20000011406 */
[----:B------:R-:W-:Y:S02]  /*ded0*/  FMUL.FTZ R31, R31, c[0x0][0x320] ;  /* 0x0000c8001f1f7a20 */ /* 0x000fe40000410000 */
[----:B------:R-:W-:Y:S02]  /*dee0*/  FMUL.FTZ R230, R36, c[0x0][0x320] ;  /* 0x0000c80024e67a20 */ /* 0x000fe40000410000 */
[----:B------:R-:W-:Y:S02]  /*def0*/  @P6 IMAD R5, R5, c[0x0][0x1e0], RZ ;  /* 0x0000780005056a24 */ /* 0x000fe400078e02ff */
[----:B------:R-:W1:Y:S01]  /*df00*/  MUFU.TANH R13, R13 ;  /* 0x0000000d000d7308 */ /* 0x000e620000002400 */
[----:B------:R-:W-:Y:S01]  /*df10*/  FMUL.FTZ R33, R33, c[0x0][0x320] ;  /* 0x0000c80021217a20 */ /* 0x000fe20000410000 */
[C---:B-----5:R-:W-:Y:S03]  /*df20*/  HMMA.16816.F32 R44, R188.reuse, R8, R44 ;  /* 0x00000008bc2c723c */ /* 0x060fe6000000182c */
[C---:B------:R-:W-:Y:S02]  /*df30*/  @P6 IMAD R5, R6.reuse, c[0x0][0x1e4], R5 ;  /* 0x0000790006056a24 */ /* 0x040fe400078e0205 */
[----:B------:R-:W-:Y:S03]  /*df40*/  @P6 IMAD.WIDE.U32 R6, R6, c[0x0][0x1e0], RZ ;  /* 0x0000780006066a25 */ /* 0x000fe600078e00ff */
[----:B------:R-:W1:Y:S01]  /*df50*/  MUFU.TANH R14, R14 ;  /* 0x0000000e000e7308 */ /* 0x000e620000002400 */
[----:B------:R-:W-:Y:S01]  /*df60*/  @P6 MOV R8, R218 ;  /* 0x000000da00086202 */ /* 0x000fe20000000f00 */
[----:B------:R-:W-:Y:S03]  /*df70*/  HMMA.16816.F32 R48, R188, R10, R48 ;  /* 0x0000000abc30723c */ /* 0x000fe60000001830 */
[----:B------:R-:W-:Y:S01]  /*df80*/  @P6 MOV R9, R221 ;  /* 0x000000dd00096202 */ /* 0x000fe20000000f00 */
[----:B------:R-:W-:Y:S01]  /*df90*/  FMUL.FTZ R184, R40, c[0x0][0x320] ;  /* 0x0000c80028b87a20 */ /* 0x000fe20000410000 */
[----:B------:R-:W-:Y:S01]  /*dfa0*/  @P6 IADD3 R4, R7, R5, RZ ;  /* 0x0000000507046210 */ /* 0x000fe20007ffe0ff */
[----:B------:R-:W-:Y:S01]  /*dfb0*/  FMUL.FTZ R34, R34, c[0x0][0x320] ;  /* 0x0000c80022227a20 */ /* 0x000fe20000410000 */
[----:B------:R-:W-:Y:S01]  /*dfc0*/  MOV R5, R217 ;  /* 0x000000d900057202 */ /* 0x000fe20000000f00 */
[----:B------:R-:W1:Y:S01]  /*dfd0*/  MUFU.TANH R186, R186 ;  /* 0x000000ba00ba7308 */ /* 0x000e620000002400 */
[----:B------:R-:W-:Y:S04]  /*dfe0*/  @P6 IMAD.WIDE.U32 R6, R6, 0x60, R8 ;  /* 0x0000006006066825 */ /* 0x000fe800078e0008 */
[----:B------:R-:W-:Y:S01]  /*dff0*/  @P6 IMAD R4, R4, 0x60, RZ ;  /* 0x0000006004046824 */ /* 0x000fe200078e02ff */
[----:B------:R-:W-:Y:S01]  /*e000*/  @P6 SHF.L.U32 R16, R6, 0x1, RZ ;  /* 0x0000000106106819 */ /* 0x000fe200000006ff */
[----:B------:R-:W-:Y:S02]  /*e010*/  FMUL.FTZ R35, R35, c[0x0][0x320] ;  /* 0x0000c80023237a20 */ /* 0x000fe40000410000 */
[----:B------:R-:W-:Y:S01]  /*e020*/  FMUL.FTZ R37, R37, c[0x0][0x320] ;  /* 0x0000c80025257a20 */ /* 0x000fe20000410000 */
[----:B------:R1:W1:Y:S01]  /*e030*/  MUFU.TANH R231, R22 ;  /* 0x0000001600e77308 */ /* 0x0002620000002400 */
[----:B------:R-:W-:Y:S01]  /*e040*/  @P6 IADD3 R10, P2, R16, 0x80, RZ ;  /* 0x00000080100a6810 */ /* 0x000fe20007f5e0ff */
[----:B------:R-:W-:Y:S01]  /*e050*/  FMUL.FTZ R38, R38, c[0x0][0x320] ;  /* 0x0000c80026267a20 */ /* 0x000fe20000410000 */
[----:B------:R-:W-:Y:S01]  /*e060*/  @P6 IADD3 R16, P5, R16, c[0x0][0x1c8], RZ ;  /* 0x0000720010106a10 */ /* 0x000fe20007fbe0ff */
[----:B------:R-:W-:Y:S01]  /*e070*/  FMUL.FTZ R39, R39, c[0x0][0x320] ;  /* 0x0000c80027277a20 */ /* 0x000fe20000410000 */
[----:B------:R-:W-:Y:S01]  /*e080*/  @P6 IADD3 R4, R7, R4, RZ ;  /* 0x0000000407046210 */ /* 0x000fe20007ffe0ff */
[----:B------:R-:W-:Y:S01]  /*e090*/  FMUL.FTZ R41, R41, c[0x0][0x320] ;  /* 0x0000c80029297a20 */ /* 0x000fe20000410000 */
[----:B------:R-:W-:Y:S01]  /*e0a0*/  IADD3 R7, -R222, R15, RZ ;  /* 0x0000000fde077210 */ /* 0x000fe20007ffe1ff */
[----:B------:R-:W-:Y:S01]  /*e0b0*/  FMUL.FTZ R42, R42, c[0x0][0x320] ;  /* 0x0000c8002a2a7a20 */ /* 0x000fe20000410000 */
[----:B------:R-:W-:Y:S01]  /*e0c0*/  @P6 SHF.L.U64.HI R4, R6, 0x1, R4 ;  /* 0x0000000106046819 */ /* 0x000fe20000010204 */
[----:B------:R1:W1:Y:S01]  /*e0d0*/  MUFU.TANH R187, R23 ;  /* 0x0000001700bb7308 */ /* 0x0002620000002400 */
[----:B------:R-:W-:Y:S01]  /*e0e0*/  @P1 IMAD.HI.U32 R6, R217, c[0x0][0x2c8], RZ ;  /* 0x0000b200d9061a27 */ /* 0x000fe200078e00ff */
[----:B------:R-:W-:Y:S02]  /*e0f0*/  @P6 IADD3 R10, P1, R10, c[0x0][0x1c8], RZ ;  /* 0x000072000a0a6a10 */ /* 0x000fe40007f3e0ff */
[----:B------:R-:W-:Y:S01]  /*e100*/  @P6 IADD3.X R17, R4, c[0x0][0x1cc], RZ, P5, !PT ;  /* 0x0000730004116a10 */ /* 0x000fe20002ffe4ff */
[----:B------:R-:W-:Y:S01]  /*e110*/  FMUL.FTZ R43, R43, c[0x0][0x320] ;  /* 0x0000c8002b2b7a20 */ /* 0x000fe20000410000 */
[----:B------:R-:W-:Y:S01]  /*e120*/  @P6 IADD3.X R11, RZ, c[0x0][0x1cc], R4, P1, P2 ;  /* 0x00007300ff0b6a10 */ /* 0x000fe20000fe4404 */
[----:B------:R-:W-:Y:S01]  /*e130*/  FMUL.FTZ R4, R51, c[0x0][0x320] ;  /* 0x0000c80033047a20 */ /* 0x000fe20000410000 */
[----:B------:R-:W-:Y:S01]  /*e140*/  @P0 SHF.R.U32.HI R5, RZ, c[0x0][0x2cc], R6 ;  /* 0x0000b300ff050a19 */ /* 0x000fe20000011606 */
[----:B------:R-:W-:Y:S01]  /*e150*/  @!PT LDS RZ, [RZ] ;  /* 0x00000000fffff984 */ /* 0x000fe20000000800 */
[----:B------:R-:W-:Y:S01]  /*e160*/  @!PT LDS RZ, [RZ] ;  /* 0x00000000fffff984 */ /* 0x000fe20000000800 */
[----:B------:R-:W-:Y:S01]  /*e170*/  @!PT LDS RZ, [RZ] ;  /* 0x00000000fffff984 */ /* 0x000fe20000000800 */
[----:B------:R5:W-:Y:S01]  /*e180*/  @P6 LDGSTS.E.BYPASS.LTC128B.128 [R216+0x8100], [R16.64], !P4 ;  /* 0x0810000010d86fae */ /* 0x000be2000e101d4e */
[----:B------:R-:W1:Y:S01]  /*e190*/  MUFU.TANH R162, R162 ;  /* 0x000000a200a27308 */ /* 0x000e620000002400 */
[----:B------:R-:W-:Y:S01]  /*e1a0*/  @P6 IADD3 R8, P0, R16, UR13, RZ ;  /* 0x0000000d10086c10 */ /* 0x000fe2000ff1e0ff */
[----:B------:R-:W-:Y:S02]  /*e1b0*/  FMUL.FTZ R44, R44, c[0x0][0x320] ;  /* 0x0000c8002c2c7a20 */ /* 0x000fe40000410000 */
[----:B------:R-:W-:Y:S01]  /*e1c0*/  FMUL.FTZ R45, R45, c[0x0][0x320] ;  /* 0x0000c8002d2d7a20 */ /* 0x000fe20000410000 */
[----:B------:R-:W-:Y:S01]  /*e1d0*/  @P6 IADD3.X R9, R17, UR7, RZ, P0, !PT ;  /* 0x0000000711096c10 */ /* 0x000fe200087fe4ff */
[----:B------:R-:W-:Y:S01]  /*e1e0*/  FMUL.FTZ R46, R46, c[0x0][0x320] ;  /* 0x0000c8002e2e7a20 */ /* 0x000fe20000410000 */
[----:B------:R1:W-:Y:S01]  /*e1f0*/  @P6 LDGSTS.E.BYPASS.LTC128B.128 [R216+0xb100], [R10.64], !P3 ;  /* 0x0b1000000ad86fae */ /* 0x0003e2000d901d4e */
[C---:B------:R-:W-:Y:S01]  /*e200*/  @P6 IADD3 R18, P1, R8.reuse, UR13, RZ ;  /* 0x0000000d08126c10 */ /* 0x040fe2000ff3e0ff */
[----:B------:R-:W-:Y:S01]  /*e210*/  FMUL.FTZ R47, R47, c[0x0][0x320] ;  /* 0x0000c8002f2f7a20 */ /* 0x000fe20000410000 */
[----:B------:R1:W1:Y:S01]  /*e220*/  MUFU.TANH R164, R25 ;  /* 0x0000001900a47308 */ /* 0x0002620000002400 */
[----:B------:R-:W-:Y:S01]  /*e230*/  @P6 IADD3 R20, P0, R8, UR10, RZ ;  /* 0x0000000a08146c10 */ /* 0x000fe2000ff1e0ff */
[----:B------:R-:W-:Y:S01]  /*e240*/  FMUL.FTZ R48, R48, c[0x0][0x320] ;  /* 0x0000c80030307a20 */ /* 0x000fe20000410000 */
[----:B------:R-:W-:Y:S01]  /*e250*/  @P6 IADD3.X R19, R9, UR7, RZ, P1, !PT ;  /* 0x0000000709136c10 */ /* 0x000fe20008ffe4ff */
[----:B------:R-:W-:Y:S01]  /*e260*/  FMUL.FTZ R49, R49, c[0x0][0x320] ;  /* 0x0000c80031317a20 */ /* 0x000fe20000410000 */
[----:B------:R1:W-:Y:S01]  /*e270*/  @P6 LDGSTS.E.BYPASS.LTC128B.128 [R216+0x9100], [R8.64], !P4 ;  /* 0x0910000008d86fae */ /* 0x0003e2000e101d4e */
[----:B--2---:R-:W-:Y:S01]  /*e280*/  @P6 IADD3.X R21, R9, UR8, RZ, P0, !PT ;  /* 0x0000000809156c10 */ /* 0x004fe200087fe4ff */
[----:B------:R-:W-:Y:S01]  /*e290*/  FMUL.FTZ R50, R50, c[0x0][0x320] ;  /* 0x0000c80032327a20 */ /* 0x000fe20000410000 */
[----:B------:R-:W-:Y:S02]  /*e2a0*/  PLOP3.LUT P0, PT, PT, PT, UP2, 0x40, 0x0 ;  /* 0x000000000000781c */ /* 0x000fe40003f0e828 */
[----:B------:R2:W1:Y:S03]  /*e2b0*/  MUFU.TANH R229, R26 ;  /* 0x0000001a00e57308 */ /* 0x0004660000002400 */
[----:B------:R1:W-:Y:S07]  /*e2c0*/  @P6 LDGSTS.E.BYPASS.LTC128B.128 [R216+0xc100], [R8.64+0x80], !P3 ;  /* 0x0c10008008d86fae */ /* 0x0003ee000d901d4e */
[----:B------:R2:W2:Y:S01]  /*e2d0*/  MUFU.TANH R193, R27 ;  /* 0x0000001b00c17308 */ /* 0x0004a20000002400 */
[----:B------:R2:W-:Y:S08]  /*e2e0*/  @P6 LDGSTS.E.BYPASS.LTC128B.128 [R216+0xa100], [R18.64], !P4 ;  /* 0x0a10000012d86fae */ /* 0x0005f0000e101d4e */
[----:B------:R2:W-:Y:S01]  /*e2f0*/  @P6 LDGSTS.E.BYPASS.LTC128B.128 [R216+0xd100], [R20.64], !P3 ;  /* 0x0d10000014d86fae */ /* 0x0005e2000d901d4e */
[----:B------:R-:W2:Y:S07]  /*e300*/  MUFU.TANH R238, R238 ;  /* 0x000000ee00ee7308 */ /* 0x000eae0000002400 */
[----:B------:R-:W0:Y:S03]  /*e310*/  LDGDEPBAR ;  /* 0x00000000000079af */ /* 0x000e260000000000 */
[----:B------:R2:W2:Y:S01]  /*e320*/  MUFU.TANH R232, R29 ;  /* 0x0000001d00e87308 */ /* 0x0004a20000002400 */
[----:B-1----:R-:W-:Y:S04]  /*e330*/  IADD3 R9, -R222, 0x1, R15 ;  /* 0x00000001de097810 */ /* 0x002fe80007ffe10f */
[----:B------:R-:W5:Y:S01]  /*e340*/  SHFL.IDX PT, R6, R5, RZ, 0x1c1f ;  /* 0x001c1fff05067589 */ /* 0x000f6200000e0000 */
[----:B------:R-:W-:Y:S04]  /*e350*/  IADD3 R9, R9, c[0x0][0x1d0], RZ ;  /* 0x0000740009097a10 */ /* 0x000fe80007ffe0ff */
[----:B------:R1:W1:Y:S01]  /*e360*/  MUFU.TANH R235, R30 ;  /* 0x0000001e00eb7308 */ /* 0x0002620000002400 */
[----:B------:R-:W-:Y:S04]  /*e370*/  IADD3 R9, R9, -c[0x0][0x168], RZ ;  /* 0x80005a0009097a10 */ /* 0x000fe80007ffe0ff */
[C---:B------:R-:W-:Y:S02]  /*e380*/  IADD3 R11, R9.reuse, c[0x0][0x328], RZ ;  /* 0x0000ca00090b7a10 */ /* 0x040fe40007ffe0ff */
[----:B------:R-:W-:Y:S03]  /*e390*/  IADD3 R9, R9, UR6, RZ ;  /* 0x0000000609097c10 */ /* 0x000fe6000fffe0ff */
[----:B------:R1:W1:Y:S01]  /*e3a0*/  MUFU.TANH R239, R31 ;  /* 0x0000001f00ef7308 */ /* 0x0002620000002400 */
[-C--:B-----5:R-:W-:Y:S09]  /*e3b0*/  IADD3 R17, R11, R6.reuse, RZ ;  /* 0x000000060b117210 */ /* 0x0a0ff20007ffe0ff */
[----:B------:R-:W1:Y:S01]  /*e3c0*/  MUFU.TANH R236, R236 ;  /* 0x000000ec00ec7308 */ /* 0x000e620000002400 */
[----:B------:R-:W-:Y:S09]  /*e3d0*/  IADD3 R16, R9, R6, RZ ;  /* 0x0000000609107210 */ /* 0x000ff20007ffe0ff */
[----:B------:R1:W1:Y:S10]  /*e3e0*/  MUFU.TANH R234, R33 ;  /* 0x0000002100ea7308 */ /* 0x0002740000002400 */
[----:B------:R1:W1:Y:S10]  /*e3f0*/  MUFU.TANH R237, R34 ;  /* 0x0000002200ed7308 */ /* 0x0002740000002400 */
[----:B------:R1:W1:Y:S10]  /*e400*/  MUFU.TANH R233, R35 ;  /* 0x0000002300e97308 */ /* 0x0002740000002400 */
[----:B------:R-:W1:Y:S10]  /*e410*/  MUFU.TANH R230, R230 ;  /* 0x000000e600e67308 */ /* 0x000e740000002400 */
[----:B------:R1:W1:Y:S10]  /*e420*/  MUFU.TANH R228, R37 ;  /* 0x0000002500e47308 */ /* 0x0002740000002400 */
[----:B------:R1:W1:Y:S10]  /*e430*/  MUFU.TANH R185, R38 ;  /* 0x0000002600b97308 */ /* 0x0002740000002400 */
[----:B------:R1:W1:Y:S10]  /*e440*/  MUFU.TANH R165, R39 ;  /* 0x0000002700a57308 */ /* 0x0002740000002400 */
[----:B------:R-:W1:Y:S10]  /*e450*/  MUFU.TANH R184, R184 ;  /* 0x000000b800b87308 */ /* 0x000e740000002400 */
[----:B------:R1:W1:Y:S10]  /*e460*/  MUFU.TANH R166, R41 ;  /* 0x0000002900a67308 */ /* 0x0002740000002400 */
        /* <DEDUP_REMOVED lines=25> */
.L_x_51:
[----:B------:R-:W-:Y:S04]  /*e600*/  MOV R6, c[0x0][0x32c] ;  /* 0x0000cb0000067a02 */ /* 0x000fe80000000f00 */
[----:B------:R-:W-:Y:S11]  /*e610*/  ISETP.NE.AND P0, PT, R6, 0x1, PT ;  /* 0x000000010600780c */ /* 0x000ff60003f05270 */
[----:B------:R-:W-:Y:S02]  /*e620*/  @!UPT UIADD3 URZ, URZ, URZ, URZ ;  /* 0x0000003f3f3ff290 */ /* 0x000fe4000fffe03f */
[----:B------:R-:W-:Y:S05]  /*e630*/  @P0 IMAD.HI.U32 R6, R8, c[0x0][0x330], RZ ;  /* 0x0000cc0008060a27 */ /* 0x000fea00078e00ff */
[----:B------:R-:W-:Y:S02]  /*e640*/  @P0 SHF.R.U32.HI R8, RZ, c[0x0][0x334], R6 ;  /* 0x0000cd00ff080a19 */ /* 0x000fe40000011606 */
.L_x_52:
[----:B------:R-:W-:Y:S05]  /*e650*/  BSYNC B0 ;  /* 0x0000000000007941 */ /* 0x000fea0003800000 */
.L_x_50:
[----:B------:R-:W-:Y:S05]  /*e660*/  IMAD R19, R8, c[0x0][0x32c], R7 ;  /* 0x0000cb0008137a24 */ /* 0x000fea00078e0207 */
[----:B------:R-:W-:Y:S02]  /*e670*/  IADD3 R6, R19, c[0x0][0x32c], RZ ;  /* 0x0000cb0013067a10 */ /* 0x000fe40007ffe0ff */
[----:B------:R-:W-:Y:S02]  /*e680*/  IMNMX R16, R16, R19, !PT ;  /* 0x0000001310107217 */ /* 0x000fe40007800200 */
[----:B------:R-:W-:Y:S02]  /*e690*/  IMNMX R17, R17, R6, PT ;  /* 0x0000000611117217 */ /* 0x000fe40003800200 */
.L_x_49:
[C---:B--234-:R-:W-:Y:S02]  /*e6a0*/  ISETP.GE.AND P0, PT, R15.reuse, 0x2, PT ;  /* 0x000000020f00780c */ /* 0x05cfe40003f06270 */
[----:B------:R-:W-:Y:S02]  /*e6b0*/  ISETP.GE.AND P1, PT, R15, 0x9, PT ;  /* 0x000000090f00780c */ /* 0x000fe40003f26270 */
[----:B------:R-:W-:Y:S02]  /*e6c0*/  LOP3.LUT R223, R223, 0xfffbffff, RZ, 0xc0, !PT ;  /* 0xfffbffffdfdf7812 */ /* 0x000fe400078ec0ff */
[C---:B------:R-:W-:Y:S02]  /*e6d0*/  ISETP.GE.AND P2, PT, R15.reuse, 0xa, PT ;  /* 0x0000000a0f00780c */ /* 0x040fe40003f46270 */
[C---:B------:R-:W-:Y:S02]  /*e6e0*/  ISETP.GE.AND P6, PT, R15.reuse, 0x51, PT ;  /* 0x000000510f00780c */ /* 0x040fe40003fc6270 */
[----:B------:R-:W-:Y:S03]  /*e6f0*/  ISETP.GE.AND P5, PT, R15, 0x52, PT ;  /* 0x000000520f00780c */ /* 0x000fe60003fa6270 */
[----:B------:R-:W-:Y:S02]  /*e700*/  @P0 LOP3.LUT R223, R223, 0x40000, RZ, 0xfc, !PT ;  /* 0x00040000dfdf0812 */ /* 0x000fe400078efcff */
[C---:B------:R-:W-:Y:S02]  /*e710*/  ISETP.GT.AND P0, PT, R16.reuse, 0x1, !P0 ;  /* 0x000000011000780c */ /* 0x040fe40004704270 */
[----:B------:R-:W-:Y:S02]  /*e720*/  LOP3.LUT R223, R223, 0xfffdffff, RZ, 0xc0, !PT ;  /* 0xfffdffffdfdf7812 */ /* 0x000fe400078ec0ff */
[----:B------:R-:W-:Y:S02]  /*e730*/  ISETP.LT.OR P0, PT, R17, 0x2, P0 ;  /* 0x000000021100780c */ /* 0x000fe40000701670 */
[----:B------:R-:W-:Y:S02]  /*e740*/  @P1 LOP3.LUT R223, R223, 0x20000, RZ, 0xfc, !PT ;  /* 0x00020000dfdf1812 */ /* 0x000fe400078efcff */
[----:B------:R-:W-:Y:S02]  /*e750*/  ISETP.GT.AND P1, PT, R16, 0x8, !P1 ;  /* 0x000000081000780c */ /* 0x000fe40004f24270 */
[----:B------:R-:W-:Y:S02]  /*e760*/  LOP3.LUT R223, R223, 0xfffeffff, RZ, 0xc0, !PT ;  /* 0xfffeffffdfdf7812 */ /* 0x000fe400078ec0ff */
[----:B------:R-:W-:Y:S02]  /*e770*/  FSEL R126, R126, -INF , !P0 ;  /* 0xff8000007e7e7808 */ /* 0x000fe40004000000 */
[----:B------:R-:W-:Y:S02]  /*e780*/  @P2 LOP3.LUT R223, R223, 0x10000, RZ, 0xfc, !PT ;  /* 0x00010000dfdf2812 */ /* 0x000fe400078efcff */
[----:B------:R-:W-:Y:S02]  /*e790*/  ISETP.GT.AND P0, PT, R16, 0x9, !P2 ;  /* 0x000000091000780c */ /* 0x000fe40005704270 */
[----:B------:R-:W-:Y:S02]  /*e7a0*/  ISETP.GE.AND P2, PT, R15, 0x11, PT ;  /* 0x000000110f00780c */ /* 0x000fe40003f46270 */
        /* <DEDUP_REMOVED lines=11> */
[----:B-1----:R-:W-:Y:S02]  /*e860*/  FSEL R42, R118, -INF , !P0 ;  /* 0xff800000762a7808 */ /* 0x002fe40004000000 */
[----:B------:R-:W-:Y:S02]  /*e870*/  ISETP.GT.AND P0, PT, R16, 0x11, !P1 ;  /* 0x000000111000780c */ /* 0x000fe40004f04270 */
[----:B------:R-:W-:Y:S02]  /*e880*/  ISETP.GE.AND P1, PT, R15, 0x19, PT ;  /* 0x000000190f00780c */ /* 0x000fe40003f26270 */
[----:B------:R-:W-:Y:S02]  /*e890*/  ISETP.LT.OR P0, PT, R17, 0x12, P0 ;  /* 0x000000121100780c */ /* 0x000fe40000701670 */
[----:B------:R-:W-:Y:S02]  /*e8a0*/  LOP3.LUT R223, R223, 0xffffdfff, RZ, 0xc0, !PT ;  /* 0xffffdfffdfdf7812 */ /* 0x000fe400078ec0ff */
[----:B------:R-:W-:Y:S02]  /*e8b0*/  FSEL R40, R12, -INF , !P0 ;  /* 0xff8000000c287808 */ /* 0x000fe40004000000 */
[C---:B------:R-:W-:Y:S02]  /*e8c0*/  ISETP.GT.AND P0, PT, R16.reuse, 0x18, !P1 ;  /* 0x000000181000780c */ /* 0x040fe40004f04270 */
[----:B------:R-:W-:Y:S02]  /*e8d0*/  ISETP.GE.AND P2, PT, R15, 0x59, PT ;  /* 0x000000590f00780c */ /* 0x000fe40003f46270 */
[----:B------:R-:W-:Y:S02]  /*e8e0*/  ISETP.LT.OR P0, PT, R17, 0x19, P0 ;  /* 0x000000191100780c */ /* 0x000fe40000701670 */
        /* <DEDUP_REMOVED lines=10> */
[----:B------:R-:W-:Y:S01]  /*e990*/  ISETP.GT.AND P0, PT, R16, 0x20, !P1 ;  /* 0x000000201000780c */ /* 0x000fe20004f04270 */
[----:B------:R-:W1:Y:S03]  /*e9a0*/  SHFL.IDX PT, R14, R5, 0x1, 0x1c1f ;  /* 0x003c1f00050e7f89 */ /* 0x000e6600000e0000 */
        /* <DEDUP_REMOVED lines=8> */
[----:B------:R-:W-:Y:S01]  /*ea30*/  ISETP.GE.AND P1, PT, R15, 0x29, PT ;  /* 0x000000290f00780c */ /* 0x000fe20003f26270 */
[--C-:B-1----:R-:W-:Y:S01]  /*ea40*/  IMAD.IADD R12, R9, 0x1, R14.reuse ;  /* 0x00000001090c7824 */ /* 0x102fe200078e020e */
        /* <DEDUP_REMOVED lines=48> */
[----:B------:R-:W-:Y:S02]  /*ed50*/  FSEL R228, R228, -INF , !P0 ;  /* 0xff800000e4e47808 */ /* 0x000fe40004000000 */
[----:B------:R-:W-:Y:S02]  /*ed60*/  LOP3.LUT R223, R223, 0xfffffffd, RZ, 0xc0, !PT ;  /* 0xfffffffddfdf7812 */ /* 0x000fe400078ec0ff */
[----:B------:R-:W-:Y:S04]  /*ed70*/  ISETP.GT.AND P0, PT, R16, 0x48, !P1 ;  /* 0x000000481000780c */ /* 0x000fe80004f04270 */
[----:B------:R-:W-:Y:S03]  /*ed80*/  ISETP.LT.OR P0, PT, R17, 0x49, P0 ;  /* 0x000000491100780c */ /* 0x000fe60000701670 */
[----:B------:R-:W-:Y:S02]  /*ed90*/  @P1 LOP3.LUT R223, R223, 0x2, RZ, 0xfc, !PT ;  /* 0x00000002dfdf1812 */ /* 0x000fe400078efcff */
[----:B------:R-:W-:Y:S02]  /*eda0*/  ISETP.GE.AND P1, PT, R15, 0x4a, PT ;  /* 0x0000004a0f00780c */ /* 0x000fe40003f26270 */
[----:B------:R-:W-:Y:S02]  /*edb0*/  FSEL R184, R184, -INF , !P0 ;  /* 0xff800000b8b87808 */ /* 0x000fe40004000000 */
[----:B------:R-:W-:Y:S02]  /*edc0*/  ISETP.GT.AND P0, PT, R16, 0x49, !P1 ;  /* 0x000000491000780c */ /* 0x000fe40004f04270 */
[----:B------:R-:W-:Y:S02]  /*edd0*/  LOP3.LUT R223, R223, 0xfffffffe, RZ, 0xc0, !PT ;  /* 0xfffffffedfdf7812 */ /* 0x000fe400078ec0ff */
[----:B------:R-:W-:Y:S04]  /*ede0*/  ISETP.LT.OR P0, PT, R17, 0x4a, P0 ;  /* 0x0000004a1100780c */ /* 0x000fe80000701670 */
[----:B------:R-:W-:Y:S02]  /*edf0*/  FSEL R166, R166, -INF , !P0 ;  /* 0xff800000a6a67808 */ /* 0x000fe40004000000 */
[----:B------:R-:W-:Y:S02]  /*ee00*/  ISETP.GT.AND P0, PT, R16, 0x50, !P6 ;  /* 0x000000501000780c */ /* 0x000fe40007704270 */
[----:B------:R-:W-:Y:S02]  /*ee10*/  @P1 LOP3.LUT R223, R223, 0x1, RZ, 0xfc, !PT ;  /* 0x00000001dfdf1812 */ /* 0x000fe400078efcff */
[----:B------:R-:W-:Y:S02]  /*ee20*/  ISETP.LT.OR P0, PT, R17, 0x51, P0 ;  /* 0x000000511100780c */ /* 0x000fe40000701670 */
        /* <DEDUP_REMOVED lines=8> */
[----:B------:R-:W-:Y:S04]  /*eeb0*/  ISETP.LT.OR P0, PT, R17, 0x59, P0 ;  /* 0x000000591100780c */ /* 0x000fe80000701670 */
[----:B------:R-:W-:Y:S02]  /*eec0*/  FSEL R146, R146, -INF , !P0 ;  /* 0xff80000092927808 */ /* 0x000fe40004000000 */
[----:B------:R-:W-:Y:S02]  /*eed0*/  ISETP.GT.AND P0, PT, R16, RZ, !P1 ;  /* 0x000000ff1000720c */ /* 0x000fe40004f04270 */
[----:B------:R-:W-:Y:S02]  /*eee0*/  ISETP.GE.AND P1, PT, R15, 0x5a, PT ;  /* 0x0000005a0f00780c */ /* 0x000fe40003f26270 */
[----:B------:R-:W-:Y:S04]  /*eef0*/  ISETP.LT.OR P0, PT, R17, 0x1, P0 ;  /* 0x000000011100780c */ /* 0x000fe80000701670 */
[----:B------:R-:W-:Y:S01]  /*ef00*/  FSEL R10, R0, -INF , !P0 ;  /* 0xff800000000a7808 */ /* 0x000fe20004000000 */
[----:B------:R-:W-:Y:S01]  /*ef10*/  IMAD.IADD R0, R11, 0x1, R14 ;  /* 0x000000010b007824 */ /* 0x000fe200078e020e */
        /* <DEDUP_REMOVED lines=20> */
.L_x_55:
[----:B------:R-:W-:Y:S04]  /*f060*/  MOV R5, c[0x0][0x32c] ;  /* 0x0000cb0000057a02 */ /* 0x000fe80000000f00 */
[----:B------:R-:W-:Y:S11]  /*f070*/  ISETP.NE.AND P0, PT, R5, 0x1, PT ;  /* 0x000000010500780c */ /* 0x000ff60003f05270 */
[----:B------:R-:W-:Y:S02]  /*f080*/  @!UPT UIADD3 URZ, URZ, URZ, URZ ;  /* 0x0000003f3f3ff290 */ /* 0x000fe4000fffe03f */
[----:B------:R-:W-:Y:S05]  /*f090*/  @P0 IMAD.HI.U32 R5, R14, c[0x0][0x330], RZ ;  /* 0x0000cc000e050a27 */ /* 0x000fea00078e00ff */
[----:B------:R-:W-:Y:S02]  /*f0a0*/  @P0 SHF.R.U32.HI R14, RZ, c[0x0][0x334], R5 ;  /* 0x0000cd00ff0e0a19 */ /* 0x000fe40000011605 */
.L_x_56:
[----:B------:R-:W-:Y:S05]  /*f0b0*/  BSYNC B0 ;  /* 0x0000000000007941 */ /* 0x000fea0003800000 */
.L_x_54:
[----:B------:R-:W-:Y:S05]  /*f0c0*/  IMAD R7, R14, c[0x0][0x32c], R7 ;  /* 0x0000cb000e077a24 */ /* 0x000fea00078e0207 */
[----:B------:R-:W-:Y:S02]  /*f0d0*/  IADD3 R5, R7, c[0x0][0x32c], RZ ;  /* 0x0000cb0007057a10 */ /* 0x000fe40007ffe0ff */
[----:B------:R-:W-:Y:S02]  /*f0e0*/  IMNMX R12, R12, R7, !PT ;  /* 0x000000070c0c7217 */ /* 0x000fe40007800200 */
[----:B------:R-:W-:Y:S02]  /*f0f0*/  IMNMX R0, R0, R5, PT ;  /* 0x0000000500007217 */ /* 0x000fe40003800200 */
.L_x_53:
[C---:B------:R-:W-:Y:S01]  /*f100*/  LOP3.LUT P0, RZ, R223.reuse, 0x80000, RZ, 0xc0, !PT ;  /* 0x00080000dfff7812 */ /* 0x040fe2000780c0ff */
        /* <DEDUP_REMOVED lines=14> */
[----:B------:R-:W-:Y:S01]  /*f1f0*/  FMNMX.FTZ R5, R42, R5, !PT ;  /* 0x000000052a057209 */ /* 0x000fe20007810000 */
[----:B------:R-:W-:Y:S01]  /*f200*/  LDSM.16.MT88.4 R44, [R212+0x3100] ;  /* 0x00310000d42c783b */ /* 0x000fe20000004200 */
        /* <DEDUP_REMOVED lines=55> */
[C---:B------:R-:W-:Y:S02]  /*f580*/  ISETP.GT.AND P6, PT, R12.reuse, 0x50, !P6 ;  /* 0x000000500c00780c */ /* 0x040fe400077c4270 */
        /* <DEDUP_REMOVED lines=13> */
[----:B------:R-:W-:Y:S02]  /*f660*/  FMNMX.FTZ R5, R150, R5, !PT ;  /* 0x0000000596057209 */ /* 0x000fe40007810000 */
[----:B------:R-:W-:Y:S02]  /*f670*/  FSEL R193, R193, -INF , !P0 ;  /* 0xff800000c1c17808 */ /* 0x000fe40004000000 */
[----:B------:R-:W-:Y:S02]  /*f680*/  LOP3.LUT P0, RZ, R223, 0x80, RZ, 0xc0, !PT ;  /* 0x00000080dfff7812 */ /* 0x000fe4000780c0ff */
[----:B------:R-:W-:Y:S02]  /*f690*/  FMNMX.FTZ R16, R193, R16, !PT ;  /* 0x00000010c1107209 */ /* 0x000fe40007810000 */
[C---:B------:R-:W-:Y:S02]  /*f6a0*/  ISETP.GT.AND P0, PT, R12.reuse, 0x30, !P0 ;  /* 0x000000300c00780c */ /* 0x040fe40004704270 */
[----:B------:R-:W-:Y:S02]  /*f6b0*/  ISETP.GT.AND P2, PT, R12, 0x58, !P2 ;  /* 0x000000580c00780c */ /* 0x000fe40005744270 */
[C---:B------:R-:W-:Y:S02]  /*f6c0*/  ISETP.LT.OR P0, PT, R0.reuse, 0x31, P0 ;  /* 0x000000310000780c */ /* 0x040fe40000701670 */
[----:B------:R-:W-:Y:S02]  /*f6d0*/  ISETP.LT.OR P5, PT, R0, 0x52, P5 ;  /* 0x000000520000780c */ /* 0x000fe40002fa1670 */
[----:B------:R-:W-:Y:S02]  /*f6e0*/  FSEL R235, R235, -INF , !P0 ;  /* 0xff800000ebeb7808 */ /* 0x000fe40004000000 */
[----:B------:R-:W-:Y:S02]  /*f6f0*/  LOP3.LUT P0, RZ, R223, 0x40, RZ, 0xc0, !PT ;  /* 0x00000040dfff7812 */ /* 0x000fe4000780c0ff */
[----:B------:R-:W-:Y:S02]  /*f700*/  FMNMX.FTZ R16, R235, R16, !PT ;  /* 0x00000010eb107209 */ /* 0x000fe40007810000 */
[----:B------:R-:W-:Y:S02]  /*f710*/  ISETP.GT.AND P0, PT, R12, 0x31, !P0 ;  /* 0x000000310c00780c */ /* 0x000fe40004704270 */
[----:B------:R-:W-:Y:S02]  /*f720*/  FSEL R147, R147, -INF , !P6 ;  /* 0xff80000093937808 */ /* 0x000fe40007000000 */
        /* <DEDUP_REMOVED lines=17> */
[----:B------:R-:W-:Y:S01]  /*f840*/  LOP3.LUT P0, RZ, R223, 0x8, RZ, 0xc0, !PT ;  /* 0x00000008dfff7812 */ /* 0x000fe2000780c0ff */
[----:B------:R-:W1:Y:S01]  /*f850*/  SHFL.BFLY PT, R5, R14, 0x2, 0x1f ;  /* 0x0c401f000e057f89 */ /* 0x000e6200000e0000 */
        /* <DEDUP_REMOVED lines=9> */
[----:B------:R-:W-:Y:S02]  /*f8f0*/  FSEL R117, R4, -INF , !P1 ;  /* 0xff80000004757808 */ /* 0x000fe40004800000 */
[----:B------:R-:W-:Y:S02]  /*f900*/  ISETP.LT.OR P0, PT, R0, 0x42, P0 ;  /* 0x000000420000780c */ /* 0x000fe40000701670 */
[----:B-1----:R-:W-:Y:S02]  /*f910*/  FMNMX.FTZ R14, R14, R5, !PT ;  /* 0x000000050e0e7209 */ /* 0x002fe40007810000 */
[----:B------:R-:W-:Y:S02]  /*f920*/  FSEL R165, R165, -INF , !P0 ;  /* 0xff800000a5a57808 */ /* 0x000fe40004000000 */
[----:B------:R-:W-:Y:S01]  /*f930*/  LOP3.LUT P0, RZ, R223, 0x2, RZ, 0xc0, !PT ;  /* 0x00000002dfff7812 */ /* 0x000fe2000780c0ff */
[----:B------:R-:W1:Y:S01]  /*f940*/  SHFL.BFLY PT, R15, R14, 0x1, 0x1f ;  /* 0x0c201f000e0f7f89 */ /* 0x000e6200000e0000 */
[----:B------:R-:W-:Y:S02]  /*f950*/  FMNMX.FTZ R16, R165, R16, !PT ;  /* 0x00000010a5107209 */ /* 0x000fe40007810000 */
[----:B------:R-:W-:Y:S04]  /*f960*/  ISETP.GT.AND P0, PT, R12, 0x48, !P0 ;  /* 0x000000480c00780c */ /* 0x000fe80004704270 */
[----:B------:R-:W-:Y:S04]  /*f970*/  ISETP.LT.OR P0, PT, R0, 0x49, P0 ;  /* 0x000000490000780c */ /* 0x000fe80000701670 */
[----:B------:R-:W-:Y:S02]  /*f980*/  FSEL R161, R161, -INF , !P0 ;  /* 0xff800000a1a17808 */ /* 0x000fe40004000000 */
[----:B------:R-:W-:Y:S02]  /*f990*/  LOP3.LUT P0, RZ, R223, 0x1, RZ, 0xc0, !PT ;  /* 0x00000001dfff7812 */ /* 0x000fe4000780c0ff */
[----:B------:R-:W-:Y:S02]  /*f9a0*/  FMNMX.FTZ R16, R161, R16, !PT ;  /* 0x00000010a1107209 */ /* 0x000fe40007810000 */
[----:B------:R-:W-:Y:S04]  /*f9b0*/  ISETP.GT.AND P0, PT, R12, 0x49, !P0 ;  /* 0x000000490c00780c */ /* 0x000fe80004704270 */
[----:B------:R-:W-:Y:S04]  /*f9c0*/  ISETP.LT.OR P0, PT, R0, 0x4a, P0 ;  /* 0x0000004a0000780c */ /* 0x000fe80000701670 */
        /* <DEDUP_REMOVED lines=46> */
[----:B------:R-:W2:Y:S01]  /*fcb0*/  LDSM.16.MT88.4 R12, [R212+0x100] ;  /* 0x00010000d40c783b */ /* 0x000ea20000004200 */
[--C-:B------:R-:W-:Y:S01]  /*fcc0*/  FFMA.FTZ R131, R11, c[0x0][0x2d0], -R134.reuse ;  /* 0x0000b4000b837a23 */ /* 0x100fe20000010886 */
[----:B------:R-:W-:Y:S01]  /*fcd0*/  MUFU.EX2 R230, R230 ;  /* 0x000000e600e67308 */ /* 0x000fe20000000800 */
[--C-:B------:R-:W-:Y:S01]  /*fce0*/  FFMA.FTZ R130, R9, c[0x0][0x2d0], -R134.reuse ;  /* 0x0000b40009827a23 */ /* 0x100fe20000010886 */
[----:B---3--:R-:W-:Y:S01]  /*fcf0*/  F2FP.PACK_AB R126, R129, R118 ;  /* 0x00000076817e723e */ /* 0x008fe200000000ff */
[--C-:B------:R-:W-:Y:S02]  /*fd00*/  FFMA.FTZ R132, R125, c[0x0][0x2d0], -R134.reuse ;  /* 0x0000b4007d847a23 */ /* 0x100fe40000010886 */
[----:B------:R-:W-:Y:S02]  /*fd10*/  FMUL.FTZ R2, R5, c[0x0][0x2d0] ;  /* 0x0000b40005027a20 */ /* 0x000fe40000410000 */
[--C-:B------:R-:W-:Y:S02]  /*fd20*/  FFMA.FTZ R165, R165, c[0x0][0x2d0], -R134.reuse ;  /* 0x0000b400a5a57a23 */ /* 0x100fe40000010886 */
[--C-:B------:R-:W-:Y:S01]  /*fd30*/  FFMA.FTZ R161, R161, c[0x0][0x2d0], -R134.reuse ;  /* 0x0000b400a1a17a23 */ /* 0x100fe20000010886 */
        /* <DEDUP_REMOVED lines=86> */
[----:B------:R-:W5:Y:S01]  /*102a0*/  MUFU.EX2 R151, R151 ;  /* 0x0000009700977308 */ /* 0x000f620000000800 */
[----:B------:R-:W-:Y:S01]  /*102b0*/  LDSM.16.MT88.4 R88, [R212+0x3900] ;  /* 0x00390000d458783b */ /* 0x000fe20000004200 */
[--C-:B------:R-:W-:Y:S02]  /*102c0*/  FFMA.FTZ R157, R157, c[0x0][0x2d0], -R134.reuse ;  /* 0x0000b4009d9d7a23 */ /* 0x100fe40000010886 */
[--C-:B------:R-:W-:Y:S02]  /*102d0*/  FFMA.FTZ R158, R163, c[0x0][0x2d0], -R134.reuse ;  /* 0x0000b400a39e7a23 */ /* 0x100fe40000010886 */
[C---:B------:R-:W-:Y:S03]  /*102e0*/  HMMA.16816.F32 R28, R124.reuse, R36, R28 ;  /* 0x000000247c1c723c */ /* 0x040fe6000000181c */
[--C-:B------:R-:W-:Y:S01]  /*102f0*/  FFMA.FTZ R163, R186, c[0x0][0x2d0], -R149.reuse ;  /* 0x0000b400baa37a23 */ /* 0x100fe20000010895 */
[----:B------:R-:W-:Y:S01]  /*10300*/  MUFU.EX2 R157, R157 ;  /* 0x0000009d009d7308 */ /* 0x000fe20000000800 */
[--C-:B------:R-:W-:Y:S02]  /*10310*/  FFMA.FTZ R167, R164, c[0x0][0x2d0], -R149.reuse ;  /* 0x0000b400a4a77a23 */ /* 0x100fe40000010895 */
[C---:B------:R-:W-:Y:S01]  /*10320*/  FMUL.FTZ R36, R3.reuse, R80 ;  /* 0x0000005003247220 */ /* 0x040fe20000410000 */
[C---:B------:R-:W-:Y:S04]  /*10330*/  HMMA.16816.F32 R32, R124.reuse, R38, R32 ;  /* 0x000000267c20723c */ /* 0x040fe80000001820 */
[----:B------:R-:W-:Y:S02]  /*10340*/  FMUL.FTZ R37, R3, R81 ;  /* 0x0000005103257220 */ /* 0x000fe40000410000 */
[----:B------:R-:W1:Y:S01]  /*10350*/  MUFU.EX2 R158, R158 ;  /* 0x0000009e009e7308 */ /* 0x000e620000000800 */
        /* <DEDUP_REMOVED lines=11> */
[----:B------:R-:W-:Y:S01]  /*10410*/  MUFU.EX2 R162, R162 ;  /* 0x000000a200a27308 */ /* 0x000fe20000000800 */
        /* <DEDUP_REMOVED lines=25> */
[----:B------:R-:W-:Y:S02]  /*105b0*/  FFMA.FTZ R149, R144, c[0x0][0x2d0], -R149 ;  /* 0x0000b40090957a23 */ /* 0x000fe40000010895 */
[C---:B--2---:R-:W-:Y:S04]  /*105c0*/  HMMA.16816.F32 R60, R124.reuse, R68, R60 ;  /* 0x000000447c3c723c */ /* 0x044fe8000000183c */
[----:B------:R-:W-:Y:S01]  /*105d0*/  MUFU.EX2 R166, R166 ;  /* 0x000000a600a67308 */ /* 0x000fe20000000800 */
[--C-:B------:R-:W-:Y:S02]  /*105e0*/  FFMA.FTZ R144, R147, c[0x0][0x2d0], -R134.reuse ;  /* 0x0000b40093907a23 */ /* 0x100fe40000010886 */
        /* <DEDUP_REMOVED lines=8> */
[----:B------:R-:W-:Y:S02]  /*10670*/  FFMA.FTZ R134, R117, c[0x0][0x2d0], -R134 ;  /* 0x0000b40075867a23 */ /* 0x000fe40000010886 */
[----:B------:R-:W-:Y:S02]  /*10680*/  FFMA.FTZ R128, R3, R224, R128 ;  /* 0x000000e003807223 */ /* 0x000fe40000010080 */
[C---:B------:R-:W-:Y:S01]  /*10690*/  HMMA.16816.F32 R4, R68.reuse, R72, R4 ;  /* 0x000000484404723c */ /* 0x040fe20000001804 */
[----:B------:R-:W2:Y:S04]  /*106a0*/  MUFU.EX2 R187, R187 ;  /* 0x000000bb00bb7308 */ /* 0x000ea80000000800 */
[----:B------:R-:W-:Y:S02]  /*106b0*/  FFMA.FTZ R133, R2, R225, R133 ;  /* 0x000000e102857223 */ /* 0x000fe40000010085 */
[----:B------:R-:W-:Y:S01]  /*106c0*/  FADD.FTZ R119, R119, R128 ;  /* 0x0000008077777221 */ /* 0x000fe20000010000 */
        /* <DEDUP_REMOVED lines=29> */
[----:B------:R-:W-:Y:S02]  /*108a0*/  MUFU.EX2 R234, R234 ;  /* 0x000000ea00ea7308 */ /* 0x000fe40000000800 */
        /* <DEDUP_REMOVED lines=84> */
[----:B------:R-:W-:Y:S01]  /*10df0*/  FADD.FTZ R3, R161, R2 ;  /* 0x00000002a1037221 */ /* 0x000fe20000010000 */
[----:B------:R-:W-:Y:S03]  /*10e00*/  IADD3 R2, R192, -0x1, RZ ;  /* 0xffffffffc0027810 */ /* 0x000fe60007ffe0ff */
[C---:B-1----:R-:W-:Y:S04]  /*10e10*/  HMMA.16816.F32 R20, R68.reuse, R76, R20 ;  /* 0x0000004c4414723c */ /* 0x042fe80000001814 */
[----:B------:R-:W-:Y:S02]  /*10e20*/  FADD.FTZ R3, R228, R3 ;  /* 0x00000003e4037221 */ /* 0x000fe40000010000 */
[----:B------:R-:W-:Y:S02]  /*10e30*/  IMAD.MOV.U32 R192, RZ, RZ, R2 ;  /* 0x000000ffffc07224 */ /* 0x000fe400078e0002 */
[C---:B------:R-:W-:Y:S01]  /*10e40*/  HMMA.16816.F32 R24, R68.reuse, R78, R24 ;  /* 0x0000004e4418723c */ /* 0x040fe20000001818 */
[----:B------:R-:W1:Y:S03]  /*10e50*/  LDSM.16.MT88.4 R76, [R212+0x2100] ;  /* 0x00210000d44c783b */ /* 0x000e660000004200 */
[----:B------:R-:W-:Y:S02]  /*10e60*/  FADD.FTZ R144, R144, R3 ;  /* 0x0000000390907221 */ /* 0x000fe40000010000 */
[----:B------:R-:W-:Y:S02]  /*10e70*/  IMAD.MOV.U32 R3, RZ, RZ, R0 ;  /* 0x000000ffff037224 */ /* 0x000fe400078e0000 */
[C---:B------:R-:W-:Y:S04]  /*10e80*/  HMMA.16816.F32 R28, R68.reuse, R84, R28 ;  /* 0x00000054441c723c */ /* 0x040fe8000000181c */
[----:B------:R-:W-:Y:S02]  /*10e90*/  FADD.FTZ R144, R139, R144 ;  /* 0x000000908b907221 */ /* 0x000fe40000010000 */
[----:B------:R-:W-:Y:S02]  /*10ea0*/  IMAD.MOV.U32 R2, RZ, RZ, R116 ;  /* 0x000000ffff027224 */ /* 0x000fe400078e0074 */
        /* <DEDUP_REMOVED lines=21> */
[----:B------:R-:W-:Y:S03]  /*11000*/  F2FP.PACK_AB R71, R228, R161 ;  /* 0x000000a1e447723e */ /* 0x000fe600000000ff */
[----:B------:R-:W-:Y:S04]  /*11010*/  FADD.FTZ R184, R184, R233 ;  /* 0x000000e9b8b87221 */ /* 0x000fe80000010000 */
[C---:B-1----:R-:W-:Y:S03]  /*11020*/  HMMA.16816.F32 R4, R68.reuse, R76, R4 ;  /* 0x0000004c4404723c */ /* 0x042fe60000001804 */
[----:B------:R-:W-:Y:S04]  /*11030*/  FADD.FTZ R239, R239, R184 ;  /* 0x000000b8efef7221 */ /* 0x000fe80000010000 */
        /* <DEDUP_REMOVED lines=44> */
.L_x_48:
[----:B------:R-:W1:Y:S01]  /*11300*/  SHFL.BFLY PT, R7, R224, 0x2, 0x1f ;  /* 0x0c401f00e0077f89 */ /* 0x000e6200000e0000 */
[----:B------:R-:W-:-:S02]  /*11310*/  MOV R5, RZ ;  /* 0x000000ff00057202 */ /* 0x000fc40000000f00 */
[----:B------:R-:W-:Y:S01]  /*11320*/  MOV R2, RZ ;  /* 0x000000ff00027202 */ /* 0x000fe20000000f00 */
[----:B------:R-:W2:Y:S01]  /*11330*/  SHFL.BFLY PT, R6, R225, 0x2, 0x1f ;  /* 0x0c401f00e1067f89 */ /* 0x000ea200000e0000 */
[----:B------:R-:W-:Y:S01]  /*11340*/  PLOP3.LUT P2, PT, PT, PT, PT, 0x8, 0x0 ;  /* 0x000000000000781c */ /* 0x000fe20003f4e170 */
        /* <DEDUP_REMOVED lines=11> */
[----:B------:R-:W2:Y:S01]  /*11400*/  @P1 MUFU.LG2 R4, R4 ;  /* 0x0000000400041308 */ /* 0x000ea20000000c00 */
[----:B------:R-:W-:-:S07]  /*11410*/  @P0 FMUL.FTZ R9, R9, c[0x0][0x2d0] ;  /* 0x0000b40009090a20 */ /* 0x000fce0000410000 */
[----:B------:R-:W3:Y:S01]  /*11420*/  @P0 MUFU.LG2 R6, R3 ;  /* 0x0000000300060308 */ /* 0x000ee20000000c00 */
[C---:B-1----:R-:W-:Y:S02]  /*11430*/  FMUL.FTZ R112, R5.reuse, R112 ;  /* 0x0000007005707220 */ /* 0x042fe40000410000 */
[C---:B------:R-:W-:Y:S02]  /*11440*/  FMUL.FTZ R113, R5.reuse, R113 ;  /* 0x0000007105717220 */ /* 0x040fe40000410000 */
[C---:B------:R-:W-:Y:S02]  /*11450*/  FMUL.FTZ R108, R5.reuse, R108 ;  /* 0x0000006c056c7220 */ /* 0x040fe40000410000 */
[----:B------:R-:W-:Y:S01]  /*11460*/  FMUL.FTZ R109, R5, R109 ;  /* 0x0000006d056d7220 */ /* 0x000fe20000410000 */
[----:B------:R1:W4:Y:S01]  /*11470*/  @P0 MUFU.RCP R2, R3 ;  /* 0x0000000300020308 */ /* 0x0003220000001000 */
[----:B--2---:R-:W-:Y:S02]  /*11480*/  @P1 FMUL.FTZ R7, R4, 0.69314718246459960938 ;  /* 0x3f31721804071820 */ /* 0x004fe40000410000 */
[----:B------:R-:W-:-:S02]  /*11490*/  @P1 FMUL.FTZ R4, R8, c[0x0][0x2d0] ;  /* 0x0000b40008041a20 */ /* 0x000fc40000410000 */
[C---:B------:R-:W-:Y:S02]  /*114a0*/  FMUL.FTZ R104, R5.reuse, R104 ;  /* 0x0000006805687220 */ /* 0x040fe40000410000 */
[C---:B------:R-:W-:Y:S02]  /*114b0*/  FMUL.FTZ R105, R5.reuse, R105 ;  /* 0x0000006905697220 */ /* 0x040fe40000410000 */
[----:B---3--:R-:W-:Y:S02]  /*114c0*/  @P0 FMUL.FTZ R6, R6, 0.69314718246459960938 ;  /* 0x3f31721806060820 */ /* 0x008fe40000410000 */
[C---:B------:R-:W-:Y:S02]  /*114d0*/  FMUL.FTZ R100, R5.reuse, R100 ;  /* 0x0000006405647220 */ /* 0x040fe40000410000 */
[C---:B------:R-:W-:Y:S02]  /*114e0*/  FMUL.FTZ R101, R5.reuse, R101 ;  /* 0x0000006505657220 */ /* 0x040fe40000410000 */
[C---:B------:R-:W-:Y:S01]  /*114f0*/  FMUL.FTZ R96, R5.reuse, R96 ;  /* 0x0000006005607220 */ /* 0x040fe20000410000 */
[----:B-1----:R-:W-:Y:S01]  /*11500*/  MOV R3, 0xff800000 ;  /* 0xff80000000037802 */ /* 0x002fe20000000f00 */
        /* <DEDUP_REMOVED lines=58> */
.L_x_20:
[----:B------:R-:W-:Y:S05]  /*118b0*/  @P2 BRA `(.L_x_58) ;  /* 0x0000137000002947 */ /* 0x000fea0003800000 */
[----:B------:R-:W1:Y:S01]  /*118c0*/  S2R R7, SR_CTAID.Y ;  /* 0x0000000000077919 */ /* 0x000e620000002600 */
[----:B------:R-:W-:Y:S01]  /*118d0*/  IMAD R6, RZ, RZ, -UR9 ;  /* 0x80000009ff067e24 */ /* 0x000fe2000f8e02ff */
[----:B------:R-:W-:Y:S01]  /*118e0*/  USHF.R.S32.HI UR6, URZ, 0x1f, UR9 ;  /* 0x0000001f3f067899 */ /* 0x000fe20008011409 */
[----:B------:R-:W-:Y:S01]  /*118f0*/  BSSY B0, `(.L_x_59) ;  /* 0x00000d1000007945 */ /* 0x000fe20003800000 */
[----:B------:R-:W2:Y:S01]  /*11900*/  S2R R2, SR_TID.X ;  /* 0x0000000000027919 */ /* 0x000ea20000002100 */
[----:B------:R-:W-:Y:S02]  /*11910*/  ULDC.64 UR4, c[0x0][0x4d0] ;  /* 0x0001340000047ab9 */ /* 0x000fe40000000a00 */
[----:B------:R-:W-:Y:S01]  /*11920*/  UIMAD UR7, UR6, UR4, URZ ;  /* 0x00000004060772a4 */ /* 0x000fe2000f8e023f */
[----:B------:R-:W3:Y:S01]  /*11930*/  S2R R9, SR_CTAID.Z ;  /* 0x0000000000097919 */ /* 0x000ee20000002700 */
[----:B------:R-:W-:-:S02]  /*11940*/  UIMAD.WIDE.U32 UR10, UR9, UR4, URZ ;  /* 0x00000004090a72a5 */ /* 0x000fc4000f8e003f */
[----:B------:R-:W-:Y:S01]  /*11950*/  UIMAD UR7, UR9, UR5, UR7 ;  /* 0x00000005090772a4 */ /* 0x000fe2000f8e0207 */
[----:B------:R-:W4:Y:S02]  /*11960*/  S2R R10, SR_CTAID.X ;  /* 0x00000000000a7919 */ /* 0x000f240000002500 */
[----:B------:R-:W-:Y:S01]  /*11970*/  ULDC.64 UR4, c[0x0][0x438] ;  /* 0x00010e0000047ab9 */ /* 0x000fe20000000a00 */
[----:B------:R-:W-:Y:S01]  /*11980*/  MOV R17, UR11 ;  /* 0x0000000b00117c02 */ /* 0x000fe20008000f00 */
[----:B------:R-:W-:Y:S01]  /*11990*/  UIMAD.WIDE.U32 UR12, UR9, UR4, URZ ;  /* 0x00000004090c72a5 */ /* 0x000fe2000f8e003f */
[----:B------:R-:W-:Y:S01]  /*119a0*/  IMAD.U32 R16, RZ, RZ, UR10 ;  /* 0x0000000aff107e24 */ /* 0x000fe2000f8e00ff */
[----:B------:R-:W-:Y:S02]  /*119b0*/  UIMAD UR4, UR6, UR4, URZ ;  /* 0x00000004060472a4 */ /* 0x000fe4000f8e023f */
[----:B------:R-:W-:Y:S02]  /*119c0*/  UIADD3 UR7, UR11, UR7, URZ ;  /* 0x000000070b077290 */ /* 0x000fe4000fffe03f */
[----:B------:R-:W-:Y:S01]  /*119d0*/  UIMAD UR4, UR9, UR5, UR4 ;  /* 0x00000005090472a4 */ /* 0x000fe2000f8e0204 */
[----:B------:R-:W-:Y:S01]  /*119e0*/  MOV R14, UR12 ;  /* 0x0000000c000e7c02 */ /* 0x000fe20008000f00 */
[----:B-1----:R-:W-:-:S02]  /*119f0*/  IMAD R6, R6, c[0x0][0x550], R7 ;  /* 0x0001540006067a24 */ /* 0x002fc400078e0207 */
[----:B------:R-:W-:Y:S01]  /*11a00*/  UIADD3 UR4, UR13, UR4, URZ ;  /* 0x000000040d047290 */ /* 0x000fe2000fffe03f */
[----:B------:R-:W-:Y:S01]  /*11a10*/  IMAD.U32 R15, RZ, RZ, UR13 ;  /* 0x0000000dff0f7e24 */ /* 0x000fe2000f8e00ff */
[----:B--2---:R-:W-:Y:S01]  /*11a20*/  SHF.R.S32.HI R7, RZ, 0x1f, R2 ;  /* 0x0000001fff077819 */ /* 0x004fe20000011402 */
[----:B------:R-:W-:-:S03]  /*11a30*/  IMAD.U32 R17, RZ, RZ, UR7 ;  /* 0x00000007ff117e24 */ /* 0x000fc6000f8e00ff */
[CC--:B------:R-:W-:Y:S01]  /*11a40*/  LEA.HI R0, R7.reuse, R2.reuse, RZ, 0x5 ;  /* 0x0000000207007211 */ /* 0x0c0fe200078f28ff */
[----:B------:R-:W-:Y:S01]  /*11a50*/  IMAD.U32 R15, RZ, RZ, UR4 ;  /* 0x00000004ff0f7e24 */ /* 0x000fe2000f8e00ff */
[-C--:B------:R-:W-:Y:S01]  /*11a60*/  LEA.HI R7, R7, R2.reuse, RZ, 0x2 ;  /* 0x0000000207077211 */ /* 0x080fe200078f10ff */
[C---:B---3--:R-:W-:Y:S01]  /*11a70*/  IMAD.WIDE.U32 R16, R9.reuse, c[0x0][0x4d8], R16 ;  /* 0x0001360009107a25 */ /* 0x048fe200078e0010 */
[----:B------:R-:W-:Y:S02]  /*11a80*/  LOP3.LUT R11, R0, 0xffffffe0, RZ, 0xc0, !PT ;  /* 0xffffffe0000b7812 */ /* 0x000fe400078ec0ff */
[----:B------:R-:W-:Y:S01]  /*11a90*/  SHF.R.S32.HI R13, RZ, 0x5, R0 ;  /* 0x00000005ff0d7819 */ /* 0x000fe20000011400 */
[----:B------:R-:W-:Y:S01]  /*11aa0*/  IMAD.WIDE.U32 R14, R9, c[0x0][0x440], R14 ;  /* 0x00011000090e7a25 */ /* 0x000fe200078e000e */
[----:B------:R-:W-:Y:S02]  /*11ab0*/  SHF.R.S32.HI R0, RZ, 0x1f, R0 ;  /* 0x0000001fff007819 */ /* 0x000fe40000011400 */
[----:B------:R-:W-:Y:S01]  /*11ac0*/  LOP3.LUT R7, R7, 0xfffffffc, RZ, 0xc0, !PT ;  /* 0xfffffffc07077812 */ /* 0x000fe200078ec0ff */
[----:B------:R-:W-:Y:S01]  /*11ad0*/  IMAD.IADD R4, R2, 0x1, -R11 ;  /* 0x0000000102047824 */ /* 0x000fe200078e0a0b */
[----:B------:R-:W-:Y:S01]  /*11ae0*/  LEA.HI R0, R0, R13, RZ, 0x3 ;  /* 0x0000000d00007211 */ /* 0x000fe200078f18ff */
[----:B------:R-:W-:Y:S01]  /*11af0*/  IMAD.MOV.U32 R18, RZ, RZ, R16 ;  /* 0x000000ffff127224 */ /* 0x000fe200078e0010 */
[----:B------:R-:W-:-:S02]  /*11b00*/  IADD3 R7, -R7, R2, RZ ;  /* 0x0000000207077210 */ /* 0x000fc40007ffe1ff */
[----:B------:R-:W-:Y:S02]  /*11b10*/  LOP3.LUT R0, R0, 0xffffff8, RZ, 0xc0, !PT ;  /* 0x0ffffff800007812 */ /* 0x000fe400078ec0ff */
[----:B------:R-:W-:Y:S02]  /*11b20*/  SHF.R.S32.HI R11, RZ, 0x1f, R4 ;  /* 0x0000001fff0b7819 */ /* 0x000fe40000011404 */
[----:B------:R-:W-:Y:S01]  /*11b30*/  SHF.R.S32.HI R8, RZ, 0x1f, R9 ;  /* 0x0000001fff087819 */ /* 0x000fe20000011409 */
[----:B------:R-:W-:Y:S01]  /*11b40*/  IMAD.IADD R13, R13, 0x1, -R0 ;  /* 0x000000010d0d7824 */ /* 0x000fe200078e0a00 */
[----:B------:R-:W-:Y:S02]  /*11b50*/  LEA.HI R0, R7, R7, RZ, 0x1 ;  /* 0x0000000707007211 */ /* 0x000fe400078f08ff */
[----:B------:R-:W-:Y:S01]  /*11b60*/  LEA.HI R2, R11, R4, RZ, 0x2 ;  /* 0x000000040b027211 */ /* 0x000fe200078f10ff */
[----:B------:R-:W-:Y:S01]  /*11b70*/  IMAD.MOV.U32 R11, RZ, RZ, c[0x0][0x4e8] ;  /* 0x00013a00ff0b7624 */ /* 0x000fe200078e00ff */
[----:B------:R-:W-:-:S02]  /*11b80*/  LOP3.LUT R0, R0, 0x1ffffffe, RZ, 0xc0, !PT ;  /* 0x1ffffffe00007812 */ /* 0x000fc400078ec0ff */
[----:B------:R-:W-:Y:S02]  /*11b90*/  SHF.R.S32.HI R12, RZ, 0x2, R2 ;  /* 0x00000002ff0c7819 */ /* 0x000fe40000011402 */
[----:B------:R-:W-:Y:S01]  /*11ba0*/  IADD3 R0, R7, -R0, RZ ;  /* 0x8000000007007210 */ /* 0x000fe20007ffe0ff */
[----:B------:R-:W-:Y:S01]  /*11bb0*/  BAR.SYNC.DEFER_BLOCKING 0x1, 0x100 ;  /* 0x0044000000007b1d */ /* 0x000fe20000010000 */
[----:B------:R-:W-:Y:S01]  /*11bc0*/  ISETP.NE.AND P1, PT, R11, 0x1, PT ;  /* 0x000000010b00780c */ /* 0x000fe20003f25270 */
[----:B------:R-:W-:Y:S01]  /*11bd0*/  IMAD R13, R13, 0x10, R12 ;  /* 0x000000100d0d7824 */ /* 0x000fe200078e020c */
[----:B------:R-:W-:Y:S01]  /*11be0*/  MOV R20, R14 ;  /* 0x0000000e00147202 */ /* 0x000fe20000000f00 */
[----:B------:R-:W-:Y:S02]  /*11bf0*/  IMAD R12, R8, c[0x0][0x4d8], RZ ;  /* 0x00013600080c7a24 */ /* 0x000fe400078e02ff */
[----:B------:R-:W-:Y:S01]  /*11c00*/  IMAD R7, R0, 0x8, R13 ;  /* 0x0000000800077824 */ /* 0x000fe200078e020d */
[----:B------:R-:W-:Y:S01]  /*11c10*/  SHF.R.S32.HI R0, RZ, 0x1f, R6 ;  /* 0x0000001fff007819 */ /* 0x000fe20000011406 */
[----:B------:R-:W-:-:S02]  /*11c20*/  IMAD R8, R8, c[0x0][0x440], RZ ;  /* 0x0001100008087a24 */ /* 0x000fc400078e02ff */
[C---:B------:R-:W-:Y:S01]  /*11c30*/  IMAD R12, R9.reuse, c[0x0][0x4dc], R12 ;  /* 0x00013700090c7a24 */ /* 0x040fe200078e020c */
[C---:B----4-:R-:W-:Y:S01]  /*11c40*/  LEA R7, R10.reuse, R7, 0x7 ;  /* 0x000000070a077211 */ /* 0x050fe200078e38ff */
[----:B------:R-:W-:Y:S01]  /*11c50*/  IMAD R8, R9, c[0x0][0x444], R8 ;  /* 0x0001110009087a24 */ /* 0x000fe200078e0208 */
[----:B------:R-:W-:Y:S01]  /*11c60*/  LEA R10, R10, R13, 0x7 ;  /* 0x0000000d0a0a7211 */ /* 0x000fe200078e38ff */
[----:B------:R-:W-:Y:S01]  /*11c70*/  IMAD.IADD R19, R17, 0x1, R12 ;  /* 0x0000000111137824 */ /* 0x000fe200078e020c */
[----:B------:R-:W-:Y:S01]  /*11c80*/  MOV R9, R7 ;  /* 0x0000000700097202 */ /* 0x000fe20000000f00 */
[----:B------:R-:W-:Y:S02]  /*11c90*/  IMAD.IADD R21, R15, 0x1, R8 ;  /* 0x000000010f157824 */ /* 0x000fe400078e0208 */
[----:B------:R-:W-:-:S04]  /*11ca0*/  @P1 IMAD.HI.U32 R8, R7, c[0x0][0x4ec], RZ ;  /* 0x00013b0007081a27 */ /* 0x000fc800078e00ff */
        /* <DEDUP_REMOVED lines=11> */
[----:B------:R-:W-:-:S03]  /*11d60*/  IADD3 R14, P0, R9, R18, RZ ;  /* 0x00000012090e7210 */ /* 0x000fc60007f1e0ff */
[----:B------:R-:W-:Y:S01]  /*11d70*/  IMAD R0, R0, c[0x0][0x4e8], R7 ;  /* 0x00013a0000007a24 */ /* 0x000fe200078e0207 */
[----:B------:R-:W-:Y:S01]  /*11d80*/  @P1 SHF.R.U32.HI R8, RZ, c[0x0][0x4f0], R6 ;  /* 0x00013c00ff081a19 */ /* 0x000fe20000011606 */
[----:B------:R-:W-:Y:S01]  /*11d90*/  IMAD.IADD R21, R21, 0x1, R17 ;  /* 0x0000000115157824 */ /* 0x000fe200078e0211 */
[----:B------:R-:W-:Y:S01]  /*11da0*/  IADD3.X R15, R12, R19, R15, P0, !PT ;  /* 0x000000130c0f7210 */ /* 0x000fe200007fe40f */
[----:B------:R-:W-:Y:S01]  /*11db0*/  IMAD R11, R11, c[0x0][0x388], RZ ;  /* 0x0000e2000b0b7a24 */ /* 0x000fe200078e02ff */
[----:B------:R-:W-:Y:S01]  /*11dc0*/  SHF.R.S32.HI R6, RZ, 0x1f, R0 ;  /* 0x0000001fff067819 */ /* 0x000fe20000011400 */
[C---:B------:R-:W-:Y:S01]  /*11dd0*/  IMAD.WIDE.U32 R20, R8.reuse, c[0x0][0x430], R20 ;  /* 0x00010c0008147a25 */ /* 0x040fe200078e0014 */
[----:B------:R-:W-:Y:S02]  /*11de0*/  IADD3 R12, -R8, RZ, RZ ;  /* 0x000000ff080c7210 */ /* 0x000fe40007ffe1ff */
        /* <DEDUP_REMOVED lines=10> */
[----:B------:R-:W-:Y:S01]  /*11e90*/  SHFL.IDX PT, R16, R0, 0x1, 0x1c1f ;  /* 0x003c1f0000107f89 */ /* 0x000fe200000e0000 */
[----:B------:R-:W-:Y:S02]  /*11ea0*/  SHF.R.S32.HI R6, RZ, 0x1f, R12 ;  /* 0x0000001fff067819 */ /* 0x000fe4000001140c */
[----:B------:R-:W-:Y:S01]  /*11eb0*/  LEA.HI.X R9, R14, c[0x0][0x4ac], R9, 0x2, P0 ;  /* 0x00012b000e097a11 */ /* 0x000fe200000f1409 */
[----:B------:R-:W-:Y:S01]  /*11ec0*/  IMAD R7, R8, c[0x0][0x434], R7 ;  /* 0x00010d0008077a24 */ /* 0x000fe200078e0207 */
[----:B------:R-:W-:Y:S03]  /*11ed0*/  SHFL.IDX PT, R14, R0, RZ, 0x1c1f ;  /* 0x001c1fff000e7589 */ /* 0x000fe600000e0000 */
[----:B------:R-:W-:Y:S01]  /*11ee0*/  IMAD.IADD R21, R21, 0x1, R7 ;  /* 0x0000000115157824 */ /* 0x000fe200078e0207 */
[----:B------:R-:W1:Y:S01]  /*11ef0*/  SHFL.IDX PT, R15, R9, RZ, 0x1c1f ;  /* 0x001c1fff090f7589 */ /* 0x000e6200000e0000 */
[----:B------:R-:W-:Y:S01]  /*11f00*/  IMAD R7, R6, c[0x0][0x428], RZ ;  /* 0x00010a0006077a24 */ /* 0x000fe200078e02ff */
[----:B------:R-:W-:-:S02]  /*11f10*/  IADD3 R6, R10, 0x8, RZ ;  /* 0x000000080a067810 */ /* 0x000fc40007ffe0ff */
[----:B------:R2:W3:Y:S01]  /*11f20*/  SHFL.IDX PT, R17, R9, 0x1, 0x1c1f ;  /* 0x003c1f0009117f89 */ /* 0x0004e200000e0000 */
[----:B------:R-:W-:Y:S01]  /*11f30*/  IMAD R7, R12, c[0x0][0x42c], R7 ;  /* 0x00010b000c077a24 */ /* 0x000fe200078e0207 */
[----:B------:R-:W-:Y:S01]  /*11f40*/  ISETP.GE.OR P1, PT, R6, R11, P1 ;  /* 0x0000000b0600720c */ /* 0x000fe20000f26670 */
[----:B------:R-:W-:-:S05]  /*11f50*/  IMAD.WIDE.U32 R12, R12, c[0x0][0x428], R20 ;  /* 0x00010a000c0c7a25 */ /* 0x000fca00078e0014 */
[----:B------:R-:W-:Y:S02]  /*11f60*/  IADD3 R8, R13, R7, RZ ;  /* 0x000000070d087210 */ /* 0x000fe40007ffe0ff */
[----:B------:R-:W-:-:S04]  /*11f70*/  LEA R7, P0, R12, c[0x0][0x400], 0x2 ;  /* 0x000100000c077a11 */ /* 0x000fc800078010ff */
[----:B------:R-:W-:Y:S02]  /*11f80*/  LEA.HI.X R8, R12, c[0x0][0x404], R8, 0x2, P0 ;  /* 0x000101000c087a11 */ /* 0x000fe400000f1408 */
[----:B------:R4:W4:Y:S01]  /*11f90*/  SHFL.IDX PT, R12, R7, RZ, 0x1c1f ;  /* 0x001c1fff070c7589 */ /* 0x00092200000e0000 */
[----:B------:R-:W-:-:S03]  /*11fa0*/  ISETP.GE.AND P0, PT, R6, R11, PT ;  /* 0x0000000b0600720c */ /* 0x000fc60003f06270 */
[----:B-1----:R1:W-:Y:S01]  /*11fb0*/  @!P2 ST.E [R14.64], R3 ;  /* 0x000000030e00a985 */ /* 0x0023e2000c10190e */
[----:B--2---:R-:W-:-:S03]  /*11fc0*/  LOP3.LUT R9, R2, 0x7ffffffc, RZ, 0xc0, !PT ;  /* 0x7ffffffc02097812 */ /* 0x004fc600078ec0ff */
[----:B---3--:R1:W-:Y:S01]  /*11fd0*/  @!P1 ST.E [R16.64], R5 ;  /* 0x0000000510009985 */ /* 0x0083e2000c10190e */
[----:B------:R-:W-:Y:S01]  /*11fe0*/  ISETP.GE.AND P1, PT, R10, R11, PT ;  /* 0x0000000b0a00720c */ /* 0x000fe20003f26270 */
[----:B------:R-:W-:Y:S02]  /*11ff0*/  IMAD.IADD R9, R4, 0x1, -R9 ;  /* 0x0000000104097824 */ /* 0x000fe400078e0a09 */
[----:B------:R1:W2:Y:S03]  /*12000*/  SHFL.IDX PT, R13, R8, RZ, 0x1c1f ;  /* 0x001c1fff080d7589 */ /* 0x0002a600000e0000 */
[----:B------:R-:W-:-:S07]  /*12010*/  SHF.L.U32 R9, R9, 0x1, RZ ;  /* 0x0000000109097819 */ /* 0x000fce00000006ff */
[----:B------:R-:W-:Y:S05]  /*12020*/  @P1 BRA `(.L_x_60) ;  /* 0x000005d000001947 */ /* 0x000fea0003800000 */
[C---:B-1----:R-:W-:Y:S02]  /*12030*/  IADD3 R5, R9.reuse, 0x8, RZ ;  /* 0x0000000809057810 */ /* 0x042fe40007ffe0ff */
[C---:B------:R-:W-:Y:S02]  /*12040*/  IADD3 R3, R9.reuse, 0x10, RZ ;  /* 0x0000001009037810 */ /* 0x040fe40007ffe0ff */
[----:B------:R-:W-:Y:S02]  /*12050*/  IADD3 R2, R9, 0x18, RZ ;  /* 0x0000001809027810 */ /* 0x000fe40007ffe0ff */
[----:B------:R-:W-:Y:S02]  /*12060*/  ISETP.GE.AND P3, PT, R5, c[0x0][0x3c8], PT ;  /* 0x0000f20005007a0c */ /* 0x000fe40003f66270 */
[----:B------:R-:W-:Y:S02]  /*12070*/  ISETP.GE.AND P2, PT, R3, c[0x0][0x3c8], PT ;  /* 0x0000f20003007a0c */ /* 0x000fe40003f46270 */
[----:B------:R-:W-:-:S02]  /*12080*/  ISETP.GE.AND P1, PT, R2, c[0x0][0x3c8], PT ;  /* 0x0000f20002007a0c */ /* 0x000fc40003f26270 */
[C---:B------:R-:W-:Y:S02]  /*12090*/  ISETP.GE.AND P4, PT, R9.reuse, c[0x0][0x3c8], PT ;  /* 0x0000f20009007a0c */ /* 0x040fe40003f86270 */
[C---:B------:R-:W-:Y:S02]  /*120a0*/  IADD3 R0, R9.reuse, 0x20, RZ ;  /* 0x0000002009007810 */ /* 0x040fe40007ffe0ff */
[----:B------:R-:W-:Y:S02]  /*120b0*/  IADD3 R16, R9, 0x28, RZ ;  /* 0x0000002809107810 */ /* 0x000fe40007ffe0ff */
[----:B------:R-:W-:Y:S02]  /*120c0*/  ISETP.GE.AND P6, PT, R0, c[0x0][0x3c8], PT ;  /* 0x0000f20000007a0c */ /* 0x000fe40003fc6270 */
[----:B------:R-:W-:Y:S02]  /*120d0*/  @!P3 LEA.HI R5, R5, R5, RZ, 0x1 ;  /* 0x000000050505b211 */ /* 0x000fe400078f08ff */
[----:B------:R-:W-:-:S02]  /*120e0*/  @!P2 LEA.HI R3, R3, R3, RZ, 0x1 ;  /* 0x000000030303a211 */ /* 0x000fc400078f08ff */
[----:B------:R-:W-:Y:S01]  /*120f0*/  @!P1 LEA.HI R2, R2, R2, RZ, 0x1 ;  /* 0x0000000202029211 */ /* 0x000fe200078f08ff */
[--C-:B--2-4-:R-:W-:Y:S01]  /*12100*/  @!P4 IMAD.WIDE R10, R9, 0x4, R12.reuse ;  /* 0x00000004090ac825 */ /* 0x114fe200078e020c */
[----:B------:R-:W-:Y:S02]  /*12110*/  @!P3 LOP3.LUT R5, R5, 0xfffffffe, RZ, 0xc0, !PT ;  /* 0xfffffffe0505b812 */ /* 0x000fe400078ec0ff */
        /* <DEDUP_REMOVED lines=28> */
[--C-:B------:R-:W-:Y:S01]  /*122e0*/  @!P6 IMAD.WIDE R4, R5, 0x4, R12.reuse ;  /* 0x000000040504e825 */ /* 0x100fe200078e020c */
[----:B------:R-:W-:Y:S02]  /*122f0*/  @!P2 LOP3.LUT R17, R17, 0xfffffffe, RZ, 0xc0, !PT ;  /* 0xfffffffe1111a812 */ /* 0x000fe400078ec0ff */
[----:B------:R-:W-:Y:S02]  /*12300*/  IADD3 R0, R9, 0x50, RZ ;  /* 0x0000005009007810 */ /* 0x000fe40007ffe0ff */
[----:B------:R2:W-:Y:S01]  /*12310*/  @!P6 ST.E.64 [R4.64], R96 ;  /* 0x000000600400e985 */ /* 0x0005e2000c101b0e */
[----:B------:R-:W-:Y:S01]  /*12320*/  @!P1 LEA.HI R2, R2, R2, RZ, 0x1 ;  /* 0x0000000202029211 */ /* 0x000fe200078f08ff */
[----:B------:R-:W-:Y:S01]  /*12330*/  @!P2 IMAD.WIDE R16, R17, 0x4, R12 ;  /* 0x000000041110a825 */ /* 0x000fe200078e020c */
[----:B------:R-:W-:-:S02]  /*12340*/  IADD3 R6, R9, 0x58, RZ ;  /* 0x0000005809067810 */ /* 0x000fc40007ffe0ff */
[----:B------:R-:W-:Y:S01]  /*12350*/  ISETP.GE.AND P6, PT, R0, c[0x0][0x3c8], PT ;  /* 0x0000f20000007a0c */ /* 0x000fe20003fc6270 */
[----:B-1----:R-:W-:-:S12]  /*12360*/  @!P5 IMAD.WIDE R10, R15, 0x4, R12 ;  /* 0x000000040f0ad825 */ /* 0x002fd800078e020c */
[----:B------:R-:W-:Y:S01]  /*12370*/  @!P6 LEA.HI R0, R0, R0, RZ, 0x1 ;  /* 0x000000000000e211 */ /* 0x000fe200078f08ff */
[----:B------:R-:W-:Y:S01]  /*12380*/  @!P4 IMAD.WIDE R14, R19, 0x4, R12 ;  /* 0x00000004130ec825 */ /* 0x000fe200078e020c */
[----:B------:R-:W-:Y:S01]  /*12390*/  IADD3 R19, R9, 0x60, RZ ;  /* 0x0000006009137810 */ /* 0x000fe20007ffe0ff */
[----:B------:R1:W-:Y:S01]  /*123a0*/  @!P5 ST.E.64 [R10.64], R92 ;  /* 0x0000005c0a00d985 */ /* 0x0003e2000c101b0e */
[----:B------:R-:W-:-:S03]  /*123b0*/  ISETP.GE.AND P5, PT, R6, c[0x0][0x3c8], PT ;  /* 0x0000f20006007a0c */ /* 0x000fc60003fa6270 */
[----:B------:R3:W-:Y:S01]  /*123c0*/  @!P4 ST.E.64 [R14.64], R88 ;  /* 0x000000580e00c985 */ /* 0x0007e2000c101b0e */
[----:B------:R-:W-:Y:S02]  /*123d0*/  ISETP.GE.AND P4, PT, R19, c[0x0][0x3c8], PT ;  /* 0x0000f20013007a0c */ /* 0x000fe40003f86270 */
[----:B--2---:R-:W-:Y:S01]  /*123e0*/  @!P1 LOP3.LUT R5, R2, 0xfffffffe, RZ, 0xc0, !PT ;  /* 0xfffffffe02059812 */ /* 0x004fe200078ec0ff */
[----:B------:R-:W-:-:S04]  /*123f0*/  @!P3 IMAD.WIDE R2, R3, 0x4, R12 ;  /* 0x000000040302b825 */ /* 0x000fc800078e020c */
[----:B------:R-:W-:Y:S01]  /*12400*/  @!P1 IMAD.WIDE R4, R5, 0x4, R12 ;  /* 0x0000000405049825 */ /* 0x000fe200078e020c */
[----:B------:R2:W-:Y:S01]  /*12410*/  @!P3 ST.E.64 [R2.64], R84 ;  /* 0x000000540200b985 */ /* 0x0005e2000c101b0e */
[----:B------:R-:W-:Y:S02]  /*12420*/  ISETP.GE.AND P3, PT, R18, c[0x0][0x3c8], PT ;  /* 0x0000f20012007a0c */ /* 0x000fe40003f66270 */
[----:B------:R-:W-:Y:S01]  /*12430*/  @!P5 LEA.HI R6, R6, R6, RZ, 0x1 ;  /* 0x000000060606d211 */ /* 0x000fe200078f08ff */
[----:B------:R-:W-:Y:S01]  /*12440*/  @!P2 ST.E.64 [R16.64], R80 ;  /* 0x000000501000a985 */ /* 0x000fe2000c101b0e */
[----:B------:R-:W-:-:S03]  /*12450*/  @!P4 LEA.HI R19, R19, R19, RZ, 0x1 ;  /* 0x000000131313c211 */ /* 0x000fc600078f08ff */
[----:B------:R4:W-:Y:S01]  /*12460*/  @!P1 ST.E.64 [R4.64], R76 ;  /* 0x0000004c04009985 */ /* 0x0009e2000c101b0e */
[----:B------:R-:W-:-:S05]  /*12470*/  @!P4 LOP3.LUT R19, R19, 0xfffffffe, RZ, 0xc0, !PT ;  /* 0xfffffffe1313c812 */ /* 0x000fca00078ec0ff */
[----:B------:R-:W-:Y:S02]  /*12480*/  @!P3 LEA.HI R18, R18, R18, RZ, 0x1 ;  /* 0x000000121212b211 */ /* 0x000fe400078f08ff */
[C---:B-1----:R-:W-:Y:S02]  /*12490*/  IADD3 R11, R9.reuse, 0x70, RZ ;  /* 0x00000070090b7810 */ /* 0x042fe40007ffe0ff */
[----:B------:R-:W-:Y:S02]  /*124a0*/  IADD3 R10, R9, 0x78, RZ ;  /* 0x00000078090a7810 */ /* 0x000fe40007ffe0ff */
[----:B------:R-:W-:Y:S02]  /*124b0*/  ISETP.GE.AND P2, PT, R11, c[0x0][0x3c8], PT ;  /* 0x0000f2000b007a0c */ /* 0x000fe40003f46270 */
[----:B------:R-:W-:Y:S02]  /*124c0*/  ISETP.GE.AND P1, PT, R10, c[0x0][0x3c8], PT ;  /* 0x0000f2000a007a0c */ /* 0x000fe40003f26270 */
[----:B---3--:R-:W-:Y:S01]  /*124d0*/  @!P3 LOP3.LUT R15, R18, 0xfffffffe, RZ, 0xc0, !PT ;  /* 0xfffffffe120fb812 */ /* 0x008fe200078ec0ff */
[----:B------:R-:W-:Y:S01]  /*124e0*/  @!P4 IMAD.WIDE R18, R19, 0x4, R12 ;  /* 0x000000041312c825 */ /* 0x000fe200078e020c */
[----:B--2---:R-:W-:-:S03]  /*124f0*/  @!P6 LOP3.LUT R3, R0, 0xfffffffe, RZ, 0xc0, !PT ;  /* 0xfffffffe0003e812 */ /* 0x004fc600078ec0ff */
[----:B------:R-:W-:-:S04]  /*12500*/  @!P3 IMAD.WIDE R14, R15, 0x4, R12 ;  /* 0x000000040f0eb825 */ /* 0x000fc800078e020c */
[----:B------:R-:W-:Y:S01]  /*12510*/  @!P2 LEA.HI R11, R11, R11, RZ, 0x1 ;  /* 0x0000000b0b0ba211 */ /* 0x000fe200078f08ff */
[--C-:B------:R-:W-:Y:S01]  /*12520*/  @!P6 IMAD.WIDE R2, R3, 0x4, R12.reuse ;  /* 0x000000040302e825 */ /* 0x100fe200078e020c */
[----:B------:R-:W-:Y:S02]  /*12530*/  @!P1 LEA.HI R10, R10, R10, RZ, 0x1 ;  /* 0x0000000a0a0a9211 */ /* 0x000fe400078f08ff */
[----:B----4-:R-:W-:Y:S02]  /*12540*/  @!P5 LOP3.LUT R5, R6, 0xfffffffe, RZ, 0xc0, !PT ;  /* 0xfffffffe0605d812 */ /* 0x010fe400078ec0ff */
[----:B------:R-:W-:Y:S01]  /*12550*/  @!P2 LOP3.LUT R11, R11, 0xfffffffe, RZ, 0xc0, !PT ;  /* 0xfffffffe0b0ba812 */ /* 0x000fe200078ec0ff */
[----:B------:R1:W-:Y:S01]  /*12560*/  @!P6 ST.E.64 [R2.64], R72 ;  /* 0x000000480200e985 */ /* 0x0003e2000c101b0e */
[----:B------:R-:W-:Y:S01]  /*12570*/  @!P1 LOP3.LUT R17, R10, 0xfffffffe, RZ, 0xc0, !PT ;  /* 0xfffffffe0a119812 */ /* 0x000fe200078ec0ff */
[----:B------:R-:W-:-:S04]  /*12580*/  @!P5 IMAD.WIDE R4, R5, 0x4, R12 ;  /* 0x000000040504d825 */ /* 0x000fc800078e020c */
[--C-:B------:R-:W-:Y:S01]  /*12590*/  @!P2 IMAD.WIDE R10, R11, 0x4, R12.reuse ;  /* 0x000000040b0aa825 */ /* 0x100fe200078e020c */
[----:B------:R1:W-:Y:S03]  /*125a0*/  @!P5 ST.E.64 [R4.64], R68 ;  /* 0x000000440400d985 */ /* 0x0003e6000c101b0e */
[----:B------:R-:W-:Y:S01]  /*125b0*/  @!P1 IMAD.WIDE R12, R17, 0x4, R12 ;  /* 0x00000004110c9825 */ /* 0x000fe200078e020c */
[----:B------:R1:W-:Y:S04]  /*125c0*/  @!P4 ST.E.64 [R18.64], R52 ;  /* 0x000000341200c985 */ /* 0x0003e8000c101b0e */
[----:B------:R1:W-:Y:S04]  /*125d0*/  @!P3 ST.E.64 [R14.64], R56 ;  /* 0x000000380e00b985 */ /* 0x0003e8000c101b0e */
[----:B------:R1:W-:Y:S04]  /*125e0*/  @!P2 ST.E.64 [R10.64], R60 ;  /* 0x0000003c0a00a985 */ /* 0x0003e8000c101b0e */
[----:B------:R1:W-:Y:S02]  /*125f0*/  @!P1 ST.E.64 [R12.64], R64 ;  /* 0x000000400c009985 */ /* 0x0003e4000c101b0e */
.L_x_60:
[----:B------:R-:W-:Y:S05]  /*12600*/  BSYNC B0 ;  /* 0x0000000000007941 */ /* 0x000fea0003800000 */
.L_x_59:
[----:B-1----:R1:W3:Y:S04]  /*12610*/  SHFL.IDX PT, R5, R8, 0x1, 0x1c1f ;  /* 0x003c1f0008057f89 */ /* 0x0022e800000e0000 */
[----:B------:R1:W4:Y:S01]  /*12620*/  SHFL.IDX PT, R4, R7, 0x1, 0x1c1f ;  /* 0x003c1f0007047f89 */ /* 0x00032200000e0000 */
[----:B------:R-:W-:Y:S05]  /*12630*/  @P0 EXIT ;  /* 0x000000000000094d */ /* 0x000fea0003800000 */
[C---:B------:R-:W-:Y:S02]  /*12640*/  ISETP.GE.AND P0, PT, R9.reuse, c[0x0][0x3c8], PT ;  /* 0x0000f20009007a0c */ /* 0x040fe40003f06270 */
[----:B------:R-:W-:-:S02]  /*12650*/  IADD3 R2, R9, 0x8, RZ ;  /* 0x0000000809027810 */ /* 0x000fc40007ffe0ff */
[C---:B------:R-:W-:Y:S02]  /*12660*/  IADD3 R0, R9.reuse, 0x10, RZ ;  /* 0x0000001009007810 */ /* 0x040fe40007ffe0ff */
[----:B------:R-:W-:Y:S02]  /*12670*/  ISETP.GE.AND P6, PT, R2, c[0x0][0x3c8], PT ;  /* 0x0000f20002007a0c */ /* 0x000fe40003fc6270 */
[----:B------:R-:W-:Y:S02]  /*12680*/  ISETP.GE.AND P5, PT, R0, c[0x0][0x3c8], PT ;  /* 0x0000f20000007a0c */ /* 0x000fe40003fa6270 */
[C---:B------:R-:W-:Y:S02]  /*12690*/  IADD3 R10, R9.reuse, 0x18, RZ ;  /* 0x00000018090a7810 */ /* 0x040fe40007ffe0ff */
[C---:B-1----:R-:W-:Y:S01]  /*126a0*/  IADD3 R8, R9.reuse, 0x20, RZ ;  /* 0x0000002009087810 */ /* 0x042fe20007ffe0ff */
[C---:B--234-:R-:W-:Y:S01]  /*126b0*/  @!P0 IMAD.WIDE R12, R9.reuse, 0x4, R4 ;  /* 0x00000004090c8825 */ /* 0x05cfe200078e0204 */
        /* <DEDUP_REMOVED lines=8> */
[----:B------:R-:W-:Y:S02]  /*12740*/  @!P6 LEA.HI R2, R2, R2, RZ, 0x1 ;  /* 0x000000020202e211 */ /* 0x000fe400078f08ff */
[----:B------:R-:W-:Y:S02]  /*12750*/  ISETP.GE.AND P0, PT, R3, c[0x0][0x3c8], PT ;  /* 0x0000f20003007a0c */ /* 0x000fe40003f06270 */
        /* <DEDUP_REMOVED lines=11> */
[----:B------:R-:W-:Y:S01]  /*12810*/  IADD3 R2, R9, 0x40, RZ ;  /* 0x0000004009027810 */ /* 0x000fe20007ffe0ff */
[----:B------:R-:W-:Y:S01]  /*12820*/  @!P4 IMAD.WIDE R10, R11, 0x4, R4 ;  /* 0x000000040b0ac825 */ /* 0x000fe200078e0204 */
[----:B------:R-:W-:-:S02]  /*12830*/  @!P3 LOP3.LUT R17, R8, 0xfffffffe, RZ, 0xc0, !PT ;  /* 0xfffffffe0811b812 */ /* 0x000fc400078ec0ff */
[----:B------:R-:W-:Y:S01]  /*12840*/  IADD3 R0, R9, 0x48, RZ ;  /* 0x0000004809007810 */ /* 0x000fe20007ffe0ff */
[----:B------:R-:W-:Y:S01]  /*12850*/  @!P5 IMAD.WIDE R12, R13, 0x4, R4 ;  /* 0x000000040d0cd825 */ /* 0x000fe200078e0204 */
[----:B------:R-:W-:Y:S02]  /*12860*/  @!P2 LOP3.LUT R7, R7, 0xfffffffe, RZ, 0xc0, !PT ;  /* 0xfffffffe0707a812 */ /* 0x000fe400078ec0ff */
[----:B------:R-:W-:Y:S02]  /*12870*/  @!P0 LOP3.LUT R3, R3, 0xfffffffe, RZ, 0xc0, !PT ;  /* 0xfffffffe03038812 */ /* 0x000fe400078ec0ff */
[----:B------:R1:W-:Y:S01]  /*12880*/  @!P5 ST.E.64 [R12.64], R106 ;  /* 0x0000006a0c00d985 */ /* 0x0003e2000c101b0e */
[----:B------:R-:W-:Y:S02]  /*12890*/  ISETP.GE.AND P6, PT, R2, c[0x0][0x3c8], PT ;  /* 0x0000f20002007a0c */ /* 0x000fe40003fc6270 */
[----:B------:R-:W-:Y:S01]  /*128a0*/  ISETP.GE.AND P5, PT, R0, c[0x0][0x3c8], PT ;  /* 0x0000f20000007a0c */ /* 0x000fe20003fa6270 */
[----:B------:R3:W-:Y:S01]  /*128b0*/  @!P4 ST.E.64 [R10.64], R102 ;  /* 0x000000660a00c985 */ /* 0x0007e2000c101b0e */
[----:B------:R-:W-:-:S02]  /*128c0*/  IADD3 R20, R9, 0x50, RZ ;  /* 0x0000005009147810 */ /* 0x000fc40007ffe0ff */
[C---:B------:R-:W-:Y:S02]  /*128d0*/  IADD3 R19, R9.reuse, 0x58, RZ ;  /* 0x0000005809137810 */ /* 0x040fe40007ffe0ff */
[C---:B------:R-:W-:Y:S02]  /*128e0*/  IADD3 R18, R9.reuse, 0x60, RZ ;  /* 0x0000006009127810 */ /* 0x040fe40007ffe0ff */
[----:B------:R-:W-:Y:S02]  /*128f0*/  IADD3 R8, R9, 0x68, RZ ;  /* 0x0000006809087810 */ /* 0x000fe40007ffe0ff */
[----:B------:R-:W-:Y:S01]  /*12900*/  ISETP.GE.AND P4, PT, R20, c[0x0][0x3c8], PT ;  /* 0x0000f20014007a0c */ /* 0x000fe20003f86270 */
[--C-:B--2---:R-:W-:Y:S01]  /*12910*/  @!P3 IMAD.WIDE R14, R17, 0x4, R4.reuse ;  /* 0x00000004110eb825 */ /* 0x104fe200078e0204 */
[----:B------:R-:W-:Y:S02]  /*12920*/  @!P6 LEA.HI R2, R2, R2, RZ, 0x1 ;  /* 0x000000020202e211 */ /* 0x000fe400078f08ff */
[----:B------:R-:W-:Y:S01]  /*12930*/  @!P5 LEA.HI R0, R0, R0, RZ, 0x1 ;  /* 0x000000000000d211 */ /* 0x000fe200078f08ff */
[----:B------:R-:W-:Y:S01]  /*12940*/  @!P0 IMAD.WIDE R16, R3, 0x4, R4 ;  /* 0x0000000403108825 */ /* 0x000fe200078e0204 */
[----:B------:R2:W-:Y:S01]  /*12950*/  @!P3 ST.E.64 [R14.64], R98 ;  /* 0x000000620e00b985 */ /* 0x0005e2000c101b0e */
[----:B------:R-:W-:-:S02]  /*12960*/  IADD3 R3, R9, 0x70, RZ ;  /* 0x0000007009037810 */ /* 0x000fc40007ffe0ff */
[----:B------:R-:W-:Y:S02]  /*12970*/  ISETP.GE.AND P3, PT, R19, c[0x0][0x3c8], PT ;  /* 0x0000f20013007a0c */ /* 0x000fe40003f66270 */
[----:B------:R-:W-:Y:S02]  /*12980*/  IADD3 R9, R9, 0x78, RZ ;  /* 0x0000007809097810 */ /* 0x000fe40007ffe0ff */
[----:B------:R-:W-:Y:S02]  /*12990*/  @!P4 LEA.HI R20, R20, R20, RZ, 0x1 ;  /* 0x000000141414c211 */ /* 0x000fe400078f08ff */
[----:B-1----:R-:W-:Y:S01]  /*129a0*/  @!P1 LOP3.LUT R13, R6, 0xfffffffe, RZ, 0xc0, !PT ;  /* 0xfffffffe060d9812 */ /* 0x002fe200078ec0ff */
[----:B------:R-:W-:Y:S01]  /*129b0*/  @!P2 IMAD.WIDE R6, R7, 0x4, R4 ;  /* 0x000000040706a825 */ /* 0x000fe200078e0204 */
[----:B---3--:R-:W-:-:S03]  /*129c0*/  @!P5 LOP3.LUT R11, R0, 0xfffffffe, RZ, 0xc0, !PT ;  /* 0xfffffffe000bd812 */ /* 0x008fc600078ec0ff */
[--C-:B------:R-:W-:Y:S01]  /*129d0*/  @!P1 IMAD.WIDE R12, R13, 0x4, R4.reuse ;  /* 0x000000040d0c9825 */ /* 0x100fe200078e0204 */
[----:B------:R1:W-:Y:S01]  /*129e0*/  @!P2 ST.E.64 [R6.64], R94 ;  /* 0x0000005e0600a985 */ /* 0x0003e2000c101b0e */
[----:B------:R-:W-:Y:S02]  /*129f0*/  ISETP.GE.AND P2, PT, R18, c[0x0][0x3c8], PT ;  /* 0x0000f20012007a0c */ /* 0x000fe40003f46270 */
[----:B------:R-:W-:Y:S01]  /*12a00*/  @!P3 LEA.HI R19, R19, R19, RZ, 0x1 ;  /* 0x000000131313b211 */ /* 0x000fe200078f08ff */
[----:B------:R3:W-:Y:S01]  /*12a10*/  @!P1 ST.E.64 [R12.64], R90 ;  /* 0x0000005a0c009985 */ /* 0x0007e2000c101b0e */
[----:B------:R-:W-:Y:S01]  /*12a20*/  ISETP.GE.AND P1, PT, R8, c[0x0][0x3c8], PT ;  /* 0x0000f20008007a0c */ /* 0x000fe20003f26270 */
[----:B------:R-:W-:Y:S01]  /*12a30*/  @!P5 IMAD.WIDE R10, R11, 0x4, R4 ;  /* 0x000000040b0ad825 */ /* 0x000fe200078e0204 */
[----:B------:R-:W-:Y:S01]  /*12a40*/  @!P3 LOP3.LUT R19, R19, 0xfffffffe, RZ, 0xc0, !PT ;  /* 0xfffffffe1313b812 */ /* 0x000fe200078ec0ff */
[----:B------:R4:W-:Y:S01]  /*12a50*/  @!P0 ST.E.64 [R16.64], R86 ;  /* 0x0000005610008985 */ /* 0x0009e2000c101b0e */
[----:B------:R-:W-:-:S05]  /*12a60*/  ISETP.GE.AND P0, PT, R3, c[0x0][0x3c8], PT ;  /* 0x0000f20003007a0c */ /* 0x000fca0003f06270 */
[----:B------:R-:W-:-:S04]  /*12a70*/  @!P2 LEA.HI R18, R18, R18, RZ, 0x1 ;  /* 0x000000121212a211 */ /* 0x000fc800078f08ff */
[----:B------:R-:W-:Y:S02]  /*12a80*/  @!P1 LEA.HI R8, R8, R8, RZ, 0x1 ;  /* 0x0000000808089211 */ /* 0x000fe400078f08ff */
[----:B--2---:R-:W-:Y:S02]  /*12a90*/  @!P2 LOP3.LUT R15, R18, 0xfffffffe, RZ, 0xc0, !PT ;  /* 0xfffffffe120fa812 */ /* 0x004fe400078ec0ff */
[----:B------:R-:W-:-:S04]  /*12aa0*/  @!P0 LEA.HI R3, R3, R3, RZ, 0x1 ;  /* 0x0000000303038211 */ /* 0x000fc800078f08ff */
[----:B------:R-:W-:Y:S02]  /*12ab0*/  @!P0 LOP3.LUT R3, R3, 0xfffffffe, RZ, 0xc0, !PT ;  /* 0xfffffffe03038812 */ /* 0x000fe400078ec0ff */
[----:B-1----:R-:W-:-:S03]  /*12ac0*/  @!P6 LOP3.LUT R7, R2, 0xfffffffe, RZ, 0xc0, !PT ;  /* 0xfffffffe0207e812 */ /* 0x002fc600078ec0ff */
        /* <DEDUP_REMOVED lines=22> */
.L_x_58:
        /* <DEDUP_REMOVED lines=50> */
.L_x_61:
        /* <DEDUP_REMOVED lines=11> */
.L_x_1337:


//--------------------- .text._ZN7cutlass13device_kernelIN5flash19enable_sm80_to_sm89INS1_16FlashAttnFwdSm80INS1_25CollectiveMainloopFwdSm80ILi8ELi1ELb1EN4cute5tupleIJNS5_1CILi128EEES8_S8_EEELi128ENS_6half_tEfNS_4arch4Sm80ELb1ELb0ELb1ELb0ELb0ELb0ELb1ELb1EEENS1_21CollectiveEpilogueFwdIS9_NS6_IJNS7_ILi1EEESF_SF_EEESA_SC_Li256ELb0ELb1ELb1ELb0EEENS1_30DynamicPersistentTileSchedulerILi256ELi256ELb1ELb1ELb0EEEEEEEEEvNT_6ParamsE --------------------------
	.section	.text._ZN7cutlass13device_kernelIN5flash19enable_sm80_to_sm89INS1_16FlashAttnFwdSm80INS1_25CollectiveMainloopFwdSm80ILi8ELi1ELb1EN4cute5tupleIJNS5_1CILi128EEES8_S8_EEELi128ENS_6half_tEfNS_4arch4Sm80ELb1ELb0ELb1ELb0ELb0ELb0ELb1ELb1EEENS1_21CollectiveEpilogueFwdIS9_NS6_IJNS7_ILi1EEESF_SF_EEESA_SC_Li256ELb0ELb1ELb1ELb0EEENS1_30DynamicPersistentTileSchedulerILi256ELi256ELb1ELb1ELb0EEEEEEEEEvNT_6ParamsE,"ax",@progbits
	.sectioninfo	@"SHI_REGISTERS=255"
	.align	128
.text._ZN7cutlass13device_kernelIN5flash19enable_sm80_to_sm89INS1_16FlashAttnFwdSm80INS1_25CollectiveMainloopFwdSm80ILi8ELi1ELb1EN4cute5tupleIJNS5_1CILi128EEES8_S8_EEELi128ENS_6half_tEfNS_4arch4Sm80ELb1ELb0ELb1ELb0ELb0ELb0ELb1ELb1EEENS1_21CollectiveEpilogueFwdIS9_NS6_IJNS7_ILi1EEESF_SF_EEESA_SC_Li256ELb0ELb1ELb1ELb0EEENS1_30DynamicPersistentTileSchedulerILi256ELi256ELb1ELb1ELb0EEEEEEEEEvNT_6ParamsE:
        .type           _ZN7cutlass13device_kernelIN5flash19enable_sm80_to_sm89INS1_16FlashAttnFwdSm80INS1_25CollectiveMainloopFwdSm80ILi8ELi1ELb1EN4cute5tupleIJNS5_1CILi128EEES8_S8_EEELi128ENS_6half_tEfNS_4arch4Sm80ELb1ELb0ELb1ELb0ELb0ELb0ELb1ELb1EEENS1_21CollectiveEpilogueFwdIS9_NS6_IJNS7_ILi1EEESF_SF_EEESA_SC_Li256ELb0ELb1ELb1ELb0EEENS1_30DynamicPersistentTileSchedulerILi256ELi256ELb1ELb1ELb0EEEEEEEEEvNT_6ParamsE,@function
        .size           _ZN7cutlass13device_kernelIN5flash19enable_sm80_to_sm89INS1_16FlashAttnFwdSm80INS1_25CollectiveMainloopFwdSm80ILi8ELi1ELb1EN4cute5tupleIJNS5_1CILi128EEES8_S8_EEELi128ENS_6half_tEfNS_4arch4Sm80ELb1ELb0ELb1ELb0ELb0ELb0ELb1ELb1EEENS1_21CollectiveEpilogueFwdIS9_NS6_IJNS7_ILi1EEESF_SF_EEESA_SC_Li256ELb0ELb1ELb1ELb0EEENS1_30DynamicPersistentTileSchedulerILi256ELi256ELb1ELb1ELb0EEEEEEEEEvNT_6ParamsE,(.L_x_1338 - _ZN7cutlass13device_kernelIN5flash19enable_sm80_to_sm89INS1_16FlashAttnFwdSm80INS1_25CollectiveMainloopFwdSm80ILi8ELi1ELb1EN4cute5tupleIJNS5_1CILi128EEES8_S8_EEELi128ENS_6half_tEfNS_4arch4Sm80ELb1ELb0ELb1ELb0ELb0ELb0ELb1ELb1EEENS1_21CollectiveEpilogueFwdIS9_NS6_IJNS7_ILi1EEESF_SF_EEESA_SC_Li256ELb0ELb1ELb1ELb0EEENS1_30DynamicPersistentTileSchedulerILi256ELi256ELb1ELb1ELb0EEEEEEEEEvNT_6ParamsE)
        .other          _ZN7cutlass13device_kernelIN5flash19enable_sm80_to_sm89INS1_16FlashAttnFwdSm80INS1_25CollectiveMainloopFwdSm80ILi8ELi1ELb1EN4cute5tupleIJNS5_1CILi128EEES8_S8_EEELi128ENS_6half_tEfNS_4arch4Sm80ELb1ELb0ELb1ELb0ELb0ELb0ELb1ELb1EEENS1_21CollectiveEpilogueFwdIS9_NS6_IJNS7_ILi1EEESF_SF_EEESA_SC_Li256ELb0ELb1ELb1ELb0EEENS1_30DynamicPersistentTileSchedulerILi256ELi256ELb1ELb1ELb0EEEEEEEEEvNT_6ParamsE,@"STO_CUDA_ENTRY STV_DEFAULT"
_ZN7cutlass13device_kernelIN5flash19enable_sm80_to_sm89INS1_16FlashAttnFwdSm80INS1_25CollectiveMainloopFwdSm80ILi8ELi1ELb1EN4cute5tupleIJNS5_1CILi128EEES8_S8_EEELi128ENS_6half_tEfNS_4arch4Sm80ELb1ELb0ELb1ELb0ELb0ELb0ELb1ELb1EEENS1_21CollectiveEpilogueFwdIS9_NS6_IJNS7_ILi1EEESF_SF_EEESA_SC_Li256ELb0ELb1ELb1ELb0EEENS1_30DynamicPersistentTileSchedulerILi256ELi256ELb1ELb1ELb0EEEEEEEEEvNT_6ParamsE:
[----:B------:R-:W-:-:S03]  /*0000*/  MOV R1, c[0x0][0x28] ;  /* 0x00000a0000017a02 */ /* 0x000fc60000000f00 */
[----:B------:R-:W1:Y:S01]  /*0010*/  S2R R17, SR_TID.X ;  /* 0x0000000000117919 */ /* 0x000e620000002100 */
[----:B------:R-:W-:-:S03]  /*0020*/  IADD3 R1, R1, -0x68, RZ ;  /* 0xffffff9801017810 */ /* 0x000fc60007ffe0ff */
[----:B------:R-:W2:Y:S01]  /*0030*/  S2R R13, SR_CTAID.X ;  /* 0x00000000000d7919 */ /* 0x000ea20000002500 */
[----:B-1----:R-:W-:-:S05]  /*0040*/  SHF.R.U32.HI R2, RZ, 0x5, R17 ;  /* 0x00000005ff027819 */ /* 0x002fca0000011611 */
[----:B------:R-:W1:Y:S02]  /*0050*/  SHFL.IDX PT, R0, R2, RZ, 0x1f ;  /* 0x00001fff02007589 */ /* 0x000e6400000e0000 */
[----:B-1----:R-:W-:Y:S02]  /*0060*/  ISETP.GE.AND P0, PT, R0, 0x1, PT ;  /* 0x000000010000780c */ /* 0x002fe40003f06270 */
[----:B------:R1:W-:Y:S11]  /*0070*/  STL [R1+0x58], R0 ;  /* 0x0000580001007387 */ /* 0x0003f60000100800 */
[----:B------:R-:W-:Y:S06]  /*0080*/  @P0 BAR.ARV 0x4, 0x100 ;  /* 0x0104000000000b1d */ /* 0x000fec0000002000 */
[----:B--2---:R-:W-:-:S13]  /*0090*/  ISETP.GE.AND P0, PT, R13, c[0x0][0x538], PT ;  /* 0x00014e000d007a0c */ /* 0x004fda0003f06270 */
[----:B------:R-:W-:Y:S05]  /*00a0*/  @P0 EXIT ;  /* 0x000000000000094d */ /* 0x000fea0003800000 */
[----:B-1----:R-:W-:Y:S01]  /*00b0*/  SHF.R.S32.HI R11, RZ, 0x1f, R17 ;  /* 0x0000001fff0b7819 */ /* 0x002fe20000011411 */
[----:B------:R-:W-:Y:S01]  /*00c0*/  IMAD.MOV.U32 R206, RZ, RZ, 0x20 ;  /* 0x00000020ffce7424 */ /* 0x000fe200078e00ff */
[----:B------:R-:W-:Y:S01]  /*00d0*/  ULDC.64 UR6, c[0x0][0x118] ;  /* 0x0000460000067ab9 */ /* 0x000fe20000000a00 */
[----:B------:R-:W-:Y:S01]  /*00e0*/  IMAD.MOV.U32 R223, RZ, RZ, 0x10 ;  /* 0x00000010ffdf7424 */ /* 0x000fe200078e00ff */
[CC--:B------:R-:W-:Y:S02]  /*00f0*/  LEA.HI R2, R11.reuse, R17.reuse, RZ, 0x4 ;  /* 0x000000110b027211 */ /* 0x0c0fe400078f20ff */
[CC--:B------:R-:W-:Y:S02]  /*0100*/  LEA.HI R0, R11.reuse, R17.reuse, RZ, 0x2 ;  /* 0x000000110b007211 */ /* 0x0c0fe400078f10ff */
[----:B------:R-:W-:Y:S02]  /*0110*/  SHF.R.S32.HI R3, RZ, 0x4, R2 ;  /* 0x00000004ff037819 */ /* 0x000fe40000011402 */
[----:B------:R-:W-:-:S02]  /*0120*/  LEA.HI R10, R11, R17, RZ, 0x3 ;  /* 0x000000110b0a7211 */ /* 0x000fc400078f18ff */
[----:B------:R-:W-:Y:S02]  /*0130*/  LOP3.LUT R4, R0, 0xfffffffc, RZ, 0xc0, !PT ;  /* 0xfffffffc00047812 */ /* 0x000fe400078ec0ff */
[C---:B------:R-:W-:Y:S02]  /*0140*/  LOP3.LUT R0, R2.reuse, 0xfffffff0, RZ, 0xc0, !PT ;  /* 0xfffffff002007812 */ /* 0x040fe400078ec0ff */
[----:B------:R-:W-:Y:S01]  /*0150*/  LEA.HI R2, R2, R3, RZ, 0x1 ;  /* 0x0000000302027211 */ /* 0x000fe200078f08ff */
[C---:B------:R-:W-:Y:S01]  /*0160*/  IMAD.IADD R4, R17.reuse, 0x1, -R4 ;  /* 0x0000000111047824 */ /* 0x040fe200078e0a04 */
[----:B------:R-:W-:Y:S01]  /*0170*/  SHF.R.S32.HI R16, RZ, 0x3, R10 ;  /* 0x00000003ff107819 */ /* 0x000fe2000001140a */
[----:B------:R-:W-:Y:S01]  /*0180*/  IMAD.IADD R5, R17, 0x1, -R0 ;  /* 0x0000000111057824 */ /* 0x000fe200078e0a00 */
[----:B------:R-:W-:Y:S02]  /*0190*/  LOP3.LUT R6, R10, 0xfffffff8, RZ, 0xc0, !PT ;  /* 0xfffffff80a067812 */ /* 0x000fe400078ec0ff */
[----:B------:R-:W-:Y:S01]  /*01a0*/  LOP3.LUT R0, R2, 0xfffffffe, RZ, 0xc0, !PT ;  /* 0xfffffffe02007812 */ /* 0x000fe200078ec0ff */
[----:B------:R-:W-:-:S02]  /*01b0*/  IMAD.SHL.U32 R7, R16, 0x40, RZ ;  /* 0x0000004010077824 */ /* 0x000fc400078e00ff */
[----:B------:R-:W-:Y:S02]  /*01c0*/  IMAD.IADD R6, R17, 0x1, -R6 ;  /* 0x0000000111067824 */ /* 0x000fe400078e0a06 */
[----:B------:R-:W-:Y:S01]  /*01d0*/  IMAD.IADD R9, R3, 0x1, -R0 ;  /* 0x0000000103097824 */ /* 0x000fe200078e0a00 */
[----:B------:R-:W-:Y:S01]  /*01e0*/  LEA.HI R0, R4, R4, RZ, 0x1 ;  /* 0x0000000404007211 */ /* 0x000fe200078f08ff */
[C---:B------:R-:W-:Y:S01]  /*01f0*/  IMAD.SHL.U32 R14, R6.reuse, 0x8, RZ ;  /* 0x00000008060e7824 */ /* 0x040fe200078e00ff */
[----:B------:R-:W-:Y:S01]  /*0200*/  LOP3.LUT R2, R7, 0x1c0, RZ, 0xc0, !PT ;  /* 0x000001c007027812 */ /* 0x000fe200078ec0ff */
[----:B------:R-:W-:Y:S01]  /*0210*/  IMAD.SHL.U32 R8, R6, 0x40, RZ ;  /* 0x0000004006087824 */ /* 0x000fe200078e00ff */
[----:B------:R-:W-:Y:S02]  /*0220*/  SHF.R.S32.HI R7, RZ, 0x1f, R5 ;  /* 0x0000001fff077819 */ /* 0x000fe40000011405 */
[----:B------:R-:W-:Y:S01]  /*0230*/  LOP3.LUT R0, R0, 0x1ffffffe, RZ, 0xc0, !PT ;  /* 0x1ffffffe00007812 */ /* 0x000fe200078ec0ff */
[----:B------:R-:W-:Y:S01]  /*0240*/  STL [R1+0x40], R14 ;  /* 0x0000400e01007387 */ /* 0x000fe20000100800 */
[----:B------:R-:W-:-:S02]  /*0250*/  LOP3.LUT R3, R2, 0x38, R14, 0xf8, !PT ;  /* 0x0000003802037812 */ /* 0x000fc400078ef80e */
[----:B------:R-:W-:Y:S01]  /*0260*/  SHF.R.U32.HI R2, RZ, 0x3, R2 ;  /* 0x00000003ff027819 */ /* 0x000fe20000011602 */
[----:B------:R-:W-:Y:S01]  /*0270*/  IMAD.IADD R12, R4, 0x1, -R0 ;  /* 0x00000001040c7824 */ /* 0x000fe200078e0a00 */
[----:B------:R-:W-:Y:S02]  /*0280*/  LEA.HI R200, R7, R5, RZ, 0x3 ;  /* 0x0000000507c87211 */ /* 0x000fe400078f18ff */
[----:B------:R-:W-:Y:S02]  /*0290*/  LOP3.LUT R7, R3, R2, RZ, 0x3c, !PT ;  /* 0x0000000203077212 */ /* 0x000fe400078e3cff */
[C---:B------:R-:W-:Y:S01]  /*02a0*/  LOP3.LUT R0, R200.reuse, 0xfffffff8, RZ, 0xc0, !PT ;  /* 0xfffffff8c8007812 */ /* 0x040fe200078ec0ff */
[----:B------:R-:W-:Y:S01]  /*02b0*/  IMAD.SHL.U32 R200, R200, 0x40, RZ ;  /* 0x00000040c8c87824 */ /* 0x000fe200078e00ff */
[----:B------:R-:W-:Y:S02]  /*02c0*/  LOP3.LUT R2, R8, 0x1c0, RZ, 0xc0, !PT ;  /* 0x000001c008027812 */ /* 0x000fe400078ec0ff */
[----:B------:R-:W-:Y:S01]  /*02d0*/  LEA.HI R4, R11, R17, RZ, 0x6 ;  /* 0x000000110b047211 */ /* 0x000fe200078f30ff */
[----:B------:R-:W-:Y:S01]  /*02e0*/  IMAD.IADD R5, R5, 0x1, -R0 ;  /* 0x0000000105057824 */ /* 0x000fe200078e0a00 */
[----:B------:R-:W-:-:S02]  /*02f0*/  LOP3.LUT R3, R2, 0x8, R10, 0xf8, !PT ;  /* 0x0000000802037812 */ /* 0x000fc400078ef80a */
[----:B------:R-:W-:Y:S01]  /*0300*/  SHF.R.U32.HI R2, RZ, 0x3, R2 ;  /* 0x00000003ff027819 */ /* 0x000fe20000011602 */
[----:B------:R-:W-:Y:S01]  /*0310*/  IMAD.SHL.U32 R0, R4, 0x8, RZ ;  /* 0x0000000804007824 */ /* 0x000fe200078e00ff */
[----:B------:R-:W-:Y:S01]  /*0320*/  LEA.HI R8, R11, R17, RZ, 0x5 ;  /* 0x000000110b087211 */ /* 0x000fe200078f28ff */
[----:B------:R-:W-:Y:S01]  /*0330*/  IMAD.SHL.U32 R4, R5, 0x40, RZ ;  /* 0x0000004005047824 */ /* 0x000fe200078e00ff */
[----:B------:R-:W-:Y:S01]  /*0340*/  LOP3.LUT R201, R3, R2, RZ, 0x3c, !PT ;  /* 0x0000000203c97212 */ /* 0x000fe200078e3cff */
[----:B------:R-:W-:Y:S01]  /*0350*/  IMAD.SHL.U32 R3, R9, 0x8, RZ ;  /* 0x0000000809037824 */ /* 0x000fe200078e00ff */
[----:B------:R-:W-:Y:S02]  /*0360*/  LOP3.LUT R2, R8, 0xffffffe0, RZ, 0xc0, !PT ;  /* 0xffffffe008027812 */ /* 0x000fe400078ec0ff */
[----:B------:R-:W-:Y:S01]  /*0370*/  LOP3.LUT R228, R7, 0x7ffffe00, R0, 0xf8, !PT ;  /* 0x7ffffe0007e47812 */ /* 0x000fe200078ef800 */
[----:B------:R-:W-:Y:S01]  /*0380*/  IMAD R201, R9, 0x200, R201 ;  /* 0x0000020009c97824 */ /* 0x000fe200078e02c9 */
[----:B------:R-:W-:Y:S01]  /*0390*/  LOP3.LUT R0, R4, 0x1c0, RZ, 0xc0, !PT ;  /* 0x000001c004007812 */ /* 0x000fe200078ec0ff */
[----:B------:R-:W-:Y:S01]  /*03a0*/  IMAD.IADD R10, R17, 0x1, -R2 ;  /* 0x00000001110a7824 */ /* 0x000fe200078e0a02 */
[--C-:B------:R-:W-:Y:S01]  /*03b0*/  SHF.R.S32.HI R224, RZ, 0x5, R8.reuse ;  /* 0x00000005ffe07819 */ /* 0x100fe20000011408 */
[----:B------:R-:W-:Y:S01]  /*03c0*/  IMAD.SHL.U32 R228, R228, 0x2, RZ ;  /* 0x00000002e4e47824 */ /* 0x000fe200078e00ff */
[----:B------:R-:W-:-:S02]  /*03d0*/  SHF.R.S32.HI R4, RZ, 0x1f, R8 ;  /* 0x0000001fff047819 */ /* 0x000fc40000011408 */
[----:B------:R-:W-:Y:S02]  /*03e0*/  LOP3.LUT R3, R0, 0x8, R3, 0xf8, !PT ;  /* 0x0000000800037812 */ /* 0x000fe400078ef803 */
[----:B------:R-:W-:Y:S02]  /*03f0*/  SHF.R.U32.HI R2, RZ, 0x3, R0 ;  /* 0x00000003ff027819 */ /* 0x000fe40000011600 */
[----:B------:R-:W-:Y:S02]  /*0400*/  LEA.HI R0, R4, R224, RZ, 0x3 ;  /* 0x000000e004007211 */ /* 0x000fe400078f18ff */
[----:B------:R-:W-:Y:S02]  /*0410*/  SHF.R.S32.HI R7, RZ, 0x1f, R10 ;  /* 0x0000001fff077819 */ /* 0x000fe4000001140a */
[----:B------:R-:W-:Y:S02]  /*0420*/  LOP3.LUT R0, R0, 0xffffff8, RZ, 0xc0, !PT ;  /* 0x0ffffff800007812 */ /* 0x000fe400078ec0ff */
[----:B------:R-:W-:-:S02]  /*0430*/  LOP3.LUT R4, R3, R2, RZ, 0x3c, !PT ;  /* 0x0000000203047212 */ /* 0x000fc400078e3cff */
[----:B------:R-:W-:Y:S01]  /*0440*/  LEA.HI R3, R7, R10, RZ, 0x2 ;  /* 0x0000000a07037211 */ /* 0x000fe200078f10ff */
[----:B------:R-:W-:Y:S01]  /*0450*/  IMAD.IADD R2, R224, 0x1, -R0 ;  /* 0x00000001e0027824 */ /* 0x000fe200078e0a00 */
[----:B------:R-:W-:Y:S02]  /*0460*/  R2P PR, R5, 0x6 ;  /* 0x0000000605007804 */ /* 0x000fe40000000000 */
[----:B------:R-:W-:Y:S02]  /*0470*/  SHF.R.S32.HI R0, RZ, 0x2, R3 ;  /* 0x00000002ff007819 */ /* 0x000fe40000011403 */
[----:B------:R-:W-:Y:S02]  /*0480*/  LOP3.LUT R3, R3, 0x7ffffffc, RZ, 0xc0, !PT ;  /* 0x7ffffffc03037812 */ /* 0x000fe400078ec0ff */
[----:B------:R-:W-:Y:S01]  /*0490*/  LOP3.LUT R200, R4, 0x7ffffe00, R200, 0xf8, !PT ;  /* 0x7ffffe0004c87812 */ /* 0x000fe200078ef8c8 */
[----:B------:R-:W-:Y:S01]  /*04a0*/  IMAD R8, R2, 0x10, R0 ;  /* 0x0000001002087824 */ /* 0x000fe200078e0200 */
[----:B------:R-:W-:Y:S01]  /*04b0*/  IADD3 R0, R14, 0x40, RZ ;  /* 0x000000400e007810 */ /* 0x000fe20007ffe0ff */
[C---:B------:R-:W-:Y:S01]  /*04c0*/  IMAD R4, R6.reuse, 0x20, R16 ;  /* 0x0000002006047824 */ /* 0x040fe200078e0210 */
[----:B------:R-:W-:Y:S01]  /*04d0*/  LOP3.LUT P3, RZ, R6, 0x2, RZ, 0xc0, !PT ;  /* 0x0000000206ff7812 */ /* 0x000fe2000786c0ff */
[----:B------:R-:W-:Y:S01]  /*04e0*/  IMAD.IADD R3, R10, 0x1, -R3 ;  /* 0x000000010a037824 */ /* 0x000fe200078e0a03 */
[----:B------:R-:W-:Y:S01]  /*04f0*/  SHF.R.S32.HI R0, RZ, 0x1f, R0 ;  /* 0x0000001fff007819 */ /* 0x000fe20000011400 */
[----:B------:R-:W-:Y:S01]  /*0500*/  STL [R1+0x5c], R8 ;  /* 0x00005c0801007387 */ /* 0x000fe20000100800 */
[----:B------:R-:W-:Y:S01]  /*0510*/  LEA R200, R200, 0x100, 0x1 ;  /* 0x00000100c8c87811 */ /* 0x000fe200078e08ff */
[----:B------:R-:W-:Y:S01]  /*0520*/  IMAD.SHL.U32 R3, R3, 0x2, RZ ;  /* 0x0000000203037824 */ /* 0x000fe200078e00ff */
[----:B------:R-:W-:Y:S01]  /*0530*/  SEL R5, R206, 0xffffffe0, !P2 ;  /* 0xffffffe0ce057807 */ /* 0x000fe20005000000 */
[----:B------:R-:W-:Y:S01]  /*0540*/  STL [R1+0x4c], R13 ;  /* 0x00004c0d01007387 */ /* 0x000fe20000100800 */
[----:B------:R-:W-:Y:S01]  /*0550*/  IMAD.MOV.U32 R2, RZ, RZ, 0x40 ;  /* 0x00000040ff027424 */ /* 0x000fe200078e00ff */
[----:B------:R-:W-:Y:S01]  /*0560*/  LOP3.LUT P0, RZ, R6, 0x4, RZ, 0xc0, !PT ;  /* 0x0000000406ff7812 */ /* 0x000fe2000780c0ff */
[----:B------:R-:W-:Y:S01]  /*0570*/  IMAD R224, R224, 0x800, R200 ;  /* 0x00000800e0e07824 */ /* 0x000fe200078e02c8 */
[----:B------:R-:W-:Y:S01]  /*0580*/  STL [R1+0x60], R4 ;  /* 0x0000600401007387 */ /* 0x000fe20000100800 */
[----:B------:R-:W-:-:S02]  /*0590*/  LEA R201, R201, 0x8100, 0x1 ;  /* 0x00008100c9c97811 */ /* 0x000fc400078e08ff */
[----:B------:R-:W-:Y:S01]  /*05a0*/  SEL R223, R223, 0xfffffff0, !P1 ;  /* 0xfffffff0dfdf7807 */ /* 0x000fe20004800000 */
[----:B------:R1:W-:Y:S01]  /*05b0*/  STL [R1+0x50], R0 ;  /* 0x0000500001007387 */ /* 0x0003e20000100800 */
[----:B------:R-:W-:Y:S02]  /*05c0*/  SEL R206, R206, 0xffffffe0, !P1 ;  /* 0xffffffe0cece7807 */ /* 0x000fe40004800000 */
[----:B------:R-:W-:Y:S01]  /*05d0*/  SEL R202, R2, 0xffffffc0, !P0 ;  /* 0xffffffc002ca7807 */ /* 0x000fe20004000000 */
[----:B------:R-:W-:Y:S01]  /*05e0*/  STL [R1+0x30], R3 ;  /* 0x0000300301007387 */ /* 0x000fe20000100800 */
[----:B------:R-:W-:Y:S01]  /*05f0*/  IADD3 R207, R201, 0x20, RZ ;  /* 0x00000020c9cf7810 */ /* 0x000fe20007ffe0ff */
[----:B------:R-:W-:Y:S01]  /*0600*/  IMAD.IADD R223, R223, 0x1, R5 ;  /* 0x00000001dfdf7824 */ /* 0x000fe200078e0205 */
[C---:B------:R-:W-:Y:S01]  /*0610*/  @P3 IADD3 R207, R201.reuse, -0x20, RZ ;  /* 0xffffffe0c9cf3810 */ /* 0x040fe20007ffe0ff */
[----:B------:R-:W-:Y:S02]  /*0620*/  IMAD.IADD R225, R206, 0x1, R224 ;  /* 0x00000001cee17824 */ /* 0x000fe400078e02e0 */
[----:B------:R-:W-:Y:S01]  /*0630*/  IMAD.IADD R205, R201, 0x1, R202 ;  /* 0x00000001c9cd7824 */ /* 0x000fe200078e02ca */
[C---:B------:R-:W-:Y:S01]  /*0640*/  IADD3 R222, R207.reuse, 0x800, RZ ;  /* 0x00000800cfde7810 */ /* 0x040fe20007ffe0ff */
[----:B------:R-:W-:Y:S01]  /*0650*/  IMAD.IADD R204, R200, 0x1, R206 ;  /* 0x00000001c8cc7824 */ /* 0x000fe200078e02ce */
[C---:B------:R-:W-:Y:S01]  /*0660*/  IADD3 R221, R207.reuse, 0x1000, RZ ;  /* 0x00001000cfdd7810 */ /* 0x040fe20007ffe0ff */
[----:B------:R-:W-:Y:S01]  /*0670*/  IMAD.IADD R202, R202, 0x1, R207 ;  /* 0x00000001caca7824 */ /* 0x000fe200078e02cf */
[----:B------:R-:W-:Y:S01]  /*0680*/  IADD3 R220, R207, 0x1800, RZ ;  /* 0x00001800cfdc7810 */ /* 0x000fe20007ffe0ff */
[----:B------:R-:W-:Y:S01]  /*0690*/  IMAD R223, R223, 0x2, R200 ;  /* 0x00000002dfdf7824 */ /* 0x000fe200078e02c8 */
[----:B------:R-:W-:-:S02]  /*06a0*/  IADD3 R219, R207, 0x2000, RZ ;  /* 0x00002000cfdb7810 */ /* 0x000fc40007ffe0ff */
[C---:B------:R-:W-:Y:S02]  /*06b0*/  IADD3 R218, R207.reuse, 0x2800, RZ ;  /* 0x00002800cfda7810 */ /* 0x040fe40007ffe0ff */
[C---:B------:R-:W-:Y:S02]  /*06c0*/  IADD3 R217, R207.reuse, 0x3000, RZ ;  /* 0x00003000cfd97810 */ /* 0x040fe40007ffe0ff */
[C---:B------:R-:W-:Y:S01]  /*06d0*/  IADD3 R216, R207.reuse, 0x3800, RZ ;  /* 0x00003800cfd87810 */ /* 0x040fe20007ffe0ff */
[----:B-1----:R-:W-:Y:S01]  /*06e0*/  IMAD R0, R12, 0x8, R8 ;  /* 0x000000080c007824 */ /* 0x002fe200078e0208 */
[C---:B------:R-:W-:Y:S02]  /*06f0*/  IADD3 R215, R207.reuse, 0x4000, RZ ;  /* 0x00004000cfd77810 */ /* 0x040fe40007ffe0ff */
[C---:B------:R-:W-:Y:S02]  /*0700*/  IADD3 R214, R207.reuse, 0x4800, RZ ;  /* 0x00004800cfd67810 */ /* 0x040fe40007ffe0ff */
[----:B------:R1:W-:Y:S01]  /*0710*/  STL [R1+0x54], R0 ;  /* 0x0000540001007387 */ /* 0x0003e20000100800 */
[----:B------:R-:W-:-:S02]  /*0720*/  IADD3 R213, R207, 0x5000, RZ ;  /* 0x00005000cfd57810 */ /* 0x000fc40007ffe0ff */
[C---:B------:R-:W-:Y:S02]  /*0730*/  IADD3 R212, R207.reuse, 0x5800, RZ ;  /* 0x00005800cfd47810 */ /* 0x040fe40007ffe0ff */
[C---:B------:R-:W-:Y:S02]  /*0740*/  IADD3 R211, R207.reuse, 0x6000, RZ ;  /* 0x00006000cfd37810 */ /* 0x040fe40007ffe0ff */
[C---:B------:R-:W-:Y:S02]  /*0750*/  IADD3 R210, R207.reuse, 0x6800, RZ ;  /* 0x00006800cfd27810 */ /* 0x040fe40007ffe0ff */
[C---:B------:R-:W-:Y:S02]  /*0760*/  IADD3 R209, R207.reuse, 0x7000, RZ ;  /* 0x00007000cfd17810 */ /* 0x040fe40007ffe0ff */
[----:B------:R-:W-:Y:S02]  /*0770*/  IADD3 R208, R207, 0x7800, RZ ;  /* 0x00007800cfd07810 */ /* 0x000fe40007ffe0ff */
[----:B-1----:R-:W-:-:S04]  /*0780*/  SEL R0, R2, 0xffffffc0, !P2 ;  /* 0xffffffc002007807 */ /* 0x002fc80005000000 */
[----:B------:R-:W-:Y:S01]  /*0790*/  IADD3 R206, R0, R200, R206 ;  /* 0x000000c800ce7210 */ /* 0x000fe20007ffe0ce */
[----:B------:R-:W-:Y:S02]  /*07a0*/  IMAD.IADD R203, R200, 0x1, R0 ;  /* 0x00000001c8cb7824 */ /* 0x000fe400078e0200 */
[C---:B------:R-:W-:Y:S02]  /*07b0*/  IMAD.IADD R227, R0.reuse, 0x1, R224 ;  /* 0x0000000100e37824 */ /* 0x040fe400078e02e0 */
[----:B------:R-:W-:Y:S02]  /*07c0*/  IMAD.IADD R226, R0, 0x1, R225 ;  /* 0x0000000100e27824 */ /* 0x000fe400078e02e1 */
.L_x_87:
[----:B------:R-:W2:Y:S01]  /*07d0*/  LDL R4, [R1+0x4c] ;  /* 0x00004c0001047983 */ /* 0x000ea20000100800 */
[----:B------:R-:W-:Y:S01]  /*07e0*/  IMAD.MOV.U32 R0, RZ, RZ, c[0x0][0x560] ;  /* 0x00015800ff007624 */ /* 0x000fe200078e00ff */
[----:B------:R-:W-:Y:S01]  /*07f0*/  YIELD ;  /* 0x0000000000007946 */ /* 0x000fe20003800000 */
[----:B------:R-:W-:Y:S03]  /*0800*/  BSSY B0, `(.L_x_62) ;  /* 0x0000016000007945 */ /* 0x000fe60003800000 */
[----:B------:R-:W-:-:S13]  /*0810*/  ISETP.NE.AND P0, PT, R0, 0x1, PT ;  /* 0x000000010000780c */ /* 0x000fda0003f05270 */
[----:B--2---:R-:W-:Y:S01]  /*0820*/  @P0 IMAD.HI.U32 R0, R4, c[0x0][0x564], RZ ;  /* 0x0001590004000a27 */ /* 0x004fe200078e00ff */
[----:B------:R-:W-:-:S04]  /*0830*/  MOV R3, R4 ;  /* 0x0000000400037202 */ /* 0x000fc80000000f00 */
[----:B------:R-:W-:-:S04]  /*0840*/  @P0 SHF.R.U32.HI R3, RZ, c[0x0][0x568], R0 ;  /* 0x00015a00ff030a19 */ /* 0x000fc80000011600 */
[----:B------:R-:W-:Y:S01]  /*0850*/  ISETP.GE.AND P0, PT, R3, c[0x0][0x578], PT ;  /* 0x00015e0003007a0c */ /* 0x000fe20003f06270 */
[----:B------:R-:W-:-:S04]  /*0860*/  IMAD.MOV R2, RZ, RZ, -R3 ;  /* 0x000000ffff027224 */ /* 0x000fc800078e0a03 */
[----:B------:R-:W-:-:S08]  /*0870*/  IMAD R2, R2, c[0x0][0x560], R4 ;  /* 0x0001580002027a24 */ /* 0x000fd000078e0204 */
[----:B------:R-:W-:Y:S05]  /*0880*/  @!P0 BRA `(.L_x_63) ;  /* 0x0000007000008947 */ /* 0x000fea0003800000 */
[----:B------:R-:W-:-:S04]  /*0890*/  MOV R0, c[0x0][0x56c] ;  /* 0x00015b0000007a02 */ /* 0x000fc80000000f00 */
[----:B------:R-:W-:Y:S02]  /*08a0*/  ISETP.NE.AND P0, PT, R0, 0x1, PT ;  /* 0x000000010000780c */ /* 0x000fe40003f05270 */
[----:B------:R-:W-:-:S11]  /*08b0*/  MOV R0, R2 ;  /* 0x0000000200007202 */ /* 0x000fd60000000f00 */
[----:B------:R-:W-:-:S05]  /*08c0*/  @P0 IMAD.HI.U32 R4, R2, c[0x0][0x570], RZ ;  /* 0x00015c0002040a27 */ /* 0x000fca00078e00ff */
[----:B------:R-:W-:-:S05]  /*08d0*/  @P0 SHF.R.U32.HI R0, RZ, c[0x0][0x574], R4 ;  /* 0x00015d00ff000a19 */ /* 0x000fca0000011604 */
[----:B------:R-:W-:Y:S01]  /*08e0*/  IMAD R4, R0, c[0x0][0x56c], RZ ;  /* 0x00015b0000047a24 */ /* 0x000fe200078e02ff */
[----:B------:R-:W-:Y:S05]  /*08f0*/  BRA `(.L_x_64) ;  /* 0x0000006000007947 */ /* 0x000fea0003800000 */
.L_x_63:
[----:B------:R-:W-:-:S04]  /*0900*/  MOV R0, c[0x0][0x554] ;  /* 0x0001550000007a02 */ /* 0x000fc80000000f00 */
[----:B------:R-:W-:Y:S02]  /*0910*/  ISETP.NE.AND P0, PT, R0, 0x1, PT ;  /* 0x000000010000780c */ /* 0x000fe40003f05270 */
[----:B------:R-:W-:-:S11]  /*0920*/  MOV R0, R2 ;  /* 0x0000000200007202 */ /* 0x000fd60000000f00 */
[----:B------:R-:W-:-:S05]  /*0930*/  @P0 IMAD.HI.U32 R4, R2, c[0x0][0x558], RZ ;  /* 0x0001560002040a27 */ /* 0x000fca00078e00ff */
[----:B------:R-:W-:-:S05]  /*0940*/  @P0 SHF.R.U32.HI R0, RZ, c[0x0][0x55c], R4 ;  /* 0x00015700ff000a19 */ /* 0x000fca0000011604 */
[----:B------:R-:W-:Y:S02]  /*0950*/  IMAD R4, R0, c[0x0][0x554], RZ ;  /* 0x0001550000047a24 */ /* 0x000fe400078e02ff */
.L_x_64:
[----:B------:R-:W-:Y:S05]  /*0960*/  BSYNC B0 ;  /* 0x0000000000007941 */ /* 0x000fea0003800000 */
.L_x_62:
[----:B------:R-:W-:Y:S01]  /*0970*/  IMAD.MOV.U32 R5, RZ, RZ, c[0x0][0x53c] ;  /* 0x00014f00ff057624 */ /* 0x000fe200078e00ff */
[----:B------:R-:W-:Y:S01]  /*0980*/  ULDC UR5, c[0x0][0x1d0] ;  /* 0x0000740000057ab9 */ /* 0x000fe20000000800 */
[----:B------:R-:W-:Y:S01]  /*0990*/  IMAD.MOV.U32 R11, RZ, RZ, R0 ;  /* 0x000000ffff0b7224 */ /* 0x000fe200078e0000 */
[----:B------:R-:W-:Y:S01]  /*09a0*/  UIADD3 UR5, UR5, 0x7f, URZ ;  /* 0x0000007f05057890 */ /* 0x000fe2000fffe03f */
[----:B------:R-:W-:Y:S01]  /*09b0*/  IMAD.MOV.U32 R17, RZ, RZ, c[0x0][0x2c4] ;  /* 0x0000b100ff117624 */ /* 0x000fe200078e00ff */
[----:B------:R-:W-:Y:S01]  /*09c0*/  ISETP.NE.AND P0, PT, R5, 0x1, PT ;  /* 0x000000010500780c */ /* 0x000fe20003f05270 */
[----:B------:R-:W-:Y:S01]  /*09d0*/  IMAD.MOV.U32 R7, RZ, RZ, c[0x0][0x548] ;  /* 0x00015200ff077624 */ /* 0x000fe200078e00ff */
[----:B------:R-:W-:Y:S01]  /*09e0*/  LOP3.LUT R5, RZ, R0, RZ, 0x33, !PT ;  /* 0x00000000ff057212 */ /* 0x000fe200078e33ff */
[----:B------:R-:W-:Y:S01]  /*09f0*/  IMAD.IADD R4, R2, 0x1, -R4 ;  /* 0x0000000102047824 */ /* 0x000fe200078e0a04 */
[----:B------:R-:W-:Y:S01]  /*0a00*/  ISETP.NE.AND P3, PT, R17, 0x1, PT ;  /* 0x000000011100780c */ /* 0x000fe20003f65270 */
[----:B------:R-:W-:Y:S01]  /*0a10*/  USHF.R.S32.HI UR4, URZ, 0x1f, UR5 ;  /* 0x0000001f3f047899 */ /* 0x000fe20008011405 */
[----:B------:R-:W-:Y:S01]  /*0a20*/  BSSY B0, `(.L_x_65) ;  /* 0x000003f000007945 */ /* 0x000fe20003800000 */
[----:B------:R-:W-:-:S02]  /*0a30*/  IMAD R3, R3, c[0x0][0x554], R4 ;  /* 0x0001550003037a24 */ /* 0x000fc400078e0204 */
[----:B------:R-:W-:Y:S01]  /*0a40*/  ULEA.HI UR4, UR4, UR5, URZ, 0x7 ;  /* 0x0000000504047291 */ /* 0x000fe2000f8f383f */
[----:B------:R-:W-:Y:S02]  /*0a50*/  IMAD.MOV.U32 R2, RZ, RZ, RZ ;  /* 0x000000ffff027224 */ /* 0x000fe400078e00ff */
[----:B------:R-:W-:Y:S01]  /*0a60*/  IMAD.MOV.U32 R20, RZ, RZ, R3 ;  /* 0x000000ffff147224 */ /* 0x000fe200078e0003 */
[----:B------:R-:W-:Y:S01]  /*0a70*/  USHF.R.S32.HI UR4, URZ, 0x7, UR4 ;  /* 0x000000073f047899 */ /* 0x000fe20008011404 */
[----:B------:R-:W-:Y:S01]  /*0a80*/  @P0 IMAD.HI.U32 R6, R0, c[0x0][0x540], RZ ;  /* 0x0001500000060a27 */ /* 0x000fe200078e00ff */
[----:B------:R-:W-:-:S04]  /*0a90*/  IADD3 R0, R5, c[0x0][0x53c], RZ ;  /* 0x00014f0005007a10 */ /* 0x000fc80007ffe0ff */
[----:B------:R-:W-:Y:S01]  /*0aa0*/  @P0 SHF.R.U32.HI R11, RZ, c[0x0][0x544], R6 ;  /* 0x00015100ff0b0a19 */ /* 0x000fe20000011606 */
[----:B------:R-:W-:Y:S01]  /*0ab0*/  IMAD.MOV.U32 R6, RZ, RZ, 0x80 ;  /* 0x00000080ff067424 */ /* 0x000fe200078e00ff */
[----:B------:R-:W-:-:S03]  /*0ac0*/  ISETP.NE.AND P0, PT, R7, 0x1, PT ;  /* 0x000000010700780c */ /* 0x000fc60003f05270 */
[----:B------:R-:W-:Y:S01]  /*0ad0*/  IMAD R0, R11, c[0x0][0x53c], R0 ;  /* 0x00014f000b007a24 */ /* 0x000fe200078e0200 */
[----:B------:R1:W-:Y:S03]  /*0ae0*/  STL [R1+0x3c], R11 ;  /* 0x00003c0b01007387 */ /* 0x0003e60000100800 */
[----:B------:R-:W-:-:S05]  /*0af0*/  IMAD.SHL.U32 R155, R0, 0x80, RZ ;  /* 0x00000080009b7824 */ /* 0x000fca00078e00ff */
[----:B------:R-:W-:Y:S01]  /*0b00*/  IADD3 R0, R155, 0x7f, RZ ;  /* 0x0000007f9b007810 */ /* 0x000fe20007ffe0ff */
[----:B------:R1:W-:Y:S04]  /*0b10*/  STL [R1+0x48], R155 ;  /* 0x0000489b01007387 */ /* 0x0003e80000100800 */
[----:B------:R-:W-:-:S05]  /*0b20*/  @P3 IMAD.HI.U32 R5, R0, c[0x0][0x2c8], RZ ;  /* 0x0000b20000053a27 */ /* 0x000fca00078e00ff */
[----:B------:R-:W-:Y:S02]  /*0b30*/  @P3 SHF.R.U32.HI R0, RZ, c[0x0][0x2cc], R5 ;  /* 0x0000b300ff003a19 */ /* 0x000fe40000011605 */
[----:B------:R-:W-:-:S04]  /*0b40*/  IADD3 R5, R6, -c[0x0][0x168], RZ ;  /* 0x80005a0006057a10 */ /* 0x000fc80007ffe0ff */
[----:B------:R-:W-:-:S04]  /*0b50*/  IADD3 R0, R0, c[0x0][0x1d0], R5 ;  /* 0x0000740000007a10 */ /* 0x000fc80007ffe005 */
[----:B------:R-:W-:-:S04]  /*0b60*/  SHF.R.S32.HI R6, RZ, 0x1f, R0 ;  /* 0x0000001fff067819 */ /* 0x000fc80000011400 */
[----:B------:R-:W-:Y:S01]  /*0b70*/  LEA.HI R6, R6, R0, RZ, 0x7 ;  /* 0x0000000006067211 */ /* 0x000fe200078f38ff */
[----:B------:R-:W-:-:S03]  /*0b80*/  @P0 IMAD.HI.U32 R0, R3, c[0x0][0x54c], RZ ;  /* 0x0001530003000a27 */ /* 0x000fc600078e00ff */
[----:B------:R-:W-:Y:S02]  /*0b90*/  SHF.R.S32.HI R6, RZ, 0x7, R6 ;  /* 0x00000007ff067819 */ /* 0x000fe40000011406 */
[----:B------:R-:W-:Y:S02]  /*0ba0*/  @P0 SHF.R.U32.HI R20, RZ, c[0x0][0x550], R0 ;  /* 0x00015400ff140a19 */ /* 0x000fe40000011600 */
[----:B------:R-:W-:-:S03]  /*0bb0*/  IMNMX R6, R6, UR4, PT ;  /* 0x0000000406067c17 */ /* 0x000fc6000b800200 */
[----:B------:R-:W-:Y:S01]  /*0bc0*/  IMAD.MOV R0, RZ, RZ, -R20 ;  /* 0x000000ffff007224 */ /* 0x000fe200078e0a14 */
[----:B------:R1:W-:Y:S01]  /*0bd0*/  STL [R1+0x38], R20 ;  /* 0x0000381401007387 */ /* 0x0003e20000100800 */
[----:B------:R-:W-:Y:S02]  /*0be0*/  ISETP.GE.AND P0, PT, R6, 0x1, PT ;  /* 0x000000010600780c */ /* 0x000fe40003f06270 */
[----:B------:R-:W-:-:S05]  /*0bf0*/  IMAD R12, R0, c[0x0][0x548], R3 ;  /* 0x00015200000c7a24 */ /* 0x000fca00078e0203 */
[----:B------:R1:W-:Y:S06]  /*0c00*/  STL [R1+0x34], R12 ;  /* 0x0000340c01007387 */ /* 0x0003ec0000100800 */
[----:B------:R-:W-:Y:S05]  /*0c10*/  @!P0 BRA `(.L_x_66) ;  /* 0x000001f000008947 */ /* 0x000fea0003800000 */
[----:B------:R-:W-:-:S04]  /*0c20*/  SHF.R.U32.HI R0, RZ, 0x10, R11 ;  /* 0x00000010ff007819 */ /* 0x000fc8000001160b */
[----:B------:R-:W-:-:S04]  /*0c30*/  ISETP.NE.AND P0, PT, R0, RZ, PT ;  /* 0x000000ff0000720c */ /* 0x000fc80003f05270 */
[----:B------:R-:W-:-:S04]  /*0c40*/  SEL R0, R0, c[0x0][0x338], P0 ;  /* 0x0000ce0000007a07 */ /* 0x000fc80000000000 */
[-C--:B------:R-:W-:Y:S02]  /*0c50*/  IABS R3, R0.reuse ;  /* 0x0000000000037213 */ /* 0x080fe40000000000 */
[----:B------:R-:W-:Y:S02]  /*0c60*/  IADD3 R7, R0, -0x1, R6 ;  /* 0xffffffff00077810 */ /* 0x000fe40007ffe006 */
[----:B------:R-:W2:Y:S02]  /*0c70*/  I2F.RP R4, R3 ;  /* 0x0000000300047306 */ /* 0x000ea40000209400 */
[----:B------:R-:W-:Y:S02]  /*0c80*/  IABS R10, R7 ;  /* 0x00000007000a7213 */ /* 0x000fe40000000000 */
[----:B------:R-:W-:-:S04]  /*0c90*/  LOP3.LUT R7, R7, R0, RZ, 0x3c, !PT ;  /* 0x0000000007077212 */ /* 0x000fc800078e3cff */
[----:B------:R-:W-:Y:S01]  /*0ca0*/  ISETP.GE.AND P0, PT, R7, RZ, PT ;  /* 0x000000ff0700720c */ /* 0x000fe20003f06270 */
[----:B--2---:R-:W2:Y:S02]  /*0cb0*/  MUFU.RCP R4, R4 ;  /* 0x0000000400047308 */ /* 0x004ea40000001000 */
[----:B--2---:R-:W-:-:S06]  /*0cc0*/  IADD3 R4, R4, 0xffffffe, RZ ;  /* 0x0ffffffe04047810 */ /* 0x004fcc0007ffe0ff */
[----:B------:R-:W2:Y:S02]  /*0cd0*/  F2I.FTZ.U32.TRUNC.NTZ R5, R4 ;  /* 0x0000000400057305 */ /* 0x000ea4000021f000 */
[----:B--2---:R-:W-:Y:S02]  /*0ce0*/  IMAD.MOV R2, RZ, RZ, -R5 ;  /* 0x000000ffff027224 */ /* 0x004fe400078e0a05 */
[----:B------:R-:W-:Y:S02]  /*0cf0*/  IMAD.MOV.U32 R4, RZ, RZ, RZ ;  /* 0x000000ffff047224 */ /* 0x000fe400078e00ff */
[----:B------:R-:W-:Y:S01]  /*0d00*/  IMAD.MOV.U32 R8, RZ, RZ, R2 ;  /* 0x000000ffff087224 */ /* 0x000fe200078e0002 */
[----:B------:R-:W-:-:S03]  /*0d10*/  IABS R2, R0 ;  /* 0x0000000000027213 */ /* 0x000fc60000000000 */
[----:B------:R-:W-:Y:S02]  /*0d20*/  IMAD R8, R8, R3, RZ ;  /* 0x0000000308087224 */ /* 0x000fe400078e02ff */
[----:B------:R-:W-:Y:S02]  /*0d30*/  IMAD.MOV R9, RZ, RZ, -R2 ;  /* 0x000000ffff097224 */ /* 0x000fe400078e0a02 */
[----:B------:R-:W-:-:S04]  /*0d40*/  IMAD.HI.U32 R2, R5, R8, R4 ;  /* 0x0000000805027227 */ /* 0x000fc800078e0004 */
[----:B------:R-:W-:Y:S02]  /*0d50*/  IMAD.MOV.U32 R4, RZ, RZ, R10 ;  /* 0x000000ffff047224 */ /* 0x000fe400078e000a */
[----:B------:R-:W-:Y:S02]  /*0d60*/  IMAD.MOV.U32 R5, RZ, RZ, R9 ;  /* 0x000000ffff057224 */ /* 0x000fe400078e0009 */
[----:B------:R-:W-:-:S04]  /*0d70*/  IMAD.HI.U32 R2, R2, R4, RZ ;  /* 0x0000000402027227 */ /* 0x000fc800078e00ff */
[----:B------:R-:W-:-:S05]  /*0d80*/  IMAD R4, R2, R5, R4 ;  /* 0x0000000502047224 */ /* 0x000fca00078e0204 */
[----:B------:R-:W-:-:S13]  /*0d90*/  ISETP.GT.U32.AND P1, PT, R3, R4, PT ;  /* 0x000000040300720c */ /* 0x000fda0003f24070 */
[----:B------:R-:W-:Y:S01]  /*0da0*/  @!P1 IMAD.IADD R4, R4, 0x1, -R3 ;  /* 0x0000000104049824 */ /* 0x000fe200078e0a03 */
[----:B------:R-:W-:Y:S02]  /*0db0*/  @!P1 IADD3 R2, R2, 0x1, RZ ;  /* 0x0000000102029810 */ /* 0x000fe40007ffe0ff */
[----:B------:R-:W-:Y:S02]  /*0dc0*/  ISETP.NE.AND P1, PT, R0, RZ, PT ;  /* 0x000000ff0000720c */ /* 0x000fe40003f25270 */
[----:B------:R-:W-:-:S13]  /*0dd0*/  ISETP.GE.U32.AND P2, PT, R4, R3, PT ;  /* 0x000000030400720c */ /* 0x000fda0003f46070 */
[----:B------:R-:W-:-:S05]  /*0de0*/  @P2 IADD3 R2, R2, 0x1, RZ ;  /* 0x0000000102022810 */ /* 0x000fca0007ffe0ff */
[----:B------:R-:W-:Y:S01]  /*0df0*/  @!P0 IMAD.MOV R2, RZ, RZ, -R2 ;  /* 0x000000ffff028224 */ /* 0x000fe200078e0a02 */
[----:B------:R-:W-:Y:S02]  /*0e00*/  @!P1 LOP3.LUT R2, RZ, R0, RZ, 0x33, !PT ;  /* 0x00000000ff029212 */ /* 0x000fe400078e33ff */
.L_x_66:
[----:B------:R-:W-:Y:S05]  /*0e10*/  BSYNC B0 ;  /* 0x0000000000007941 */ /* 0x000fea0003800000 */
.L_x_65:
[----:B------:R-:W-:Y:S01]  /*0e20*/  LOP3.LUT R0, R11, 0xffff, RZ, 0xc0, !PT ;  /* 0x0000ffff0b007812 */ /* 0x000fe200078ec0ff */
[----:B------:R-:W-:Y:S01]  /*0e30*/  IMAD.MOV.U32 R15, RZ, RZ, RZ ;  /* 0x000000ffff0f7224 */ /* 0x000fe200078e00ff */
[----:B------:R-:W-:Y:S01]  /*0e40*/  CS2R R134, SRZ ;  /* 0x0000000000867805 */ /* 0x000fe2000001ff00 */
[----:B------:R-:W-:Y:S01]  /*0e50*/  IMAD.MOV.U32 R16, RZ, RZ, RZ ;  /* 0x000000ffff107224 */ /* 0x000fe200078e00ff */
[----:B------:R-:W-:Y:S01]  /*0e60*/  CS2R R132, SRZ ;  /* 0x0000000000847805 */ /* 0x000fe2000001ff00 */
[----:B------:R-:W-:Y:S01]  /*0e70*/  IMAD R161, R0, R2, RZ ;  /* 0x0000000200a17224 */ /* 0x000fe200078e02ff */
[----:B------:R-:W-:Y:S01]  /*0e80*/  PRMT R0, RZ, 0x7610, R0 ;  /* 0x00007610ff007816 */ /* 0x000fe20000000000 */
[----:B------:R-:W-:Y:S01]  /*0e90*/  CS2R R130, SRZ ;  /* 0x0000000000827805 */ /* 0x000fe2000001ff00 */
[----:B------:R-:W-:Y:S01]  /*0ea0*/  CS2R R128, SRZ ;  /* 0x0000000000807805 */ /* 0x000fe2000001ff00 */
[----:B------:R-:W-:Y:S01]  /*0eb0*/  IMAD.IADD R2, R161, 0x1, R2 ;  /* 0x00000001a1027824 */ /* 0x000fe200078e0202 */
[----:B------:R2:W-:Y:S01]  /*0ec0*/  STL [R1+0x8], R161 ;  /* 0x000008a101007387 */ /* 0x0005e20000100800 */
[----:B------:R-:W-:Y:S01]  /*0ed0*/  CS2R R126, SRZ ;  /* 0x00000000007e7805 */ /* 0x000fe2000001ff00 */
[----:B------:R-:W-:Y:S01]  /*0ee0*/  CS2R R124, SRZ ;  /* 0x00000000007c7805 */ /* 0x000fe2000001ff00 */
[----:B------:R-:W-:Y:S01]  /*0ef0*/  CS2R R122, SRZ ;  /* 0x00000000007a7805 */ /* 0x000fe2000001ff00 */
[----:B------:R-:W-:Y:S01]  /*0f00*/  IMNMX R160, R6, R2, PT ;  /* 0x0000000206a07217 */ /* 0x000fe20003800200 */
        /* <DEDUP_REMOVED lines=27> */
[----:B--2---:R-:W2:Y:S01]  /*10c0*/  S2R R3, SR_TID.X ;  /* 0x0000000000037919 */ /* 0x004ea20000002100 */
[----:B------:R-:W-:-:S03]  /*10d0*/  ISETP.NE.U32.AND P0, PT, RZ, c[0x0][0x340], PT ;  /* 0x0000d000ff007a0c */ /* 0x000fc60003f05070 */
[----:B------:R-:W3:Y:S01]  /*10e0*/  LDL.64 R4, [R1+0x40] ;  /* 0x0000400001047983 */ /* 0x000ee20000100a00 */
[----:B------:R-:W-:-:S03]  /*10f0*/  ISETP.NE.AND.EX P0, PT, RZ, c[0x0][0x344], PT, P0 ;  /* 0x0000d100ff007a0c */ /* 0x000fc60003f05300 */
[----:B------:R4:W3:Y:S10]  /*1100*/  LDL.64 R18, [R1+0x40] ;  /* 0x0000400001127983 */ /* 0x0008f40000100a00 */
[----:B------:R-:W-:-:S02]  /*1110*/  @P0 MOV R2, 0x4 ;  /* 0x0000000400020802 */ /* 0x000fc40000000f00 */
[----:B--2---:R-:W-:-:S04]  /*1120*/  SHF.R.S32.HI R41, RZ, 0x1f, R3 ;  /* 0x0000001fff297819 */ /* 0x004fc80000011403 */
[----:B------:R-:W-:Y:S01]  /*1130*/  LEA.HI R41, R41, R3, RZ, 0x3 ;  /* 0x0000000329297211 */ /* 0x000fe200078f18ff */
[----:B------:R-:W-:-:S03]  /*1140*/  @P0 IMAD.WIDE R2, R20, R2, c[0x0][0x340] ;  /* 0x0000d00014020625 */ /* 0x000fc600078e0202 */
[----:B------:R-:W-:Y:S02]  /*1150*/  SHF.R.S32.HI R41, RZ, 0x3, R41 ;  /* 0x00000003ff297819 */ /* 0x000fe40000011429 */
[----:B-1----:R1:W2:Y:S01]  /*1160*/  @P0 LDG.E R11, [R2.64] ;  /* 0x00000006020b0981 */ /* 0x0022a2000c1e1900 */
[----:B------:R-:W-:Y:S01]  /*1170*/  SHF.R.S32.HI R10, RZ, 0x1f, R20 ;  /* 0x0000001fff0a7819 */ /* 0x000fe20000011414 */
[----:B------:R-:W-:Y:S01]  /*1180*/  WARPSYNC 0xffffffff ;  /* 0xffffffff00007948 */ /* 0x000fe20003800000 */
[----:B------:R-:W-:Y:S02]  /*1190*/  SHF.R.S32.HI R0, RZ, 0x1f, R41 ;  /* 0x0000001fff007819 */ /* 0x000fe40000011429 */
[----:B------:R-:W-:-:S03]  /*11a0*/  IADD3 R64, R160, -0x1, RZ ;  /* 0xffffffffa0407810 */ /* 0x000fc60007ffe0ff */
[C---:B-1----:R-:W-:Y:S02]  /*11b0*/  IMAD R2, R0.reuse, c[0x0][0x1e0], RZ ;  /* 0x0000780000027a24 */ /* 0x042fe400078e02ff */
[----:B------:R-:W-:Y:S02]  /*11c0*/  IMAD R0, R0, c[0x0][0x208], RZ ;  /* 0x0000820000007a24 */ /* 0x000fe400078e02ff */
[C---:B------:R-:W-:Y:S02]  /*11d0*/  IMAD R6, R41.reuse, c[0x0][0x1e4], R2 ;  /* 0x0000790029067a24 */ /* 0x040fe400078e0202 */
[----:B------:R-:W-:Y:S01]  /*11e0*/  IMAD R7, R41, c[0x0][0x20c], R0 ;  /* 0x0000830029077a24 */ /* 0x000fe200078e0200 */
[----:B------:R-:W-:-:S05]  /*11f0*/  SHF.R.S32.HI R0, RZ, 0x1f, R12 ;  /* 0x0000001fff007819 */ /* 0x000fca000001140c */
[C---:B------:R-:W-:Y:S02]  /*1200*/  IMAD R8, R0.reuse, c[0x0][0x210], RZ ;  /* 0x0000840000087a24 */ /* 0x040fe400078e02ff */
[----:B------:R-:W-:Y:S02]  /*1210*/  IMAD R13, R0, c[0x0][0x1b8], RZ ;  /* 0x00006e00000d7a24 */ /* 0x000fe400078e02ff */
[C---:B------:R-:W-:Y:S02]  /*1220*/  IMAD R8, R12.reuse, c[0x0][0x214], R8 ;  /* 0x000085000c087a24 */ /* 0x040fe400078e0208 */
[----:B------:R-:W-:Y:S01]  /*1230*/  IMAD R13, R12, c[0x0][0x1bc], R13 ;  /* 0x00006f000c0d7a24 */ /* 0x000fe200078e020d */
[----:B---3--:R-:W-:-:S04]  /*1240*/  MOV R18, R4 ;  /* 0x0000000400127202 */ /* 0x008fc80000000f00 */
[--C-:B------:R-:W-:Y:S02]  /*1250*/  SHF.R.S32.HI R19, RZ, 0x1f, R18.reuse ;  /* 0x0000001fff137819 */ /* 0x100fe40000011412 */
[C---:B------:R-:W-:Y:S02]  /*1260*/  IADD3 R15, R18.reuse, 0x40, RZ ;  /* 0x00000040120f7810 */ /* 0x040fe40007ffe0ff */
[----:B------:R-:W-:Y:S01]  /*1270*/  ISETP.GE.AND P6, PT, R18, c[0x0][0x1d4], PT ;  /* 0x0000750012007a0c */ /* 0x000fe20003fc6270 */
[--C-:B------:R-:W-:Y:S01]  /*1280*/  IMAD.WIDE.U32 R2, R41, c[0x0][0x208], R18.reuse ;  /* 0x0000820029027a25 */ /* 0x100fe200078e0012 */
[----:B------:R-:W-:Y:S01]  /*1290*/  ISETP.GE.AND P5, PT, R15, c[0x0][0x1d4], PT ;  /* 0x000075000f007a0c */ /* 0x000fe20003fa6270 */
[----:B------:R4:W-:Y:S01]  /*12a0*/  STL [R1+0x44], R19 ;  /* 0x0000441301007387 */ /* 0x0009e20000100800 */
[----:B------:R-:W-:Y:S01]  /*12b0*/  SEL R14, RZ, 0x1, P6 ;  /* 0x00000001ff0e7807 */ /* 0x000fe20003000000 */
[----:B------:R-:W-:Y:S01]  /*12c0*/  IMAD.WIDE.U32 R4, R41, c[0x0][0x1e0], R18 ;  /* 0x0000780029047a25 */ /* 0x000fe200078e0012 */
[----:B------:R-:W-:-:S03]  /*12d0*/  IADD3 R3, R3, R7, RZ ;  /* 0x0000000703037210 */ /* 0x000fc60007ffe0ff */
[----:B------:R-:W-:Y:S02]  /*12e0*/  IMAD.IADD R5, R5, 0x1, R6 ;  /* 0x0000000105057824 */ /* 0x000fe400078e0206 */
[----:B------:R-:W-:Y:S01]  /*12f0*/  IMAD R6, R0, c[0x0][0x1e8], RZ ;  /* 0x00007a0000067a24 */ /* 0x000fe200078e02ff */
[----:B------:R-:W-:Y:S01]  /*1300*/  SEL R0, RZ, 0xffffffff, P5 ;  /* 0xffffffffff007807 */ /* 0x000fe20002800000 */
[----:B------:R-:W-:-:S04]  /*1310*/  IMAD.WIDE.U32 R4, R12, c[0x0][0x1e8], R4 ;  /* 0x00007a000c047a25 */ /* 0x000fc800078e0004 */
[C---:B------:R-:W-:Y:S02]  /*1320*/  IMAD R6, R12.reuse, c[0x0][0x1ec], R6 ;  /* 0x00007b000c067a24 */ /* 0x040fe400078e0206 */
[----:B------:R-:W-:-:S04]  /*1330*/  IMAD.WIDE.U32 R2, R12, c[0x0][0x210], R2 ;  /* 0x000084000c027a25 */ /* 0x000fc800078e0002 */
[----:B------:R-:W-:Y:S01]  /*1340*/  IMAD.IADD R7, R5, 0x1, R6 ;  /* 0x0000000105077824 */ /* 0x000fe200078e0206 */
[----:B------:R-:W-:Y:S01]  /*1350*/  IADD3 R5, R3, R8, RZ ;  /* 0x0000000803057210 */ /* 0x000fe20007ffe0ff */
[----:B------:R-:W-:Y:S01]  /*1360*/  IMAD.MOV.U32 R6, RZ, RZ, R4 ;  /* 0x000000ffff067224 */ /* 0x000fe200078e0004 */
[--C-:B--2---:R-:W-:Y:S01]  /*1370*/  @P0 SHF.R.S32.HI R3, RZ, 0x1f, R11.reuse ;  /* 0x0000001fff030819 */ /* 0x104fe2000001140b */
[----:B------:R-:W-:Y:S01]  /*1380*/  IMAD.WIDE.U32 R8, R12, c[0x0][0x1b8], RZ ;  /* 0x00006e000c087a25 */ /* 0x000fe200078e00ff */
[----:B------:R-:W-:Y:S02]  /*1390*/  @!P0 MOV R3, R10 ;  /* 0x0000000a00038202 */ /* 0x000fe40000000f00 */
[----:B------:R-:W-:Y:S01]  /*13a0*/  MOV R4, R2 ;  /* 0x0000000200047202 */ /* 0x000fe20000000f00 */
[----:B------:R-:W-:Y:S01]  /*13b0*/  @P0 IMAD.MOV.U32 R2, RZ, RZ, R11 ;  /* 0x000000ffff020224 */ /* 0x000fe200078e000b */
[----:B------:R-:W-:Y:S01]  /*13c0*/  SHF.L.U32 R12, R0, 0x1, RZ ;  /* 0x00000001000c7819 */ /* 0x000fe200000006ff */
[C---:B------:R-:W-:Y:S01]  /*13d0*/  IMAD R0, R3.reuse, c[0x0][0x1f0], RZ ;  /* 0x00007c0003007a24 */ /* 0x040fe200078e02ff */
[----:B------:R-:W-:Y:S01]  /*13e0*/  @!P0 MOV R2, R20 ;  /* 0x0000001400028202 */ /* 0x000fe20000000f00 */
[----:B------:R-:W-:Y:S01]  /*13f0*/  IMAD R3, R3, c[0x0][0x218], RZ ;  /* 0x0000860003037a24 */ /* 0x000fe200078e02ff */
[----:B------:R-:W-:-:S03]  /*1400*/  LOP3.LUT R40, R12, 0x2, R14, 0xe2, !PT ;  /* 0x000000020c287812 */ /* 0x000fc600078ee20e */
[----:B------:R-:W-:-:S04]  /*1410*/  IMAD.WIDE.U32 R136, R2, c[0x0][0x1f0], R6 ;  /* 0x00007c0002887a25 */ /* 0x000fc800078e0006 */
[C---:B------:R-:W-:Y:S01]  /*1420*/  IMAD.WIDE.U32 R30, R2.reuse, c[0x0][0x218], R4 ;  /* 0x00008600021e7a25 */ /* 0x040fe200078e0004 */
[----:B------:R4:W-:Y:S03]  /*1430*/  STL.64 [R1+0x18], R136 ;  /* 0x0000188801007387 */ /* 0x0009e60000100a00 */
[C---:B------:R-:W-:Y:S01]  /*1440*/  IMAD R0, R2.reuse, c[0x0][0x1f4], R0 ;  /* 0x00007d0002007a24 */ /* 0x040fe200078e0200 */
[----:B------:R4:W-:Y:S01]  /*1450*/  STL.64 [R1+0x20], R30 ;  /* 0x0000201e01007387 */ /* 0x0009e20000100a00 */
[----:B------:R-:W-:Y:S02]  /*1460*/  IMAD R2, R2, c[0x0][0x21c], R3 ;  /* 0x0000870002027a24 */ /* 0x000fe400078e0203 */
[----:B------:R-:W-:Y:S01]  /*1470*/  IMAD.IADD R6, R9, 0x1, R13 ;  /* 0x0000000109067824 */ /* 0x000fe200078e020d */
[----:B------:R-:W-:Y:S02]  /*1480*/  IADD3 R134, R137, R0, RZ ;  /* 0x0000000089867210 */ /* 0x000fe40007ffe0ff */
[----:B------:R-:W-:-:S03]  /*1490*/  IADD3 R28, R31, R2, RZ ;  /* 0x000000021f1c7210 */ /* 0x000fc60007ffe0ff */
[----:B------:R4:W-:Y:S04]  /*14a0*/  STL [R1+0x28], R134 ;  /* 0x0000288601007387 */ /* 0x0009e80000100800 */
[----:B------:R4:W-:Y:S02]  /*14b0*/  STL [R1+0x2c], R28 ;  /* 0x00002c1c01007387 */ /* 0x0009e40000100800 */
[----:B------:R-:W2:Y:S04]  /*14c0*/  LDL R16, [R1+0x60] ;  /* 0x0000600001107983 */ /* 0x000ea80000100800 */
[----:B------:R-:W3:Y:S01]  /*14d0*/  LDL R13, [R1+0x50] ;  /* 0x00005000010d7983 */ /* 0x000ee20000100800 */
[----:B------:R-:W-:Y:S01]  /*14e0*/  MOV R7, R6 ;  /* 0x0000000600077202 */ /* 0x000fe20000000f00 */
[----:B------:R-:W-:Y:S01]  /*14f0*/  IMAD R3, R10, c[0x0][0x1c0], RZ ;  /* 0x000070000a037a24 */ /* 0x000fe200078e02ff */
[----:B------:R-:W-:-:S03]  /*1500*/  MOV R6, R8 ;  /* 0x0000000800067202 */ /* 0x000fc60000000f00 */
[C---:B------:R-:W-:Y:S02]  /*1510*/  IMAD R3, R20.reuse, c[0x0][0x1c4], R3 ;  /* 0x0000710014037a24 */ /* 0x040fe400078e0203 */
[----:B------:R-:W-:-:S05]  /*1520*/  IMAD.WIDE.U32 R6, R20, c[0x0][0x1c0], R6 ;  /* 0x0000700014067a25 */ /* 0x000fca00078e0006 */
[----:B------:R-:W-:Y:S01]  /*1530*/  IADD3 R3, R7, R3, RZ ;  /* 0x0000000307037210 */ /* 0x000fe20007ffe0ff */
[----:B------:R-:W-:Y:S01]  /*1540*/  IMAD R12, R17, c[0x0][0x168], RZ ;  /* 0x00005a00110c7a24 */ /* 0x000fe200078e02ff */
[----:B------:R-:W-:-:S04]  /*1550*/  IADD3 R9, R41, R155, RZ ;  /* 0x0000009b29097210 */ /* 0x000fc80007ffe0ff */
[----:B------:R-:W-:Y:S01]  /*1560*/  ISETP.GE.AND P1, PT, R9, R12, PT ;  /* 0x0000000c0900720c */ /* 0x000fe20003f26270 */
[----:B------:R-:W-:Y:S01]  /*1570*/  BAR.SYNC.DEFER_BLOCKING 0x0 ;  /* 0x0000000000007b1d */ /* 0x000fe20000010000 */
[----:B------:R-:W-:Y:S02]  /*1580*/  ISETP.GE.AND P4, PT, R18, c[0x0][0x198], PT ;  /* 0x0000660012007a0c */ /* 0x000fe40003f86270 */
[----:B------:R-:W-:Y:S02]  /*1590*/  ISETP.GE.AND P2, PT, R15, c[0x0][0x198], PT ;  /* 0x000066000f007a0c */ /* 0x000fe40003f46270 */
[----:B------:R-:W-:Y:S02]  /*15a0*/  MOV R131, c[0x0][0x1e0] ;  /* 0x0000780000837a02 */ /* 0x000fe40000000f00 */
[----:B------:R-:W-:Y:S02]  /*15b0*/  MOV R132, c[0x0][0x1e4] ;  /* 0x0000790000847a02 */ /* 0x000fe40000000f00 */
[----:B--2---:R-:W-:-:S05]  /*15c0*/  IADD3 R2, R16, R155, RZ ;  /* 0x0000009b10027210 */ /* 0x004fca0007ffe0ff */
[----:B------:R-:W-:Y:S01]  /*15d0*/  @P3 IMAD.HI.U32 R4, R2, c[0x0][0x2c8], RZ ;  /* 0x0000b20002043a27 */ /* 0x000fe200078e00ff */
[----:B------:R-:W-:-:S04]  /*15e0*/  MOV R0, R2 ;  /* 0x0000000200007202 */ /* 0x000fc80000000f00 */
[----:B------:R-:W-:-:S04]  /*15f0*/  @P3 SHF.R.U32.HI R0, RZ, c[0x0][0x2cc], R4 ;  /* 0x0000b300ff003a19 */ /* 0x000fc80000011604 */
[----:B------:R-:W-:Y:S02]  /*1600*/  IADD3 R4, -R0, RZ, RZ ;  /* 0x000000ff00047210 */ /* 0x000fe40007ffe1ff */
[----:B------:R-:W-:-:S03]  /*1610*/  SHF.R.S32.HI R5, RZ, 0x1f, R0 ;  /* 0x0000001fff057819 */ /* 0x000fc60000011400 */
[----:B------:R-:W-:Y:S01]  /*1620*/  IMAD R4, R4, c[0x0][0x2c4], R2 ;  /* 0x0000b10004047a24 */ /* 0x000fe200078e0202 */
[----:B------:R-:W-:Y:S01]  /*1630*/  MOV R2, R6 ;  /* 0x0000000600027202 */ /* 0x000fe20000000f00 */
[----:B------:R-:W-:-:S04]  /*1640*/  IMAD R5, R5, c[0x0][0x1b0], RZ ;  /* 0x00006c0005057a24 */ /* 0x000fc800078e02ff */
[----:B------:R-:W-:-:S04]  /*1650*/  IMAD.WIDE.U32 R2, R0, c[0x0][0x1b0], R2 ;  /* 0x00006c0000027a25 */ /* 0x000fc800078e0002 */
[----:B------:R-:W-:Y:S01]  /*1660*/  IMAD R0, R0, c[0x0][0x1b4], R5 ;  /* 0x00006d0000007a24 */ /* 0x000fe200078e0205 */
[----:B------:R-:W-:-:S04]  /*1670*/  SHF.R.S32.HI R5, RZ, 0x1f, R4 ;  /* 0x0000001fff057819 */ /* 0x000fc80000011404 */
[----:B------:R-:W-:Y:S01]  /*1680*/  IADD3 R3, R3, R0, RZ ;  /* 0x0000000003037210 */ /* 0x000fe20007ffe0ff */
[----:B------:R-:W-:-:S04]  /*1690*/  IMAD R0, R5, c[0x0][0x1a8], RZ ;  /* 0x00006a0005007a24 */ /* 0x000fc800078e02ff */
[C---:B------:R-:W-:Y:S02]  /*16a0*/  IMAD R0, R4.reuse, c[0x0][0x1ac], R0 ;  /* 0x00006b0004007a24 */ /* 0x040fe400078e0200 */
[----:B------:R-:W-:-:S05]  /*16b0*/  IMAD.WIDE.U32 R2, R4, c[0x0][0x1a8], R2 ;  /* 0x00006a0004027a25 */ /* 0x000fca00078e0002 */
[----:B------:R-:W-:Y:S02]  /*16c0*/  IADD3 R0, R3, R0, RZ ;  /* 0x0000000003007210 */ /* 0x000fe40007ffe0ff */
[----:B------:R-:W-:-:S04]  /*16d0*/  LEA R8, P0, R2, c[0x0][0x160], 0x1 ;  /* 0x0000580002087a11 */ /* 0x000fc800078008ff */
[----:B------:R-:W-:Y:S02]  /*16e0*/  LEA.HI.X R0, R2, c[0x0][0x164], R0, 0x1, P0 ;  /* 0x0000590002007a11 */ /* 0x000fe400000f0c00 */
[----:B------:R-:W1:Y:S04]  /*16f0*/  SHFL.IDX PT, R2, R8, RZ, 0x181f ;  /* 0x00181fff08027589 */ /* 0x000e6800000e0000 */
[----:B------:R-:W3:Y:S04]  /*1700*/  SHFL.IDX PT, R3, R0, RZ, 0x181f ;  /* 0x00181fff00037589 */ /* 0x000ee800000e0000 */
[----:B------:R-:W2:Y:S01]  /*1710*/  SHFL.IDX PT, R6, R8, 0x1, 0x181f ;  /* 0x00381f0008067f89 */ /* 0x000ea200000e0000 */
[----:B------:R-:W-:-:S03]  /*1720*/  IADD3 R4, R9, 0x20, RZ ;  /* 0x0000002009047810 */ /* 0x000fc60007ffe0ff */
[----:B------:R-:W5:Y:S01]  /*1730*/  SHFL.IDX PT, R7, R0, 0x1, 0x181f ;  /* 0x00381f0000077f89 */ /* 0x000f6200000e0000 */
[----:B-1----:R-:W-:-:S04]  /*1740*/  @!P1 LEA R10, P0, R15, R2, 0x1 ;  /* 0x000000020f0a9211 */ /* 0x002fc800078008ff */
[----:B---3--:R-:W-:Y:S02]  /*1750*/  @!P1 LEA.HI.X R11, R15, R3, R13, 0x1, P0 ;  /* 0x000000030f0b9211 */ /* 0x008fe400000f0c0d */
[----:B------:R-:W-:Y:S01]  /*1760*/  ISETP.GE.AND P0, PT, R4, R12, PT ;  /* 0x0000000c0400720c */ /* 0x000fe20003f06270 */
[----:B------:R-:W-:Y:S01]  /*1770*/  @!P1 IMAD.WIDE R2, R18, 0x2, R2 ;  /* 0x0000000212029825 */ /* 0x000fe200078e0202 */
[----:B------:R-:W1:Y:S04]  /*1780*/  SHFL.IDX PT, R4, R8, 0x2, 0x181f ;  /* 0x00581f0008047f89 */ /* 0x000e6800000e0000 */
[----:B------:R3:W-:Y:S04]  /*1790*/  @!P1 LDGSTS.E.BYPASS.LTC128B.128 [R228+0x100], [R2.64], !P4 ;  /* 0x0010000002e49fae */ /* 0x0007e8000e101d46 */
[----:B------:R-:W4:Y:S04]  /*17a0*/  SHFL.IDX PT, R5, R0, 0x2, 0x181f ;  /* 0x00581f0000057f89 */ /* 0x000f2800000e0000 */
[----:B------:R2:W-:Y:S01]  /*17b0*/  @!P1 LDGSTS.E.BYPASS.LTC128B.128 [R228+0x4100], [R10.64], !P2 ;  /* 0x041000000ae49fae */ /* 0x0005e2000d101d46 */
[----:B---3--:R-:W-:-:S02]  /*17c0*/  IADD3 R2, R9, 0x40, RZ ;  /* 0x0000004009027810 */ /* 0x008fc40007ffe0ff */
[----:B--2---:R-:W-:-:S04]  /*17d0*/  @!P0 LEA R10, P1, R15, R6, 0x1 ;  /* 0x000000060f0a8211 */ /* 0x004fc800078208ff */
[----:B-----5:R-:W-:Y:S02]  /*17e0*/  @!P0 LEA.HI.X R11, R15, R7, R13, 0x1, P1 ;  /* 0x000000070f0b8211 */ /* 0x020fe400008f0c0d */
[----:B------:R-:W-:Y:S01]  /*17f0*/  ISETP.GE.AND P1, PT, R2, R12, PT ;  /* 0x0000000c0200720c */ /* 0x000fe20003f26270 */
[----:B------:R-:W-:Y:S01]  /*1800*/  @!P0 IMAD.WIDE R6, R18, 0x2, R6 ;  /* 0x0000000212068825 */ /* 0x000fe200078e0206 */
[----:B------:R-:W-:Y:S04]  /*1810*/  SHFL.IDX PT, R2, R8, 0x3, 0x181f ;  /* 0x00781f0008027f89 */ /* 0x000fe800000e0000 */
[----:B------:R2:W3:Y:S01]  /*1820*/  SHFL.IDX PT, R3, R0, 0x3, 0x181f ;  /* 0x00781f0000037f89 */ /* 0x0004e200000e0000 */
[----:B------:R-:W-:-:S03]  /*1830*/  IADD3 R9, R9, 0x60, RZ ;  /* 0x0000006009097810 */ /* 0x000fc60007ffe0ff */
[----:B------:R1:W-:Y:S04]  /*1840*/  @!P0 LDGSTS.E.BYPASS.LTC128B.128 [R228+0x1100], [R6.64], !P4 ;  /* 0x0110000006e48fae */ /* 0x0003e8000e101d46 */
[----:B------:R5:W-:Y:S01]  /*1850*/  @!P0 LDGSTS.E.BYPASS.LTC128B.128 [R228+0x5100], [R10.64], !P2 ;  /* 0x051000000ae48fae */ /* 0x000be2000d101d46 */
[----:B-1----:R-:W-:-:S04]  /*1860*/  @!P1 LEA R6, P0, R15, R4, 0x1 ;  /* 0x000000040f069211 */ /* 0x002fc800078008ff */
[----:B----4-:R-:W-:Y:S02]  /*1870*/  @!P1 LEA.HI.X R7, R15, R5, R13, 0x1, P0 ;  /* 0x000000050f079211 */ /* 0x010fe400000f0c0d */
[----:B------:R-:W-:Y:S01]  /*1880*/  ISETP.GE.AND P0, PT, R9, R12, PT ;  /* 0x0000000c0900720c */ /* 0x000fe20003f06270 */
[----:B------:R-:W-:Y:S01]  /*1890*/  @!P1 IMAD.WIDE R4, R18, 0x2, R4 ;  /* 0x0000000212049825 */ /* 0x000fe200078e0204 */
[----:B--2---:R-:W-:Y:S02]  /*18a0*/  IADD3 R0, -R41, c[0x0][0x1d0], RZ ;  /* 0x0000740029007a10 */ /* 0x004fe40007ffe1ff */
[----:B-----5:R-:W-:Y:S02]  /*18b0*/  SHF.R.S32.HI R10, RZ, 0x1f, R64 ;  /* 0x0000001fff0a7819 */ /* 0x020fe40000011440 */
[----:B------:R3:W-:Y:S01]  /*18c0*/  @!P1 LDGSTS.E.BYPASS.LTC128B.128 [R228+0x2100], [R4.64], !P4 ;  /* 0x0210000004e49fae */ /* 0x0007e2000e101d46 */
[----:B------:R-:W-:Y:S02]  /*18d0*/  IMAD R0, R64, -0x80, R0 ;  /* 0xffffff8040007824 */ /* 0x000fe400078e0200 */
[----:B------:R-:W-:Y:S01]  /*18e0*/  IMAD R8, R10, c[0x0][0x1e0], RZ ;  /* 0x000078000a087a24 */ /* 0x000fe200078e02ff */
[----:B------:R1:W-:Y:S02]  /*18f0*/  @!P1 LDGSTS.E.BYPASS.LTC128B.128 [R228+0x6100], [R6.64], !P2 ;  /* 0x0610000006e49fae */ /* 0x0003e4000d101d46 */
[----:B------:R-:W-:Y:S01]  /*1900*/  ISETP.GE.AND P1, PT, R0, 0x1, PT ;  /* 0x000000010000780c */ /* 0x000fe20003f26270 */
[----:B------:R-:W-:-:S02]  /*1910*/  IMAD R8, R64, c[0x0][0x1e4], R8 ;  /* 0x0000790040087a24 */ /* 0x000fc400078e0208 */
[----:B---3--:R-:W-:-:S05]  /*1920*/  @!P0 IMAD.WIDE R4, R18, 0x2, R2 ;  /* 0x0000000212048825 */ /* 0x008fca00078e0202 */
[----:B------:R2:W-:Y:S01]  /*1930*/  @!P0 LDGSTS.E.BYPASS.LTC128B.128 [R228+0x3100], [R4.64], !P4 ;  /* 0x0310000004e48fae */ /* 0x0005e2000e101d46 */
[----:B-1----:R-:W-:-:S04]  /*1940*/  @!P0 LEA R6, P4, R15, R2, 0x1 ;  /* 0x000000020f068211 */ /* 0x002fc800078808ff */
[----:B------:R-:W-:-:S05]  /*1950*/  @!P0 LEA.HI.X R7, R15, R3, R13, 0x1, P4 ;  /* 0x000000030f078211 */ /* 0x000fca00020f0c0d */
[----:B------:R1:W-:Y:S01]  /*1960*/  @!P0 LDGSTS.E.BYPASS.LTC128B.128 [R228+0x7100], [R6.64], !P2 ;  /* 0x0710000006e48fae */ /* 0x0003e2000d101d46 */
[----:B--2---:R-:W-:Y:S01]  /*1970*/  IMAD.WIDE.U32 R4, R64, c[0x0][0x1e0], RZ ;  /* 0x0000780040047a25 */ /* 0x004fe200078e00ff */
[----:B------:R-:W-:Y:S02]  /*1980*/  ISETP.GE.AND P2, PT, R0, 0x41, PT ;  /* 0x000000410000780c */ /* 0x000fe40003f46270 */
[----:B------:R-:W0:Y:S02]  /*1990*/  LDGDEPBAR ;  /* 0x00000000000079af */ /* 0x000e240000000000 */
[----:B------:R-:W-:Y:S02]  /*19a0*/  LEA R2, P4, R4, R136, 0x7 ;  /* 0x0000008804027211 */ /* 0x000fe400078838ff */
[----:B------:R-:W-:-:S04]  /*19b0*/  IADD3 R8, R5, R8, RZ ;  /* 0x0000000805087210 */ /* 0x000fc80007ffe0ff */
[----:B------:R-:W-:Y:S02]  /*19c0*/  LEA.HI.X R3, R4, R134, R8, 0x7, P4 ;  /* 0x0000008604037211 */ /* 0x000fe400020f3c08 */
[----:B------:R-:W-:-:S04]  /*19d0*/  @P1 LEA R4, P4, R2, c[0x0][0x1c8], 0x1 ;  /* 0x0000720002041a11 */ /* 0x000fc800078808ff */
[----:B------:R-:W-:Y:S02]  /*19e0*/  @P1 LEA.HI.X R5, R2, c[0x0][0x1cc], R3, 0x1, P4 ;  /* 0x0000730002051a11 */ /* 0x000fe400020f0c03 */
[----:B------:R-:W-:-:S03]  /*19f0*/  ISETP.GE.AND P4, PT, R0, 0x21, PT ;  /* 0x000000210000780c */ /* 0x000fc60003f86270 */
[----:B------:R2:W-:Y:S04]  /*1a00*/  @P1 LDGSTS.E.BYPASS.LTC128B.128 [R228+0x8100], [R4.64], !P6 ;  /* 0x0810000004e41fae */ /* 0x0005e8000f101d46 */
[----:B------:R2:W-:Y:S01]  /*1a10*/  @P1 LDGSTS.E.BYPASS.LTC128B.128 [R228+0xc100], [R4.64+0x80], !P5 ;  /* 0x0c10008004e41fae */ /* 0x0005e2000e901d46 */
[----:B------:R-:W-:-:S05]  /*1a20*/  ISETP.GE.AND P1, PT, R0, 0x61, PT ;  /* 0x000000610000780c */ /* 0x000fca0003f26270 */
[----:B-1----:R-:W-:-:S04]  /*1a30*/  @P4 LEA R6, P0, R131, R2, 0x5 ;  /* 0x0000000283064211 */ /* 0x002fc800078028ff */
[----:B------:R-:W-:Y:S02]  /*1a40*/  @P4 LEA.HI.X R0, R131, R3, R132, 0x5, P0 ;  /* 0x0000000383004211 */ /* 0x000fe400000f2c84 */
[----:B------:R-:W-:-:S04]  /*1a50*/  @P4 LEA R8, P0, R6, c[0x0][0x1c8], 0x1 ;  /* 0x0000720006084a11 */ /* 0x000fc800078008ff */
[----:B------:R-:W-:Y:S02]  /*1a60*/  @P4 LEA.HI.X R9, R6, c[0x0][0x1cc], R0, 0x1, P0 ;  /* 0x0000730006094a11 */ /* 0x000fe400000f0c00 */
[----:B------:R-:W-:-:S03]  /*1a70*/  SHF.L.U32 R6, R132, 0x6, RZ ;  /* 0x0000000684067819 */ /* 0x000fc600000006ff */
[----:B------:R1:W-:Y:S04]  /*1a80*/  @P4 LDGSTS.E.BYPASS.LTC128B.128 [R228+0x9100], [R8.64], !P6 ;  /* 0x0910000008e44fae */ /* 0x0003e8000f101d46 */
[----:B------:R1:W-:Y:S01]  /*1a90*/  @P4 LDGSTS.E.BYPASS.LTC128B.128 [R228+0xd100], [R8.64+0x80], !P5 ;  /* 0x0d10008008e44fae */ /* 0x0003e2000e901d46 */
[----:B--2---:R-:W-:-:S05]  /*1aa0*/  IMAD.WIDE.U32 R4, R131, 0x40, RZ ;  /* 0x0000004083047825 */ /* 0x004fca00078e00ff */
[----:B------:R-:W-:Y:S01]  /*1ab0*/  @P2 IADD3 R0, P0, R2, R4, RZ ;  /* 0x0000000402002210 */ /* 0x000fe20007f1e0ff */
[----:B------:R-:W-:-:S03]  /*1ac0*/  @P1 IMAD R4, R132, 0x60, RZ ;  /* 0x0000006084041824 */ /* 0x000fc600078e02ff */
[----:B------:R-:W-:Y:S01]  /*1ad0*/  @P2 IADD3.X R5, R3, R5, R6, P0, !PT ;  /* 0x0000000503052210 */ /* 0x000fe200007fe406 */
[----:B------:R-:W-:Y:S01]  /*1ae0*/  @P1 IMAD.WIDE.U32 R2, R131, 0x60, R2 ;  /* 0x0000006083021825 */ /* 0x000fe200078e0002 */
[----:B------:R-:W-:-:S04]  /*1af0*/  @P2 LEA R6, P0, R0, c[0x0][0x1c8], 0x1 ;  /* 0x0000720000062a11 */ /* 0x000fc800078008ff */
[----:B------:R-:W-:Y:S02]  /*1b00*/  @P2 LEA.HI.X R7, R0, c[0x0][0x1cc], R5, 0x1, P0 ;  /* 0x0000730000072a11 */ /* 0x000fe400000f0c05 */
[----:B------:R-:W-:Y:S02]  /*1b10*/  @P1 IADD3 R0, R3, R4, RZ ;  /* 0x0000000403001210 */ /* 0x000fe40007ffe0ff */
[C---:B------:R-:W-:Y:S01]  /*1b20*/  @P1 LEA R4, P0, R2.reuse, c[0x0][0x1c8], 0x1 ;  /* 0x0000720002041a11 */ /* 0x040fe200078008ff */
[----:B------:R2:W-:Y:S03]  /*1b30*/  @P2 LDGSTS.E.BYPASS.LTC128B.128 [R228+0xa100], [R6.64], !P6 ;  /* 0x0a10000006e42fae */ /* 0x0005e6000f101d46 */
[----:B------:R-:W-:Y:S01]  /*1b40*/  @P1 LEA.HI.X R5, R2, c[0x0][0x1cc], R0, 0x1, P0 ;  /* 0x0000730002051a11 */ /* 0x000fe200000f0c00 */
[----:B------:R2:W-:Y:S04]  /*1b50*/  @P2 LDGSTS.E.BYPASS.LTC128B.128 [R228+0xe100], [R6.64+0x80], !P5 ;  /* 0x0e10008006e42fae */ /* 0x0005e8000e901d46 */
[----:B------:R2:W-:Y:S04]  /*1b60*/  @P1 LDGSTS.E.BYPASS.LTC128B.128 [R228+0xb100], [R4.64], !P6 ;  /* 0x0b10000004e41fae */ /* 0x0005e8000f101d46 */
[----:B------:R2:W-:Y:S04]  /*1b70*/  @P1 LDGSTS.E.BYPASS.LTC128B.128 [R228+0xf100], [R4.64+0x80], !P5 ;  /* 0x0f10008004e41fae */ /* 0x0005e8000e901d46 */
[----:B------:R-:W0:Y:S01]  /*1b80*/  LDGDEPBAR ;  /* 0x00000000000079af */ /* 0x000e220000000000 */
[----:B------:R-:W-:-:S04]  /*1b90*/  DEPBAR.LE SB0, 0x1 ;  /* 0x000080400000791a */ /* 0x000fc80000000000 */
[----:B------:R-:W-:Y:S06]  /*1ba0*/  BAR.SYNC.DEFER_BLOCKING 0x0 ;  /* 0x0000000000007b1d */ /* 0x000fec0000010000 */
[----:B------:R-:W-:Y:S04]  /*1bb0*/  LDSM.16.M88.4 R140, [R224] ;  /* 0x00000000e08c783b */ /* 0x000fe80000000200 */
[----:B------:R-:W-:Y:S04]  /*1bc0*/  LDSM.16.M88.4 R144, [R225] ;  /* 0x00000000e190783b */ /* 0x000fe80000000200 */
[----:B------:R-:W-:Y:S04]  /*1bd0*/  LDSM.16.M88.4 R168, [R227] ;  /* 0x00000000e3a8783b */ /* 0x000fe80000000200 */
[----:B------:R-:W-:Y:S04]  /*1be0*/  LDSM.16.M88.4 R172, [R226] ;  /* 0x00000000e2ac783b */ /* 0x000fe80000000200 */
[----:B------:R-:W-:Y:S04]  /*1bf0*/  LDSM.16.M88.4 R176, [R224+0x4000] ;  /* 0x00400000e0b0783b */ /* 0x000fe80000000200 */
[----:B------:R-:W-:Y:S04]  /*1c00*/  LDSM.16.M88.4 R184, [R225+0x4000] ;  /* 0x00400000e1b8783b */ /* 0x000fe80000000200 */
[----:B------:R-:W-:Y:S04]  /*1c10*/  LDSM.16.M88.4 R192, [R227+0x4000] ;  /* 0x00400000e3c0783b */ /* 0x000fe80000000200 */
[----:B------:R-:W-:Y:S04]  /*1c20*/  LDSM.16.M88.4 R196, [R226+0x4000] ;  /* 0x00400000e2c4783b */ /* 0x000fe80000000200 */
[----:B------:R-:W-:Y:S06]  /*1c30*/  BAR.SYNC.DEFER_BLOCKING 0x0 ;  /* 0x0000000000007b1d */ /* 0x000fec0000010000 */
[----:B------:R-:W-:-:S04]  /*1c40*/  DEPBAR.LE SB0, 0x0 ;  /* 0x000080000000791a */ /* 0x000fc80000000000 */
[----:B------:R-:W-:Y:S06]  /*1c50*/  BAR.SYNC.DEFER_BLOCKING 0x0 ;  /* 0x0000000000007b1d */ /* 0x000fec0000010000 */
[----:B------:R-:W2:Y:S04]  /*1c60*/  LDSM.16.M88.4 R12, [R201] ;  /* 0x00000000c90c783b */ /* 0x000ea80000000200 */
[----:B------:R-:W3:Y:S04]  /*1c70*/  LDSM.16.M88.4 R16, [R207] ;  /* 0x00000000cf10783b */ /* 0x000ee80000000200 */
[----:B------:R-:W4:Y:S04]  /*1c80*/  LDSM.16.M88.4 R24, [R201+0x800] ;  /* 0x00080000c918783b */ /* 0x000f280000000200 */
[----:B------:R-:W5:Y:S01]  /*1c90*/  LDSM.16.M88.4 R32, [R201+0x1000] ;  /* 0x00100000c920783b */ /* 0x000f620000000200 */
[----:B------:R-:W-:-:S03]  /*1ca0*/  IMAD R0, R10, c[0x0][0x208], RZ ;  /* 0x000082000a007a24 */ /* 0x000fc600078e02ff */
[----:B------:R-:W1:Y:S01]  /*1cb0*/  LDSM.16.M88.4 R36, [R222] ;  /* 0x00000000de24783b */ /* 0x000e620000000200 */
[----:B------:R-:W-:Y:S01]  /*1cc0*/  IMAD.WIDE.U32 R2, R64, c[0x0][0x208], RZ ;  /* 0x0000820040027a25 */ /* 0x000fe200078e00ff */
[----:B------:R-:W-:Y:S02]  /*1cd0*/  MOV R11, c[0x0][0x208] ;  /* 0x00008200000b7a02 */ /* 0x000fe40000000f00 */
[----:B------:R-:W-:Y:S01]  /*1ce0*/  MOV R133, 0xffffff80 ;  /* 0xffffff8000857802 */ /* 0x000fe20000000f00 */
[----:B------:R-:W-:Y:S04]  /*1cf0*/  LDSM.16.M88.4 R52, [R201+0x3000] ;  /* 0x00300000c934783b */ /* 0x000fe80000000200 */
[----:B------:R-:W-:Y:S04]  /*1d00*/  LDSM.16.M88.4 R48, [R201+0x2800] ;  /* 0x00280000c930783b */ /* 0x000fe80000000200 */
[----:B------:R-:W-:Y:S04]  /*1d10*/  LDSM.16.M88.4 R56, [R201+0x3800] ;  /* 0x00380000c938783b */ /* 0x000fe80000000200 */
[----:B------:R-:W-:Y:S04]  /*1d20*/  LDSM.16.M88.4 R76, [R220] ;  /* 0x00000000dc4c783b */ /* 0x000fe80000000200 */
[----:B------:R-:W-:Y:S01]  /*1d30*/  LDSM.16.M88.4 R60, [R219] ;  /* 0x00000000db3c783b */ /* 0x000fe20000000200 */
[C---:B--2---:R-:W-:Y:S03]  /*1d40*/  HMMA.16816.F32 R4, R140.reuse, R12, RZ ;  /* 0x0000000c8c04723c */ /* 0x044fe600000018ff */
[----:B------:R-:W-:Y:S04]  /*1d50*/  LDSM.16.M88.4 R80, [R218] ;  /* 0x00000000da50783b */ /* 0x000fe80000000200 */
[----:B------:R-:W-:Y:S01]  /*1d60*/  LDSM.16.M88.4 R96, [R217] ;  /* 0x00000000d960783b */ /* 0x000fe20000000200 */
[----:B------:R-:W-:Y:S01]  /*1d70*/  HMMA.16816.F32 R12, R140, R14, RZ ;  /* 0x0000000e8c0c723c */ /* 0x000fe200000018ff */
[----:B------:R-:W-:-:S02]  /*1d80*/  MOV R10, 0x6 ;  /* 0x00000006000a7802 */ /* 0x000fc40000000f00 */
[----:B------:R-:W-:Y:S02]  /*1d90*/  LDSM.16.M88.4 R100, [R216] ;  /* 0x00000000d864783b */ /* 0x000fe40000000200 */
[----:B------:R-:W-:-:S11]  /*1da0*/  SHF.L.U64.HI R10, R11, R10, c[0x0][0x20c] ;  /* 0x000083000b0a7619 */ /* 0x000fd6000001020a */
[----:B---3--:R-:W-:Y:S07]  /*1db0*/  HMMA.16816.F32 R124, R144, R16, R4 ;  /* 0x00000010907c723c */ /* 0x008fee0000001804 */
[----:B------:R-:W-:Y:S01]  /*1dc0*/  IMAD R4, R64, c[0x0][0x20c], R0 ;  /* 0x0000830040047a24 */ /* 0x000fe200078e0200 */
[----:B------:R-:W-:-:S04]  /*1dd0*/  LEA R0, P0, R2, R30, 0x7 ;  /* 0x0000001e02007211 */ /* 0x000fc800078038ff */
[----:B------:R-:W-:Y:S01]  /*1de0*/  IADD3 R3, R3, R4, RZ ;  /* 0x0000000403037210 */ /* 0x000fe20007ffe0ff */
[----:B----4-:R-:W-:Y:S01]  /*1df0*/  HMMA.16816.F32 R20, R140, R24, RZ ;  /* 0x000000188c14723c */ /* 0x010fe200000018ff */
[----:B------:R-:W-:Y:S02]  /*1e00*/  SHF.L.U32 R11, R11, 0x6, RZ ;  /* 0x000000060b0b7819 */ /* 0x000fe400000006ff */
[----:B------:R-:W-:Y:S02]  /*1e10*/  LEA.HI.X R3, R2, R28, R3, 0x7, P0 ;  /* 0x0000001c02037211 */ /* 0x000fe400000f3c03 */
[----:B------:R-:W-:Y:S01]  /*1e20*/  LEA R2, P0, R0, c[0x0][0x1f8], 0x1 ;  /* 0x00007e0000027a11 */ /* 0x000fe200078008ff */
[----:B------:R-:W-:Y:S01]  /*1e30*/  IMAD R130, R64, R133, c[0x0][0x1d0] ;  /* 0x0000740040827624 */ /* 0x000fe200078e0285 */
[----:B------:R-:W2:Y:S01]  /*1e40*/  LDSM.16.M88.4 R28, [R221] ;  /* 0x00000000dd1c783b */ /* 0x000ea20000000200 */
[----:B------:R-:W-:Y:S01]  /*1e50*/  HMMA.16816.F32 R120, R144, R18, R12 ;  /* 0x000000129078723c */ /* 0x000fe2000000180c */
[----:B------:R-:W-:-:S02]  /*1e60*/  LEA.HI.X R3, R0, c[0x0][0x1fc], R3, 0x1, P0 ;  /* 0x00007f0000037a11 */ /* 0x000fc400000f0c03 */
[----:B-1----:R-:W-:Y:S02]  /*1e70*/  IADD3 R8, P1, P0, R11, 0x80, R2 ;  /* 0x000000800b087810 */ /* 0x002fe4000783e002 */
[----:B------:R-:W-:-:S03]  /*1e80*/  LOP3.LUT R4, R40, 0x1, RZ, 0xc0, !PT ;  /* 0x0000000128047812 */ /* 0x000fc600078ec0ff */
[----:B------:R-:W-:Y:S01]  /*1e90*/  HMMA.16816.F32 R16, R140, R26, RZ ;  /* 0x0000001a8c10723c */ /* 0x000fe200000018ff */
[----:B------:R-:W1:Y:S01]  /*1ea0*/  LDSM.16.M88.4 R24, [R201+0x1800] ;  /* 0x00180000c918783b */ /* 0x000e620000000200 */
[----:B------:R-:W-:Y:S02]  /*1eb0*/  IADD3 R6, P4, R11, R2, RZ ;  /* 0x000000020b067210 */ /* 0x000fe40007f9e0ff */
[----:B------:R-:W-:Y:S02]  /*1ec0*/  IADD3.X R9, R10, RZ, R3, P1, P0 ;  /* 0x000000ff0a097210 */ /* 0x000fe40000fe0403 */
[----:B------:R-:W-:Y:S02]  /*1ed0*/  IADD3 R0, -R41, R130, RZ ;  /* 0x0000008229007210 */ /* 0x000fe40007ffe1ff */
[----:B------:R-:W-:Y:S02]  /*1ee0*/  LOP3.LUT P1, RZ, R40, 0x2, RZ, 0xc0, !PT ;  /* 0x0000000228ff7812 */ /* 0x000fe4000782c0ff */
[----:B------:R-:W-:Y:S01]  /*1ef0*/  ISETP.NE.U32.AND P2, PT, R4, 0x1, PT ;  /* 0x000000010400780c */ /* 0x000fe20003f45070 */
[----:B------:R-:W3:Y:S01]  /*1f00*/  LDSM.16.M88.4 R40, [R201+0x2000] ;  /* 0x00200000c928783b */ /* 0x000ee20000000200 */
[----:B------:R-:W-:-:S02]  /*1f10*/  IADD3.X R7, R10, R3, RZ, P4, !PT ;  /* 0x000000030a077210 */ /* 0x000fc400027fe4ff */
[----:B------:R-:W-:Y:S02]  /*1f20*/  IADD3 R4, P4, R6, R11, RZ ;  /* 0x0000000b06047210 */ /* 0x000fe40007f9e0ff */
[C---:B------:R-:W-:Y:S02]  /*1f30*/  ISETP.LT.OR P0, PT, R0.reuse, 0x1, P2 ;  /* 0x000000010000780c */ /* 0x040fe40001701670 */
[----:B------:R-:W-:Y:S02]  /*1f40*/  IADD3.X R5, R7, R10, RZ, P4, !PT ;  /* 0x0000000a07057210 */ /* 0x000fe400027fe4ff */
[C---:B------:R-:W-:Y:S01]  /*1f50*/  ISETP.LT.OR P4, PT, R0.reuse, 0x1, !P1 ;  /* 0x000000010000780c */ /* 0x040fe20004f81670 */
[----:B-----5:R-:W-:Y:S08]  /*1f60*/  HMMA.16816.F32 R12, R140, R32, RZ ;  /* 0x000000208c0c723c */ /* 0x020ff000000018ff */
[----:B------:R-:W-:Y:S01]  /*1f70*/  HMMA.16816.F32 R116, R144, R36, R20 ;  /* 0x000000249074723c */ /* 0x000fe20000001814 */
[----:B------:R-:W-:Y:S01]  /*1f80*/  @!PT LDS RZ, [RZ] ;  /* 0x00000000fffff984 */ /* 0x000fe20000000800 */
[----:B------:R-:W-:Y:S01]  /*1f90*/  @!PT LDS RZ, [RZ] ;  /* 0x00000000fffff984 */ /* 0x000fe20000000800 */
[----:B------:R-:W-:Y:S01]  /*1fa0*/  @!PT LDS RZ, [RZ] ;  /* 0x00000000fffff984 */ /* 0x000fe20000000800 */
[----:B------:R4:W-:Y:S01]  /*1fb0*/  LDGSTS.E.BYPASS.LTC128B.128 [R228+0x100], [R2.64], !P0 ;  /* 0x0010000002e47fae */ /* 0x0009e2000c101d46 */
[----:B------:R-:W-:-:S03]  /*1fc0*/  ISETP.LT.OR P0, PT, R0, 0x21, P2 ;  /* 0x000000210000780c */ /* 0x000fc60001701670 */
[----:B------:R4:W-:Y:S03]  /*1fd0*/  LDGSTS.E.BYPASS.LTC128B.128 [R228+0x4100], [R2.64+0x80], !P4 ;  /* 0x0410008002e47fae */ /* 0x0009e6000e101d46 */
[----:B------:R-:W-:Y:S01]  /*1fe0*/  HMMA.16816.F32 R20, R140, R34, RZ ;  /* 0x000000228c14723c */ /* 0x000fe200000018ff */
[----:B------:R-:W-:-:S06]  /*1ff0*/  ISETP.LT.OR P4, PT, R0, 0x21, !P1 ;  /* 0x000000210000780c */ /* 0x000fcc0004f81670 */
[----:B------:R5:W-:Y:S01]  /*2000*/  LDGSTS.E.BYPASS.LTC128B.128 [R228+0x1100], [R6.64], !P0 ;  /* 0x0110000006e47fae */ /* 0x000be2000c101d46 */
[----:B--2---:R-:W-:Y:S06]  /*2010*/  HMMA.16816.F32 R108, R144, R28, R12 ;  /* 0x0000001c906c723c */ /* 0x004fec000000180c */
[----:B------:R2:W-:Y:S02]  /*2020*/  LDGSTS.E.BYPASS.LTC128B.128 [R228+0x5100], [R8.64], !P4 ;  /* 0x0510000008e47fae */ /* 0x0005e4000e101d46 */
[----:B-1----:R-:W-:Y:S01]  /*2030*/  HMMA.16816.F32 R44, R140, R24, RZ ;  /* 0x000000188c2c723c */ /* 0x002fe200000018ff */
[----:B------:R-:W-:-:S02]  /*2040*/  ISETP.LT.OR P4, PT, R0, 0x41, P2 ;  /* 0x000000410000780c */ /* 0x000fc40001781670 */
[----:B----4-:R-:W-:-:S05]  /*2050*/  IADD3 R2, P0, R4, R11, RZ ;  /* 0x0000000b04027210 */ /* 0x010fca0007f1e0ff */
[----:B------:R-:W-:Y:S01]  /*2060*/  HMMA.16816.F32 R12, R140, R54, RZ ;  /* 0x000000368c0c723c */ /* 0x000fe200000018ff */
[C---:B------:R-:W-:Y:S02]  /*2070*/  ISETP.LT.OR P2, PT, R0.reuse, 0x61, P2 ;  /* 0x000000610000780c */ /* 0x040fe40001741670 */
[----:B------:R-:W-:Y:S02]  /*2080*/  IADD3.X R3, R5, R10, RZ, P0, !PT ;  /* 0x0000000a05037210 */ /* 0x000fe400007fe4ff */
[C---:B------:R-:W-:Y:S01]  /*2090*/  ISETP.LT.OR P0, PT, R0.reuse, 0x41, !P1 ;  /* 0x000000410000780c */ /* 0x040fe20004f01670 */
[----:B------:R5:W-:Y:S01]  /*20a0*/  LDGSTS.E.BYPASS.LTC128B.128 [R228+0x2100], [R4.64], !P4 ;  /* 0x0210000004e47fae */ /* 0x000be2000e101d46 */
[----:B------:R-:W-:Y:S01]  /*20b0*/  ISETP.LT.OR P1, PT, R0, 0x61, !P1 ;  /* 0x000000610000780c */ /* 0x000fe20004f21670 */
[----:B------:R-:W-:Y:S08]  /*20c0*/  HMMA.16816.F32 R104, R144, R38, R16 ;  /* 0x000000269068723c */ /* 0x000ff00000001810 */
[----:B------:R-:W-:Y:S02]  /*20d0*/  HMMA.16816.F32 R36, R140, R26, RZ ;  /* 0x0000001a8c24723c */ /* 0x000fe400000018ff */
[----:B------:R5:W-:Y:S04]  /*20e0*/  LDGSTS.E.BYPASS.LTC128B.128 [R228+0x6100], [R4.64+0x80], !P0 ;  /* 0x0610008004e47fae */ /* 0x000be8000c101d46 */
[----:B------:R1:W-:Y:S02]  /*20f0*/  LDGSTS.E.BYPASS.LTC128B.128 [R228+0x3100], [R2.64], !P2 ;  /* 0x0310000002e47fae */ /* 0x0003e4000d101d46 */
[----:B------:R-:W-:Y:S02]  /*2100*/  HMMA.16816.F32 R112, R144, R30, R20 ;  /* 0x0000001e9070723c */ /* 0x000fe40000001814 */
[----:B------:R1:W-:Y:S04]  /*2110*/  LDGSTS.E.BYPASS.LTC128B.128 [R228+0x7100], [R2.64+0x80], !P1 ;  /* 0x0710008002e47fae */ /* 0x0003e8000c901d46 */
[----:B------:R-:W4:Y:S02]  /*2120*/  LDSM.16.M88.4 R72, [R205] ;  /* 0x00000000cd48783b */ /* 0x000f240000000200 */
[C---:B---3--:R-:W-:Y:S02]  /*2130*/  HMMA.16816.F32 R32, R140.reuse, R40, RZ ;  /* 0x000000288c20723c */ /* 0x048fe400000018ff */
[----:B------:R-:W-:Y:S04]  /*2140*/  LDSM.16.M88.4 R68, [R205+0x800] ;  /* 0x00080000cd44783b */ /* 0x000fe80000000200 */
[----:B------:R-:W-:Y:S02]  /*2150*/  LDSM.16.M88.4 R88, [R205+0x1000] ;  /* 0x00100000cd58783b */ /* 0x000fe40000000200 */
[C---:B------:R-:W-:Y:S02]  /*2160*/  HMMA.16816.F32 R28, R140.reuse, R42, RZ ;  /* 0x0000002a8c1c723c */ /* 0x040fe400000018ff */
[----:B------:R-:W0:Y:S06]  /*2170*/  LDGDEPBAR ;  /* 0x00000000000079af */ /* 0x000e2c0000000000 */
[C---:B------:R-:W-:Y:S08]  /*2180*/  HMMA.16816.F32 R24, R140.reuse, R48, RZ ;  /* 0x000000308c18723c */ /* 0x040ff000000018ff */
[C---:B------:R-:W-:Y:S08]  /*2190*/  HMMA.16816.F32 R16, R140.reuse, R52, RZ ;  /* 0x000000348c10723c */ /* 0x040ff000000018ff */
[C---:B--2---:R-:W-:Y:S08]  /*21a0*/  HMMA.16816.F32 R8, R140.reuse, R56, RZ ;  /* 0x000000388c08723c */ /* 0x044ff000000018ff */
[----:B-----5:R-:W-:Y:S08]  /*21b0*/  HMMA.16816.F32 R4, R140, R58, RZ ;  /* 0x0000003a8c04723c */ /* 0x020ff000000018ff */
[----:B------:R-:W-:Y:S08]  /*21c0*/  HMMA.16816.F32 R92, R144, R76, R44 ;  /* 0x0000004c905c723c */ /* 0x000ff0000000182c */
[----:B------:R-:W-:Y:S08]  /*21d0*/  HMMA.16816.F32 R20, R140, R50, RZ ;  /* 0x000000328c14723c */ /* 0x000ff000000018ff */
[C---:B------:R-:W-:Y:S01]  /*21e0*/  HMMA.16816.F32 R44, R144.reuse, R98, R12 ;  /* 0x00000062902c723c */ /* 0x040fe2000000180c */
[----:B------:R-:W2:Y:S07]  /*21f0*/  LDSM.16.M88.4 R12, [R205+0x3800] ;  /* 0x00380000cd0c783b */ /* 0x000eae0000000200 */
[C---:B------:R-:W-:Y:S08]  /*2200*/  HMMA.16816.F32 R84, R144.reuse, R78, R36 ;  /* 0x0000004e9054723c */ /* 0x040ff00000001824 */
[C---:B------:R-:W-:Y:S01]  /*2210*/  HMMA.16816.F32 R76, R144.reuse, R60, R32 ;  /* 0x0000003c904c723c */ /* 0x040fe20000001820 */
[----:B------:R-:W-:Y:S07]  /*2220*/  LDSM.16.M88.4 R32, [R202] ;  /* 0x00000000ca20783b */ /* 0x000fee0000000200 */
[C---:B------:R-:W-:Y:S01]  /*2230*/  HMMA.16816.F32 R60, R144.reuse, R62, R28 ;  /* 0x0000003e903c723c */ /* 0x040fe2000000181c */
[----:B------:R-:W3:Y:S07]  /*2240*/  LDSM.16.M88.4 R28, [R205+0x1800] ;  /* 0x00180000cd1c783b */ /* 0x000eee0000000200 */
[C---:B------:R-:W-:Y:S01]  /*2250*/  HMMA.16816.F32 R56, R144.reuse, R80, R24 ;  /* 0x000000509038723c */ /* 0x040fe20000001818 */
[----:B------:R-:W5:Y:S07]  /*2260*/  LDSM.16.M88.4 R24, [R205+0x2000] ;  /* 0x00200000cd18783b */ /* 0x000f6e0000000200 */
[C---:B------:R-:W-:Y:S01]  /*2270*/  HMMA.16816.F32 R48, R144.reuse, R96, R16 ;  /* 0x000000609030723c */ /* 0x040fe20000001810 */
[----:B------:R-:W1:Y:S07]  /*2280*/  LDSM.16.M88.4 R16, [R205+0x3000] ;  /* 0x00300000cd10783b */ /* 0x000e6e0000000200 */
[C---:B------:R-:W-:Y:S08]  /*2290*/  HMMA.16816.F32 R40, R144.reuse, R100, R8 ;  /* 0x000000649028723c */ /* 0x040ff00000001808 */
[C---:B------:R-:W-:Y:S08]  /*22a0*/  HMMA.16816.F32 R8, R144.reuse, R102, R4 ;  /* 0x000000669008723c */ /* 0x040ff00000001804 */
[----:B------:R-:W-:Y:S01]  /*22b0*/  HMMA.16816.F32 R52, R144, R82, R20 ;  /* 0x000000529034723c */ /* 0x000fe20000001814 */
[----:B------:R-:W1:Y:S04]  /*22c0*/  LDSM.16.M88.4 R20, [R205+0x2800] ;  /* 0x00280000cd14783b */ /* 0x000e680000000200 */
[----:B------:R-:W-:Y:S03]  /*22d0*/  LDSM.16.M88.4 R80, [R202+0x1000] ;  /* 0x00100000ca50783b */ /* 0x000fe60000000200 */
[C---:B----4-:R-:W-:Y:S08]  /*22e0*/  HMMA.16816.F32 R4, R168.reuse, R72, R124 ;  /* 0x00000048a804723c */ /* 0x050ff0000000187c */
[C---:B------:R-:W-:Y:S08]  /*22f0*/  HMMA.16816.F32 R36, R168.reuse, R74, R120 ;  /* 0x0000004aa824723c */ /* 0x040ff00000001878 */
[C---:B--2---:R-:W-:Y:S01]  /*2300*/  HMMA.16816.F32 R120, R168.reuse, R14, R8 ;  /* 0x0000000ea878723c */ /* 0x044fe20000001808 */
[----:B------:R-:W2:Y:S07]  /*2310*/  LDSM.16.M88.4 R8, [R201+0x4000] ;  /* 0x00400000c908783b */ /* 0x000eae0000000200 */
[C---:B------:R-:W-:Y:S08]  /*2320*/  HMMA.16816.F32 R100, R168.reuse, R70, R104 ;  /* 0x00000046a864723c */ /* 0x040ff00000001868 */
[C---:B---3--:R-:W-:Y:S01]  /*2330*/  HMMA.16816.F32 R104, R168.reuse, R28, R92 ;  /* 0x0000001ca868723c */ /* 0x048fe2000000185c */
[----:B------:R-:W3:Y:S07]  /*2340*/  LDSM.16.M88.4 R92, [R202+0x1800] ;  /* 0x00180000ca5c783b */ /* 0x000eee0000000200 */
[C---:B-----5:R-:W-:Y:S08]  /*2350*/  HMMA.16816.F32 R76, R168.reuse, R24, R76 ;  /* 0x00000018a84c723c */ /* 0x060ff0000000184c */
[C---:B------:R-:W-:Y:S08]  /*2360*/  HMMA.16816.F32 R60, R168.reuse, R26, R60 ;  /* 0x0000001aa83c723c */ /* 0x040ff0000000183c */
[C---:B-1----:R-:W-:Y:S08]  /*2370*/  HMMA.16816.F32 R48, R168.reuse, R16, R48 ;  /* 0x00000010a830723c */ /* 0x042ff00000001830 */
[----:B------:R-:W-:Y:S01]  /*2380*/  HMMA.16816.F32 R24, R168, R18, R44 ;  /* 0x00000012a818723c */ /* 0x000fe2000000182c */
[----:B------:R-:W1:Y:S07]  /*2390*/  LDSM.16.M88.4 R16, [R202+0x3000] ;  /* 0x00300000ca10783b */ /* 0x000e6e0000000200 */
[----:B------:R-:W-:Y:S08]  /*23a0*/  HMMA.16816.F32 R4, R172, R32, R4 ;  /* 0x00000020ac04723c */ /* 0x000ff00000001804 */
[C---:B------:R-:W-:Y:S08]  /*23b0*/  HMMA.16816.F32 R96, R168.reuse, R30, R84 ;  /* 0x0000001ea860723c */ /* 0x040ff00000001854 */
[C---:B------:R-:W-:Y:S08]  /*23c0*/  HMMA.16816.F32 R56, R168.reuse, R20, R56 ;  /* 0x00000014a838723c */ /* 0x040ff00000001838 */
[C---:B------:R-:W-:Y:S01]  /*23d0*/  HMMA.16816.F32 R28, R168.reuse, R22, R52 ;  /* 0x00000016a81c723c */ /* 0x040fe20000001834 */
[----:B------:R-:W4:Y:S07]  /*23e0*/  LDSM.16.M88.4 R20, [R215] ;  /* 0x00000000d714783b */ /* 0x000f2e0000000200 */
[C---:B------:R-:W-:Y:S01]  /*23f0*/  HMMA.16816.F32 R44, R168.reuse, R12, R40 ;  /* 0x0000000ca82c723c */ /* 0x040fe20000001828 */
[----:B------:R-:W-:Y:S07]  /*2400*/  LDSM.16.M88.4 R40, [R202+0x3800] ;  /* 0x00380000ca28783b */ /* 0x000fee0000000200 */
[----:B------:R-:W-:Y:S01]  /*2410*/  HMMA.16816.F32 R72, R168, R68, R116 ;  /* 0x00000044a848723c */ /* 0x000fe20000001874 */
[----:B------:R-:W5:Y:S04]  /*2420*/  LDSM.16.M88.4 R68, [R202+0x800] ;  /* 0x00080000ca44783b */ /* 0x000f680000000200 */
[----:B------:R-:W-:Y:S03]  /*2430*/  LDSM.16.M88.4 R116, [R202+0x2000] ;  /* 0x00200000ca74783b */ /* 0x000fe60000000200 */
[----:B------:R-:W-:Y:S01]  /*2440*/  HMMA.16816.F32 R12, R172, R34, R36 ;  /* 0x00000022ac0c723c */ /* 0x000fe20000001824 */
[----:B------:R-:W-:Y:S04]  /*2450*/  LDSM.16.M88.4 R36, [R214] ;  /* 0x00000000d624783b */ /* 0x000fe80000000200 */
[----:B------:R-:W-:Y:S03]  /*2460*/  LDSM.16.M88.4 R32, [R201+0x5800] ;  /* 0x00580000c920783b */ /* 0x000fe60000000200 */
[----:B--2---:R-:W-:Y:S08]  /*2470*/  HMMA.16816.F32 R4, R176, R8, R4 ;  /* 0x00000008b004723c */ /* 0x004ff00000001804 */
[C---:B------:R-:W-:Y:S08]  /*2480*/  HMMA.16816.F32 R108, R168.reuse, R88, R108 ;  /* 0x00000058a86c723c */ /* 0x040ff0000000186c */
[----:B------:R-:W-:Y:S01]  /*2490*/  HMMA.16816.F32 R112, R168, R90, R112 ;  /* 0x0000005aa870723c */ /* 0x000fe20000001870 */
[----:B------:R-:W2:Y:S07]  /*24a0*/  LDSM.16.M88.4 R88, [R202+0x2800] ;  /* 0x00280000ca58783b */ /* 0x000eae0000000200 */
[C---:B---3--:R-:W-:Y:S08]  /*24b0*/  HMMA.16816.F32 R84, R172.reuse, R92, R104 ;  /* 0x0000005cac54723c */ /* 0x048ff00000001868 */
[----:B-1----:R-:W-:Y:S01]  /*24c0*/  HMMA.16816.F32 R104, R172, R18, R24 ;  /* 0x00000012ac68723c */ /* 0x002fe20000001818 */
[----:B------:R-:W1:Y:S07]  /*24d0*/  LDSM.16.M88.4 R24, [R205+0x4000] ;  /* 0x00400000cd18783b */ /* 0x000e6e0000000200 */
[----:B------:R-:W-:Y:S01]  /*24e0*/  HMMA.16816.F32 R8, R176, R10, R12 ;  /* 0x0000000ab008723c */ /* 0x000fe2000000180c */
[----:B------:R-:W3:Y:S07]  /*24f0*/  LDSM.16.M88.4 R12, [R201+0x4800] ;  /* 0x00480000c90c783b */ /* 0x000eee0000000200 */
[----:B----4-:R-:W-:Y:S08]  /*2500*/  HMMA.16816.F32 R4, R184, R20, R4 ;  /* 0x00000014b804723c */ /* 0x010ff00000001804 */
[C---:B-----5:R-:W-:Y:S08]  /*2510*/  HMMA.16816.F32 R52, R172.reuse, R68, R72 ;  /* 0x00000044ac34723c */ /* 0x060ff00000001848 */
[C---:B------:R-:W-:Y:S08]  /*2520*/  HMMA.16816.F32 R72, R172.reuse, R80, R108 ;  /* 0x00000050ac48723c */ /* 0x040ff0000000186c */
[C---:B------:R-:W-:Y:S01]  /*2530*/  HMMA.16816.F32 R108, R172.reuse, R40, R44 ;  /* 0x00000028ac6c723c */ /* 0x040fe2000000182c */
[----:B------:R-:W4:Y:S07]  /*2540*/  LDSM.16.M88.4 R44, [R202+0x4000] ;  /* 0x00400000ca2c783b */ /* 0x000f2e0000000200 */
[----:B------:R-:W-:Y:S08]  /*2550*/  HMMA.16816.F32 R68, R172, R70, R100 ;  /* 0x00000046ac44723c */ /* 0x000ff00000001864 */
[----:B------:R-:W-:Y:S08]  /*2560*/  HMMA.16816.F32 R8, R184, R22, R8 ;  /* 0x00000016b808723c */ /* 0x000ff00000001808 */
[C---:B------:R-:W-:Y:S08]  /*2570*/  HMMA.16816.F32 R96, R172.reuse, R94, R96 ;  /* 0x0000005eac60723c */ /* 0x040ff00000001860 */
[C---:B--2---:R-:W-:Y:S01]  /*2580*/  HMMA.16816.F32 R92, R172.reuse, R88, R56 ;  /* 0x00000058ac5c723c */ /* 0x044fe20000001838 */
[----:B------:R-:W-:Y:S07]  /*2590*/  LDSM.16.M88.4 R56, [R201+0x6000] ;  /* 0x00600000c938783b */ /* 0x000fee0000000200 */
[C---:B------:R-:W-:Y:S01]  /*25a0*/  HMMA.16816.F32 R88, R172.reuse, R90, R28 ;  /* 0x0000005aac58723c */ /* 0x040fe2000000181c */
[----:B------:R-:W2:Y:S07]  /*25b0*/  LDSM.16.M88.4 R28, [R201+0x5000] ;  /* 0x00500000c91c783b */ /* 0x000eae0000000200 */
[----:B------:R-:W-:Y:S01]  /*25c0*/  HMMA.16816.F32 R100, R172, R16, R48 ;  /* 0x00000010ac64723c */ /* 0x000fe20000001830 */
[----:B------:R-:W-:Y:S07]  /*25d0*/  LDSM.16.M88.4 R48, [R205+0x5000] ;  /* 0x00500000cd30783b */ /* 0x000fee0000000200 */
[----:B-1----:R-:W-:Y:S08]  /*25e0*/  HMMA.16816.F32 R4, R192, R24, R4 ;  /* 0x00000018c004723c */ /* 0x002ff00000001804 */
[C---:B---3--:R-:W-:Y:S08]  /*25f0*/  HMMA.16816.F32 R16, R176.reuse, R12, R52 ;  /* 0x0000000cb010723c */ /* 0x048ff00000001834 */
[----:B------:R-:W-:Y:S08]  /*2600*/  HMMA.16816.F32 R20, R176, R14, R68 ;  /* 0x0000000eb014723c */ /* 0x000ff00000001844 */
[----:B------:R-:W-:Y:S01]  /*2610*/  HMMA.16816.F32 R8, R192, R26, R8 ;  /* 0x0000001ac008723c */ /* 0x000fe20000001808 */
[----:B------:R-:W1:Y:S07]  /*2620*/  LDSM.16.M88.4 R24, [R205+0x4800] ;  /* 0x00480000cd18783b */ /* 0x000e6e0000000200 */
[----:B------:R-:W-:Y:S01]  /*2630*/  HMMA.16816.F32 R120, R172, R42, R120 ;  /* 0x0000002aac78723c */ /* 0x000fe20000001878 */
[----:B------:R-:W3:Y:S07]  /*2640*/  LDSM.16.M88.4 R40, [R213] ;  /* 0x00000000d528783b */ /* 0x000eee0000000200 */
[----:B----4-:R-:W-:Y:S08]  /*2650*/  HMMA.16816.F32 R12, R196, R44, R4 ;  /* 0x0000002cc40c723c */ /* 0x010ff00000001804 */
[----:B------:R-:W-:Y:S08]  /*2660*/  HMMA.16816.F32 R4, R184, R36, R16 ;  /* 0x00000024b804723c */ /* 0x000ff00000001810 */
[----:B------:R-:W-:Y:S08]  /*2670*/  HMMA.16816.F32 R80, R172, R82, R112 ;  /* 0x00000052ac50723c */ /* 0x000ff00000001870 */
[----:B------:R-:W-:Y:S01]  /*2680*/  HMMA.16816.F32 R16, R184, R38, R20 ;  /* 0x00000026b810723c */ /* 0x000fe20000001814 */
[----:B------:R-:W4:Y:S07]  /*2690*/  LDSM.16.M88.4 R36, [R202+0x4800] ;  /* 0x00480000ca24783b */ /* 0x000f2e0000000200 */
[----:B--2---:R-:W-:Y:S01]  /*26a0*/  HMMA.16816.F32 R52, R176, R28, R72 ;  /* 0x0000001cb034723c */ /* 0x004fe20000001848 */
[----:B------:R-:W-:Y:S01]  /*26b0*/  FMUL.FTZ R0, R12, c[0x0][0x320] ;  /* 0x0000c8000c007a20 */ /* 0x000fe20000410000 */
[----:B------:R-:W2:Y:S06]  /*26c0*/  LDSM.16.M88.4 R20, [R212] ;  /* 0x00000000d414783b */ /* 0x000eac0000000200 */
[----:B-1----:R-:W-:Y:S08]  /*26d0*/  HMMA.16816.F32 R4, R192, R24, R4 ;  /* 0x00000018c004723c */ /* 0x002ff00000001804 */
[C---:B------:R-:W-:Y:S01]  /*26e0*/  HMMA.16816.F32 R76, R172.reuse, R116, R76 ;  /* 0x00000074ac4c723c */ /* 0x040fe2000000184c */
[----:B------:R1:W1:Y:S07]  /*26f0*/  MUFU.TANH R127, R0 ;  /* 0x00000000007f7308 */ /* 0x00026e0000002400 */
[----:B------:R-:W-:Y:S08]  /*2700*/  HMMA.16816.F32 R116, R172, R118, R60 ;  /* 0x00000076ac74723c */ /* 0x000ff0000000183c */
[----:B------:R-:W-:Y:S01]  /*2710*/  HMMA.16816.F32 R60, R176, R30, R80 ;  /* 0x0000001eb03c723c */ /* 0x000fe20000001850 */
[----:B-1----:R-:W-:-:S07]  /*2720*/  FMUL.FTZ R0, R13, c[0x0][0x320] ;  /* 0x0000c8000d007a20 */ /* 0x002fce0000410000 */
[----:B------:R-:W-:Y:S01]  /*2730*/  HMMA.16816.F32 R28, R196, R46, R8 ;  /* 0x0000002ec41c723c */ /* 0x000fe20000001808 */
[----:B------:R1:W1:Y:S01]  /*2740*/  MUFU.TANH R126, R0 ;  /* 0x00000000007e7308 */ /* 0x0002620000002400 */
[----:B------:R-:W-:Y:S06]  /*2750*/  LDSM.16.M88.4 R44, [R201+0x6800] ;  /* 0x00680000c92c783b */ /* 0x000fec0000000200 */
[----:B---3--:R-:W-:Y:S01]  /*2760*/  HMMA.16816.F32 R8, R184, R40, R52 ;  /* 0x00000028b808723c */ /* 0x008fe20000001834 */
[----:B------:R-:W-:Y:S01]  /*2770*/  LDSM.16.M88.4 R52, [R205+0x5800] ;  /* 0x00580000cd34783b */ /* 0x000fe20000000200 */
[----:B-1----:R-:W-:-:S04]  /*2780*/  FMUL.FTZ R0, R14, c[0x0][0x320] ;  /* 0x0000c8000e007a20 */ /* 0x002fc80000410000 */
[----:B------:R1:W3:Y:S02]  /*2790*/  MUFU.TANH R129, R0 ;  /* 0x0000000000817308 */ /* 0x0002e40000002400 */
[C---:B------:R-:W-:Y:S08]  /*27a0*/  HMMA.16816.F32 R84, R176.reuse, R32, R84 ;  /* 0x00000020b054723c */ /* 0x040ff00000001854 */
[----:B------:R-:W-:Y:S01]  /*27b0*/  HMMA.16816.F32 R68, R176, R34, R96 ;  /* 0x00000022b044723c */ /* 0x000fe20000001860 */
[----:B------:R-:W5:Y:S01]  /*27c0*/  LDSM.16.M88.4 R32, [R202+0x5000] ;  /* 0x00500000ca20783b */ /* 0x000f620000000200 */
[----:B-1----:R-:W-:-:S06]  /*27d0*/  FMUL.FTZ R0, R15, c[0x0][0x320] ;  /* 0x0000c8000f007a20 */ /* 0x002fcc0000410000 */
[----:B------:R-:W-:Y:S01]  /*27e0*/  HMMA.16816.F32 R12, R192, R26, R16 ;  /* 0x0000001ac00c723c */ /* 0x000fe20000001810 */
[----:B------:R1:W1:Y:S07]  /*27f0*/  MUFU.TANH R128, R0 ;  /* 0x0000000000807308 */ /* 0x00026e0000002400 */
[----:B----4-:R-:W-:Y:S01]  /*2800*/  HMMA.16816.F32 R16, R196, R36, R4 ;  /* 0x00000024c410723c */ /* 0x010fe20000001804 */
[----:B-1----:R-:W-:-:S04]  /*2810*/  FMUL.FTZ R0, R28, c[0x0][0x320] ;  /* 0x0000c8001c007a20 */ /* 0x002fc80000410000 */
[----:B------:R1:W4:Y:S03]  /*2820*/  MUFU.TANH R115, R0 ;  /* 0x0000000000737308 */ /* 0x0003260000002400 */
[----:B------:R-:W-:Y:S01]  /*2830*/  HMMA.16816.F32 R4, R192, R48, R8 ;  /* 0x00000030c004723c */ /* 0x000fe20000001808 */
[----:B-1----:R-:W-:-:S04]  /*2840*/  FMUL.FTZ R0, R29, c[0x0][0x320] ;  /* 0x0000c8001d007a20 */ /* 0x002fc80000410000 */
[----:B------:R1:W1:Y:S03]  /*2850*/  MUFU.TANH R114, R0 ;  /* 0x0000000000727308 */ /* 0x0002660000002400 */
[----:B------:R-:W-:Y:S01]  /*2860*/  HMMA.16816.F32 R24, R184, R42, R60 ;  /* 0x0000002ab818723c */ /* 0x000fe2000000183c */
[----:B------:R-:W-:Y:S07]  /*2870*/  LDSM.16.M88.4 R40, [R202+0x5800] ;  /* 0x00580000ca28783b */ /* 0x000fee0000000200 */
[----:B------:R-:W-:Y:S01]  /*2880*/  HMMA.16816.F32 R8, R196, R38, R12 ;  /* 0x00000026c408723c */ /* 0x000fe2000000180c */
[----:B------:R-:W-:Y:S01]  /*2890*/  LDSM.16.M88.4 R36, [R210] ;  /* 0x00000000d224783b */ /* 0x000fe20000000200 */
[----:B-1----:R-:W-:-:S04]  /*28a0*/  FMUL.FTZ R0, R30, c[0x0][0x320] ;  /* 0x0000c8001e007a20 */ /* 0x002fc80000410000 */
[----:B------:R1:W1:Y:S02]  /*28b0*/  MUFU.TANH R125, R0 ;  /* 0x00000000007d7308 */ /* 0x0002640000002400 */
[----:B-1----:R-:W-:Y:S01]  /*28c0*/  FMUL.FTZ R0, R31, c[0x0][0x320] ;  /* 0x0000c8001f007a20 */ /* 0x002fe20000410000 */
[----:B--2---:R-:W-:Y:S01]  /*28d0*/  HMMA.16816.F32 R12, R184, R20, R84 ;  /* 0x00000014b80c723c */ /* 0x004fe20000001854 */
[----:B------:R-:W1:Y:S04]  /*28e0*/  LDSM.16.M88.4 R28, [R211] ;  /* 0x00000000d31c783b */ /* 0x000e680000000200 */
[----:B------:R2:W1:Y:S02]  /*28f0*/  MUFU.TANH R124, R0 ;  /* 0x00000000007c7308 */ /* 0x0004640000002400 */
[----:B--2---:R-:W-:-:S06]  /*2900*/  FMUL.FTZ R0, R16, c[0x0][0x320] ;  /* 0x0000c80010007a20 */ /* 0x004fcc0000410000 */
[----:B------:R2:W1:Y:S02]  /*2910*/  MUFU.TANH R99, R0 ;  /* 0x0000000000637308 */ /* 0x0004640000002400 */
[----:B--2---:R-:W-:-:S06]  /*2920*/  FMUL.FTZ R0, R17, c[0x0][0x320] ;  /* 0x0000c80011007a20 */ /* 0x004fcc0000410000 */
[----:B------:R2:W1:Y:S02]  /*2930*/  MUFU.TANH R98, R0 ;  /* 0x0000000000627308 */ /* 0x0004640000002400 */
[----:B--2---:R-:W-:-:S06]  /*2940*/  FMUL.FTZ R0, R18, c[0x0][0x320] ;  /* 0x0000c80012007a20 */ /* 0x004fcc0000410000 */
[----:B------:R2:W1:Y:S02]  /*2950*/  MUFU.TANH R113, R0 ;  /* 0x0000000000717308 */ /* 0x0004640000002400 */
[----:B--2---:R-:W-:Y:S02]  /*2960*/  FMUL.FTZ R0, R19, c[0x0][0x320] ;  /* 0x0000c80013007a20 */ /* 0x004fe40000410000 */
[----:B-----5:R-:W-:Y:S04]  /*2970*/  HMMA.16816.F32 R16, R196, R32, R4 ;  /* 0x00000020c410723c */ /* 0x020fe80000001804 */
[----:B------:R2:W1:Y:S04]  /*2980*/  MUFU.TANH R112, R0 ;  /* 0x0000000000707308 */ /* 0x0004680000002400 */
[----:B------:R-:W-:Y:S01]  /*2990*/  HMMA.16816.F32 R4, R192, R50, R24 ;  /* 0x00000032c004723c */ /* 0x000fe20000001818 */
[----:B------:R-:W-:Y:S01]  /*29a0*/  LDSM.16.M88.4 R48, [R202+0x6000] ;  /* 0x00600000ca30783b */ /* 0x000fe20000000200 */
[----:B--2---:R-:W-:-:S04]  /*29b0*/  FMUL.FTZ R0, R8, c[0x0][0x320] ;  /* 0x0000c80008007a20 */ /* 0x004fc80000410000 */
[----:B------:R2:W1:Y:S02]  /*29c0*/  MUFU.TANH R97, R0 ;  /* 0x0000000000617308 */ /* 0x0004640000002400 */
[----:B------:R-:W-:Y:S01]  /*29d0*/  HMMA.16816.F32 R76, R176, R56, R76 ;  /* 0x00000038b04c723c */ /* 0x000fe2000000184c */
[----:B--2---:R-:W-:-:S05]  /*29e0*/  FMUL.FTZ R0, R9, c[0x0][0x320] ;  /* 0x0000c80009007a20 */ /* 0x004fca0000410000 */
[----:B------:R2:W1:Y:S02]  /*29f0*/  MUFU.TANH R96, R0 ;  /* 0x0000000000607308 */ /* 0x0004640000002400 */
[----:B------:R-:W-:Y:S08]  /*2a00*/  HMMA.16816.F32 R60, R176, R44, R92 ;  /* 0x0000002cb03c723c */ /* 0x000ff0000000185c */
[----:B------:R-:W-:Y:S01]  /*2a10*/  HMMA.16816.F32 R20, R184, R22, R68 ;  /* 0x00000016b814723c */ /* 0x000fe20000001844 */
[----:B--2---:R-:W-:-:S04]  /*2a20*/  FMUL.FTZ R0, R10, c[0x0][0x320] ;  /* 0x0000c8000a007a20 */ /* 0x004fc80000410000 */
[----:B------:R2:W1:Y:S03]  /*2a30*/  MUFU.TANH R93, R0 ;  /* 0x00000000005d7308 */ /* 0x0004660000002400 */
[----:B------:R-:W-:Y:S01]  /*2a40*/  HMMA.16816.F32 R4, R196, R34, R4 ;  /* 0x00000022c404723c */ /* 0x000fe20000001804 */
[----:B------:R-:W5:Y:S01]  /*2a50*/  LDSM.16.M88.4 R32, [R205+0x6000] ;  /* 0x00600000cd20783b */ /* 0x000f620000000200 */
[----:B--2---:R-:W-:-:S06]  /*2a60*/  FMUL.FTZ R0, R11, c[0x0][0x320] ;  /* 0x0000c8000b007a20 */ /* 0x004fcc0000410000 */
[----:B------:R-:W-:Y:S01]  /*2a70*/  HMMA.16816.F32 R8, R192, R52, R12 ;  /* 0x00000034c008723c */ /* 0x000fe2000000180c */
[----:B------:R2:W1:Y:S07]  /*2a80*/  MUFU.TANH R92, R0 ;  /* 0x00000000005c7308 */ /* 0x00046e0000002400 */
[----:B------:R-:W-:Y:S01]  /*2a90*/  HMMA.16816.F32 R72, R176, R58, R116 ;  /* 0x0000003ab048723c */ /* 0x000fe20000001874 */
[----:B------:R-:W3:Y:S01]  /*2aa0*/  LDSM.16.M88.4 R56, [R201+0x7000] ;  /* 0x00700000c938783b */ /* 0x000ee20000000200 */
[----:B--2---:R-:W-:-:S04]  /*2ab0*/  FMUL.FTZ R0, R16, c[0x0][0x320] ;  /* 0x0000c80010007a20 */ /* 0x004fc80000410000 */
[----:B------:R2:W2:Y:S02]  /*2ac0*/  MUFU.TANH R85, R0 ;  /* 0x0000000000557308 */ /* 0x0004a40000002400 */
[----:B-1----:R-:W-:Y:S08]  /*2ad0*/  HMMA.16816.F32 R12, R184, R28, R76 ;  /* 0x0000001cb80c723c */ /* 0x002ff0000000184c */
[----:B------:R-:W-:Y:S01]  /*2ae0*/  HMMA.16816.F32 R24, R196, R40, R8 ;  /* 0x00000028c418723c */ /* 0x000fe20000001808 */
[----:B--2---:R-:W-:-:S07]  /*2af0*/  FMUL.FTZ R0, R17, c[0x0][0x320] ;  /* 0x0000c80011007a20 */ /* 0x004fce0000410000 */
[----:B------:R-:W-:Y:S01]  /*2b00*/  HMMA.16816.F32 R8, R192, R54, R20 ;  /* 0x00000036c008723c */ /* 0x000fe20000001814 */
[----:B------:R1:W2:Y:S02]  /*2b10*/  MUFU.TANH R83, R0 ;  /* 0x0000000000537308 */ /* 0x0002a40000002400 */
[----:B-1----:R-:W-:-:S06]  /*2b20*/  FMUL.FTZ R0, R18, c[0x0][0x320] ;  /* 0x0000c80012007a20 */ /* 0x002fcc0000410000 */
[----:B------:R1:W1:Y:S01]  /*2b30*/  MUFU.TANH R87, R0 ;  /* 0x0000000000577308 */ /* 0x0002620000002400 */
[----:B------:R-:W-:Y:S01]  /*2b40*/  HMMA.16816.F32 R20, R184, R30, R72 ;  /* 0x0000001eb814723c */ /* 0x000fe20000001848 */
[----:B------:R-:W-:Y:S01]  /*2b50*/  LDSM.16.M88.4 R28, [R209] ;  /* 0x00000000d11c783b */ /* 0x000fe20000000200 */
[----:B-1----:R-:W-:-:S05]  /*2b60*/  FMUL.FTZ R0, R19, c[0x0][0x320] ;  /* 0x0000c80013007a20 */ /* 0x002fca0000410000 */
[----:B------:R1:W1:Y:S01]  /*2b70*/  MUFU.TANH R86, R0 ;  /* 0x0000000000567308 */ /* 0x0002620000002400 */
[----:B-----5:R-:W-:Y:S01]  /*2b80*/  HMMA.16816.F32 R16, R192, R32, R12 ;  /* 0x00000020c010723c */ /* 0x020fe2000000180c */
[----:B-1----:R-:W-:-:S06]  /*2b90*/  FMUL.FTZ R0, R4, c[0x0][0x320] ;  /* 0x0000c80004007a20 */ /* 0x002fcc0000410000 */
[----:B------:R1:W1:Y:S02]  /*2ba0*/  MUFU.TANH R81, R0 ;  /* 0x0000000000517308 */ /* 0x0002640000002400 */
[----:B-1----:R-:W-:-:S06]  /*2bb0*/  FMUL.FTZ R0, R5, c[0x0][0x320] ;  /* 0x0000c80005007a20 */ /* 0x002fcc0000410000 */
[----:B------:R1:W1:Y:S02]  /*2bc0*/  MUFU.TANH R80, R0 ;  /* 0x0000000000507308 */ /* 0x0002640000002400 */
[----:B-1----:R-:W-:-:S06]  /*2bd0*/  FMUL.FTZ R0, R6, c[0x0][0x320] ;  /* 0x0000c80006007a20 */ /* 0x002fcc0000410000 */
[----:B------:R1:W1:Y:S02]  /*2be0*/  MUFU.TANH R84, R0 ;  /* 0x0000000000547308 */ /* 0x0002640000002400 */
[----:B-1----:R-:W-:Y:S02]  /*2bf0*/  FMUL.FTZ R0, R7, c[0x0][0x320] ;  /* 0x0000c80007007a20 */ /* 0x002fe40000410000 */
[----:B------:R-:W-:Y:S04]  /*2c00*/  HMMA.16816.F32 R4, R196, R42, R8 ;  /* 0x0000002ac404723c */ /* 0x000fe80000001808 */
[----:B------:R1:W1:Y:S02]  /*2c10*/  MUFU.TANH R82, R0 ;  /* 0x0000000000527308 */ /* 0x0002640000002400 */
[----:B-1----:R-:W-:-:S06]  /*2c20*/  FMUL.FTZ R0, R24, c[0x0][0x320] ;  /* 0x0000c80018007a20 */ /* 0x002fcc0000410000 */
[----:B------:R1:W1:Y:S01]  /*2c30*/  MUFU.TANH R72, R0 ;  /* 0x0000000000487308 */ /* 0x0002620000002400 */
[----:B------:R-:W-:Y:S01]  /*2c40*/  HMMA.16816.F32 R68, R176, R46, R88 ;  /* 0x0000002eb044723c */ /* 0x000fe20000001858 */
[----:B------:R-:W-:Y:S07]  /*2c50*/  LDSM.16.M88.4 R44, [R205+0x6800] ;  /* 0x00680000cd2c783b */ /* 0x000fee0000000200 */
[----:B------:R-:W-:Y:S01]  /*2c60*/  HMMA.16816.F32 R12, R184, R36, R60 ;  /* 0x00000024b80c723c */ /* 0x000fe2000000183c */
[----:B------:R-:W5:Y:S01]  /*2c70*/  LDSM.16.M88.4 R60, [R201+0x7800] ;  /* 0x00780000c93c783b */ /* 0x000f620000000200 */
[----:B-1----:R-:W-:-:S06]  /*2c80*/  FMUL.FTZ R0, R25, c[0x0][0x320] ;  /* 0x0000c80019007a20 */ /* 0x002fcc0000410000 */
[----:B------:R-:W-:Y:S01]  /*2c90*/  HMMA.16816.F32 R8, R192, R34, R20 ;  /* 0x00000022c008723c */ /* 0x000fe20000001814 */
[----:B------:R-:W1:Y:S01]  /*2ca0*/  LDSM.16.M88.4 R32, [R202+0x6800] ;  /* 0x00680000ca20783b */ /* 0x000e620000000200 */
[----:B------:R2:W1:Y:S02]  /*2cb0*/  MUFU.TANH R67, R0 ;  /* 0x0000000000437308 */ /* 0x0004640000002400 */
[----:B--2---:R-:W-:-:S06]  /*2cc0*/  FMUL.FTZ R0, R26, c[0x0][0x320] ;  /* 0x0000c8001a007a20 */ /* 0x004fcc0000410000 */
[----:B------:R2:W1:Y:S02]  /*2cd0*/  MUFU.TANH R75, R0 ;  /* 0x00000000004b7308 */ /* 0x0004640000002400 */
[----:B--2---:R-:W-:Y:S02]  /*2ce0*/  FMUL.FTZ R0, R27, c[0x0][0x320] ;  /* 0x0000c8001b007a20 */ /* 0x004fe40000410000 */
[----:B------:R-:W-:Y:S04]  /*2cf0*/  HMMA.16816.F32 R24, R196, R48, R16 ;  /* 0x00000030c418723c */ /* 0x000fe80000001810 */
[----:B------:R2:W1:Y:S02]  /*2d00*/  MUFU.TANH R74, R0 ;  /* 0x00000000004a7308 */ /* 0x0004640000002400 */
[----:B--2---:R-:W-:-:S06]  /*2d10*/  FMUL.FTZ R0, R4, c[0x0][0x320] ;  /* 0x0000c80004007a20 */ /* 0x004fcc0000410000 */
[----:B------:R2:W1:Y:S01]  /*2d20*/  MUFU.TANH R66, R0 ;  /* 0x0000000000427308 */ /* 0x0004620000002400 */
[----:B------:R-:W-:Y:S01]  /*2d30*/  HMMA.16816.F32 R20, R184, R38, R68 ;  /* 0x00000026b814723c */ /* 0x000fe20000001844 */
[----:B------:R-:W-:Y:S01]  /*2d40*/  LDSM.16.M88.4 R36, [R202+0x7000] ;  /* 0x00700000ca24783b */ /* 0x000fe20000000200 */
[----:B--2---:R-:W-:-:S05]  /*2d50*/  FMUL.FTZ R0, R5, c[0x0][0x320] ;  /* 0x0000c80005007a20 */ /* 0x004fca0000410000 */
[----:B------:R2:W1:Y:S01]  /*2d60*/  MUFU.TANH R65, R0 ;  /* 0x0000000000417308 */ /* 0x0004620000002400 */
[----:B---3--:R-:W-:Y:S01]  /*2d70*/  HMMA.16816.F32 R40, R176, R58, R104 ;  /* 0x0000003ab028723c */ /* 0x008fe20000001868 */
[----:B--2---:R-:W-:-:S06]  /*2d80*/  FMUL.FTZ R0, R6, c[0x0][0x320] ;  /* 0x0000c80006007a20 */ /* 0x004fcc0000410000 */
[----:B------:R2:W3:Y:S01]  /*2d90*/  MUFU.TANH R73, R0 ;  /* 0x0000000000497308 */ /* 0x0004e20000002400 */
[----:B------:R-:W-:Y:S01]  /*2da0*/  HMMA.16816.F32 R76, R176, R56, R100 ;  /* 0x00000038b04c723c */ /* 0x000fe20000001864 */
[----:B--2---:R-:W-:-:S07]  /*2db0*/  FMUL.FTZ R0, R7, c[0x0][0x320] ;  /* 0x0000c80007007a20 */ /* 0x004fce0000410000 */
[----:B------:R-:W-:Y:S01]  /*2dc0*/  HMMA.16816.F32 R4, R196, R50, R8 ;  /* 0x00000032c404723c */ /* 0x000fe20000001808 */
[----:B------:R-:W2:Y:S01]  /*2dd0*/  LDSM.16.M88.4 R48, [R205+0x7000] ;  /* 0x00700000cd30783b */ /* 0x000ea20000000200 */
[----:B------:R1:W1:Y:S02]  /*2de0*/  MUFU.TANH R68, R0 ;  /* 0x0000000000447308 */ /* 0x0002640000002400 */
[----:B-1----:R-:W-:-:S06]  /*2df0*/  FMUL.FTZ R0, R24, c[0x0][0x320] ;  /* 0x0000c80018007a20 */ /* 0x002fcc0000410000 */
[----:B------:R1:W1:Y:S01]  /*2e00*/  MUFU.TANH R58, R0 ;  /* 0x00000000003a7308 */ /* 0x0002620000002400 */
[----:B-----5:R-:W-:Y:S01]  /*2e10*/  HMMA.16816.F32 R52, R176, R60, R108 ;  /* 0x0000003cb034723c */ /* 0x020fe2000000186c */
[----:B-1----:R-:W-:-:S06]  /*2e20*/  FMUL.FTZ R0, R25, c[0x0][0x320] ;  /* 0x0000c80019007a20 */ /* 0x002fcc0000410000 */
[----:B------:R1:W1:Y:S01]  /*2e30*/  MUFU.TANH R57, R0 ;  /* 0x0000000000397308 */ /* 0x0002620000002400 */
[----:B------:R-:W-:Y:S01]  /*2e40*/  HMMA.16816.F32 R16, R192, R44, R12 ;  /* 0x0000002cc010723c */ /* 0x000fe2000000180c */
[----:B-1----:R-:W-:-:S06]  /*2e50*/  FMUL.FTZ R0, R26, c[0x0][0x320] ;  /* 0x0000c8001a007a20 */ /* 0x002fcc0000410000 */
[----:B------:R1:W1:Y:S01]  /*2e60*/  MUFU.TANH R61, R0 ;  /* 0x00000000003d7308 */ /* 0x0002620000002400 */
[----:B------:R-:W-:Y:S01]  /*2e70*/  HMMA.16816.F32 R8, R192, R46, R20 ;  /* 0x0000002ec008723c */ /* 0x000fe20000001814 */
[----:B------:R-:W5:Y:S01]  /*2e80*/  LDSM.16.M88.4 R44, [R208] ;  /* 0x00000000d02c783b */ /* 0x000f620000000200 */
[----:B-1----:R-:W-:-:S05]  /*2e90*/  FMUL.FTZ R0, R27, c[0x0][0x320] ;  /* 0x0000c8001b007a20 */ /* 0x002fca0000410000 */
[----:B------:R1:W1:Y:S01]  /*2ea0*/  MUFU.TANH R60, R0 ;  /* 0x00000000003c7308 */ /* 0x0002620000002400 */
[----:B------:R-:W-:Y:S01]  /*2eb0*/  HMMA.16816.F32 R24, R184, R30, R40 ;  /* 0x0000001eb818723c */ /* 0x000fe20000001828 */
[----:B-1----:R-:W-:-:S06]  /*2ec0*/  FMUL.FTZ R0, R4, c[0x0][0x320] ;  /* 0x0000c80004007a20 */ /* 0x002fcc0000410000 */
[----:B------:R1:W1:Y:S01]  /*2ed0*/  MUFU.TANH R56, R0 ;  /* 0x0000000000387308 */ /* 0x0002620000002400 */
[----:B------:R-:W-:Y:S01]  /*2ee0*/  HMMA.16816.F32 R12, R184, R28, R76 ;  /* 0x0000001cb80c723c */ /* 0x000fe2000000184c */
[----:B------:R-:W-:Y:S01]  /*2ef0*/  LDSM.16.M88.4 R28, [R202+0x7800] ;  /* 0x00780000ca1c783b */ /* 0x000fe20000000200 */
[----:B-1----:R-:W-:-:S05]  /*2f00*/  FMUL.FTZ R0, R5, c[0x0][0x320] ;  /* 0x0000c80005007a20 */ /* 0x002fca0000410000 */
[----:B------:R1:W1:Y:S01]  /*2f10*/  MUFU.TANH R43, R0 ;  /* 0x00000000002b7308 */ /* 0x0002620000002400 */
[----:B------:R-:W-:Y:S01]  /*2f20*/  HMMA.16816.F32 R20, R196, R32, R16 ;  /* 0x00000020c414723c */ /* 0x000fe20000001810 */
[----:B-1----:R-:W-:-:S06]  /*2f30*/  FMUL.FTZ R0, R6, c[0x0][0x320] ;  /* 0x0000c80006007a20 */ /* 0x002fcc0000410000 */
[----:B------:R1:W1:Y:S01]  /*2f40*/  MUFU.TANH R59, R0 ;  /* 0x00000000003b7308 */ /* 0x0002620000002400 */
[----:B------:R-:W-:Y:S01]  /*2f50*/  HMMA.16816.F32 R8, R196, R34, R8 ;  /* 0x00000022c408723c */ /* 0x000fe20000001808 */
[----:B------:R-:W3:Y:S01]  /*2f60*/  LDSM.16.M88.4 R32, [R205+0x7800] ;  /* 0x00780000cd20783b */ /* 0x000ee20000000200 */
[----:B------:R-:W-:Y:S01]  /*2f70*/  ISETP.GT.AND P0, PT, R64, R161, PT ;  /* 0x000000a14000720c */ /* 0x000fe20003f04270 */
[----:B------:R-:W-:-:S04]  /*2f80*/  DEPBAR.LE SB0, 0x0 ;  /* 0x000080000000791a */ /* 0x000fc80000000000 */
[----:B-1----:R-:W-:Y:S02]  /*2f90*/  FMUL.FTZ R0, R7, c[0x0][0x320] ;  /* 0x0000c80007007a20 */ /* 0x002fe40000410000 */
[----:B------:R-:W-:Y:S08]  /*2fa0*/  HMMA.16816.F32 R4, R176, R62, R120 ;  /* 0x0000003eb004723c */ /* 0x000ff00000001878 */
[----:B--2---:R-:W-:Y:S08]  /*2fb0*/  HMMA.16816.F32 R16, R192, R48, R12 ;  /* 0x00000030c010723c */ /* 0x004ff0000000180c */
[C---:B-----5:R-:W-:Y:S08]  /*2fc0*/  HMMA.16816.F32 R12, R184.reuse, R44, R52 ;  /* 0x0000002cb80c723c */ /* 0x060ff00000001834 */
[----:B------:R-:W-:Y:S08]  /*2fd0*/  HMMA.16816.F32 R4, R184, R46, R4 ;  /* 0x0000002eb804723c */ /* 0x000ff00000001804 */
[C---:B------:R-:W-:Y:S08]  /*2fe0*/  HMMA.16816.F32 R24, R192.reuse, R50, R24 ;  /* 0x00000032c018723c */ /* 0x040ff00000001818 */
[C---:B---3--:R-:W-:Y:S08]  /*2ff0*/  HMMA.16816.F32 R12, R192.reuse, R32, R12 ;  /* 0x00000020c00c723c */ /* 0x048ff0000000180c */
[----:B------:R-:W-:Y:S01]  /*3000*/  HMMA.16816.F32 R4, R192, R34, R4 ;  /* 0x00000022c004723c */ /* 0x000fe20000001804 */
[----:B------:R-:W-:-:S02]  /*3010*/  FMUL.FTZ R21, R21, c[0x0][0x320] ;  /* 0x0000c80015157a20 */ /* 0x000fc40000410000 */
[----:B------:R-:W-:Y:S02]  /*3020*/  FMUL.FTZ R22, R22, c[0x0][0x320] ;  /* 0x0000c80016167a20 */ /* 0x000fe40000410000 */
[----:B------:R-:W-:Y:S01]  /*3030*/  FMUL.FTZ R23, R23, c[0x0][0x320] ;  /* 0x0000c80017177a20 */ /* 0x000fe20000410000 */
[----:B------:R1:W2:Y:S01]  /*3040*/  MUFU.TANH R49, R0 ;  /* 0x0000000000317308 */ /* 0x0002a20000002400 */
[----:B------:R-:W-:Y:S02]  /*3050*/  FMUL.FTZ R8, R8, c[0x0][0x320] ;  /* 0x0000c80008087a20 */ /* 0x000fe40000410000 */
[----:B------:R-:W-:Y:S02]  /*3060*/  FMUL.FTZ R9, R9, c[0x0][0x320] ;  /* 0x0000c80009097a20 */ /* 0x000fe40000410000 */
[----:B------:R-:W-:Y:S02]  /*3070*/  FMUL.FTZ R10, R10, c[0x0][0x320] ;  /* 0x0000c8000a0a7a20 */ /* 0x000fe40000410000 */
[----:B------:R-:W-:Y:S01]  /*3080*/  FMUL.FTZ R11, R11, c[0x0][0x320] ;  /* 0x0000c8000b0b7a20 */ /* 0x000fe20000410000 */
[----:B------:R-:W3:Y:S01]  /*3090*/  MUFU.TANH R40, R21 ;  /* 0x0000001500287308 */ /* 0x000ee20000002400 */
[----:B-1----:R-:W-:-:S07]  /*30a0*/  FMUL.FTZ R0, R20, c[0x0][0x320] ;  /* 0x0000c80014007a20 */ /* 0x002fce0000410000 */
[----:B------:R-:W1:Y:S02]  /*30b0*/  MUFU.TANH R48, R22 ;  /* 0x0000001600307308 */ /* 0x000e640000002400 */
[C---:B------:R-:W-:Y:S06]  /*30c0*/  HMMA.16816.F32 R4, R196.reuse, R30, R4 ;  /* 0x0000001ec404723c */ /* 0x040fec0000001804 */
[----:B------:R5:W1:Y:S08]  /*30d0*/  MUFU.TANH R45, R23 ;  /* 0x00000017002d7308 */ /* 0x000a700000002400 */
[----:B------:R-:W1:Y:S01]  /*30e0*/  MUFU.TANH R44, R10 ;  /* 0x0000000a002c7308 */ /* 0x000e620000002400 */
[C---:B-----5:R-:W-:Y:S07]  /*30f0*/  HMMA.16816.F32 R20, R196.reuse, R36, R16 ;  /* 0x00000024c414723c */ /* 0x060fee0000001810 */
[----:B------:R-:W1:Y:S01]  /*3100*/  MUFU.TANH R37, R8 ;  /* 0x0000000800257308 */ /* 0x000e620000002400 */
[C---:B------:R-:W-:Y:S07]  /*3110*/  HMMA.16816.F32 R16, R196.reuse, R38, R24 ;  /* 0x00000026c410723c */ /* 0x040fee0000001818 */
[----:B------:R-:W1:Y:S08]  /*3120*/  MUFU.TANH R36, R9 ;  /* 0x0000000900247308 */ /* 0x000e700000002400 */
[----:B------:R5:W1:Y:S02]  /*3130*/  MUFU.TANH R42, R11 ;  /* 0x0000000b002a7308 */ /* 0x000a640000002400 */
[----:B-----5:R-:W-:Y:S01]  /*3140*/  HMMA.16816.F32 R8, R196, R28, R12 ;  /* 0x0000001cc408723c */ /* 0x020fe2000000180c */
[----:B------:R-:W-:-:S02]  /*3150*/  FMUL.FTZ R20, R20, c[0x0][0x320] ;  /* 0x0000c80014147a20 */ /* 0x000fc40000410000 */
[----:B------:R-:W-:Y:S02]  /*3160*/  FMUL.FTZ R21, R21, c[0x0][0x320] ;  /* 0x0000c80015157a20 */ /* 0x000fe40000410000 */
[----:B------:R-:W-:Y:S02]  /*3170*/  FMUL.FTZ R22, R22, c[0x0][0x320] ;  /* 0x0000c80016167a20 */ /* 0x000fe40000410000 */
[----:B------:R-:W-:Y:S02]  /*3180*/  FMUL.FTZ R23, R23, c[0x0][0x320] ;  /* 0x0000c80017177a20 */ /* 0x000fe40000410000 */
[----:B------:R-:W-:Y:S02]  /*3190*/  FMUL.FTZ R16, R16, c[0x0][0x320] ;  /* 0x0000c80010107a20 */ /* 0x000fe40000410000 */
[----:B------:R-:W-:Y:S02]  /*31a0*/  FMUL.FTZ R15, R17, c[0x0][0x320] ;  /* 0x0000c800110f7a20 */ /* 0x000fe40000410000 */
        /* <DEDUP_REMOVED lines=9> */
[----:B------:R-:W-:Y:S01]  /*3240*/  FMUL.FTZ R11, R11, c[0x0][0x320] ;  /* 0x0000c8000b0b7a20 */ /* 0x000fe20000410000 */
[----:B------:R1:W1:Y:S08]  /*3250*/  MUFU.TANH R27, R22 ;  /* 0x00000016001b7308 */ /* 0x0002700000002400 */
[----:B------:R1:W1:Y:S08]  /*3260*/  MUFU.TANH R26, R23 ;  /* 0x00000017001a7308 */ /* 0x0002700000002400 */
[----:B------:R1:W1:Y:S08]  /*3270*/  MUFU.TANH R25, R18 ;  /* 0x0000001200197308 */ /* 0x0002700000002400 */
[----:B------:R1:W1:Y:S08]  /*3280*/  MUFU.TANH R24, R19 ;  /* 0x0000001300187308 */ /* 0x0002700000002400 */
[----:B------:R1:W1:Y:S08]  /*3290*/  MUFU.TANH R41, R0 ;  /* 0x0000000000297308 */ /* 0x0002700000002400 */
[----:B------:R-:W1:Y:S08]  /*32a0*/  MUFU.TANH R20, R20 ;  /* 0x0000001400147308 */ /* 0x000e700000002400 */
[----:B------:R-:W1:Y:S08]  /*32b0*/  MUFU.TANH R21, R21 ;  /* 0x0000001500157308 */ /* 0x000e700000002400 */
[----:B------:R-:W1:Y:S08]  /*32c0*/  MUFU.TANH R16, R16 ;  /* 0x0000001000107308 */ /* 0x000e700000002400 */
[----:B------:R-:W1:Y:S08]  /*32d0*/  MUFU.TANH R15, R15 ;  /* 0x0000000f000f7308 */ /* 0x000e700000002400 */
[----:B------:R1:W1:Y:S08]  /*32e0*/  MUFU.TANH R14, R8 ;  /* 0x00000008000e7308 */ /* 0x0002700000002400 */
[----:B------:R1:W1:Y:S08]  /*32f0*/  MUFU.TANH R13, R9 ;  /* 0x00000009000d7308 */ /* 0x0002700000002400 */
[----:B------:R1:W1:Y:S08]  /*3300*/  MUFU.TANH R23, R10 ;  /* 0x0000000a00177308 */ /* 0x0002700000002400 */
[----:B------:R1:W1:Y:S08]  /*3310*/  MUFU.TANH R22, R11 ;  /* 0x0000000b00167308 */ /* 0x0002700000002400 */
[----:B------:R1:W1:Y:S08]  /*3320*/  MUFU.TANH R12, R4 ;  /* 0x00000004000c7308 */ /* 0x0002700000002400 */
[----:B------:R1:W1:Y:S08]  /*3330*/  MUFU.TANH R17, R5 ;  /* 0x0000000500117308 */ /* 0x0002700000002400 */
[----:B------:R1:W1:Y:S08]  /*3340*/  MUFU.TANH R19, R6 ;  /* 0x0000000600137308 */ /* 0x0002700000002400 */
[----:B------:R1:W1:Y:S01]  /*3350*/  MUFU.TANH R18, R7 ;  /* 0x0000000700127308 */ /* 0x0002620000002400 */
[----:B------:R-:W-:Y:S01]  /*3360*/  BSSY B0, `(.L_x_68) ;  /* 0x0000022000007945 */ /* 0x000fe20003800000 */
[----:B------:R-:W-:Y:S06]  /*3370*/  BAR.SYNC.DEFER_BLOCKING 0x0 ;  /* 0x0000000000007b1d */ /* 0x000fec0000010000 */
[----:B------:R-:W-:Y:S05]  /*3380*/  @!P0 BRA `(.L_x_69) ;  /* 0x000001f000008947 */ /* 0x000fea0003800000 */
[----:B-1234-:R-:W-:Y:S01]  /*3390*/  IADD3 R0, R160, -0x2, RZ ;  /* 0xfffffffea0007810 */ /* 0x01efe20007ffe0ff */
[C---:B------:R-:W-:Y:S01]  /*33a0*/  IMAD.SHL.U32 R8, R131.reuse, 0x40, RZ ;  /* 0x0000004083087824 */ /* 0x040fe200078e00ff */
[----:B------:R-:W-:-:S02]  /*33b0*/  SHF.L.U64.HI R9, R131, 0x6, R132 ;  /* 0x0000000683097819 */ /* 0x000fc40000010284 */
[----:B------:R-:W-:Y:S01]  /*33c0*/  SHF.R.S32.HI R2, RZ, 0x1f, R0 ;  /* 0x0000001fff027819 */ /* 0x000fe20000011400 */
[----:B------:R-:W-:-:S04]  /*33d0*/  IMAD.WIDE.U32 R4, R0, c[0x0][0x1e0], RZ ;  /* 0x0000780000047a25 */ /* 0x000fc800078e00ff */
[----:B------:R-:W-:-:S04]  /*33e0*/  IMAD R2, R2, c[0x0][0x1e0], RZ ;  /* 0x0000780002027a24 */ /* 0x000fc800078e02ff */
[----:B------:R-:W-:Y:S01]  /*33f0*/  IMAD R2, R0, c[0x0][0x1e4], R2 ;  /* 0x0000790000027a24 */ /* 0x000fe200078e0202 */
[----:B------:R-:W-:-:S03]  /*3400*/  LEA R0, P1, R4, R136, 0x7 ;  /* 0x0000008804007211 */ /* 0x000fc600078238ff */
[----:B------:R-:W-:Y:S01]  /*3410*/  IMAD.IADD R3, R5, 0x1, R2 ;  /* 0x0000000105037824 */ /* 0x000fe200078e0202 */
[----:B------:R-:W-:-:S04]  /*3420*/  LEA R2, P0, R0, c[0x0][0x1c8], 0x1 ;  /* 0x0000720000027a11 */ /* 0x000fc800078008ff */
[----:B------:R-:W-:Y:S02]  /*3430*/  LEA.HI.X R3, R4, R134, R3, 0x7, P1 ;  /* 0x0000008604037211 */ /* 0x000fe400008f3c03 */
[----:B------:R-:W-:Y:S02]  /*3440*/  IADD3 R6, P4, R8, R2, RZ ;  /* 0x0000000208067210 */ /* 0x000fe40007f9e0ff */
[----:B------:R-:W-:Y:S02]  /*3450*/  LEA.HI.X R3, R0, c[0x0][0x1cc], R3, 0x1, P0 ;  /* 0x0000730000037a11 */ /* 0x000fe400000f0c03 */
[----:B------:R-:W-:Y:S02]  /*3460*/  IADD3 R10, P2, P1, R8, 0x80, R2 ;  /* 0x00000080080a7810 */ /* 0x000fe4000795e002 */
[-C--:B------:R-:W-:Y:S01]  /*3470*/  IADD3 R4, P0, R6, R8.reuse, RZ ;  /* 0x0000000806047210 */ /* 0x080fe20007f1e0ff */
[C-C-:B------:R-:W-:Y:S01]  /*3480*/  IMAD.X R7, R9.reuse, 0x1, R3.reuse, P4 ;  /* 0x0000000109077824 */ /* 0x140fe200020e0603 */
[----:B------:R-:W-:Y:S01]  /*3490*/  IADD3.X R11, R9, RZ, R3, P2, P1 ;  /* 0x000000ff090b7210 */ /* 0x000fe200017e2403 */
[----:B------:R-:W-:Y:S01]  /*34a0*/  @!PT LDS RZ, [RZ] ;  /* 0x00000000fffff984 */ /* 0x000fe20000000800 */
[----:B------:R-:W-:Y:S01]  /*34b0*/  @!PT LDS RZ, [RZ] ;  /* 0x00000000fffff984 */ /* 0x000fe20000000800 */
[----:B------:R-:W-:Y:S01]  /*34c0*/  @!PT LDS RZ, [RZ] ;  /* 0x00000000fffff984 */ /* 0x000fe20000000800 */
[----:B------:R1:W-:Y:S01]  /*34d0*/  LDGSTS.E.BYPASS.LTC128B.128 [R228+0x8100], [R2.64], !P6 ;  /* 0x0810000002e47fae */ /* 0x0003e2000f101d46 */
[----:B------:R-:W-:Y:S01]  /*34e0*/  IADD3 R8, P1, R4, R8, RZ ;  /* 0x0000000804087210 */ /* 0x000fe20007f3e0ff */
[----:B------:R-:W-:-:S02]  /*34f0*/  IMAD.X R5, R7, 0x1, R9, P0 ;  /* 0x0000000107057824 */ /* 0x000fc400000e0609 */
[----:B------:R1:W-:Y:S02]  /*3500*/  LDGSTS.E.BYPASS.LTC128B.128 [R228+0xc100], [R2.64+0x80], !P5 ;  /* 0x0c10008002e47fae */ /* 0x0003e4000e901d46 */
[----:B------:R-:W-:Y:S02]  /*3510*/  IMAD.X R9, R5, 0x1, R9, P1 ;  /* 0x0000000105097824 */ /* 0x000fe400008e0609 */
[----:B------:R1:W-:Y:S04]  /*3520*/  LDGSTS.E.BYPASS.LTC128B.128 [R228+0x9100], [R6.64], !P6 ;  /* 0x0910000006e47fae */ /* 0x0003e8000f101d46 */
[----:B------:R1:W-:Y:S04]  /*3530*/  LDGSTS.E.BYPASS.LTC128B.128 [R228+0xd100], [R10.64], !P5 ;  /* 0x0d1000000ae47fae */ /* 0x0003e8000e901d46 */
[----:B------:R1:W-:Y:S04]  /*3540*/  LDGSTS.E.BYPASS.LTC128B.128 [R228+0xa100], [R4.64], !P6 ;  /* 0x0a10000004e47fae */ /* 0x0003e8000f101d46 */
[----:B------:R1:W-:Y:S04]  /*3550*/  LDGSTS.E.BYPASS.LTC128B.128 [R228+0xe100], [R4.64+0x80], !P5 ;  /* 0x0e10008004e47fae */ /* 0x0003e8000e901d46 */
[----:B------:R1:W-:Y:S04]  /*3560*/  LDGSTS.E.BYPASS.LTC128B.128 [R228+0xb100], [R8.64], !P6 ;  /* 0x0b10000008e47fae */ /* 0x0003e8000f101d46 */
[----:B------:R1:W-:Y:S02]  /*3570*/  LDGSTS.E.BYPASS.LTC128B.128 [R228+0xf100], [R8.64+0x80], !P5 ;  /* 0x0f10008008e47fae */ /* 0x0003e4000e901d46 */
.L_x_69:
[----:B--234-:R-:W-:Y:S05]  /*3580*/  BSYNC B0 ;  /* 0x0000000000007941 */ /* 0x01cfea0003800000 */
.L_x_68:
[----:B-1----:R-:W2:Y:S04]  /*3590*/  LDL R0, [R1+0x54] ;  /* 0x0000540001007983 */ /* 0x002ea80000100800 */
[----:B------:R-:W3:Y:S04]  /*35a0*/  LDL R3, [R1+0x30] ;  /* 0x0000300001037983 */ /* 0x000ee80000100800 */
[----:B------:R-:W0:Y:S01]  /*35b0*/  LDGDEPBAR ;  /* 0x00000000000079af */ /* 0x000e220000000000 */
[----:B--2---:R-:W-:-:S04]  /*35c0*/  IMAD.IADD R0, R0, 0x1, R155 ;  /* 0x0000000100007824 */ /* 0x004fc800078e029b */
[----:B------:R-:W-:Y:S01]  /*35d0*/  @P3 IMAD.HI.U32 R2, R0, c[0x0][0x2c8], RZ ;  /* 0x0000b20000023a27 */ /* 0x000fe200078e00ff */
[----:B------:R1:W-:Y:S04]  /*35e0*/  STL [R1], R0 ;  /* 0x0000000001007387 */ /* 0x0003e80000100800 */
[----:B-1----:R-:W-:-:S05]  /*35f0*/  @P3 SHF.R.U32.HI R0, RZ, c[0x0][0x2cc], R2 ;  /* 0x0000b300ff003a19 */ /* 0x002fca0000011602 */
[----:B------:R-:W1:Y:S04]  /*3600*/  SHFL.IDX PT, R2, R0, RZ, 0x1c1f ;  /* 0x001c1fff00027589 */ /* 0x000e6800000e0000 */
[----:B------:R2:W4:Y:S02]  /*3610*/  SHFL.IDX PT, R4, R0, 0x1, 0x1c1f ;  /* 0x003c1f0000047f89 */ /* 0x00052400000e0000 */
[----:B--2---:R-:W-:-:S05]  /*3620*/  IMAD R0, R64, R133, 0x1 ;  /* 0x0000000140007424 */ /* 0x004fca00078e0285 */
[----:B---3--:R-:W-:Y:S01]  /*3630*/  IADD3 R0, -R3, c[0x0][0x1d0], R0 ;  /* 0x0000740003007a10 */ /* 0x008fe20007ffe100 */
[----:B------:R-:W-:-:S03]  /*3640*/  IMAD.IADD R3, R130, 0x1, -R3 ;  /* 0x0000000182037824 */ /* 0x000fc600078e0a03 */
[----:B------:R-:W-:-:S05]  /*3650*/  IADD3 R0, R0, -c[0x0][0x168], RZ ;  /* 0x80005a0000007a10 */ /* 0x000fca0007ffe0ff */
[C---:B-1----:R-:W-:Y:S02]  /*3660*/  IMAD.IADD R2, R0.reuse, 0x1, R2 ;  /* 0x0000000100027824 */ /* 0x042fe400078e0202 */
[----:B----4-:R-:W-:-:S03]  /*3670*/  IMAD.IADD R0, R0, 0x1, R4 ;  /* 0x0000000100007824 */ /* 0x010fc600078e0204 */
[C---:B------:R-:W-:Y:S02]  /*3680*/  IMNMX R2, R3.reuse, R2, PT ;  /* 0x0000000203027217 */ /* 0x040fe40003800200 */
[----:B------:R-:W-:Y:S02]  /*3690*/  IMNMX R0, R3, R0, PT ;  /* 0x0000000003007217 */ /* 0x000fe40003800200 */
[C---:B------:R-:W-:Y:S02]  /*36a0*/  ISETP.GT.AND P0, PT, R2.reuse, RZ, PT ;  /* 0x000000ff0200720c */ /* 0x040fe40003f04270 */
[C---:B------:R-:W-:Y:S02]  /*36b0*/  ISETP.GT.AND P2, PT, R2.reuse, 0x1, PT ;  /* 0x000000010200780c */ /* 0x040fe40003f44270 */
[----:B------:R-:W-:Y:S02]  /*36c0*/  ISETP.GT.AND P1, PT, R2, 0x8, PT ;  /* 0x000000080200780c */ /* 0x000fe40003f24270 */
[----:B------:R-:W-:-:S02]  /*36d0*/  FSEL R4, R127, -INF , P0 ;  /* 0xff8000007f047808 */ /* 0x000fc40000000000 */
[----:B------:R-:W-:Y:S02]  /*36e0*/  FSEL R5, R126, -INF , P2 ;  /* 0xff8000007e057808 */ /* 0x000fe40001000000 */
[C---:B------:R-:W-:Y:S02]  /*36f0*/  ISETP.GT.AND P0, PT, R2.reuse, 0x10, PT ;  /* 0x000000100200780c */ /* 0x040fe40003f04270 */
[C---:B------:R-:W-:Y:S02]  /*3700*/  ISETP.GT.AND P2, PT, R2.reuse, 0x11, PT ;  /* 0x000000110200780c */ /* 0x040fe40003f44270 */
[----:B------:R-:W-:Y:S02]  /*3710*/  FSEL R7, R115, -INF , P1 ;  /* 0xff80000073077808 */ /* 0x000fe40000800000 */
[----:B------:R-:W-:Y:S02]  /*3720*/  ISETP.GT.AND P1, PT, R2, 0x18, PT ;  /* 0x000000180200780c */ /* 0x000fe40003f24270 */
[----:B------:R-:W-:-:S02]  /*3730*/  FSEL R28, R99, -INF , P0 ;  /* 0xff800000631c7808 */ /* 0x000fc40000000000 */
[----:B------:R-:W-:Y:S02]  /*3740*/  FSEL R33, R98, -INF , P2 ;  /* 0xff80000062217808 */ /* 0x000fe40001000000 */
[C---:B------:R-:W-:Y:S02]  /*3750*/  ISETP.GT.AND P0, PT, R2.reuse, 0x20, PT ;  /* 0x000000200200780c */ /* 0x040fe40003f04270 */
[C---:B------:R-:W-:Y:S02]  /*3760*/  ISETP.GT.AND P2, PT, R2.reuse, 0x21, PT ;  /* 0x000000210200780c */ /* 0x040fe40003f44270 */
[C---:B------:R-:W-:Y:S02]  /*3770*/  ISETP.GT.AND P4, PT, R2.reuse, 0x9, PT ;  /* 0x000000090200780c */ /* 0x040fe40003f84270 */
[----:B------:R-:W-:Y:S02]  /*3780*/  FSEL R34, R97, -INF , P1 ;  /* 0xff80000061227808 */ /* 0x000fe40000800000 */
[----:B------:R-:W-:-:S02]  /*3790*/  ISETP.GT.AND P1, PT, R2, 0x28, PT ;  /* 0x000000280200780c */ /* 0x000fc40003f24270 */
[----:B------:R-:W-:Y:S02]  /*37a0*/  FSEL R71, R85, -INF , P0 ;  /* 0xff80000055477808 */ /* 0x000fe40000000000 */
[----:B------:R-:W-:Y:S02]  /*37b0*/  FSEL R99, R83, -INF , P2 ;  /* 0xff80000053637808 */ /* 0x000fe40001000000 */
[C---:B------:R-:W-:Y:S02]  /*37c0*/  ISETP.GT.AND P0, PT, R2.reuse, 0x30, PT ;  /* 0x000000300200780c */ /* 0x040fe40003f04270 */
[----:B------:R-:W-:Y:S02]  /*37d0*/  ISETP.GT.AND P2, PT, R2, 0x31, PT ;  /* 0x000000310200780c */ /* 0x000fe40003f44270 */
[----:B------:R-:W-:Y:S02]  /*37e0*/  FSEL R8, R114, -INF , P4 ;  /* 0xff80000072087808 */ /* 0x000fe40002000000 */
[----:B------:R-:W-:-:S02]  /*37f0*/  ISETP.GT.AND P4, PT, R2, 0x19, PT ;  /* 0x000000190200780c */ /* 0x000fc40003f84270 */
[----:B------:R-:W-:Y:S02]  /*3800*/  FSEL R104, R81, -INF , P1 ;  /* 0xff80000051687808 */ /* 0x000fe40000800000 */
[----:B------:R-:W-:Y:S02]  /*3810*/  ISETP.GT.AND P1, PT, R2, 0x38, PT ;  /* 0x000000380200780c */ /* 0x000fe40003f24270 */
[----:B------:R-:W-:Y:S02]  /*3820*/  FSEL R132, R72, -INF , P0 ;  /* 0xff80000048847808 */ /* 0x000fe40000000000 */
[----:B------:R-:W-:Y:S02]  /*3830*/  FSEL R134, R67, -INF , P2 ;  /* 0xff80000043867808 */ /* 0x000fe40001000000 */
[C---:B------:R-:W-:Y:S02]  /*3840*/  ISETP.GT.AND P0, PT, R2.reuse, 0x40, PT ;  /* 0x000000400200780c */ /* 0x040fe40003f04270 */
[----:B------:R-:W-:-:S02]  /*3850*/  ISETP.GT.AND P2, PT, R2, 0x41, PT ;  /* 0x000000410200780c */ /* 0x000fc40003f44270 */
[----:B------:R-:W-:Y:S02]  /*3860*/  FSEL R35, R96, -INF , P4 ;  /* 0xff80000060237808 */ /* 0x000fe40002000000 */
[----:B------:R-:W-:Y:S02]  /*3870*/  ISETP.GT.AND P4, PT, R2, 0x29, PT ;  /* 0x000000290200780c */ /* 0x000fe40003f84270 */
[----:B------:R-:W-:Y:S02]  /*3880*/  FSEL R133, R66, -INF , P1 ;  /* 0xff80000042857808 */ /* 0x000fe40000800000 */
[----:B------:R-:W-:Y:S02]  /*3890*/  ISETP.GT.AND P1, PT, R2, 0x48, PT ;  /* 0x000000480200780c */ /* 0x000fe40003f24270 */
[----:B------:R-:W-:Y:S02]  /*38a0*/  FSEL R148, R58, -INF , P0 ;  /* 0xff8000003a947808 */ /* 0x000fe40000000000 */
[----:B------:R-:W-:-:S02]  /*38b0*/  FSEL R150, R57, -INF , P2 ;  /* 0xff80000039967808 */ /* 0x000fc40001000000 */
[C---:B------:R-:W-:Y:S02]  /*38c0*/  ISETP.GT.AND P0, PT, R2.reuse, 0x50, PT ;  /* 0x000000500200780c */ /* 0x040fe40003f04270 */
[----:B------:R-:W-:Y:S02]  /*38d0*/  ISETP.GT.AND P2, PT, R2, 0x51, PT ;  /* 0x000000510200780c */ /* 0x000fe40003f44270 */
[----:B------:R-:W-:Y:S02]  /*38e0*/  FSEL R105, R80, -INF , P4 ;  /* 0xff80000050697808 */ /* 0x000fe40002000000 */
[----:B------:R-:W-:Y:S02]  /*38f0*/  ISETP.GT.AND P4, PT, R2, 0x39, PT ;  /* 0x000000390200780c */ /* 0x000fe40003f84270 */
[----:B------:R-:W-:Y:S02]  /*3900*/  FSEL R149, R56, -INF , P1 ;  /* 0xff80000038957808 */ /* 0x000fe40000800000 */
[----:B------:R-:W-:-:S02]  /*3910*/  ISETP.GT.AND P1, PT, R2, 0x58, PT ;  /* 0x000000580200780c */ /* 0x000fc40003f24270 */
[----:B------:R-:W-:Y:S02]  /*3920*/  FSEL R162, R41, -INF , P0 ;  /* 0xff80000029a27808 */ /* 0x000fe40000000000 */
[----:B------:R-:W-:Y:S02]  /*3930*/  FSEL R164, R40, -INF , P2 ;  /* 0xff80000028a47808 */ /* 0x000fe40001000000 */
[C---:B------:R-:W-:Y:S02]  /*3940*/  ISETP.GT.AND P0, PT, R2.reuse, 0x60, PT ;  /* 0x000000600200780c */ /* 0x040fe40003f04270 */
[C---:B------:R-:W-:Y:S02]  /*3950*/  ISETP.GT.AND P2, PT, R2.reuse, 0x61, PT ;  /* 0x000000610200780c */ /* 0x040fe40003f44270 */
[----:B------:R-:W-:Y:S02]  /*3960*/  FSEL R135, R65, -INF , P4 ;  /* 0xff80000041877808 */ /* 0x000fe40002000000 */
[----:B------:R-:W-:-:S02]  /*3970*/  ISETP.GT.AND P4, PT, R2, 0x49, PT ;  /* 0x000000490200780c */ /* 0x000fc40003f84270 */
[----:B------:R-:W-:Y:S02]  /*3980*/  FSEL R165, R37, -INF , P1 ;  /* 0xff80000025a57808 */ /* 0x000fe40000800000 */
[----:B------:R-:W-:Y:S02]  /*3990*/  ISETP.GT.AND P1, PT, R2, 0x68, PT ;  /* 0x000000680200780c */ /* 0x000fe40003f24270 */
[----:B------:R-:W-:Y:S02]  /*39a0*/  FSEL R234, R20, -INF , P0 ;  /* 0xff80000014ea7808 */ /* 0x000fe40000000000 */
[----:B------:R-:W-:Y:S02]  /*39b0*/  FSEL R236, R21, -INF , P2 ;  /* 0xff80000015ec7808 */ /* 0x000fe40001000000 */
[----:B------:R-:W-:Y:S02]  /*39c0*/  FMNMX.FTZ R69, R4, R5, !PT ;  /* 0x0000000504457209 */ /* 0x000fe40007810000 */
[----:B------:R-:W-:-:S02]  /*39d0*/  ISETP.GT.AND P0, PT, R2, 0x70, PT ;  /* 0x000000700200780c */ /* 0x000fc40003f04270 */
[C---:B------:R-:W-:Y:S02]  /*39e0*/  ISETP.GT.AND P2, PT, R2.reuse, 0x71, PT ;  /* 0x000000710200780c */ /* 0x040fe40003f44270 */
[----:B------:R-:W-:Y:S02]  /*39f0*/  FSEL R151, R43, -INF , P4 ;  /* 0xff8000002b977808 */ /* 0x000fe40002000000 */
[----:B------:R-:W-:Y:S02]  /*3a00*/  ISETP.GT.AND P4, PT, R2, 0x59, PT ;  /* 0x000000590200780c */ /* 0x000fe40003f84270 */
[----:B------:R-:W-:Y:S02]  /*3a10*/  FSEL R239, R16, -INF , P1 ;  /* 0xff80000010ef7808 */ /* 0x000fe40000800000 */
[----:B------:R-:W-:Y:S02]  /*3a20*/  FMNMX.FTZ R69, R7, R69, !PT ;  /* 0x0000004507457209 */ /* 0x000fe40007810000 */
[----:B------:R-:W-:-:S02]  /*3a30*/  ISETP.GT.AND P1, PT, R2, 0x78, PT ;  /* 0x000000780200780c */ /* 0x000fc40003f24270 */
[----:B------:R-:W-:Y:S02]  /*3a40*/  FSEL R152, R14, -INF , P0 ;  /* 0xff8000000e987808 */ /* 0x000fe40000000000 */
[----:B------:R-:W-:Y:S02]  /*3a50*/  FSEL R153, R13, -INF , P2 ;  /* 0xff8000000d997808 */ /* 0x000fe40001000000 */
[C---:B------:R-:W-:Y:S02]  /*3a60*/  ISETP.GT.AND P0, PT, R0.reuse, RZ, PT ;  /* 0x000000ff0000720c */ /* 0x040fe40003f04270 */
[----:B------:R-:W-:Y:S02]  /*3a70*/  ISETP.GT.AND P2, PT, R0, 0x1, PT ;  /* 0x000000010000780c */ /* 0x000fe40003f44270 */
[----:B------:R-:W-:Y:S02]  /*3a80*/  FSEL R167, R36, -INF , P4 ;  /* 0xff80000024a77808 */ /* 0x000fe40002000000 */
[----:B------:R-:W-:-:S02]  /*3a90*/  ISETP.GT.AND P4, PT, R2, 0x69, PT ;  /* 0x000000690200780c */ /* 0x000fc40003f84270 */
[----:B------:R-:W-:Y:S02]  /*3aa0*/  FMNMX.FTZ R69, R8, R69, !PT ;  /* 0x0000004508457209 */ /* 0x000fe40007810000 */
[----:B------:R-:W-:Y:S02]  /*3ab0*/  FSEL R154, R12, -INF , P1 ;  /* 0xff8000000c9a7808 */ /* 0x000fe40000800000 */
[----:B------:R-:W-:Y:S02]  /*3ac0*/  ISETP.GT.AND P1, PT, R0, 0x8, PT ;  /* 0x000000080000780c */ /* 0x000fe40003f24270 */
[----:B------:R-:W-:Y:S02]  /*3ad0*/  FSEL R6, R129, -INF , P0 ;  /* 0xff80000081067808 */ /* 0x000fe40000000000 */
[----:B------:R-:W-:Y:S02]  /*3ae0*/  FSEL R9, R128, -INF , P2 ;  /* 0xff80000080097808 */ /* 0x000fe40001000000 */
[----:B------:R-:W-:-:S02]  /*3af0*/  FSEL R240, R15, -INF , P4 ;  /* 0xff8000000ff07808 */ /* 0x000fc40002000000 */
[----:B------:R-:W-:Y:S01]  /*3b00*/  FMNMX.FTZ R69, R28, R69, !PT ;  /* 0x000000451c457209 */ /* 0x000fe20007810000 */
[----:B------:R-:W-:Y:S01]  /*3b10*/  LDSM.16.MT88.4 R12, [R204] ;  /* 0x00000000cc0c783b */ /* 0x000fe20000004200 */
[----:B------:R-:W-:Y:S02]  /*3b20*/  ISETP.GT.AND P4, PT, R2, 0x79, PT ;  /* 0x000000790200780c */ /* 0x000fe40003f84270 */
[----:B------:R-:W-:Y:S02]  /*3b30*/  ISETP.GT.AND P0, PT, R0, 0x9, PT ;  /* 0x000000090000780c */ /* 0x000fe40003f04270 */
[----:B------:R-:W-:Y:S02]  /*3b40*/  FSEL R21, R125, -INF , P1 ;  /* 0xff8000007d157808 */ /* 0x000fe40000800000 */
[----:B------:R-:W-:Y:S02]  /*3b50*/  FMNMX.FTZ R2, R6, R9, !PT ;  /* 0x0000000906027209 */ /* 0x000fe40007810000 */
[----:B------:R-:W-:-:S02]  /*3b60*/  FMNMX.FTZ R69, R33, R69, !PT ;  /* 0x0000004521457209 */ /* 0x000fc40007810000 */
[----:B------:R-:W-:Y:S02]  /*3b70*/  ISETP.GT.AND P2, PT, R0, 0x10, PT ;  /* 0x000000100000780c */ /* 0x000fe40003f44270 */
[----:B------:R-:W-:Y:S02]  /*3b80*/  FSEL R20, R124, -INF , P0 ;  /* 0xff8000007c147808 */ /* 0x000fe40000000000 */
[----:B------:R-:W-:Y:S02]  /*3b90*/  FMNMX.FTZ R2, R21, R2, !PT ;  /* 0x0000000215027209 */ /* 0x000fe40007810000 */
[----:B------:R-:W-:Y:S02]  /*3ba0*/  FMNMX.FTZ R69, R34, R69, !PT ;  /* 0x0000004522457209 */ /* 0x000fe40007810000 */
[----:B------:R-:W-:Y:S02]  /*3bb0*/  ISETP.GT.AND P1, PT, R0, 0x11, PT ;  /* 0x000000110000780c */ /* 0x000fe40003f24270 */
[----:B------:R-:W-:-:S02]  /*3bc0*/  FSEL R29, R113, -INF , P2 ;  /* 0xff800000711d7808 */ /* 0x000fc40001000000 */
[----:B------:R-:W-:Y:S02]  /*3bd0*/  FMNMX.FTZ R2, R20, R2, !PT ;  /* 0x0000000214027209 */ /* 0x000fe40007810000 */
[----:B------:R-:W-:Y:S02]  /*3be0*/  FMNMX.FTZ R69, R35, R69, !PT ;  /* 0x0000004523457209 */ /* 0x000fe40007810000 */
        /* <DEDUP_REMOVED lines=28> */
[C---:B------:R-:W-:Y:S02]  /*3db0*/  ISETP.GT.AND P2, PT, R0.reuse, 0x31, PT ;  /* 0x000000310000780c */ /* 0x040fe40003f44270 */
        /* <DEDUP_REMOVED lines=61> */
[----:B------:R-:W-:Y:S01]  /*4190*/  FMNMX.FTZ R2, R191, R2, !PT ;  /* 0x00000002bf027209 */ /* 0x000fe20007810000 */
[----:B------:R-:W-:Y:S01]  /*41a0*/  LDSM.16.MT88.4 R24, [R200+0x4000] ;  /* 0x00400000c818783b */ /* 0x000fe20000004200 */
[----:B------:R-:W-:Y:S02]  /*41b0*/  FSEL R242, R17, -INF , P4 ;  /* 0xff80000011f27808 */ /* 0x000fe40002000000 */
[----:B------:R-:W-:Y:S02]  /*41c0*/  FMNMX.FTZ R69, R154, R69, !PT ;  /* 0x000000459a457209 */ /* 0x000fe40007810000 */
[----:B------:R-:W-:-:S02]  /*41d0*/  ISETP.GT.AND P0, PT, R0, 0x71, PT ;  /* 0x000000710000780c */ /* 0x000fc40003f04270 */
[----:B------:R-:W-:Y:S02]  /*41e0*/  FSEL R241, R23, -INF , P1 ;  /* 0xff80000017f17808 */ /* 0x000fe40000800000 */
[----:B------:R-:W-:Y:S02]  /*41f0*/  FMNMX.FTZ R2, R190, R2, !PT ;  /* 0x00000002be027209 */ /* 0x000fe40007810000 */
[----:B------:R-:W-:Y:S02]  /*4200*/  FMNMX.FTZ R69, R242, R69, !PT ;  /* 0x00000045f2457209 */ /* 0x000fe40007810000 */
[----:B------:R-:W-:Y:S02]  /*4210*/  ISETP.GT.AND P1, PT, R0, 0x78, PT ;  /* 0x000000780000780c */ /* 0x000fe40003f24270 */
[----:B------:R-:W-:Y:S01]  /*4220*/  FSEL R244, R22, -INF , P0 ;  /* 0xff80000016f47808 */ /* 0x000fe20000000000 */
[----:B------:R-:W1:Y:S01]  /*4230*/  SHFL.BFLY PT, R3, R69, 0x2, 0x1f ;  /* 0x0c401f0045037f89 */ /* 0x000e6200000e0000 */
[----:B------:R-:W-:-:S02]  /*4240*/  FMNMX.FTZ R2, R241, R2, !PT ;  /* 0x00000002f1027209 */ /* 0x000fc40007810000 */
[----:B------:R-:W-:Y:S02]  /*4250*/  ISETP.GT.AND P0, PT, R0, 0x79, PT ;  /* 0x000000790000780c */ /* 0x000fe40003f04270 */
[----:B------:R-:W-:Y:S02]  /*4260*/  FSEL R243, R19, -INF , P1 ;  /* 0xff80000013f37808 */ /* 0x000fe40000800000 */
[----:B------:R-:W-:Y:S02]  /*4270*/  FMNMX.FTZ R0, R244, R2, !PT ;  /* 0x00000002f4007209 */ /* 0x000fe40007810000 */
[----:B------:R-:W-:Y:S02]  /*4280*/  FSEL R248, R18, -INF , P0 ;  /* 0xff80000012f87808 */ /* 0x000fe40000000000 */
[----:B------:R-:W-:Y:S01]  /*4290*/  FMNMX.FTZ R0, R243, R0, !PT ;  /* 0x00000000f3007209 */ /* 0x000fe20007810000 */
[----:B------:R-:W-:Y:S03]  /*42a0*/  LDSM.16.MT88.4 R16, [R200] ;  /* 0x00000000c810783b */ /* 0x000fe60000004200 */
[----:B------:R-:W-:-:S05]  /*42b0*/  FMNMX.FTZ R0, R248, R0, !PT ;  /* 0x00000000f8007209 */ /* 0x000fca0007810000 */
[----:B------:R-:W2:Y:S01]  /*42c0*/  SHFL.BFLY PT, R2, R0, 0x2, 0x1f ;  /* 0x0c401f0000027f89 */ /* 0x000ea200000e0000 */
[----:B-1----:R-:W-:-:S05]  /*42d0*/  FMNMX.FTZ R69, R69, R3, !PT ;  /* 0x0000000345457209 */ /* 0x002fca0007810000 */
[----:B------:R-:W1:Y:S01]  /*42e0*/  SHFL.BFLY PT, R3, R69, 0x1, 0x1f ;  /* 0x0c201f0045037f89 */ /* 0x000e6200000e0000 */
[----:B--2---:R-:W-:-:S05]  /*42f0*/  FMNMX.FTZ R0, R0, R2, !PT ;  /* 0x0000000200007209 */ /* 0x004fca0007810000 */
[----:B------:R-:W2:Y:S01]  /*4300*/  SHFL.BFLY PT, R68, R0, 0x1, 0x1f ;  /* 0x0c201f0000447f89 */ /* 0x000ea200000e0000 */
[----:B-1----:R-:W-:-:S04]  /*4310*/  FMNMX.FTZ R69, R69, R3, !PT ;  /* 0x0000000345457209 */ /* 0x002fc80007810000 */
[C---:B------:R-:W-:Y:S01]  /*4320*/  FSETP.NEU.FTZ.AND P0, PT, R69.reuse, -INF , PT ;  /* 0xff8000004500780b */ /* 0x040fe20003f1d000 */
[----:B------:R-:W-:-:S05]  /*4330*/  FMUL.FTZ R2, R69, c[0x0][0x2d0] ;  /* 0x0000b40045027a20 */ /* 0x000fca0000410000 */
[----:B------:R-:W-:-:S05]  /*4340*/  FSEL R2, R2, RZ, P0 ;  /* 0x000000ff02027208 */ /* 0x000fca0000000000 */
[----:B------:R-:W-:-:S04]  /*4350*/  FFMA.FTZ R3, R4, c[0x0][0x2d0], -R2 ;  /* 0x0000b40004037a23 */ /* 0x000fc80000010802 */
[----:B------:R1:W-:Y:S01]  /*4360*/  MUFU.EX2 R183, R3 ;  /* 0x0000000300b77308 */ /* 0x0003e20000000800 */
[----:B--2---:R-:W-:Y:S01]  /*4370*/  FMNMX.FTZ R68, R0, R68, !PT ;  /* 0x0000004400447209 */ /* 0x004fe20007810000 */
[----:B------:R-:W-:-:S03]  /*4380*/  FFMA.FTZ R0, R5, c[0x0][0x2d0], -R2 ;  /* 0x0000b40005007a23 */ /* 0x000fc60000010802 */
[----:B------:R-:W-:-:S03]  /*4390*/  FSETP.NEU.FTZ.AND P0, PT, R68, -INF , PT ;  /* 0xff8000004400780b */ /* 0x000fc60003f1d000 */
[----:B------:R2:W3:Y:S01]  /*43a0*/  MUFU.EX2 R229, R0 ;  /* 0x0000000000e57308 */ /* 0x0004e20000000800 */
[----:B-1----:R-:W-:-:S07]  /*43b0*/  FFMA.FTZ R3, R7, c[0x0][0x2d0], -R2 ;  /* 0x0000b40007037a23 */ /* 0x002fce0000010802 */
[----:B------:R1:W-:Y:S01]  /*43c0*/  MUFU.EX2 R180, R3 ;  /* 0x0000000300b47308 */ /* 0x0003e20000000800 */
[----:B--2---:R-:W-:Y:S01]  /*43d0*/  FMUL.FTZ R0, R68, c[0x0][0x2d0] ;  /* 0x0000b40044007a20 */ /* 0x004fe20000410000 */
[----:B---3--:R-:W-:-:S04]  /*43e0*/  F2FP.PACK_AB R4, R229, R183 ;  /* 0x000000b7e504723e */ /* 0x008fc800000000ff */
[----:B------:R-:W-:Y:S01]  /*43f0*/  FSEL R0, R0, RZ, P0 ;  /* 0x000000ff00007208 */ /* 0x000fe20000000000 */
[----:B-1----:R-:W-:-:S04]  /*4400*/  FFMA.FTZ R3, R8, c[0x0][0x2d0], -R2 ;  /* 0x0000b40008037a23 */ /* 0x002fc80000010802 */
[----:B------:R1:W2:Y:S02]  /*4410*/  MUFU.EX2 R107, R3 ;  /* 0x00000003006b7308 */ /* 0x0002a40000000800 */
[----:B-1----:R-:W-:Y:S01]  /*4420*/  FFMA.FTZ R3, R6, c[0x0][0x2d0], -R0 ;  /* 0x0000b40006037a23 */ /* 0x002fe20000010800 */
[----:B--2---:R-:W-:-:S05]  /*4430*/  F2FP.PACK_AB R6, R107, R180 ;  /* 0x000000b46b06723e */ /* 0x004fca00000000ff */
[----:B------:R1:W-:Y:S02]  /*4440*/  MUFU.EX2 R181, R3 ;  /* 0x0000000300b57308 */ /* 0x0003e40000000800 */
[--C-:B-1----:R-:W-:Y:S02]  /*4450*/  FFMA.FTZ R3, R9, c[0x0][0x2d0], -R0.reuse ;  /* 0x0000b40009037a23 */ /* 0x102fe40000010800 */
[----:B------:R-:W1:Y:S04]  /*4460*/  LDSM.16.MT88.4 R8, [R203] ;  /* 0x00000000cb08783b */ /* 0x000e680000004200 */
[----:B------:R2:W3:Y:S02]  /*4470*/  MUFU.EX2 R182, R3 ;  /* 0x0000000300b67308 */ /* 0x0004e40000000800 */
[----:B--2---:R-:W-:Y:S01]  /*4480*/  FFMA.FTZ R3, R21, c[0x0][0x2d0], -R0 ;  /* 0x0000b40015037a23 */ /* 0x004fe20000010800 */
[----:B---3--:R-:W-:-:S05]  /*4490*/  F2FP.PACK_AB R5, R182, R181 ;  /* 0x000000b5b605723e */ /* 0x008fca00000000ff */
[----:B------:R2:W-:Y:S02]  /*44a0*/  MUFU.EX2 R166, R3 ;  /* 0x0000000300a67308 */ /* 0x0005e40000000800 */
[----:B--2---:R-:W-:Y:S02]  /*44b0*/  FFMA.FTZ R3, R20, c[0x0][0x2d0], -R0 ;  /* 0x0000b40014037a23 */ /* 0x004fe40000010800 */
[----:B------:R-:W2:Y:S04]  /*44c0*/  LDSM.16.MT88.4 R20, [R223] ;  /* 0x00000000df14783b */ /* 0x000ea80000004200 */
[----:B------:R-:W3:Y:S02]  /*44d0*/  MUFU.EX2 R106, R3 ;  /* 0x00000003006a7308 */ /* 0x000ee40000000800 */
[----:B---3--:R-:W-:Y:S01]  /*44e0*/  F2FP.PACK_AB R7, R106, R166 ;  /* 0x000000a66a07723e */ /* 0x008fe200000000ff */
[----:B------:R-:W-:-:S05]  /*44f0*/  FFMA.FTZ R3, R28, c[0x0][0x2d0], -R2 ;  /* 0x0000b4001c037a23 */ /* 0x000fca0000010802 */
[----:B------:R3:W-:Y:S01]  /*4500*/  MUFU.EX2 R251, R3 ;  /* 0x0000000300fb7308 */ /* 0x0007e20000000800 */
[C---:B-1----:R-:W-:Y:S08]  /*4510*/  HMMA.16816.F32 R36, R4.reuse, R8, RZ ;  /* 0x000000080424723c */ /* 0x042ff000000018ff */
[----:B------:R-:W-:Y:S01]  /*4520*/  HMMA.16816.F32 R64, R4, R10, RZ ;  /* 0x0000000a0440723c */ /* 0x000fe200000018ff */
[----:B------:R-:W1:Y:S01]  /*4530*/  LDSM.16.MT88.4 R8, [R206+0x4000] ;  /* 0x00400000ce08783b */ /* 0x000e620000004200 */
[----:B---3--:R-:W-:-:S06]  /*4540*/  FFMA.FTZ R3, R33, c[0x0][0x2d0], -R2 ;  /* 0x0000b40021037a23 */ /* 0x008fcc0000010802 */
[C---:B------:R-:W-:Y:S01]  /*4550*/  HMMA.16816.F32 R40, R4.reuse, R16, RZ ;  /* 0x000000100428723c */ /* 0x040fe200000018ff */
[----:B------:R3:W4:Y:S07]  /*4560*/  MUFU.EX2 R252, R3 ;  /* 0x0000000300fc7308 */ /* 0x00072e0000000800 */
[C---:B------:R-:W-:Y:S01]  /*4570*/  HMMA.16816.F32 R48, R4.reuse, R18, RZ ;  /* 0x000000120430723c */ /* 0x040fe200000018ff */
[----:B------:R-:W5:Y:S07]  /*4580*/  LDSM.16.MT88.4 R16, [R204+0x4000] ;  /* 0x00400000cc10783b */ /* 0x000f6e0000004200 */
[----:B------:R-:W-:Y:S01]  /*4590*/  HMMA.16816.F32 R52, R4, R12, RZ ;  /* 0x0000000c0434723c */ /* 0x000fe200000018ff */
[----:B---3--:R-:W-:-:S04]  /*45a0*/  FFMA.FTZ R3, R34, c[0x0][0x2d0], -R2 ;  /* 0x0000b40022037a23 */ /* 0x008fc80000010802 */
[----:B------:R3:W-:Y:S03]  /*45b0*/  MUFU.EX2 R250, R3 ;  /* 0x0000000300fa7308 */ /* 0x0007e60000000800 */
[C---:B------:R-:W-:Y:S01]  /*45c0*/  HMMA.16816.F32 R44, R4.reuse, R14, RZ ;  /* 0x0000000e042c723c */ /* 0x040fe200000018ff */
[----:B------:R-:W4:Y:S07]  /*45d0*/  LDSM.16.MT88.4 R12, [R203+0x4000] ;  /* 0x00400000cb0c783b */ /* 0x000f2e0000004200 */
[----:B--2---:R-:W-:Y:S01]  /*45e0*/  HMMA.16816.F32 R60, R4, R20, RZ ;  /* 0x00000014043c723c */ /* 0x004fe200000018ff */
[----:B---3--:R-:W-:-:S07]  /*45f0*/  FFMA.FTZ R3, R35, c[0x0][0x2d0], -R2 ;  /* 0x0000b40023037a23 */ /* 0x008fce0000010802 */
[C---:B------:R-:W-:Y:S01]  /*4600*/  HMMA.16816.F32 R56, R4.reuse, R22, RZ ;  /* 0x000000160438723c */ /* 0x040fe200000018ff */
[----:B------:R-:W2:Y:S01]  /*4610*/  LDSM.16.MT88.4 R20, [R204+0x800] ;  /* 0x00080000cc14783b */ /* 0x000ea20000004200 */
[----:B------:R3:W-:Y:S06]  /*4620*/  MUFU.EX2 R163, R3 ;  /* 0x0000000300a37308 */ /* 0x0007ec0000000800 */
[C---:B-1----:R-:W-:Y:S08]  /*4630*/  HMMA.16816.F32 R100, R4.reuse, R8, RZ ;  /* 0x000000080464723c */ /* 0x042ff000000018ff */
[----:B------:R-:W-:Y:S01]  /*4640*/  HMMA.16816.F32 R108, R4, R10, RZ ;  /* 0x0000000a046c723c */ /* 0x000fe200000018ff */
[----:B------:R-:W1:Y:S01]  /*4650*/  LDSM.16.MT88.4 R8, [R206+0x800] ;  /* 0x00080000ce08783b */ /* 0x000e620000004200 */
[----:B---3--:R-:W-:-:S04]  /*4660*/  FFMA.FTZ R3, R29, c[0x0][0x2d0], -R0 ;  /* 0x0000b4001d037a23 */ /* 0x008fc80000010800 */
[----:B------:R3:W-:Y:S02]  /*4670*/  MUFU.EX2 R247, R3 ;  /* 0x0000000300f77308 */ /* 0x0007e40000000800 */
[C---:B------:R-:W-:Y:S08]  /*4680*/  HMMA.16816.F32 R72, R4.reuse, R24, RZ ;  /* 0x000000180448723c */ /* 0x040ff000000018ff */
[----:B------:R-:W-:Y:S01]  /*4690*/  HMMA.16816.F32 R76, R4, R26, RZ ;  /* 0x0000001a044c723c */ /* 0x000fe200000018ff */
[----:B------:R-:W1:Y:S01]  /*46a0*/  LDSM.16.MT88.4 R24, [R200+0x800] ;  /* 0x00080000c818783b */ /* 0x000e620000004200 */
[----:B---3--:R-:W-:-:S06]  /*46b0*/  FFMA.FTZ R3, R32, c[0x0][0x2d0], -R0 ;  /* 0x0000b40020037a23 */ /* 0x008fcc0000010800 */
[C---:B-----5:R-:W-:Y:S01]  /*46c0*/  HMMA.16816.F32 R80, R4.reuse, R16, RZ ;  /* 0x000000100450723c */ /* 0x060fe200000018ff */
[----:B------:R3:W5:Y:S07]  /*46d0*/  MUFU.EX2 R245, R3 ;  /* 0x0000000300f57308 */ /* 0x00076e0000000800 */
[C---:B------:R-:W-:Y:S01]  /*46e0*/  HMMA.16816.F32 R84, R4.reuse, R18, RZ ;  /* 0x000000120454723c */ /* 0x040fe200000018ff */
[----:B------:R-:W1:Y:S07]  /*46f0*/  LDSM.16.MT88.4 R16, [R203+0x800] ;  /* 0x00080000cb10783b */ /* 0x000e6e0000004200 */
[----:B----4-:R-:W-:Y:S01]  /*4700*/  HMMA.16816.F32 R88, R4, R12, RZ ;  /* 0x0000000c0458723c */ /* 0x010fe200000018ff */
[----:B---3--:R-:W-:-:S04]  /*4710*/  FFMA.FTZ R3, R31, c[0x0][0x2d0], -R0 ;  /* 0x0000b4001f037a23 */ /* 0x008fc80000010800 */
[----:B------:R3:W-:Y:S03]  /*4720*/  MUFU.EX2 R246, R3 ;  /* 0x0000000300f67308 */ /* 0x0007e60000000800 */
[----:B------:R-:W-:Y:S01]  /*4730*/  HMMA.16816.F32 R92, R4, R14, RZ ;  /* 0x0000000e045c723c */ /* 0x000fe200000018ff */
[----:B------:R-:W-:Y:S06]  /*4740*/  LDSM.16.MT88.4 R12, [R200+0x4800] ;  /* 0x00480000c80c783b */ /* 0x000fec0000004200 */
[----:B------:R-:W-:-:S02]  /*4750*/  F2FP.PACK_AB R4, R252, R251 ;  /* 0x000000fbfc04723e */ /* 0x000fc400000000ff */
[----:B-----5:R-:W-:Y:S02]  /*4760*/  F2FP.PACK_AB R5, R245, R247 ;  /* 0x000000f7f505723e */ /* 0x020fe400000000ff */
[----:B------:R-:W-:Y:S01]  /*4770*/  F2FP.PACK_AB R6, R163, R250 ;  /* 0x000000faa306723e */ /* 0x000fe200000000ff */
[----:B---3--:R-:W-:-:S04]  /*4780*/  FFMA.FTZ R3, R30, c[0x0][0x2d0], -R0 ;  /* 0x0000b4001e037a23 */ /* 0x008fc80000010800 */
[----:B------:R-:W3:Y:S02]  /*4790*/  MUFU.EX2 R249, R3 ;  /* 0x0000000300f97308 */ /* 0x000ee40000000800 */
[----:B---3--:R-:W-:Y:S01]  /*47a0*/  F2FP.PACK_AB R7, R249, R246 ;  /* 0x000000f6f907723e */ /* 0x008fe200000000ff */
[----:B------:R-:W-:Y:S02]  /*47b0*/  FFMA.FTZ R3, R71, c[0x0][0x2d0], -R2 ;  /* 0x0000b40047037a23 */ /* 0x000fe40000010802 */
[----:B------:R-:W-:-:S03]  /*47c0*/  IMAD.MOV.U32 R71, RZ, RZ, R229 ;  /* 0x000000ffff477224 */ /* 0x000fc600078e00e5 */
[----:B------:R3:W-:Y:S01]  /*47d0*/  MUFU.EX2 R238, R3 ;  /* 0x0000000300ee7308 */ /* 0x0007e20000000800 */
[C---:B--2---:R-:W-:Y:S08]  /*47e0*/  HMMA.16816.F32 R124, R4.reuse, R20, R52 ;  /* 0x00000014047c723c */ /* 0x044ff00000001834 */
[----:B------:R-:W-:Y:S01]  /*47f0*/  HMMA.16816.F32 R112, R4, R22, R44 ;  /* 0x000000160470723c */ /* 0x000fe2000000182c */
[----:B------:R-:W2:Y:S01]  /*4800*/  LDSM.16.MT88.4 R20, [R204+0x4800] ;  /* 0x00480000cc14783b */ /* 0x000ea20000004200 */
[----:B---3--:R-:W-:-:S06]  /*4810*/  FFMA.FTZ R3, R99, c[0x0][0x2d0], -R2 ;  /* 0x0000b40063037a23 */ /* 0x008fcc0000010802 */
[C---:B-1----:R-:W-:Y:S01]  /*4820*/  HMMA.16816.F32 R32, R4.reuse, R8, R60 ;  /* 0x000000080420723c */ /* 0x042fe2000000183c */
[----:B------:R1:W3:Y:S07]  /*4830*/  MUFU.EX2 R235, R3 ;  /* 0x0000000300eb7308 */ /* 0x0002ee0000000800 */
[C---:B------:R-:W-:Y:S01]  /*4840*/  HMMA.16816.F32 R28, R4.reuse, R10, R56 ;  /* 0x0000000a041c723c */ /* 0x040fe20000001838 */
[----:B------:R-:W4:Y:S07]  /*4850*/  LDSM.16.MT88.4 R8, [R206+0x4800] ;  /* 0x00480000ce08783b */ /* 0x000f2e0000004200 */
[----:B------:R-:W-:Y:S01]  /*4860*/  HMMA.16816.F32 R116, R4, R24, R40 ;  /* 0x000000180474723c */ /* 0x000fe20000001828 */
[----:B-1----:R-:W-:-:S04]  /*4870*/  FFMA.FTZ R3, R104, c[0x0][0x2d0], -R2 ;  /* 0x0000b40068037a23 */ /* 0x002fc80000010802 */
[----:B------:R1:W-:Y:S03]  /*4880*/  MUFU.EX2 R233, R3 ;  /* 0x0000000300e97308 */ /* 0x0003e60000000800 */
[C---:B------:R-:W-:Y:S08]  /*4890*/  HMMA.16816.F32 R36, R4.reuse, R16, R36 ;  /* 0x000000100424723c */ /* 0x040ff00000001824 */
[----:B------:R-:W-:Y:S01]  /*48a0*/  HMMA.16816.F32 R40, R4, R18, R64 ;  /* 0x000000120428723c */ /* 0x000fe20000001840 */
[----:B------:R-:W5:Y:S01]  /*48b0*/  LDSM.16.MT88.4 R16, [R203+0x4800] ;  /* 0x00480000cb10783b */ /* 0x000f620000004200 */
[----:B-1----:R-:W-:-:S06]  /*48c0*/  FFMA.FTZ R3, R105, c[0x0][0x2d0], -R2 ;  /* 0x0000b40069037a23 */ /* 0x002fcc0000010802 */
[C---:B------:R-:W-:Y:S01]  /*48d0*/  HMMA.16816.F32 R120, R4.reuse, R26, R48 ;  /* 0x0000001a0478723c */ /* 0x040fe20000001830 */
[----:B------:R-:W1:Y:S01]  /*48e0*/  LDSM.16.MT88.4 R24, [R200+0x1000] ;  /* 0x00100000c818783b */ /* 0x000e620000004200 */
[----:B------:R3:W-:Y:S06]  /*48f0*/  MUFU.EX2 R237, R3 ;  /* 0x0000000300ed7308 */ /* 0x0007ec0000000800 */
[C---:B--2---:R-:W-:Y:S08]  /*4900*/  HMMA.16816.F32 R52, R4.reuse, R20, R80 ;  /* 0x000000140434723c */ /* 0x044ff00000001850 */
[----:B------:R-:W-:Y:S01]  /*4910*/  HMMA.16816.F32 R56, R4, R22, R84 ;  /* 0x000000160438723c */ /* 0x000fe20000001854 */
[----:B------:R-:W2:Y:S01]  /*4920*/  LDSM.16.MT88.4 R20, [R204+0x1000] ;  /* 0x00100000cc14783b */ /* 0x000ea20000004200 */
[----:B---3--:R-:W-:-:S04]  /*4930*/  FFMA.FTZ R3, R70, c[0x0][0x2d0], -R0 ;  /* 0x0000b40046037a23 */ /* 0x008fc80000010800 */
[----:B------:R3:W-:Y:S02]  /*4940*/  MUFU.EX2 R232, R3 ;  /* 0x0000000300e87308 */ /* 0x0007e40000000800 */
[C---:B------:R-:W-:Y:S08]  /*4950*/  HMMA.16816.F32 R44, R4.reuse, R12, R72 ;  /* 0x0000000c042c723c */ /* 0x040ff00000001848 */
[----:B------:R-:W-:Y:S01]  /*4960*/  HMMA.16816.F32 R48, R4, R14, R76 ;  /* 0x0000000e0430723c */ /* 0x000fe2000000184c */
[----:B------:R-:W1:Y:S01]  /*4970*/  LDSM.16.MT88.4 R12, [R203+0x1000] ;  /* 0x00100000cb0c783b */ /* 0x000e620000004200 */
[----:B---3--:R-:W-:-:S06]  /*4980*/  FFMA.FTZ R3, R96, c[0x0][0x2d0], -R0 ;  /* 0x0000b40060037a23 */ /* 0x008fcc0000010800 */
[C---:B----4-:R-:W-:Y:S01]  /*4990*/  HMMA.16816.F32 R76, R4.reuse, R8, R100 ;  /* 0x00000008044c723c */ /* 0x050fe20000001864 */
[----:B------:R3:W4:Y:S07]  /*49a0*/  MUFU.EX2 R231, R3 ;  /* 0x0000000300e77308 */ /* 0x00072e0000000800 */
[C---:B------:R-:W-:Y:S01]  /*49b0*/  HMMA.16816.F32 R80, R4.reuse, R10, R108 ;  /* 0x0000000a0450723c */ /* 0x040fe2000000186c */
[----:B------:R-:W1:Y:S06]  /*49c0*/  LDSM.16.MT88.4 R8, [R206+0x1000] ;  /* 0x00100000ce08783b */ /* 0x000e6c0000004200 */
[----:B------:R-:W-:Y:S01]  /*49d0*/  IMAD.MOV.U32 R108, RZ, RZ, R182 ;  /* 0x000000ffff6c7224 */ /* 0x000fe200078e00b6 */
[----:B-----5:R-:W-:Y:S01]  /*49e0*/  HMMA.16816.F32 R60, R4, R16, R88 ;  /* 0x00000010043c723c */ /* 0x020fe20000001858 */
[----:B------:R-:W-:-:S02]  /*49f0*/  IMAD.MOV.U32 R110, RZ, RZ, R180 ;  /* 0x000000ffff6e7224 */ /* 0x000fc400078e00b4 */
[----:B---3--:R-:W-:Y:S02]  /*4a00*/  FFMA.FTZ R3, R98, c[0x0][0x2d0], -R0 ;  /* 0x0000b40062037a23 */ /* 0x008fe40000010800 */
[----:B------:R-:W-:Y:S02]  /*4a10*/  IMAD.MOV.U32 R109, RZ, RZ, R181 ;  /* 0x000000ffff6d7224 */ /* 0x000fe400078e00b5 */
[----:B------:R3:W-:Y:S01]  /*4a20*/  MUFU.EX2 R230, R3 ;  /* 0x0000000300e67308 */ /* 0x0007e20000000800 */
[----:B------:R-:W-:Y:S01]  /*4a30*/  HMMA.16816.F32 R64, R4, R18, R92 ;  /* 0x000000120440723c */ /* 0x000fe2000000185c */
[----:B------:R-:W5:Y:S01]  /*4a40*/  LDSM.16.MT88.4 R16, [R200+0x5000] ;  /* 0x00500000c810783b */ /* 0x000f620000004200 */
[----:B------:R-:W-:-:S05]  /*4a50*/  IMAD.MOV.U32 R111, RZ, RZ, R166 ;  /* 0x000000ffff6f7224 */ /* 0x000fca00078e00a6 */
[----:B------:R-:W-:Y:S02]  /*4a60*/  F2FP.PACK_AB R4, R235, R238 ;  /* 0x000000eeeb04723e */ /* 0x000fe400000000ff */
[----:B----4-:R-:W-:Y:S02]  /*4a70*/  F2FP.PACK_AB R5, R231, R232 ;  /* 0x000000e8e705723e */ /* 0x010fe400000000ff */
[----:B------:R-:W-:Y:S01]  /*4a80*/  F2FP.PACK_AB R6, R237, R233 ;  /* 0x000000e9ed06723e */ /* 0x000fe200000000ff */
[----:B---3--:R-:W-:-:S04]  /*4a90*/  FFMA.FTZ R3, R97, c[0x0][0x2d0], -R0 ;  /* 0x0000b40061037a23 */ /* 0x008fc80000010800 */
[----:B------:R-:W3:Y:S02]  /*4aa0*/  MUFU.EX2 R229, R3 ;  /* 0x0000000300e57308 */ /* 0x000ee40000000800 */
[----:B---3--:R-:W-:Y:S01]  /*4ab0*/  F2FP.PACK_AB R7, R229, R230 ;  /* 0x000000e6e507723e */ /* 0x008fe200000000ff */
[----:B------:R-:W-:Y:S02]  /*4ac0*/  FFMA.FTZ R3, R132, c[0x0][0x2d0], -R2 ;  /* 0x0000b40084037a23 */ /* 0x000fe40000010802 */
[----:B------:R-:W-:-:S04]  /*4ad0*/  IMAD.MOV.U32 R132, RZ, RZ, R154 ;  /* 0x000000ffff847224 */ /* 0x000fc800078e009a */
[C---:B-1----:R-:W-:Y:S07]  /*4ae0*/  HMMA.16816.F32 R84, R4.reuse, R24, R116 ;  /* 0x000000180454723c */ /* 0x042fee0000001874 */
[----:B------:R-:W-:Y:S01]  /*4af0*/  IMAD.MOV.U32 R118, RZ, RZ, R107 ;  /* 0x000000ffff767224 */ /* 0x000fe200078e006b */
[----:B--2---:R-:W-:Y:S01]  /*4b00*/  HMMA.16816.F32 R100, R4, R22, R112 ;  /* 0x000000160464723c */ /* 0x004fe20000001870 */
[----:B------:R-:W-:Y:S02]  /*4b10*/  IMAD.MOV.U32 R119, RZ, RZ, R106 ;  /* 0x000000ffff777224 */ /* 0x000fe400078e006a */
[----:B------:R-:W-:-:S02]  /*4b20*/  IMAD.MOV.U32 R117, RZ, RZ, R183 ;  /* 0x000000ffff757224 */ /* 0x000fc400078e00b7 */
[----:B------:R1:W-:Y:S01]  /*4b30*/  MUFU.EX2 R183, R3 ;  /* 0x0000000300b77308 */ /* 0x0003e20000000800 */
[----:B------:R-:W-:Y:S02]  /*4b40*/  IMAD.MOV.U32 R116, RZ, RZ, R71 ;  /* 0x000000ffff747224 */ /* 0x000fe400078e0047 */
[----:B------:R-:W-:Y:S01]  /*4b50*/  HMMA.16816.F32 R104, R4, R20, R124 ;  /* 0x000000140468723c */ /* 0x000fe2000000187c */
[----:B------:R-:W2:Y:S01]  /*4b60*/  LDSM.16.MT88.4 R20, [R204+0x5000] ;  /* 0x00500000cc14783b */ /* 0x000ea20000004200 */
[----:B------:R-:W-:-:S05]  /*4b70*/  IMAD.MOV.U32 R115, RZ, RZ, R152 ;  /* 0x000000ffff737224 */ /* 0x000fca00078e0098 */
[----:B------:R-:W-:Y:S01]  /*4b80*/  IMAD.MOV.U32 R124, RZ, RZ, R163 ;  /* 0x000000ffff7c7224 */ /* 0x000fe200078e00a3 */
[C---:B------:R-:W-:Y:S01]  /*4b90*/  HMMA.16816.F32 R88, R4.reuse, R12, R36 ;  /* 0x0000000c0458723c */ /* 0x040fe20000001824 */
[----:B------:R-:W-:Y:S02]  /*4ba0*/  IMAD.MOV.U32 R125, RZ, RZ, R161 ;  /* 0x000000ffff7d7224 */ /* 0x000fe400078e00a1 */
[----:B------:R-:W-:Y:S02]  /*4bb0*/  IMAD.MOV.U32 R126, RZ, RZ, R160 ;  /* 0x000000ffff7e7224 */ /* 0x000fe400078e00a0 */
[----:B-1----:R-:W-:Y:S02]  /*4bc0*/  FFMA.FTZ R3, R134, c[0x0][0x2d0], -R2 ;  /* 0x0000b40086037a23 */ /* 0x002fe40000010802 */
[----:B------:R-:W-:Y:S01]  /*4bd0*/  IMAD.MOV.U32 R127, RZ, RZ, R155 ;  /* 0x000000ffff7f7224 */ /* 0x000fe200078e009b */
[----:B------:R-:W-:Y:S01]  /*4be0*/  HMMA.16816.F32 R92, R4, R14, R40 ;  /* 0x0000000e045c723c */ /* 0x000fe20000001828 */
[----:B------:R-:W1:Y:S01]  /*4bf0*/  LDSM.16.MT88.4 R12, [R203+0x5000] ;  /* 0x00500000cb0c783b */ /* 0x000e620000004200 */
[----:B------:R3:W4:Y:S01]  /*4c00*/  MUFU.EX2 R182, R3 ;  /* 0x0000000300b67308 */ /* 0x0007220000000800 */
[----:B------:R-:W-:-:S05]  /*4c10*/  IMAD.MOV.U32 R134, RZ, RZ, R153 ;  /* 0x000000ffff867224 */ /* 0x000fca00078e0099 */
[C---:B------:R-:W-:Y:S08]  /*4c20*/  HMMA.16816.F32 R72, R4.reuse, R8, R32 ;  /* 0x000000080448723c */ /* 0x040ff00000001820 */
[----:B------:R-:W-:Y:S01]  /*4c30*/  HMMA.16816.F32 R28, R4, R10, R28 ;  /* 0x0000000a041c723c */ /* 0x000fe2000000181c */
[----:B------:R-:W1:Y:S01]  /*4c40*/  LDSM.16.MT88.4 R8, [R206+0x5000] ;  /* 0x00500000ce08783b */ /* 0x000e620000004200 */
[----:B---3--:R-:W-:-:S04]  /*4c50*/  FFMA.FTZ R3, R133, c[0x0][0x2d0], -R2 ;  /* 0x0000b40085037a23 */ /* 0x008fc80000010802 */
[----:B------:R3:W-:Y:S02]  /*4c60*/  MUFU.EX2 R180, R3 ;  /* 0x0000000300b47308 */ /* 0x0007e40000000800 */
[C---:B-----5:R-:W-:Y:S08]  /*4c70*/  HMMA.16816.F32 R40, R4.reuse, R16, R44 ;  /* 0x000000100428723c */ /* 0x060ff0000000182c */
[----:B------:R-:W-:Y:S01]  /*4c80*/  HMMA.16816.F32 R32, R4, R18, R48 ;  /* 0x000000120420723c */ /* 0x000fe20000001830 */
[----:B------:R-:W5:Y:S01]  /*4c90*/  LDSM.16.MT88.4 R16, [R200+0x1800] ;  /* 0x00180000c810783b */ /* 0x000f620000004200 */
[----:B---3--:R-:W-:-:S06]  /*4ca0*/  FFMA.FTZ R3, R135, c[0x0][0x2d0], -R2 ;  /* 0x0000b40087037a23 */ /* 0x008fcc0000010802 */
[C---:B------:R-:W-:Y:S01]  /*4cb0*/  HMMA.16816.F32 R96, R4.reuse, R26, R120 ;  /* 0x0000001a0460723c */ /* 0x040fe20000001878 */
[----:B------:R3:W1:Y:S07]  /*4cc0*/  MUFU.EX2 R181, R3 ;  /* 0x0000000300b57308 */ /* 0x00066e0000000800 */
[C---:B--2---:R-:W-:Y:S08]  /*4cd0*/  HMMA.16816.F32 R36, R4.reuse, R20, R52 ;  /* 0x000000140424723c */ /* 0x044ff00000001834 */
[----:B------:R-:W-:Y:S01]  /*4ce0*/  HMMA.16816.F32 R24, R4, R22, R56 ;  /* 0x000000160418723c */ /* 0x000fe20000001838 */
[----:B------:R-:W2:Y:S01]  /*4cf0*/  LDSM.16.MT88.4 R20, [R204+0x1800] ;  /* 0x00180000cc14783b */ /* 0x000ea20000004200 */
[----:B---3--:R-:W-:-:S04]  /*4d00*/  FFMA.FTZ R3, R128, c[0x0][0x2d0], -R0 ;  /* 0x0000b40080037a23 */ /* 0x008fc80000010800 */
[----:B------:R3:W-:Y:S02]  /*4d10*/  MUFU.EX2 R166, R3 ;  /* 0x0000000300a67308 */ /* 0x0007e40000000800 */
[C---:B-1----:R-:W-:Y:S08]  /*4d20*/  HMMA.16816.F32 R48, R4.reuse, R12, R60 ;  /* 0x0000000c0430723c */ /* 0x042ff0000000183c */
[----:B------:R-:W-:Y:S01]  /*4d30*/  HMMA.16816.F32 R56, R4, R14, R64 ;  /* 0x0000000e0438723c */ /* 0x000fe20000001840 */
[----:B------:R-:W1:Y:S01]  /*4d40*/  LDSM.16.MT88.4 R12, [R203+0x1800] ;  /* 0x00180000cb0c783b */ /* 0x000e620000004200 */
[----:B---3--:R-:W-:-:S06]  /*4d50*/  FFMA.FTZ R3, R129, c[0x0][0x2d0], -R0 ;  /* 0x0000b40081037a23 */ /* 0x008fcc0000010800 */
[C---:B------:R-:W-:Y:S01]  /*4d60*/  HMMA.16816.F32 R60, R4.reuse, R8, R76 ;  /* 0x00000008043c723c */ /* 0x040fe2000000184c */
[----:B------:R3:W2:Y:S07]  /*4d70*/  MUFU.EX2 R163, R3 ;  /* 0x0000000300a37308 */ /* 0x0006ae0000000800 */
[----:B------:R-:W-:Y:S01]  /*4d80*/  HMMA.16816.F32 R64, R4, R10, R80 ;  /* 0x0000000a0440723c */ /* 0x000fe20000001850 */
[----:B------:R-:W1:Y:S06]  /*4d90*/  LDSM.16.MT88.4 R8, [R206+0x1800] ;  /* 0x00180000ce08783b */ /* 0x000e6c0000004200 */
[----:B----4-:R-:W-:-:S02]  /*4da0*/  F2FP.PACK_AB R4, R182, R183 ;  /* 0x000000b7b604723e */ /* 0x010fc400000000ff */
[----:B------:R-:W-:Y:S01]  /*4db0*/  F2FP.PACK_AB R6, R181, R180 ;  /* 0x000000b4b506723e */ /* 0x000fe200000000ff */
[----:B---3--:R-:W-:Y:S01]  /*4dc0*/  FFMA.FTZ R3, R131, c[0x0][0x2d0], -R0 ;  /* 0x0000b40083037a23 */ /* 0x008fe20000010800 */
[----:B--2---:R-:W-:-:S03]  /*4dd0*/  F2FP.PACK_AB R5, R163, R166 ;  /* 0x000000a6a305723e */ /* 0x004fc600000000ff */
[----:B------:R2:W-:Y:S02]  /*4de0*/  MUFU.EX2 R161, R3 ;  /* 0x0000000300a17308 */ /* 0x0005e40000000800 */
[----:B--2---:R-:W-:-:S06]  /*4df0*/  FFMA.FTZ R3, R130, c[0x0][0x2d0], -R0 ;  /* 0x0000b40082037a23 */ /* 0x004fcc0000010800 */
[----:B------:R-:W2:Y:S02]  /*4e00*/  MUFU.EX2 R160, R3 ;  /* 0x0000000300a07308 */ /* 0x000ea40000000800 */
[----:B--2---:R-:W-:Y:S01]  /*4e10*/  F2FP.PACK_AB R7, R160, R161 ;  /* 0x000000a1a007723e */ /* 0x004fe200000000ff */
[----:B------:R-:W-:-:S05]  /*4e20*/  FFMA.FTZ R3, R148, c[0x0][0x2d0], -R2 ;  /* 0x0000b40094037a23 */ /* 0x000fca0000010802 */
[----:B------:R2:W-:Y:S01]  /*4e30*/  MUFU.EX2 R155, R3 ;  /* 0x00000003009b7308 */ /* 0x0005e20000000800 */
[C---:B-----5:R-:W-:Y:S08]  /*4e40*/  HMMA.16816.F32 R84, R4.reuse, R16, R84 ;  /* 0x000000100454723c */ /* 0x060ff00000001854 */
[----:B------:R-:W-:Y:S01]  /*4e50*/  HMMA.16816.F32 R96, R4, R18, R96 ;  /* 0x000000120460723c */ /* 0x000fe20000001860 */
[----:B------:R-:W3:Y:S01]  /*4e60*/  LDSM.16.MT88.4 R16, [R200+0x5800] ;  /* 0x00580000c810783b */ /* 0x000ee20000004200 */
[----:B--2---:R-:W-:-:S06]  /*4e70*/  FFMA.FTZ R3, R150, c[0x0][0x2d0], -R2 ;  /* 0x0000b40096037a23 */ /* 0x004fcc0000010802 */
[C---:B------:R-:W-:Y:S01]  /*4e80*/  HMMA.16816.F32 R104, R4.reuse, R20, R104 ;  /* 0x000000140468723c */ /* 0x040fe20000001868 */
[----:B------:R2:W4:Y:S07]  /*4e90*/  MUFU.EX2 R154, R3 ;  /* 0x00000003009a7308 */ /* 0x00052e0000000800 */
[C---:B------:R-:W-:Y:S01]  /*4ea0*/  HMMA.16816.F32 R100, R4.reuse, R22, R100 ;  /* 0x000000160464723c */ /* 0x040fe20000001864 */
[----:B------:R-:W5:Y:S07]  /*4eb0*/  LDSM.16.MT88.4 R20, [R204+0x5800] ;  /* 0x00580000cc14783b */ /* 0x000f6e0000004200 */
[----:B-1----:R-:W-:Y:S01]  /*4ec0*/  HMMA.16816.F32 R88, R4, R12, R88 ;  /* 0x0000000c0458723c */ /* 0x002fe20000001858 */
[----:B--2---:R-:W-:-:S04]  /*4ed0*/  FFMA.FTZ R3, R149, c[0x0][0x2d0], -R2 ;  /* 0x0000b40095037a23 */ /* 0x004fc80000010802 */
[----:B------:R1:W-:Y:S03]  /*4ee0*/  MUFU.EX2 R152, R3 ;  /* 0x0000000300987308 */ /* 0x0003e60000000800 */
[C---:B------:R-:W-:Y:S01]  /*4ef0*/  HMMA.16816.F32 R92, R4.reuse, R14, R92 ;  /* 0x0000000e045c723c */ /* 0x040fe2000000185c */
[----:B------:R-:W2:Y:S07]  /*4f00*/  LDSM.16.MT88.4 R12, [R203+0x5800] ;  /* 0x00580000cb0c783b */ /* 0x000eae0000004200 */
[----:B------:R-:W-:Y:S01]  /*4f10*/  HMMA.16816.F32 R80, R4, R8, R72 ;  /* 0x000000080450723c */ /* 0x000fe20000001848 */
[----:B-1----:R-:W-:-:S07]  /*4f20*/  FFMA.FTZ R3, R151, c[0x0][0x2d0], -R2 ;  /* 0x0000b40097037a23 */ /* 0x002fce0000010802 */
[C---:B------:R-:W-:Y:S01]  /*4f30*/  HMMA.16816.F32 R76, R4.reuse, R10, R28 ;  /* 0x0000000a044c723c */ /* 0x040fe2000000181c */
[----:B------:R-:W1:Y:S01]  /*4f40*/  LDSM.16.MT88.4 R8, [R206+0x5800] ;  /* 0x00580000ce08783b */ /* 0x000e620000004200 */
[----:B------:R4:W-:Y:S06]  /*4f50*/  MUFU.EX2 R153, R3 ;  /* 0x0000000300997308 */ /* 0x0009ec0000000800 */
[C---:B---3--:R-:W-:Y:S08]  /*4f60*/  HMMA.16816.F32 R72, R4.reuse, R16, R40 ;  /* 0x000000100448723c */ /* 0x048ff00000001828 */
[----:B------:R-:W-:Y:S01]  /*4f70*/  HMMA.16816.F32 R52, R4, R18, R32 ;  /* 0x000000120434723c */ /* 0x000fe20000001820 */
[----:B------:R-:W3:Y:S01]  /*4f80*/  LDSM.16.MT88.4 R16, [R200+0x2000] ;  /* 0x00200000c810783b */ /* 0x000ee20000004200 */
[----:B----4-:R-:W-:-:S04]  /*4f90*/  FFMA.FTZ R3, R136, c[0x0][0x2d0], -R0 ;  /* 0x0000b40088037a23 */ /* 0x010fc80000010800 */
[----:B------:R4:W-:Y:S02]  /*4fa0*/  MUFU.EX2 R151, R3 ;  /* 0x0000000300977308 */ /* 0x0009e40000000800 */
[C---:B-----5:R-:W-:Y:S08]  /*4fb0*/  HMMA.16816.F32 R44, R4.reuse, R20, R36 ;  /* 0x00000014042c723c */ /* 0x060ff00000001824 */
[----:B------:R-:W-:Y:S01]  /*4fc0*/  HMMA.16816.F32 R32, R4, R22, R24 ;  /* 0x000000160420723c */ /* 0x000fe20000001818 */
[----:B------:R-:W5:Y:S01]  /*4fd0*/  LDSM.16.MT88.4 R20, [R204+0x2000] ;  /* 0x00200000cc14783b */ /* 0x000f620000004200 */
[----:B----4-:R-:W-:-:S06]  /*4fe0*/  FFMA.FTZ R3, R138, c[0x0][0x2d0], -R0 ;  /* 0x0000b4008a037a23 */ /* 0x010fcc0000010800 */
[C---:B--2---:R-:W-:Y:S01]  /*4ff0*/  HMMA.16816.F32 R40, R4.reuse, R12, R48 ;  /* 0x0000000c0428723c */ /* 0x044fe20000001830 */
[----:B------:R2:W4:Y:S07]  /*5000*/  MUFU.EX2 R123, R3 ;  /* 0x00000003007b7308 */ /* 0x00052e0000000800 */
[C---:B------:R-:W-:Y:S01]  /*5010*/  HMMA.16816.F32 R36, R4.reuse, R14, R56 ;  /* 0x0000000e0424723c */ /* 0x040fe20000001838 */
[----:B------:R-:W3:Y:S07]  /*5020*/  LDSM.16.MT88.4 R12, [R203+0x2000] ;  /* 0x00200000cb0c783b */ /* 0x000eee0000004200 */
[----:B-1----:R-:W-:Y:S01]  /*5030*/  HMMA.16816.F32 R28, R4, R8, R60 ;  /* 0x00000008041c723c */ /* 0x002fe2000000183c */
[----:B--2---:R-:W-:-:S04]  /*5040*/  FFMA.FTZ R3, R139, c[0x0][0x2d0], -R0 ;  /* 0x0000b4008b037a23 */ /* 0x004fc80000010800 */
[----:B------:R1:W-:Y:S03]  /*5050*/  MUFU.EX2 R122, R3 ;  /* 0x00000003007a7308 */ /* 0x0003e60000000800 */
[----:B------:R-:W-:Y:S01]  /*5060*/  HMMA.16816.F32 R24, R4, R10, R64 ;  /* 0x0000000a0418723c */ /* 0x000fe20000001840 */
[----:B------:R-:W2:Y:S06]  /*5070*/  LDSM.16.MT88.4 R8, [R206+0x2000] ;  /* 0x00200000ce08783b */ /* 0x000eac0000004200 */
[----:B------:R-:W-:-:S02]  /*5080*/  F2FP.PACK_AB R4, R154, R155 ;  /* 0x0000009b9a04723e */ /* 0x000fc400000000ff */
[----:B----4-:R-:W-:Y:S02]  /*5090*/  F2FP.PACK_AB R5, R123, R151 ;  /* 0x000000977b05723e */ /* 0x010fe400000000ff */
[----:B------:R-:W-:Y:S01]  /*50a0*/  F2FP.PACK_AB R6, R153, R152 ;  /* 0x000000989906723e */ /* 0x000fe200000000ff */
[----:B-1----:R-:W-:-:S04]  /*50b0*/  FFMA.FTZ R3, R137, c[0x0][0x2d0], -R0 ;  /* 0x0000b40089037a23 */ /* 0x002fc80000010800 */
[----:B------:R-:W1:Y:S02]  /*50c0*/  MUFU.EX2 R121, R3 ;  /* 0x0000000300797308 */ /* 0x000e640000000800 */
[----:B-1----:R-:W-:Y:S01]  /*50d0*/  F2FP.PACK_AB R7, R121, R122 ;  /* 0x0000007a7907723e */ /* 0x002fe200000000ff */
[----:B------:R-:W-:Y:S02]  /*50e0*/  FFMA.FTZ R3, R162, c[0x0][0x2d0], -R2 ;  /* 0x0000b400a2037a23 */ /* 0x000fe40000010802 */
[----:B------:R-:W-:-:S03]  /*50f0*/  IMAD.MOV.U32 R162, RZ, RZ, R125 ;  /* 0x000000ffffa27224 */ /* 0x000fc600078e007d */
[----:B------:R1:W-:Y:S01]  /*5100*/  MUFU.EX2 R120, R3 ;  /* 0x0000000300787308 */ /* 0x0003e20000000800 */
[C---:B---3--:R-:W-:Y:S08]  /*5110*/  HMMA.16816.F32 R56, R4.reuse, R16, R84 ;  /* 0x000000100438723c */ /* 0x048ff00000001854 */
[----:B------:R-:W-:Y:S01]  /*5120*/  HMMA.16816.F32 R64, R4, R18, R96 ;  /* 0x000000120440723c */ /* 0x000fe20000001860 */
[----:B------:R-:W3:Y:S01]  /*5130*/  LDSM.16.MT88.4 R16, [R200+0x6000] ;  /* 0x00600000c810783b */ /* 0x000ee20000004200 */
[----:B-1----:R-:W-:-:S06]  /*5140*/  FFMA.FTZ R3, R164, c[0x0][0x2d0], -R2 ;  /* 0x0000b400a4037a23 */ /* 0x002fcc0000010802 */
[C---:B-----5:R-:W-:Y:S01]  /*5150*/  HMMA.16816.F32 R104, R4.reuse, R20, R104 ;  /* 0x000000140468723c */ /* 0x060fe20000001868 */
[----:B------:R-:W-:Y:S01]  /*5160*/  IMAD.MOV.U32 R164, RZ, RZ, R126 ;  /* 0x000000ffffa47224 */ /* 0x000fe200078e007e */
[----:B------:R1:W4:Y:S06]  /*5170*/  MUFU.EX2 R149, R3 ;  /* 0x0000000300957308 */ /* 0x00032c0000000800 */
[C---:B------:R-:W-:Y:S01]  /*5180*/  HMMA.16816.F32 R84, R4.reuse, R22, R100 ;  /* 0x000000160454723c */ /* 0x040fe20000001864 */
[----:B------:R-:W5:Y:S07]  /*5190*/  LDSM.16.MT88.4 R20, [R204+0x6000] ;  /* 0x00600000cc14783b */ /* 0x000f6e0000004200 */
[----:B------:R-:W-:Y:S01]  /*51a0*/  HMMA.16816.F32 R88, R4, R12, R88 ;  /* 0x0000000c0458723c */ /* 0x000fe20000001858 */
[----:B-1----:R-:W-:-:S02]  /*51b0*/  FFMA.FTZ R3, R165, c[0x0][0x2d0], -R2 ;  /* 0x0000b400a5037a23 */ /* 0x002fc40000010802 */
[----:B------:R-:W-:Y:S02]  /*51c0*/  IMAD.MOV.U32 R165, RZ, RZ, R127 ;  /* 0x000000ffffa57224 */ /* 0x000fe400078e007f */
[----:B------:R1:W-:Y:S03]  /*51d0*/  MUFU.EX2 R148, R3 ;  /* 0x0000000300947308 */ /* 0x0003e60000000800 */
[C---:B------:R-:W-:Y:S01]  /*51e0*/  HMMA.16816.F32 R60, R4.reuse, R14, R92 ;  /* 0x0000000e043c723c */ /* 0x040fe2000000185c */
[----:B------:R-:W4:Y:S07]  /*51f0*/  LDSM.16.MT88.4 R12, [R203+0x6000] ;  /* 0x00600000cb0c783b */ /* 0x000f2e0000004200 */
[----:B--2---:R-:W-:Y:S01]  /*5200*/  HMMA.16816.F32 R80, R4, R8, R80 ;  /* 0x000000080450723c */ /* 0x004fe20000001850 */
[----:B-1----:R-:W-:-:S07]  /*5210*/  FFMA.FTZ R3, R167, c[0x0][0x2d0], -R2 ;  /* 0x0000b400a7037a23 */ /* 0x002fce0000010802 */
[C---:B------:R-:W-:Y:S01]  /*5220*/  HMMA.16816.F32 R76, R4.reuse, R10, R76 ;  /* 0x0000000a044c723c */ /* 0x040fe2000000184c */
[----:B------:R-:W1:Y:S01]  /*5230*/  LDSM.16.MT88.4 R8, [R206+0x6000] ;  /* 0x00600000ce08783b */ /* 0x000e620000004200 */
[----:B------:R2:W-:Y:S06]  /*5240*/  MUFU.EX2 R150, R3 ;  /* 0x0000000300967308 */ /* 0x0005ec0000000800 */
[C---:B---3--:R-:W-:Y:S08]  /*5250*/  HMMA.16816.F32 R48, R4.reuse, R16, R72 ;  /* 0x000000100430723c */ /* 0x048ff00000001848 */
[----:B------:R-:W-:Y:S01]  /*5260*/  HMMA.16816.F32 R52, R4, R18, R52 ;  /* 0x000000120434723c */ /* 0x000fe20000001834 */
[----:B------:R-:W3:Y:S01]  /*5270*/  LDSM.16.MT88.4 R16, [R200+0x2800] ;  /* 0x00280000c810783b */ /* 0x000ee20000004200 */
[----:B--2---:R-:W-:-:S04]  /*5280*/  FFMA.FTZ R3, R156, c[0x0][0x2d0], -R0 ;  /* 0x0000b4009c037a23 */ /* 0x004fc80000010800 */
[----:B------:R2:W-:Y:S02]  /*5290*/  MUFU.EX2 R139, R3 ;  /* 0x00000003008b7308 */ /* 0x0005e40000000800 */
[C---:B-----5:R-:W-:Y:S08]  /*52a0*/  HMMA.16816.F32 R44, R4.reuse, R20, R44 ;  /* 0x00000014042c723c */ /* 0x060ff0000000182c */
[----:B------:R-:W-:Y:S01]  /*52b0*/  HMMA.16816.F32 R32, R4, R22, R32 ;  /* 0x000000160420723c */ /* 0x000fe20000001820 */
[----:B------:R-:W5:Y:S01]  /*52c0*/  LDSM.16.MT88.4 R20, [R204+0x2800] ;  /* 0x00280000cc14783b */ /* 0x000f620000004200 */
[----:B--2---:R-:W-:-:S06]  /*52d0*/  FFMA.FTZ R3, R157, c[0x0][0x2d0], -R0 ;  /* 0x0000b4009d037a23 */ /* 0x004fcc0000010800 */
[C---:B----4-:R-:W-:Y:S01]  /*52e0*/  HMMA.16816.F32 R40, R4.reuse, R12, R40 ;  /* 0x0000000c0428723c */ /* 0x050fe20000001828 */
        /* <DEDUP_REMOVED lines=14> */
[----:B------:R-:W-:-:S05]  /*53d0*/  FFMA.FTZ R3, R234, c[0x0][0x2d0], -R2 ;  /* 0x0000b400ea037a23 */ /* 0x000fca0000010802 */
[----:B------:R1:W-:Y:S01]  /*53e0*/  MUFU.EX2 R128, R3 ;  /* 0x0000000300807308 */ /* 0x0003e20000000800 */
[C---:B---3--:R-:W-:Y:S08]  /*53f0*/  HMMA.16816.F32 R72, R4.reuse, R16, R56 ;  /* 0x000000100448723c */ /* 0x048ff00000001838 */
[----:B------:R-:W-:Y:S01]  /*5400*/  HMMA.16816.F32 R56, R4, R18, R64 ;  /* 0x000000120438723c */ /* 0x000fe20000001840 */
[----:B------:R-:W3:Y:S01]  /*5410*/  LDSM.16.MT88.4 R16, [R200+0x6800] ;  /* 0x00680000c810783b */ /* 0x000ee20000004200 */
[----:B-1----:R-:W-:-:S06]  /*5420*/  FFMA.FTZ R3, R236, c[0x0][0x2d0], -R2 ;  /* 0x0000b400ec037a23 */ /* 0x002fcc0000010802 */
[C---:B-----5:R-:W-:Y:S01]  /*5430*/  HMMA.16816.F32 R104, R4.reuse, R20, R104 ;  /* 0x000000140468723c */ /* 0x060fe20000001868 */
[----:B------:R1:W4:Y:S07]  /*5440*/  MUFU.EX2 R137, R3 ;  /* 0x0000000300897308 */ /* 0x00032e0000000800 */
[C---:B------:R-:W-:Y:S01]  /*5450*/  HMMA.16816.F32 R100, R4.reuse, R22, R84 ;  /* 0x000000160464723c */ /* 0x040fe20000001854 */
[----:B------:R-:W5:Y:S07]  /*5460*/  LDSM.16.MT88.4 R20, [R204+0x6800] ;  /* 0x00680000cc14783b */ /* 0x000f6e0000004200 */
[----:B------:R-:W-:Y:S01]  /*5470*/  HMMA.16816.F32 R88, R4, R12, R88 ;  /* 0x0000000c0458723c */ /* 0x000fe20000001858 */
[----:B-1----:R-:W-:-:S04]  /*5480*/  FFMA.FTZ R3, R239, c[0x0][0x2d0], -R2 ;  /* 0x0000b400ef037a23 */ /* 0x002fc80000010802 */
        /* <DEDUP_REMOVED lines=14> */
[----:B----4-:R-:W-:Y:S01]  /*5570*/  HMMA.16816.F32 R44, R4, R12, R40 ;  /* 0x0000000c042c723c */ /* 0x010fe20000001828 */
[----:B--2---:R-:W-:-:S07]  /*5580*/  FFMA.FTZ R3, R189, c[0x0][0x2d0], -R0 ;  /* 0x0000b400bd037a23 */ /* 0x004fce0000010800 */
[C---:B------:R-:W-:Y:S01]  /*5590*/  HMMA.16816.F32 R40, R4.reuse, R14, R36 ;  /* 0x0000000e0428723c */ /* 0x040fe20000001824 */
[----:B------:R-:W2:Y:S01]  /*55a0*/  LDSM.16.MT88.4 R12, [R203+0x3000] ;  /* 0x00300000cb0c783b */ /* 0x000ea20000004200 */
[----:B------:R4:W5:Y:S06]  /*55b0*/  MUFU.EX2 R70, R3 ;  /* 0x0000000300467308 */ /* 0x00096c0000000800 */
[C---:B------:R-:W-:Y:S01]  /*55c0*/  HMMA.16816.F32 R48, R4.reuse, R22, R32 ;  /* 0x000000160430723c */ /* 0x040fe20000001820 */
[----:B------:R-:W2:Y:S07]  /*55d0*/  LDSM.16.MT88.4 R20, [R204+0x3000] ;  /* 0x00300000cc14783b */ /* 0x000eae0000004200 */
[----:B-1----:R-:W-:Y:S01]  /*55e0*/  HMMA.16816.F32 R32, R4, R8, R28 ;  /* 0x000000080420723c */ /* 0x002fe2000000181c */
[----:B----4-:R-:W-:-:S04]  /*55f0*/  FFMA.FTZ R3, R191, c[0x0][0x2d0], -R0 ;  /* 0x0000b400bf037a23 */ /* 0x010fc80000010800 */
[----:B------:R1:W-:Y:S03]  /*5600*/  MUFU.EX2 R55, R3 ;  /* 0x0000000300377308 */ /* 0x0003e60000000800 */
[----:B------:R-:W-:Y:S01]  /*5610*/  HMMA.16816.F32 R24, R4, R10, R24 ;  /* 0x0000000a0418723c */ /* 0x000fe20000001818 */
[----:B------:R-:W4:Y:S06]  /*5620*/  LDSM.16.MT88.4 R8, [R206+0x3000] ;  /* 0x00300000ce08783b */ /* 0x000f2c0000004200 */
[----:B------:R-:W-:-:S02]  /*5630*/  F2FP.PACK_AB R4, R137, R128 ;  /* 0x000000808904723e */ /* 0x000fc400000000ff */
[----:B-----5:R-:W-:Y:S02]  /*5640*/  F2FP.PACK_AB R5, R70, R71 ;  /* 0x000000474605723e */ /* 0x020fe400000000ff */
        /* <DEDUP_REMOVED lines=10> */
[C---:B--2---:R-:W-:Y:S01]  /*56f0*/  HMMA.16816.F32 R88, R4.reuse, R12, R88 ;  /* 0x0000000c0458723c */ /* 0x044fe20000001858 */
[----:B------:R1:W2:Y:S07]  /*5700*/  MUFU.EX2 R52, R3 ;  /* 0x0000000300347308 */ /* 0x0002ae0000000800 */
[C---:B------:R-:W-:Y:S01]  /*5710*/  HMMA.16816.F32 R56, R4.reuse, R14, R96 ;  /* 0x0000000e0438723c */ /* 0x040fe20000001860 */
[----:B------:R-:W5:Y:S07]  /*5720*/  LDSM.16.MT88.4 R12, [R203+0x7000] ;  /* 0x00700000cb0c783b */ /* 0x000f6e0000004200 */
[----:B------:R-:W-:Y:S01]  /*5730*/  HMMA.16816.F32 R80, R4, R20, R104 ;  /* 0x000000140450723c */ /* 0x000fe20000001868 */
[--C-:B-1----:R-:W-:Y:S01]  /*5740*/  FFMA.FTZ R3, R132, c[0x0][0x2d0], -R2.reuse ;  /* 0x0000b40084037a23 */ /* 0x102fe20000010802 */
[----:B--2---:R-:W-:Y:S01]  /*5750*/  F2FP.PACK_AB R132, R52, R53 ;  /* 0x000000353484723e */ /* 0x004fe200000000ff */
[----:B------:R-:W-:-:S05]  /*5760*/  FFMA.FTZ R2, R242, c[0x0][0x2d0], -R2 ;  /* 0x0000b400f2027a23 */ /* 0x000fca0000010802 */
[C---:B------:R-:W-:Y:S01]  /*5770*/  HMMA.16816.F32 R36, R4.reuse, R22, R100 ;  /* 0x000000160424723c */ /* 0x040fe20000001864 */
[----:B------:R-:W1:Y:S04]  /*5780*/  LDSM.16.MT88.4 R20, [R204+0x7000] ;  /* 0x00700000cc14783b */ /* 0x000e680000004200 */
[----:B------:R-:W-:Y:S03]  /*5790*/  LDSM.16.MT88.4 R100, [R206+0x3800] ;  /* 0x00380000ce64783b */ /* 0x000fe60000004200 */
[C---:B----4-:R-:W-:Y:S01]  /*57a0*/  HMMA.16816.F32 R96, R4.reuse, R8, R92 ;  /* 0x000000080460723c */ /* 0x050fe2000000185c */
[----:B------:R-:W-:Y:S07]  /*57b0*/  LDSM.16.MT88.4 R92, [R203+0x3800] ;  /* 0x00380000cb5c783b */ /* 0x000fee0000004200 */
[C---:B---3--:R-:W-:Y:S01]  /*57c0*/  HMMA.16816.F32 R64, R4.reuse, R18, R64 ;  /* 0x000000120440723c */ /* 0x048fe20000001840 */
[----:B------:R2:W-:Y:S07]  /*57d0*/  MUFU.EX2 R18, R2 ;  /* 0x0000000200127308 */ /* 0x0005ee0000000800 */
[C---:B------:R-:W-:Y:S01]  /*57e0*/  HMMA.16816.F32 R112, R4.reuse, R16, R76 ;  /* 0x000000100470723c */ /* 0x040fe2000000184c */
[----:B------:R-:W3:Y:S01]  /*57f0*/  MUFU.EX2 R19, R3 ;  /* 0x0000000300137308 */ /* 0x000ee20000000800 */
[----:B------:R-:W-:Y:S06]  /*5800*/  LDSM.16.MT88.4 R76, [R200+0x3800] ;  /* 0x00380000c84c783b */ /* 0x000fec0000004200 */
[----:B-----5:R-:W-:Y:S01]  /*5810*/  HMMA.16816.F32 R44, R4, R12, R44 ;  /* 0x0000000c042c723c */ /* 0x020fe2000000182c */
[----:B--2---:R-:W-:-:S04]  /*5820*/  FFMA.FTZ R2, R241, c[0x0][0x2d0], -R0 ;  /* 0x0000b400f1027a23 */ /* 0x004fc80000010800 */
[----:B------:R2:W-:Y:S03]  /*5830*/  MUFU.EX2 R17, R2 ;  /* 0x0000000200117308 */ /* 0x0005e60000000800 */
[----:B------:R-:W-:Y:S01]  /*5840*/  HMMA.16816.F32 R104, R4, R10, R84 ;  /* 0x0000000a0468723c */ /* 0x000fe20000001854 */
[----:B------:R-:W4:Y:S01]  /*5850*/  LDSM.16.MT88.4 R8, [R206+0x7000] ;  /* 0x00700000ce08783b */ /* 0x000f220000004200 */
[----:B---3--:R-:W-:-:S03]  /*5860*/  F2FP.PACK_AB R134, R18, R19 ;  /* 0x000000131286723e */ /* 0x008fc600000000ff */
[----:B------:R-:W3:Y:S03]  /*5870*/  LDSM.16.MT88.4 R84, [R204+0x3800] ;  /* 0x00380000cc54783b */ /* 0x000ee60000004200 */
[----:B-1----:R-:W-:Y:S01]  /*5880*/  HMMA.16816.F32 R60, R4, R20, R60 ;  /* 0x00000014043c723c */ /* 0x002fe2000000183c */
[----:B--2---:R-:W-:-:S07]  /*5890*/  FFMA.FTZ R2, R244, c[0x0][0x2d0], -R0 ;  /* 0x0000b400f4027a23 */ /* 0x004fce0000010800 */
[C---:B------:R-:W-:Y:S01]  /*58a0*/  HMMA.16816.F32 R48, R4.reuse, R22, R48 ;  /* 0x000000160430723c */ /* 0x040fe20000001830 */
[----:B------:R1:W2:Y:S07]  /*58b0*/  MUFU.EX2 R16, R2 ;  /* 0x0000000200107308 */ /* 0x0002ae0000000800 */
[----:B------:R-:W-:Y:S01]  /*58c0*/  HMMA.16816.F32 R40, R4, R14, R40 ;  /* 0x0000000e0428723c */ /* 0x000fe20000001828 */
[--C-:B-1----:R-:W-:Y:S01]  /*58d0*/  FFMA.FTZ R2, R243, c[0x0][0x2d0], -R0.reuse ;  /* 0x0000b400f3027a23 */ /* 0x102fe20000010800 */
[----:B--2---:R-:W-:Y:S01]  /*58e0*/  F2FP.PACK_AB R133, R16, R17 ;  /* 0x000000111085723e */ /* 0x004fe200000000ff */
[----:B------:R-:W-:-:S02]  /*58f0*/  FFMA.FTZ R0, R248, c[0x0][0x2d0], -R0 ;  /* 0x0000b400f8007a23 */ /* 0x000fc40000010800 */
[----:B------:R1:W-:Y:S03]  /*5900*/  MUFU.EX2 R13, R2 ;  /* 0x00000002000d7308 */ /* 0x0003e60000000800 */
[C---:B----4-:R-:W-:Y:S05]  /*5910*/  HMMA.16816.F32 R32, R4.reuse, R8, R32 ;  /* 0x000000080420723c */ /* 0x050fea0000001820 */
[----:B------:R2:W4:Y:S03]  /*5920*/  MUFU.EX2 R12, R0 ;  /* 0x00000000000c7308 */ /* 0x0005260000000800 */
[----:B------:R-:W-:Y:S01]  /*5930*/  HMMA.16816.F32 R24, R4, R10, R24 ;  /* 0x0000000a0418723c */ /* 0x000fe20000001818 */
[----:B------:R-:W-:Y:S01]  /*5940*/  LDSM.16.MT88.4 R8, [R206+0x7800] ;  /* 0x00780000ce08783b */ /* 0x000fe20000004200 */
[----:B-1----:R-:W-:-:S05]  /*5950*/  FADD.FTZ R2, R117, R116 ;  /* 0x0000007475027221 */ /* 0x002fca0000010000 */
[----:B------:R-:W-:Y:S02]  /*5960*/  IMAD.MOV.U32 R5, RZ, RZ, c[0x0][0x168] ;  /* 0x00005a00ff057624 */ /* 0x000fe400078e00ff */
[----:B------:R-:W-:Y:S02]  /*5970*/  FADD.FTZ R3, R110, R2 ;  /* 0x000000026e037221 */ /* 0x000fe40000010000 */
[----:B--2---:R-:W-:Y:S01]  /*5980*/  FADD.FTZ R0, R109, R108 ;  /* 0x0000006c6d007221 */ /* 0x004fe20000010000 */
[----:B----4-:R-:W-:-:S03]  /*5990*/  F2FP.PACK_AB R135, R12, R13 ;  /* 0x0000000d0c87723e */ /* 0x010fc600000000ff */
[----:B------:R-:W-:Y:S02]  /*59a0*/  FADD.FTZ R2, R111, R0 ;  /* 0x000000006f027221 */ /* 0x000fe40000010000 */
[----:B------:R-:W-:Y:S01]  /*59b0*/  FADD.FTZ R0, R118, R3 ;  /* 0x0000000376007221 */ /* 0x000fe20000010000 */
[----:B------:R-:W1:Y:S01]  /*59c0*/  LDSM.16.MT88.4 R108, [R200+0x7800] ;  /* 0x00780000c86c783b */ /* 0x000e620000004200 */
[----:B------:R-:W-:Y:S01]  /*59d0*/  FADD.FTZ R2, R119, R2 ;  /* 0x0000000277027221 */ /* 0x000fe20000010000 */
[----:B------:R-:W-:Y:S01]  /*59e0*/  HMMA.16816.F32 R96, R132, R100, R96 ;  /* 0x000000648460723c */ /* 0x000fe20000001860 */
[----:B------:R-:W-:Y:S01]  /*59f0*/  FADD.FTZ R0, R251, R0 ;  /* 0x00000000fb007221 */ /* 0x000fe20000010000 */
[----:B------:R-:W2:Y:S01]  /*5a00*/  LDSM.16.MT88.4 R116, [R204+0x7800] ;  /* 0x00780000cc74783b */ /* 0x000ea20000004200 */
[----:B------:R-:W-:Y:S02]  /*5a10*/  FADD.FTZ R2, R247, R2 ;  /* 0x00000002f7027221 */ /* 0x000fe40000010000 */
[----:B------:R-:W-:-:S02]  /*5a20*/  FADD.FTZ R0, R252, R0 ;  /* 0x00000000fc007221 */ /* 0x000fc40000010000 */
[----:B------:R-:W-:Y:S01]  /*5a30*/  FADD.FTZ R2, R245, R2 ;  /* 0x00000002f5027221 */ /* 0x000fe20000010000 */
[C---:B------:R-:W-:Y:S01]  /*5a40*/  HMMA.16816.F32 R100, R132.reuse, R102, R104 ;  /* 0x000000668464723c */ /* 0x040fe20000001868 */
[----:B------:R-:W-:Y:S02]  /*5a50*/  FADD.FTZ R0, R250, R0 ;  /* 0x00000000fa007221 */ /* 0x000fe40000010000 */
[----:B------:R-:W-:Y:S02]  /*5a60*/  FADD.FTZ R2, R246, R2 ;  /* 0x00000002f6027221 */ /* 0x000fe40000010000 */
[----:B------:R-:W-:Y:S02]  /*5a70*/  FADD.FTZ R0, R124, R0 ;  /* 0x000000007c007221 */ /* 0x000fe40000010000 */
[----:B------:R-:W-:Y:S01]  /*5a80*/  FADD.FTZ R2, R249, R2 ;  /* 0x00000002f9027221 */ /* 0x000fe20000010000 */
[----:B------:R-:W4:Y:S01]  /*5a90*/  LDSM.16.MT88.4 R124, [R203+0x7800] ;  /* 0x00780000cb7c783b */ /* 0x000f220000004200 */
[----:B------:R-:W-:Y:S01]  /*5aa0*/  FADD.FTZ R0, R238, R0 ;  /* 0x00000000ee007221 */ /* 0x000fe20000010000 */
[----:B------:R-:W-:Y:S01]  /*5ab0*/  HMMA.16816.F32 R72, R132, R76, R72 ;  /* 0x0000004c8448723c */ /* 0x000fe20000001848 */
[----:B------:R-:W-:-:S02]  /*5ac0*/  FADD.FTZ R2, R232, R2 ;  /* 0x00000002e8027221 */ /* 0x000fc40000010000 */
[----:B------:R-:W-:Y:S02]  /*5ad0*/  FADD.FTZ R0, R235, R0 ;  /* 0x00000000eb007221 */ /* 0x000fe40000010000 */
[----:B------:R-:W-:Y:S02]  /*5ae0*/  FADD.FTZ R2, R231, R2 ;  /* 0x00000002e7027221 */ /* 0x000fe40000010000 */
[----:B------:R-:W-:Y:S01]  /*5af0*/  FADD.FTZ R0, R233, R0 ;  /* 0x00000000e9007221 */ /* 0x000fe20000010000 */
[----:B---3--:R-:W-:Y:S01]  /*5b00*/  HMMA.16816.F32 R80, R132, R84, R80 ;  /* 0x000000548450723c */ /* 0x008fe20000001850 */
[----:B------:R-:W-:Y:S01]  /*5b10*/  FADD.FTZ R2, R230, R2 ;  /* 0x00000002e6027221 */ /* 0x000fe20000010000 */
[----:B------:R-:W-:Y:S01]  /*5b20*/  IADD3 R230, R164, -0x2, RZ ;  /* 0xfffffffea4e67810 */ /* 0x000fe20007ffe0ff */
        /* <DEDUP_REMOVED lines=8> */
[----:B-1----:R-:W-:Y:S01]  /*5bb0*/  HMMA.16816.F32 R104, R132, R108, R112 ;  /* 0x0000006c8468723c */ /* 0x002fe20000001870 */
[----:B------:R-:W-:-:S02]  /*5bc0*/  FADD.FTZ R2, R161, R2 ;  /* 0x00000002a1027221 */ /* 0x000fc40000010000 */
[----:B------:R-:W-:Y:S02]  /*5bd0*/  FADD.FTZ R0, R181, R0 ;  /* 0x00000000b5007221 */ /* 0x000fe40000010000 */
[----:B------:R-:W-:Y:S02]  /*5be0*/  FADD.FTZ R2, R160, R2 ;  /* 0x00000002a0027221 */ /* 0x000fe40000010000 */
[----:B------:R-:W-:Y:S01]  /*5bf0*/  FADD.FTZ R0, R155, R0 ;  /* 0x000000009b007221 */ /* 0x000fe20000010000 */
[----:B--2---:R-:W-:Y:S01]  /*5c00*/  HMMA.16816.F32 R112, R132, R116, R60 ;  /* 0x000000748470723c */ /* 0x004fe2000000183c */
[----:B------:R-:W-:Y:S02]  /*5c10*/  FADD.FTZ R2, R151, R2 ;  /* 0x0000000297027221 */ /* 0x000fe40000010000 */
        /* <DEDUP_REMOVED lines=8> */
[----:B------:R-:W-:Y:S01]  /*5ca0*/  HMMA.16816.F32 R84, R132, R86, R36 ;  /* 0x000000568454723c */ /* 0x000fe20000001824 */
[----:B------:R-:W-:-:S02]  /*5cb0*/  FADD.FTZ R3, R139, R2 ;  /* 0x000000028b037221 */ /* 0x000fc40000010000 */
[----:B------:R-:W-:Y:S02]  /*5cc0*/  FADD.FTZ R4, R149, R0 ;  /* 0x0000000095047221 */ /* 0x000fe40000010000 */
[----:B------:R-:W-:-:S03]  /*5cd0*/  @P3 IMAD.HI.U32 R2, R165, c[0x0][0x2c8], RZ ;  /* 0x0000b200a5023a27 */ /* 0x000fc600078e00ff */
[C---:B----4-:R-:W-:Y:S01]  /*5ce0*/  HMMA.16816.F32 R120, R132.reuse, R124, R44 ;  /* 0x0000007c8478723c */ /* 0x050fe2000000182c */
[----:B------:R-:W-:Y:S02]  /*5cf0*/  FADD.FTZ R3, R131, R3 ;  /* 0x0000000383037221 */ /* 0x000fe40000010000 */
[----:B------:R-:W-:Y:S02]  /*5d00*/  FADD.FTZ R4, R148, R4 ;  /* 0x0000000494047221 */ /* 0x000fe40000010000 */
[----:B------:R-:W-:Y:S01]  /*5d10*/  IMAD.MOV.U32 R0, RZ, RZ, R165 ;  /* 0x000000ffff007224 */ /* 0x000fe200078e00a5 */
[----:B------:R-:W-:Y:S01]  /*5d20*/  @P3 SHF.R.U32.HI R0, RZ, c[0x0][0x2cc], R2 ;  /* 0x0000b300ff003a19 */ /* 0x000fe20000011602 */
[----:B------:R-:W-:Y:S01]  /*5d30*/  FADD.FTZ R3, R130, R3 ;  /* 0x0000000382037221 */ /* 0x000fe20000010000 */
[----:B------:R-:W-:Y:S01]  /*5d40*/  HMMA.16816.F32 R92, R132, R94, R56 ;  /* 0x0000005e845c723c */ /* 0x000fe20000001838 */
[----:B------:R-:W-:Y:S01]  /*5d50*/  FADD.FTZ R2, R150, R4 ;  /* 0x0000000496027221 */ /* 0x000fe20000010000 */
[----:B------:R-:W-:Y:S01]  /*5d60*/  IADD3 R0, R0, c[0x0][0x1d0], -R5 ;  /* 0x0000740000007a10 */ /* 0x000fe20007ffe805 */
[----:B------:R-:W-:-:S02]  /*5d70*/  FADD.FTZ R3, R129, R3 ;  /* 0x0000000381037221 */ /* 0x000fc40000010000 */
[----:B------:R-:W-:Y:S02]  /*5d80*/  FADD.FTZ R4, R128, R2 ;  /* 0x0000000280047221 */ /* 0x000fe40000010000 */
[----:B------:R-:W-:Y:S01]  /*5d90*/  FADD.FTZ R2, R71, R3 ;  /* 0x0000000347027221 */ /* 0x000fe20000010000 */
[C---:B------:R-:W-:Y:S01]  /*5da0*/  HMMA.16816.F32 R108, R132.reuse, R110, R64 ;  /* 0x0000006e846c723c */ /* 0x040fe20000001840 */
[----:B------:R-:W-:Y:S01]  /*5db0*/  FADD.FTZ R3, R137, R4 ;  /* 0x0000000489037221 */ /* 0x000fe20000010000 */
[----:B------:R-:W-:Y:S01]  /*5dc0*/  SHF.R.S32.HI R4, RZ, 0x1f, R0 ;  /* 0x0000001fff047819 */ /* 0x000fe20000011400 */
[----:B------:R-:W-:Y:S02]  /*5dd0*/  FADD.FTZ R2, R70, R2 ;  /* 0x0000000246027221 */ /* 0x000fe40000010000 */
[----:B------:R-:W-:Y:S01]  /*5de0*/  FADD.FTZ R3, R136, R3 ;  /* 0x0000000388037221 */ /* 0x000fe20000010000 */
[----:B------:R-:W-:Y:S01]  /*5df0*/  LEA.HI R4, R4, R0, RZ, 0x7 ;  /* 0x0000000004047211 */ /* 0x000fe200078f38ff */
[----:B------:R-:W-:Y:S01]  /*5e00*/  FADD.FTZ R0, R55, R2 ;  /* 0x0000000237007221 */ /* 0x000fe20000010000 */
[----:B------:R-:W-:Y:S01]  /*5e10*/  HMMA.16816.F32 R116, R132, R118, R48 ;  /* 0x000000768474723c */ /* 0x000fe20000001830 */
[----:B------:R-:W-:Y:S01]  /*5e20*/  FADD.FTZ R2, R138, R3 ;  /* 0x000000038a027221 */ /* 0x000fe20000010000 */
[----:B------:R-:W-:Y:S01]  /*5e30*/  SHF.R.S32.HI R3, RZ, 0x7, R4 ;  /* 0x00000007ff037819 */ /* 0x000fe20000011404 */
[----:B------:R-:W-:-:S02]  /*5e40*/  FADD.FTZ R0, R54, R0 ;  /* 0x0000000036007221 */ /* 0x000fc40000010000 */
[----:B------:R-:W-:Y:S01]  /*5e50*/  FADD.FTZ R2, R53, R2 ;  /* 0x0000000235027221 */ /* 0x000fe20000010000 */
[----:B------:R-:W-:Y:S01]  /*5e60*/  IMNMX R3, R162, R3, !PT ;  /* 0x00000003a2037217 */ /* 0x000fe20007800200 */
[----:B------:R-:W-:Y:S01]  /*5e70*/  FADD.FTZ R0, R17, R0 ;  /* 0x0000000011007221 */ /* 0x000fe20000010000 */
[C---:B------:R-:W-:Y:S01]  /*5e80*/  HMMA.16816.F32 R124, R132.reuse, R126, R40 ;  /* 0x0000007e847c723c */ /* 0x040fe20000001828 */
[----:B------:R-:W-:Y:S01]  /*5e90*/  FADD.FTZ R2, R52, R2 ;  /* 0x0000000234027221 */ /* 0x000fe20000010000 */
[----:B------:R-:W-:Y:S01]  /*5ea0*/  ISETP.GE.AND P0, PT, R230, R3, PT ;  /* 0x00000003e600720c */ /* 0x000fe20003f06270 */
[----:B------:R-:W-:Y:S01]  /*5eb0*/  FADD.FTZ R0, R16, R0 ;  /* 0x0000000010007221 */ /* 0x000fe20000010000 */
[----:B------:R1:W-:Y:S01]  /*5ec0*/  STL [R1+0x4], R3 ;  /* 0x0000040301007387 */ /* 0x0003e20000100800 */
[----:B------:R-:W-:Y:S02]  /*5ed0*/  FADD.FTZ R2, R19, R2 ;  /* 0x0000000213027221 */ /* 0x000fe40000010000 */
[----:B------:R-:W-:Y:S01]  /*5ee0*/  FADD.FTZ R0, R13, R0 ;  /* 0x000000000d007221 */ /* 0x000fe20000010000 */
[----:B------:R-:W-:Y:S01]  /*5ef0*/  HMMA.16816.F32 R128, R132, R8, R32 ;  /* 0x000000088480723c */ /* 0x000fe20000001820 */
[----:B------:R-:W-:-:S02]  /*5f00*/  FADD.FTZ R2, R18, R2 ;  /* 0x0000000212027221 */ /* 0x000fc40000010000 */
[----:B------:R-:W-:-:S05]  /*5f10*/  FADD.FTZ R0, R12, R0 ;  /* 0x000000000c007221 */ /* 0x000fca0000010000 */
[----:B------:R1:W-:Y:S01]  /*5f20*/  STL [R1+0x10], R0 ;  /* 0x0000100001007387 */ /* 0x0003e20000100800 */
[----:B------:R-:W-:Y:S03]  /*5f30*/  HMMA.16816.F32 R132, R132, R10, R24 ;  /* 0x0000000a8484723c */ /* 0x000fe60000001818 */
[----:B------:R1:W-:Y:S01]  /*5f40*/  STL [R1+0xc], R2 ;  /* 0x00000c0201007387 */ /* 0x0003e20000100800 */
[----:B------:R-:W-:Y:S09]  /*5f50*/  @!P0 BRA `(.L_x_70) ;  /* 0x000048c000008947 */ /* 0x000ff20003800000 */
[----:B------:R-:W-:Y:S02]  /*5f60*/  MOV R70, R68 ;  /* 0x0000004400467202 */ /* 0x000fe40000000f00 */
[----:B-1----:R-:W-:Y:S02]  /*5f70*/  MOV R3, R69 ;  /* 0x0000004500037202 */ /* 0x002fe40000000f00 */
[----:B------:R-:W-:-:S07]  /*5f80*/  MOV R229, R230 ;  /* 0x000000e600e57202 */ /* 0x000fce0000000f00 */
.L_x_71:
[----:B------:R-:W2:Y:S01]  /*5f90*/  LDL R230, [R1+0x8] ;  /* 0x0000080001e67983 */ /* 0x000ea20000100800 */
[----:B------:R-:W-:Y:S04]  /*5fa0*/  DEPBAR.LE SB0, 0x0 ;  /* 0x000080000000791a */ /* 0x000fe80000000000 */
[----:B------:R-:W3:Y:S01]  /*5fb0*/  LDL.64 R182, [R1+0x20] ;  /* 0x0000200001b67983 */ /* 0x000ee20000100a00 */
[----:B------:R-:W-:Y:S05]  /*5fc0*/  WARPSYNC 0xffffffff ;  /* 0xffffffff00007948 */ /* 0x000fea0003800000 */
[----:B------:R-:W4:Y:S04]  /*5fd0*/  LDL R180, [R1+0x2c] ;  /* 0x00002c0001b47983 */ /* 0x000f280000100800 */
[----:B------:R-:W-:Y:S08]  /*5fe0*/  BAR.SYNC.DEFER_BLOCKING 0x0 ;  /* 0x0000000000007b1d */ /* 0x000ff00000010000 */
[----:B------:R-:W1:Y:S08]  /*5ff0*/  LDSM.16.M88.4 R8, [R201] ;  /* 0x00000000c908783b */ /* 0x000e700000000200 */
[----:B------:R-:W5:Y:S08]  /*6000*/  LDSM.16.M88.4 R16, [R201+0x800] ;  /* 0x00080000c910783b */ /* 0x000f700000000200 */
[----:B------:R-:W5:Y:S08]  /*6010*/  LDSM.16.M88.4 R24, [R201+0x1000] ;  /* 0x00100000c918783b */ /* 0x000f700000000200 */
[----:B------:R-:W5:Y:S08]  /*6020*/  LDSM.16.M88.4 R32, [R201+0x1800] ;  /* 0x00180000c920783b */ /* 0x000f700000000200 */
[----:B------:R-:W5:Y:S01]  /*6030*/  LDSM.16.M88.4 R40, [R201+0x2000] ;  /* 0x00200000c928783b */ /* 0x000f620000000200 */
[C---:B-1----:R-:W-:Y:S07]  /*6040*/  HMMA.16816.F32 R4, R140.reuse, R8, RZ ;  /* 0x000000088c04723c */ /* 0x042fee00000018ff */
[----:B------:R-:W1:Y:S01]  /*6050*/  LDSM.16.M88.4 R48, [R201+0x2800] ;  /* 0x00280000c930783b */ /* 0x000e620000000200 */
[C---:B------:R-:W-:Y:S07]  /*6060*/  HMMA.16816.F32 R8, R140.reuse, R10, RZ ;  /* 0x0000000a8c08723c */ /* 0x040fee00000018ff */
[----:B------:R-:W1:Y:S01]  /*6070*/  LDSM.16.M88.4 R56, [R201+0x3000] ;  /* 0x00300000c938783b */ /* 0x000e620000000200 */
[C---:B-----5:R-:W-:Y:S07]  /*6080*/  HMMA.16816.F32 R12, R140.reuse, R16, RZ ;  /* 0x000000108c0c723c */ /* 0x060fee00000018ff */
[----:B------:R-:W5:Y:S01]  /*6090*/  LDSM.16.M88.4 R64, [R201+0x3800] ;  /* 0x00380000c940783b */ /* 0x000f620000000200 */
[C---:B------:R-:W-:Y:S07]  /*60a0*/  HMMA.16816.F32 R16, R140.reuse, R18, RZ ;  /* 0x000000128c10723c */ /* 0x040fee00000018ff */
[----:B------:R-:W1:Y:S01]  /*60b0*/  LDSM.16.M88.4 R136, [R207] ;  /* 0x00000000cf88783b */ /* 0x000e620000000200 */
[C---:B------:R-:W-:Y:S07]  /*60c0*/  HMMA.16816.F32 R20, R140.reuse, R24, RZ ;  /* 0x000000188c14723c */ /* 0x040fee00000018ff */
[----:B------:R-:W1:Y:S01]  /*60d0*/  LDSM.16.M88.4 R148, [R222] ;  /* 0x00000000de94783b */ /* 0x000e620000000200 */
[C---:B------:R-:W-:Y:S07]  /*60e0*/  HMMA.16816.F32 R24, R140.reuse, R26, RZ ;  /* 0x0000001a8c18723c */ /* 0x040fee00000018ff */
[----:B------:R-:W-:Y:S01]  /*60f0*/  LDSM.16.M88.4 R152, [R219] ;  /* 0x00000000db98783b */ /* 0x000fe20000000200 */
[C---:B------:R-:W-:Y:S07]  /*6100*/  HMMA.16816.F32 R28, R140.reuse, R32, RZ ;  /* 0x000000208c1c723c */ /* 0x040fee00000018ff */
[----:B------:R-:W-:Y:S01]  /*6110*/  LDSM.16.M88.4 R156, [R218] ;  /* 0x00000000da9c783b */ /* 0x000fe20000000200 */
[C---:B------:R-:W-:Y:S07]  /*6120*/  HMMA.16816.F32 R32, R140.reuse, R34, RZ ;  /* 0x000000228c20723c */ /* 0x040fee00000018ff */
[----:B------:R-:W-:Y:S01]  /*6130*/  LDSM.16.M88.4 R160, [R217] ;  /* 0x00000000d9a0783b */ /* 0x000fe20000000200 */
[C---:B------:R-:W-:Y:S07]  /*6140*/  HMMA.16816.F32 R36, R140.reuse, R40, RZ ;  /* 0x000000288c24723c */ /* 0x040fee00000018ff */
[----:B------:R-:W-:Y:S01]  /*6150*/  LDSM.16.M88.4 R164, [R216] ;  /* 0x00000000d8a4783b */ /* 0x000fe20000000200 */
[C---:B------:R-:W-:Y:S07]  /*6160*/  HMMA.16816.F32 R40, R140.reuse, R42, RZ ;  /* 0x0000002a8c28723c */ /* 0x040fee00000018ff */
[----:B------:R-:W4:Y:S04]  /*6170*/  LDL R232, [R1] ;  /* 0x0000000001e87983 */ /* 0x000f280000100800 */
[----:B------:R-:W4:Y:S01]  /*6180*/  LDL R231, [R1+0x30] ;  /* 0x0000300001e77983 */ /* 0x000f220000100800 */
[C---:B-1----:R-:W-:Y:S08]  /*6190*/  HMMA.16816.F32 R44, R140.reuse, R48, RZ ;  /* 0x000000308c2c723c */ /* 0x042ff000000018ff */
[C---:B------:R-:W-:Y:S08]  /*61a0*/  HMMA.16816.F32 R48, R140.reuse, R50, RZ ;  /* 0x000000328c30723c */ /* 0x040ff000000018ff */
[C---:B------:R-:W-:Y:S08]  /*61b0*/  HMMA.16816.F32 R52, R140.reuse, R56, RZ ;  /* 0x000000388c34723c */ /* 0x040ff000000018ff */
[C---:B------:R-:W-:Y:S08]  /*61c0*/  HMMA.16816.F32 R56, R140.reuse, R58, RZ ;  /* 0x0000003a8c38723c */ /* 0x040ff000000018ff */
[C---:B-----5:R-:W-:Y:S08]  /*61d0*/  HMMA.16816.F32 R60, R140.reuse, R64, RZ ;  /* 0x000000408c3c723c */ /* 0x060ff000000018ff */
[----:B------:R-:W-:Y:S08]  /*61e0*/  HMMA.16816.F32 R64, R140, R66, RZ ;  /* 0x000000428c40723c */ /* 0x000ff000000018ff */
[C---:B------:R-:W-:Y:S08]  /*61f0*/  HMMA.16816.F32 R4, R144.reuse, R136, R4 ;  /* 0x000000889004723c */ /* 0x040ff00000001804 */
[C---:B------:R-:W-:Y:S01]  /*6200*/  HMMA.16816.F32 R8, R144.reuse, R138, R8 ;  /* 0x0000008a9008723c */ /* 0x040fe20000001808 */
[----:B------:R-:W1:Y:S07]  /*6210*/  LDSM.16.M88.4 R136, [R221] ;  /* 0x00000000dd88783b */ /* 0x000e6e0000000200 */
[C---:B------:R-:W-:Y:S08]  /*6220*/  HMMA.16816.F32 R12, R144.reuse, R148, R12 ;  /* 0x00000094900c723c */ /* 0x040ff0000000180c */
[C---:B------:R-:W-:Y:S01]  /*6230*/  HMMA.16816.F32 R16, R144.reuse, R150, R16 ;  /* 0x000000969010723c */ /* 0x040fe20000001810 */
[----:B------:R-:W5:Y:S07]  /*6240*/  LDSM.16.M88.4 R148, [R220] ;  /* 0x00000000dc94783b */ /* 0x000f6e0000000200 */
[C---:B-1----:R-:W-:Y:S08]  /*6250*/  HMMA.16816.F32 R20, R144.reuse, R136, R20 ;  /* 0x000000889014723c */ /* 0x042ff00000001814 */
[C---:B------:R-:W-:Y:S08]  /*6260*/  HMMA.16816.F32 R24, R144.reuse, R138, R24 ;  /* 0x0000008a9018723c */ /* 0x040ff00000001818 */
[C---:B-----5:R-:W-:Y:S08]  /*6270*/  HMMA.16816.F32 R28, R144.reuse, R148, R28 ;  /* 0x00000094901c723c */ /* 0x060ff0000000181c */
[C---:B------:R-:W-:Y:S08]  /*6280*/  HMMA.16816.F32 R32, R144.reuse, R150, R32 ;  /* 0x000000969020723c */ /* 0x040ff00000001820 */
[C---:B------:R-:W-:Y:S08]  /*6290*/  HMMA.16816.F32 R36, R144.reuse, R152, R36 ;  /* 0x000000989024723c */ /* 0x040ff00000001824 */
[C---:B------:R-:W-:Y:S03]  /*62a0*/  HMMA.16816.F32 R40, R144.reuse, R154, R40 ;  /* 0x0000009a9028723c */ /* 0x040fe60000001828 */
[----:B--2---:R-:W-:Y:S05]  /*62b0*/  ISETP.GT.AND P4, PT, R230, R229, PT ;  /* 0x000000e5e600720c */ /* 0x004fea0003f84270 */
[C---:B------:R-:W-:Y:S08]  /*62c0*/  HMMA.16816.F32 R44, R144.reuse, R156, R44 ;  /* 0x0000009c902c723c */ /* 0x040ff0000000182c */
[C---:B------:R-:W-:Y:S01]  /*62d0*/  HMMA.16816.F32 R48, R144.reuse, R158, R48 ;  /* 0x0000009e9030723c */ /* 0x040fe20000001830 */
[----:B------:R-:W-:Y:S03]  /*62e0*/  @!P4 IMAD.MOV.U32 R188, RZ, RZ, c[0x0][0x208] ;  /* 0x00008200ffbcc624 */ /* 0x000fe600078e00ff */
[----:B------:R-:W-:Y:S01]  /*62f0*/  @!P4 SHF.R.S32.HI R0, RZ, 0x1f, R229 ;  /* 0x0000001fff00c819 */ /* 0x000fe200000114e5 */
[C---:B------:R-:W-:Y:S03]  /*6300*/  @!P4 IMAD.WIDE.U32 R68, R229.reuse, c[0x0][0x208], RZ ;  /* 0x00008200e544ca25 */ /* 0x040fe600078e00ff */
[C---:B------:R-:W-:Y:S04]  /*6310*/  HMMA.16816.F32 R52, R144.reuse, R160, R52 ;  /* 0x000000a09034723c */ /* 0x040fe80000001834 */
[----:B------:R-:W-:Y:S01]  /*6320*/  @!P4 IMAD R0, R0, c[0x0][0x208], RZ ;  /* 0x000082000000ca24 */ /* 0x000fe200078e02ff */
[----:B------:R-:W-:Y:S03]  /*6330*/  @!P4 SHF.L.U32 R2, R68, 0x7, RZ ;  /* 0x000000074402c819 */ /* 0x000fe600000006ff */
[C---:B------:R-:W-:Y:S04]  /*6340*/  HMMA.16816.F32 R56, R144.reuse, R162, R56 ;  /* 0x000000a29038723c */ /* 0x040fe80000001838 */
[----:B------:R-:W-:Y:S04]  /*6350*/  @!P4 IMAD R0, R229, c[0x0][0x20c], R0 ;  /* 0x00008300e500ca24 */ /* 0x000fe800078e0200 */
[C---:B------:R-:W-:Y:S04]  /*6360*/  HMMA.16816.F32 R60, R144.reuse, R164, R60 ;  /* 0x000000a4903c723c */ /* 0x040fe8000000183c */
[----:B------:R-:W-:Y:S01]  /*6370*/  @!P4 IMAD.IADD R71, R69, 0x1, R0 ;  /* 0x000000014547c824 */ /* 0x000fe200078e0200 */
[----:B---3--:R-:W-:Y:S03]  /*6380*/  @!P4 IADD3 R0, P1, R2, R182, RZ ;  /* 0x000000b60200c210 */ /* 0x008fe60007f3e0ff */
[----:B------:R-:W-:Y:S04]  /*6390*/  HMMA.16816.F32 R64, R144, R166, R64 ;  /* 0x000000a69040723c */ /* 0x000fe80000001840 */
[----:B------:R-:W-:Y:S02]  /*63a0*/  @!P4 SHF.L.U64.HI R71, R68, 0x7, R71 ;  /* 0x000000074447c819 */ /* 0x000fe40000010247 */
[C---:B------:R-:W-:Y:S02]  /*63b0*/  @!P4 LEA R68, P0, R0.reuse, c[0x0][0x1f8], 0x1 ;  /* 0x00007e000044ca11 */ /* 0x040fe400078008ff */
[C---:B----4-:R-:W-:Y:S04]  /*63c0*/  @!P4 IADD3.X R69, R71.reuse, R180, RZ, P1, !PT ;  /* 0x000000b44745c210 */ /* 0x050fe80000ffe4ff */
[----:B------:R-:W-:Y:S02]  /*63d0*/  @!P4 LEA.HI.X R69, R0, c[0x0][0x1fc], R69, 0x1, P0 ;  /* 0x00007f000045ca11 */ /* 0x000fe400000f0c45 */
[----:B------:R-:W-:Y:S02]  /*63e0*/  @!P4 IADD3 R2, P2, P1, R2, 0x40, R182 ;  /* 0x000000400202c810 */ /* 0x000fe4000795e0b6 */
[----:B------:R-:W-:Y:S01]  /*63f0*/  @!P4 MOV R0, 0x6 ;  /* 0x000000060000c802 */ /* 0x000fe20000000f00 */
[----:B------:R-:W-:Y:S01]  /*6400*/  @!PT LDS RZ, [RZ] ;  /* 0x00000000fffff984 */ /* 0x000fe20000000800 */
[----:B------:R-:W-:Y:S01]  /*6410*/  @!PT LDS RZ, [RZ] ;  /* 0x00000000fffff984 */ /* 0x000fe20000000800 */
[----:B------:R-:W-:Y:S01]  /*6420*/  @!PT LDS RZ, [RZ] ;  /* 0x00000000fffff984 */ /* 0x000fe20000000800 */
[----:B------:R1:W-:Y:S01]  /*6430*/  @!P4 LDGSTS.E.BYPASS.LTC128B.128 [R228+0x100], [R68.64], !P6 ;  /* 0x0010000044e4cfae */ /* 0x0003e2000f101d46 */
[----:B------:R-:W-:Y:S02]  /*6440*/  @!P4 LEA R182, P0, R2, c[0x0][0x1f8], 0x1 ;  /* 0x00007e0002b6ca11 */ /* 0x000fe400078008ff */
[----:B------:R-:W-:Y:S02]  /*6450*/  @!P4 IADD3.X R71, R71, RZ, R180, P2, P1 ;  /* 0x000000ff4747c210 */ /* 0x000fe400017e24b4 */
[C---:B------:R-:W-:Y:S01]  /*6460*/  @!P4 SHF.L.U64.HI R0, R188.reuse, R0, c[0x0][0x20c] ;  /* 0x00008300bc00c619 */ /* 0x040fe20000010200 */
[----:B------:R-:W-:Y:S01]  /*6470*/  @!P4 IMAD.SHL.U32 R188, R188, 0x40, RZ ;  /* 0x00000040bcbcc824 */ /* 0x000fe200078e00ff */
[----:B------:R-:W-:Y:S04]  /*6480*/  @!P4 LEA.HI.X R183, R2, c[0x0][0x1fc], R71, 0x1, P0 ;  /* 0x00007f0002b7ca11 */ /* 0x000fe800000f0c47 */
[----:B------:R-:W-:Y:S01]  /*6490*/  @!P4 IADD3 R180, P1, R68, R188, RZ ;  /* 0x000000bc44b4c210 */ /* 0x000fe20007f3e0ff */
[----:B------:R2:W-:Y:S03]  /*64a0*/  @!P4 LDGSTS.E.BYPASS.LTC128B.128 [R228+0x4100], [R182.64], !P5 ;  /* 0x04100000b6e4cfae */ /* 0x0005e6000e901d46 */
[----:B------:R-:W-:Y:S05]  /*64b0*/  @!P4 IADD3.X R181, R69, R0, RZ, P1, !PT ;  /* 0x0000000045b5c210 */ /* 0x000fea0000ffe4ff */
[----:B------:R3:W-:Y:S01]  /*64c0*/  @!P4 LDGSTS.E.BYPASS.LTC128B.128 [R228+0x1100], [R180.64], !P6 ;  /* 0x01100000b4e4cfae */ /* 0x0007e2000f101d46 */
[-C--:B-1----:R-:W-:Y:S07]  /*64d0*/  @!P4 IADD3 R68, P0, R180, R188.reuse, RZ ;  /* 0x000000bcb444c210 */ /* 0x082fee0007f1e0ff */
[----:B------:R3:W-:Y:S01]  /*64e0*/  @!P4 LDGSTS.E.BYPASS.LTC128B.128 [R228+0x5100], [R180.64+0x80], !P5 ;  /* 0x05100080b4e4cfae */ /* 0x0007e2000e901d46 */
[----:B------:R-:W-:Y:S07]  /*64f0*/  @!P4 IMAD.X R69, R181, 0x1, R0, P0 ;  /* 0x00000001b545c824 */ /* 0x000fee00000e0600 */
[----:B------:R1:W-:Y:S01]  /*6500*/  @!P4 LDGSTS.E.BYPASS.LTC128B.128 [R228+0x2100], [R68.64], !P6 ;  /* 0x0210000044e4cfae */ /* 0x0003e2000f101d46 */
[----:B--2---:R-:W-:Y:S04]  /*6510*/  @!P4 IADD3 R182, P1, R68, R188, RZ ;  /* 0x000000bc44b6c210 */ /* 0x004fe80007f3e0ff */
[----:B------:R-:W-:Y:S03]  /*6520*/  @!P4 IADD3.X R183, R69, R0, RZ, P1, !PT ;  /* 0x0000000045b7c210 */ /* 0x000fe60000ffe4ff */
[----:B------:R1:W-:Y:S08]  /*6530*/  @!P4 LDGSTS.E.BYPASS.LTC128B.128 [R228+0x6100], [R68.64+0x80], !P5 ;  /* 0x0610008044e4cfae */ /* 0x0003f0000e901d46 */
[----:B------:R3:W-:Y:S08]  /*6540*/  @!P4 LDGSTS.E.BYPASS.LTC128B.128 [R228+0x3100], [R182.64], !P6 ;  /* 0x03100000b6e4cfae */ /* 0x0007f0000f101d46 */
[----:B------:R3:W-:Y:S08]  /*6550*/  @!P4 LDGSTS.E.BYPASS.LTC128B.128 [R228+0x7100], [R182.64+0x80], !P5 ;  /* 0x07100080b6e4cfae */ /* 0x0007f0000e901d46 */
[----:B------:R-:W2:Y:S08]  /*6560*/  LDSM.16.M88.4 R136, [R205] ;  /* 0x00000000cd88783b */ /* 0x000eb00000000200 */
[----:B------:R-:W4:Y:S08]  /*6570*/  LDSM.16.M88.4 R148, [R205+0x800] ;  /* 0x00080000cd94783b */ /* 0x000f300000000200 */
[----:B------:R-:W5:Y:S01]  /*6580*/  LDSM.16.M88.4 R152, [R205+0x1000] ;  /* 0x00100000cd98783b */ /* 0x000f620000000200 */
[----:B------:R-:W-:Y:S07]  /*6590*/  @P3 IMAD.HI.U32 R2, R232, c[0x0][0x2c8], RZ ;  /* 0x0000b200e8023a27 */ /* 0x000fee00078e00ff */
[----:B------:R-:W0:Y:S01]  /*65a0*/  LDGDEPBAR ;  /* 0x00000000000079af */ /* 0x000e220000000000 */
[----:B------:R-:W-:Y:S01]  /*65b0*/  IMAD.MOV.U32 R0, RZ, RZ, R232 ;  /* 0x000000ffff007224 */ /* 0x000fe200078e00e8 */
[----:B------:R-:W-:Y:S06]  /*65c0*/  @P3 SHF.R.U32.HI R0, RZ, c[0x0][0x2cc], R2 ;  /* 0x0000b300ff003a19 */ /* 0x000fec0000011602 */
[----:B------:R-:W1:Y:S01]  /*65d0*/  LDSM.16.M88.4 R156, [R205+0x1800] ;  /* 0x00180000cd9c783b */ /* 0x000e620000000200 */
[C---:B--2---:R-:W-:Y:S07]  /*65e0*/  HMMA.16816.F32 R4, R168.reuse, R136, R4 ;  /* 0x00000088a804723c */ /* 0x044fee0000001804 */
[----:B------:R-:W2:Y:S01]  /*65f0*/  LDSM.16.M88.4 R160, [R205+0x2000] ;  /* 0x00200000cda0783b */ /* 0x000ea20000000200 */
[C---:B------:R-:W-:Y:S07]  /*6600*/  HMMA.16816.F32 R8, R168.reuse, R138, R8 ;  /* 0x0000008aa808723c */ /* 0x040fee0000001808 */
[----:B------:R-:W2:Y:S01]  /*6610*/  LDSM.16.M88.4 R136, [R205+0x2800] ;  /* 0x00280000cd88783b */ /* 0x000ea20000000200 */
[C---:B----4-:R-:W-:Y:S07]  /*6620*/  HMMA.16816.F32 R12, R168.reuse, R148, R12 ;  /* 0x00000094a80c723c */ /* 0x050fee000000180c */
[----:B------:R-:W-:Y:S01]  /*6630*/  LDSM.16.M88.4 R164, [R201+0x4800] ;  /* 0x00480000c9a4783b */ /* 0x000fe20000000200 */
[C---:B------:R-:W-:Y:S07]  /*6640*/  HMMA.16816.F32 R16, R168.reuse, R150, R16 ;  /* 0x00000096a810723c */ /* 0x040fee0000001810 */
[----:B------:R-:W4:Y:S01]  /*6650*/  LDSM.16.M88.4 R148, [R205+0x3000] ;  /* 0x00300000cd94783b */ /* 0x000f220000000200 */
[C---:B-----5:R-:W-:Y:S07]  /*6660*/  HMMA.16816.F32 R20, R168.reuse, R152, R20 ;  /* 0x00000098a814723c */ /* 0x060fee0000001814 */
[----:B---3--:R-:W-:Y:S01]  /*6670*/  LDSM.16.M88.4 R180, [R201+0x7800] ;  /* 0x00780000c9b4783b */ /* 0x008fe20000000200 */
[C---:B------:R-:W-:Y:S07]  /*6680*/  HMMA.16816.F32 R24, R168.reuse, R154, R24 ;  /* 0x0000009aa818723c */ /* 0x040fee0000001818 */
[----:B------:R-:W3:Y:S01]  /*6690*/  LDSM.16.M88.4 R152, [R205+0x3800] ;  /* 0x00380000cd98783b */ /* 0x000ee20000000200 */
[C---:B-1----:R-:W-:Y:S07]  /*66a0*/  HMMA.16816.F32 R28, R168.reuse, R156, R28 ;  /* 0x0000009ca81c723c */ /* 0x042fee000000181c */
[----:B------:R-:W-:Y:S01]  /*66b0*/  LDSM.16.M88.4 R188, [R215] ;  /* 0x00000000d7bc783b */ /* 0x000fe20000000200 */
[C---:B------:R-:W-:Y:S07]  /*66c0*/  HMMA.16816.F32 R32, R168.reuse, R158, R32 ;  /* 0x0000009ea820723c */ /* 0x040fee0000001820 */
[----:B------:R-:W1:Y:S01]  /*66d0*/  LDSM.16.M88.4 R156, [R202] ;  /* 0x00000000ca9c783b */ /* 0x000e620000000200 */
[C---:B--2---:R-:W-:Y:S07]  /*66e0*/  HMMA.16816.F32 R36, R168.reuse, R160, R36 ;  /* 0x000000a0a824723c */ /* 0x044fee0000001824 */
[----:B------:R-:W-:Y:S01]  /*66f0*/  SHFL.IDX PT, R2, R0, RZ, 0x1c1f ;  /* 0x001c1fff00027589 */ /* 0x000fe200000e0000 */
[C---:B------:R-:W-:Y:S07]  /*6700*/  HMMA.16816.F32 R40, R168.reuse, R162, R40 ;  /* 0x000000a2a828723c */ /* 0x040fee0000001828 */
[----:B------:R-:W2:Y:S01]  /*6710*/  LDSM.16.M88.4 R160, [R202+0x800] ;  /* 0x00080000caa0783b */ /* 0x000ea20000000200 */
[C---:B------:R-:W-:Y:S08]  /*6720*/  HMMA.16816.F32 R44, R168.reuse, R136, R44 ;  /* 0x00000088a82c723c */ /* 0x040ff0000000182c */
[C---:B------:R-:W-:Y:S01]  /*6730*/  HMMA.16816.F32 R48, R168.reuse, R138, R48 ;  /* 0x0000008aa830723c */ /* 0x040fe20000001830 */
[----:B------:R-:W5:Y:S07]  /*6740*/  LDSM.16.M88.4 R136, [R202+0x1000] ;  /* 0x00100000ca88783b */ /* 0x000f6e0000000200 */
[C---:B----4-:R-:W-:Y:S08]  /*6750*/  HMMA.16816.F32 R52, R168.reuse, R148, R52 ;  /* 0x00000094a834723c */ /* 0x050ff00000001834 */
[C---:B------:R-:W-:Y:S01]  /*6760*/  HMMA.16816.F32 R56, R168.reuse, R150, R56 ;  /* 0x00000096a838723c */ /* 0x040fe20000001838 */
[----:B------:R-:W4:Y:S07]  /*6770*/  LDSM.16.M88.4 R148, [R202+0x1800] ;  /* 0x00180000ca94783b */ /* 0x000f2e0000000200 */
[C---:B---3--:R-:W-:Y:S08]  /*6780*/  HMMA.16816.F32 R60, R168.reuse, R152, R60 ;  /* 0x00000098a83c723c */ /* 0x048ff0000000183c */
[----:B------:R-:W-:Y:S01]  /*6790*/  HMMA.16816.F32 R64, R168, R154, R64 ;  /* 0x0000009aa840723c */ /* 0x000fe20000001840 */
        /* <DEDUP_REMOVED lines=10> */
[C---:B----4-:R-:W-:Y:S08]  /*6840*/  HMMA.16816.F32 R28, R172.reuse, R148, R28 ;  /* 0x00000094ac1c723c */ /* 0x050ff0000000181c */
[C---:B------:R-:W-:Y:S01]  /*6850*/  HMMA.16816.F32 R32, R172.reuse, R150, R32 ;  /* 0x00000096ac20723c */ /* 0x040fe20000001820 */
[----:B------:R-:W4:Y:S07]  /*6860*/  LDSM.16.M88.4 R148, [R201+0x4000] ;  /* 0x00400000c994783b */ /* 0x000f2e0000000200 */
[C---:B---3--:R-:W-:Y:S08]  /*6870*/  HMMA.16816.F32 R36, R172.reuse, R152, R36 ;  /* 0x00000098ac24723c */ /* 0x048ff00000001824 */
[C---:B------:R-:W-:Y:S01]  /*6880*/  HMMA.16816.F32 R40, R172.reuse, R154, R40 ;  /* 0x0000009aac28723c */ /* 0x040fe20000001828 */
[----:B------:R-:W3:Y:S07]  /*6890*/  LDSM.16.M88.4 R152, [R201+0x5000] ;  /* 0x00500000c998783b */ /* 0x000eee0000000200 */
[C---:B-1----:R-:W-:Y:S08]  /*68a0*/  HMMA.16816.F32 R44, R172.reuse, R156, R44 ;  /* 0x0000009cac2c723c */ /* 0x042ff0000000182c */
[C---:B------:R-:W-:Y:S01]  /*68b0*/  HMMA.16816.F32 R48, R172.reuse, R158, R48 ;  /* 0x0000009eac30723c */ /* 0x040fe20000001830 */
[----:B------:R-:W1:Y:S07]  /*68c0*/  LDSM.16.M88.4 R156, [R201+0x5800] ;  /* 0x00580000c99c783b */ /* 0x000e6e0000000200 */
[C---:B--2---:R-:W-:Y:S08]  /*68d0*/  HMMA.16816.F32 R52, R172.reuse, R160, R52 ;  /* 0x000000a0ac34723c */ /* 0x044ff00000001834 */
[C---:B------:R-:W-:Y:S01]  /*68e0*/  HMMA.16816.F32 R56, R172.reuse, R162, R56 ;  /* 0x000000a2ac38723c */ /* 0x040fe20000001838 */
[----:B------:R-:W-:Y:S07]  /*68f0*/  LDSM.16.M88.4 R160, [R201+0x7000] ;  /* 0x00700000c9a0783b */ /* 0x000fee0000000200 */
[C---:B-----5:R-:W-:Y:S08]  /*6900*/  HMMA.16816.F32 R60, R172.reuse, R136, R60 ;  /* 0x00000088ac3c723c */ /* 0x060ff0000000183c */
[----:B------:R-:W-:Y:S01]  /*6910*/  HMMA.16816.F32 R64, R172, R138, R64 ;  /* 0x0000008aac40723c */ /* 0x000fe20000001840 */
[----:B------:R-:W2:Y:S07]  /*6920*/  LDSM.16.M88.4 R136, [R201+0x6000] ;  /* 0x00600000c988783b */ /* 0x000eae0000000200 */
[C---:B----4-:R-:W-:Y:S08]  /*6930*/  HMMA.16816.F32 R4, R176.reuse, R148, R4 ;  /* 0x00000094b004723c */ /* 0x050ff00000001804 */
[C---:B------:R-:W-:Y:S01]  /*6940*/  HMMA.16816.F32 R8, R176.reuse, R150, R8 ;  /* 0x00000096b008723c */ /* 0x040fe20000001808 */
[----:B------:R-:W4:Y:S07]  /*6950*/  LDSM.16.M88.4 R148, [R201+0x6800] ;  /* 0x00680000c994783b */ /* 0x000f2e0000000200 */
[C---:B------:R-:W-:Y:S08]  /*6960*/  HMMA.16816.F32 R12, R176.reuse, R164, R12 ;  /* 0x000000a4b00c723c */ /* 0x040ff0000000180c */
[C---:B------:R-:W-:Y:S01]  /*6970*/  HMMA.16816.F32 R16, R176.reuse, R166, R16 ;  /* 0x000000a6b010723c */ /* 0x040fe20000001810 */
[----:B------:R-:W5:Y:S07]  /*6980*/  LDSM.16.M88.4 R164, [R214] ;  /* 0x00000000d6a4783b */ /* 0x000f6e0000000200 */
[C---:B---3--:R-:W-:Y:S08]  /*6990*/  HMMA.16816.F32 R20, R176.reuse, R152, R20 ;  /* 0x00000098b014723c */ /* 0x048ff00000001814 */
[C---:B------:R-:W-:Y:S01]  /*69a0*/  HMMA.16816.F32 R24, R176.reuse, R154, R24 ;  /* 0x0000009ab018723c */ /* 0x040fe20000001818 */
[----:B------:R-:W3:Y:S07]  /*69b0*/  LDSM.16.M88.4 R152, [R213] ;  /* 0x00000000d598783b */ /* 0x000eee0000000200 */
[C---:B-1----:R-:W-:Y:S08]  /*69c0*/  HMMA.16816.F32 R28, R176.reuse, R156, R28 ;  /* 0x0000009cb01c723c */ /* 0x042ff0000000181c */
[C---:B------:R-:W-:Y:S01]  /*69d0*/  HMMA.16816.F32 R32, R176.reuse, R158, R32 ;  /* 0x0000009eb020723c */ /* 0x040fe20000001820 */
[----:B------:R-:W-:Y:S07]  /*69e0*/  LDSM.16.M88.4 R156, [R210] ;  /* 0x00000000d29c783b */ /* 0x000fee0000000200 */
[C---:B--2---:R-:W-:Y:S08]  /*69f0*/  HMMA.16816.F32 R36, R176.reuse, R136, R36 ;  /* 0x00000088b024723c */ /* 0x044ff00000001824 */
[C---:B------:R-:W-:Y:S01]  /*6a00*/  HMMA.16816.F32 R40, R176.reuse, R138, R40 ;  /* 0x0000008ab028723c */ /* 0x040fe20000001828 */
[----:B------:R-:W1:Y:S07]  /*6a10*/  LDSM.16.M88.4 R136, [R212] ;  /* 0x00000000d488783b */ /* 0x000e6e0000000200 */
[C---:B----4-:R-:W-:Y:S08]  /*6a20*/  HMMA.16816.F32 R44, R176.reuse, R148, R44 ;  /* 0x00000094b02c723c */ /* 0x050ff0000000182c */
[C---:B------:R-:W-:Y:S01]  /*6a30*/  HMMA.16816.F32 R48, R176.reuse, R150, R48 ;  /* 0x00000096b030723c */ /* 0x040fe20000001830 */
[----:B------:R-:W2:Y:S07]  /*6a40*/  LDSM.16.M88.4 R148, [R211] ;  /* 0x00000000d394783b */ /* 0x000eae0000000200 */
[C---:B------:R-:W-:Y:S08]  /*6a50*/  HMMA.16816.F32 R52, R176.reuse, R160, R52 ;  /* 0x000000a0b034723c */ /* 0x040ff00000001834 */
[C---:B------:R-:W-:Y:S01]  /*6a60*/  HMMA.16816.F32 R56, R176.reuse, R162, R56 ;  /* 0x000000a2b038723c */ /* 0x040fe20000001838 */
[----:B------:R-:W4:Y:S07]  /*6a70*/  LDSM.16.M88.4 R160, [R209] ;  /* 0x00000000d1a0783b */ /* 0x000f2e0000000200 */
[C---:B------:R-:W-:Y:S08]  /*6a80*/  HMMA.16816.F32 R60, R176.reuse, R180, R60 ;  /* 0x000000b4b03c723c */ /* 0x040ff0000000183c */
[----:B------:R-:W-:Y:S01]  /*6a90*/  HMMA.16816.F32 R64, R176, R182, R64 ;  /* 0x000000b6b040723c */ /* 0x000fe20000001840 */
[----:B------:R-:W1:Y:S07]  /*6aa0*/  LDSM.16.M88.4 R180, [R208] ;  /* 0x00000000d0b4783b */ /* 0x000e6e0000000200 */
[C---:B------:R-:W-:Y:S08]  /*6ab0*/  HMMA.16816.F32 R4, R184.reuse, R188, R4 ;  /* 0x000000bcb804723c */ /* 0x040ff00000001804 */
[C---:B------:R-:W-:Y:S01]  /*6ac0*/  HMMA.16816.F32 R8, R184.reuse, R190, R8 ;  /* 0x000000beb808723c */ /* 0x040fe20000001808 */
[----:B------:R-:W2:Y:S07]  /*6ad0*/  LDSM.16.M88.4 R188, [R205+0x4000] ;  /* 0x00400000cdbc783b */ /* 0x000eae0000000200 */
[C---:B-----5:R-:W-:Y:S08]  /*6ae0*/  HMMA.16816.F32 R12, R184.reuse, R164, R12 ;  /* 0x000000a4b80c723c */ /* 0x060ff0000000180c */
[C---:B------:R-:W-:Y:S01]  /*6af0*/  HMMA.16816.F32 R16, R184.reuse, R166, R16 ;  /* 0x000000a6b810723c */ /* 0x040fe20000001810 */
[----:B------:R-:W5:Y:S07]  /*6b00*/  LDSM.16.M88.4 R164, [R205+0x4800] ;  /* 0x00480000cda4783b */ /* 0x000f6e0000000200 */
[C---:B---3--:R-:W-:Y:S08]  /*6b10*/  HMMA.16816.F32 R20, R184.reuse, R152, R20 ;  /* 0x00000098b814723c */ /* 0x048ff00000001814 */
[C---:B------:R-:W-:Y:S01]  /*6b20*/  HMMA.16816.F32 R24, R184.reuse, R154, R24 ;  /* 0x0000009ab818723c */ /* 0x040fe20000001818 */
[----:B------:R-:W-:Y:S07]  /*6b30*/  LDSM.16.M88.4 R152, [R205+0x6000] ;  /* 0x00600000cd98783b */ /* 0x000fee0000000200 */
[C---:B-1----:R-:W-:Y:S08]  /*6b40*/  HMMA.16816.F32 R28, R184.reuse, R136, R28 ;  /* 0x00000088b81c723c */ /* 0x042ff0000000181c */
[C---:B------:R-:W-:Y:S01]  /*6b50*/  HMMA.16816.F32 R32, R184.reuse, R138, R32 ;  /* 0x0000008ab820723c */ /* 0x040fe20000001820 */
[----:B------:R-:W1:Y:S07]  /*6b60*/  LDSM.16.M88.4 R136, [R205+0x5000] ;  /* 0x00500000cd88783b */ /* 0x000e6e0000000200 */
[C---:B--2---:R-:W-:Y:S08]  /*6b70*/  HMMA.16816.F32 R36, R184.reuse, R148, R36 ;  /* 0x00000094b824723c */ /* 0x044ff00000001824 */
[C---:B------:R-:W-:Y:S01]  /*6b80*/  HMMA.16816.F32 R40, R184.reuse, R150, R40 ;  /* 0x00000096b828723c */ /* 0x040fe20000001828 */
[----:B------:R-:W2:Y:S07]  /*6b90*/  LDSM.16.M88.4 R148, [R205+0x5800] ;  /* 0x00580000cd94783b */ /* 0x000eae0000000200 */
[C---:B------:R-:W-:Y:S08]  /*6ba0*/  HMMA.16816.F32 R44, R184.reuse, R156, R44 ;  /* 0x0000009cb82c723c */ /* 0x040ff0000000182c */
[C---:B------:R-:W-:Y:S01]  /*6bb0*/  HMMA.16816.F32 R48, R184.reuse, R158, R48 ;  /* 0x0000009eb830723c */ /* 0x040fe20000001830 */
[----:B------:R-:W3:Y:S07]  /*6bc0*/  LDSM.16.M88.4 R156, [R205+0x6800] ;  /* 0x00680000cd9c783b */ /* 0x000eee0000000200 */
[C---:B----4-:R-:W-:Y:S08]  /*6bd0*/  HMMA.16816.F32 R52, R184.reuse, R160, R52 ;  /* 0x000000a0b834723c */ /* 0x050ff00000001834 */
[C---:B------:R-:W-:Y:S01]  /*6be0*/  HMMA.16816.F32 R56, R184.reuse, R162, R56 ;  /* 0x000000a2b838723c */ /* 0x040fe20000001838 */
[----:B------:R-:W4:Y:S07]  /*6bf0*/  LDSM.16.M88.4 R160, [R205+0x7000] ;  /* 0x00700000cda0783b */ /* 0x000f2e0000000200 */
[C---:B------:R-:W-:Y:S08]  /*6c00*/  HMMA.16816.F32 R60, R184.reuse, R180, R60 ;  /* 0x000000b4b83c723c */ /* 0x040ff0000000183c */
[----:B------:R-:W-:Y:S01]  /*6c10*/  HMMA.16816.F32 R64, R184, R182, R64 ;  /* 0x000000b6b840723c */ /* 0x000fe20000001840 */
[----:B------:R-:W2:Y:S07]  /*6c20*/  LDSM.16.M88.4 R180, [R205+0x7800] ;  /* 0x00780000cdb4783b */ /* 0x000eae0000000200 */
[C---:B------:R-:W-:Y:S08]  /*6c30*/  HMMA.16816.F32 R4, R192.reuse, R188, R4 ;  /* 0x000000bcc004723c */ /* 0x040ff00000001804 */
[C---:B------:R-:W-:Y:S01]  /*6c40*/  HMMA.16816.F32 R8, R192.reuse, R190, R8 ;  /* 0x000000bec008723c */ /* 0x040fe20000001808 */
[----:B------:R-:W3:Y:S07]  /*6c50*/  LDSM.16.M88.4 R188, [R202+0x4000] ;  /* 0x00400000cabc783b */ /* 0x000eee0000000200 */
[C---:B-----5:R-:W-:Y:S08]  /*6c60*/  HMMA.16816.F32 R12, R192.reuse, R164, R12 ;  /* 0x000000a4c00c723c */ /* 0x060ff0000000180c */
[C---:B------:R-:W-:Y:S08]  /*6c70*/  HMMA.16816.F32 R16, R192.reuse, R166, R16 ;  /* 0x000000a6c010723c */ /* 0x040ff00000001810 */
[C---:B-1----:R-:W-:Y:S08]  /*6c80*/  HMMA.16816.F32 R20, R192.reuse, R136, R20 ;  /* 0x00000088c014723c */ /* 0x042ff00000001814 */
[C---:B------:R-:W-:Y:S01]  /*6c90*/  HMMA.16816.F32 R24, R192.reuse, R138, R24 ;  /* 0x0000008ac018723c */ /* 0x040fe20000001818 */
[----:B------:R-:W1:Y:S07]  /*6ca0*/  LDSM.16.M88.4 R136, [R202+0x4800] ;  /* 0x00480000ca88783b */ /* 0x000e6e0000000200 */
[C---:B--2---:R-:W-:Y:S08]  /*6cb0*/  HMMA.16816.F32 R28, R192.reuse, R148, R28 ;  /* 0x00000094c01c723c */ /* 0x044ff0000000181c */
[C---:B------:R-:W-:Y:S08]  /*6cc0*/  HMMA.16816.F32 R32, R192.reuse, R150, R32 ;  /* 0x00000096c020723c */ /* 0x040ff00000001820 */
[C---:B------:R-:W-:Y:S08]  /*6cd0*/  HMMA.16816.F32 R36, R192.reuse, R152, R36 ;  /* 0x00000098c024723c */ /* 0x040ff00000001824 */
[C---:B------:R-:W-:Y:S08]  /*6ce0*/  HMMA.16816.F32 R40, R192.reuse, R154, R40 ;  /* 0x0000009ac028723c */ /* 0x040ff00000001828 */
[C---:B---3--:R-:W-:Y:S08]  /*6cf0*/  HMMA.16816.F32 R44, R192.reuse, R156, R44 ;  /* 0x0000009cc02c723c */ /* 0x048ff0000000182c */
[C---:B------:R-:W-:Y:S08]  /*6d00*/  HMMA.16816.F32 R48, R192.reuse, R158, R48 ;  /* 0x0000009ec030723c */ /* 0x040ff00000001830 */
[C---:B----4-:R-:W-:Y:S08]  /*6d10*/  HMMA.16816.F32 R52, R192.reuse, R160, R52 ;  /* 0x000000a0c034723c */ /* 0x050ff00000001834 */
[C---:B------:R-:W-:Y:S08]  /*6d20*/  HMMA.16816.F32 R56, R192.reuse, R162, R56 ;  /* 0x000000a2c038723c */ /* 0x040ff00000001838 */
[C---:B------:R-:W-:Y:S08]  /*6d30*/  HMMA.16816.F32 R60, R192.reuse, R180, R60 ;  /* 0x000000b4c03c723c */ /* 0x040ff0000000183c */
[----:B------:R-:W-:Y:S08]  /*6d40*/  HMMA.16816.F32 R64, R192, R182, R64 ;  /* 0x000000b6c040723c */ /* 0x000ff00000001840 */
[C---:B------:R-:W-:Y:S08]  /*6d50*/  HMMA.16816.F32 R4, R196.reuse, R188, R4 ;  /* 0x000000bcc404723c */ /* 0x040ff00000001804 */
[C---:B------:R-:W-:Y:S08]  /*6d60*/  HMMA.16816.F32 R8, R196.reuse, R190, R8 ;  /* 0x000000bec408723c */ /* 0x040ff00000001808 */
[C---:B-1----:R-:W-:Y:S08]  /*6d70*/  HMMA.16816.F32 R12, R196.reuse, R136, R12 ;  /* 0x00000088c40c723c */ /* 0x042ff0000000180c */
[----:B------:R-:W-:Y:S01]  /*6d80*/  FMUL.FTZ R4, R4, c[0x0][0x320] ;  /* 0x0000c80004047a20 */ /* 0x000fe20000410000 */
[C---:B------:R-:W-:Y:S01]  /*6d90*/  HMMA.16816.F32 R16, R196.reuse, R138, R16 ;  /* 0x0000008ac410723c */ /* 0x040fe20000001810 */
[----:B------:R-:W2:Y:S02]  /*6da0*/  LDL R139, [R1+0x28] ;  /* 0x00002800018b7983 */ /* 0x000ea40000100800 */
[----:B------:R-:W-:Y:S01]  /*6db0*/  MUFU.TANH R156, R4 ;  /* 0x00000004009c7308 */ /* 0x000fe20000002400 */
[----:B------:R-:W-:Y:S02]  /*6dc0*/  FMUL.FTZ R5, R5, c[0x0][0x320] ;  /* 0x0000c80005057a20 */ /* 0x000fe40000410000 */
[----:B------:R-:W-:Y:S02]  /*6dd0*/  FMUL.FTZ R6, R6, c[0x0][0x320] ;  /* 0x0000c80006067a20 */ /* 0x000fe40000410000 */
[----:B------:R-:W-:Y:S04]  /*6de0*/  FMUL.FTZ R7, R7, c[0x0][0x320] ;  /* 0x0000c80007077a20 */ /* 0x000fe80000410000 */
[----:B------:R-:W-:Y:S01]  /*6df0*/  FMUL.FTZ R8, R8, c[0x0][0x320] ;  /* 0x0000c80008087a20 */ /* 0x000fe20000410000 */
[----:B------:R-:W-:Y:S01]  /*6e00*/  MUFU.TANH R155, R5 ;  /* 0x00000005009b7308 */ /* 0x000fe20000002400 */
[----:B------:R-:W-:Y:S02]  /*6e10*/  FMUL.FTZ R9, R9, c[0x0][0x320] ;  /* 0x0000c80009097a20 */ /* 0x000fe40000410000 */
[----:B------:R-:W-:Y:S02]  /*6e20*/  FMUL.FTZ R10, R10, c[0x0][0x320] ;  /* 0x0000c8000a0a7a20 */ /* 0x000fe40000410000 */
[----:B------:R-:W-:Y:S02]  /*6e30*/  FMUL.FTZ R11, R11, c[0x0][0x320] ;  /* 0x0000c8000b0b7a20 */ /* 0x000fe40000410000 */
[----:B------:R-:W-:Y:S02]  /*6e40*/  FMUL.FTZ R12, R12, c[0x0][0x320] ;  /* 0x0000c8000c0c7a20 */ /* 0x000fe40000410000 */
[----:B------:R-:W-:Y:S01]  /*6e50*/  FMUL.FTZ R13, R13, c[0x0][0x320] ;  /* 0x0000c8000d0d7a20 */ /* 0x000fe20000410000 */
[----:B------:R-:W1:Y:S01]  /*6e60*/  MUFU.TANH R154, R6 ;  /* 0x00000006009a7308 */ /* 0x000e620000002400 */
[----:B------:R-:W-:Y:S02]  /*6e70*/  FMUL.FTZ R14, R14, c[0x0][0x320] ;  /* 0x0000c8000e0e7a20 */ /* 0x000fe40000410000 */
[----:B------:R-:W-:Y:S02]  /*6e80*/  FMUL.FTZ R15, R15, c[0x0][0x320] ;  /* 0x0000c8000f0f7a20 */ /* 0x000fe40000410000 */
[----:B------:R-:W-:Y:S02]  /*6e90*/  FMUL.FTZ R18, R18, c[0x0][0x320] ;  /* 0x0000c80012127a20 */ /* 0x000fe40000410000 */
[----:B------:R-:W-:Y:S02]  /*6ea0*/  FMUL.FTZ R19, R19, c[0x0][0x320] ;  /* 0x0000c80013137a20 */ /* 0x000fe40000410000 */
[----:B------:R-:W-:Y:S01]  /*6eb0*/  FMUL.FTZ R17, R17, c[0x0][0x320] ;  /* 0x0000c80011117a20 */ /* 0x000fe20000410000 */
[----:B------:R3:W-:Y:S01]  /*6ec0*/  MUFU.TANH R153, R7 ;  /* 0x0000000700997308 */ /* 0x0007e20000002400 */
[----:B------:R-:W-:Y:S09]  /*6ed0*/  FMUL.FTZ R16, R16, c[0x0][0x320] ;  /* 0x0000c80010107a20 */ /* 0x000ff20000410000 */
[----:B------:R-:W-:Y:S10]  /*6ee0*/  MUFU.TANH R152, R8 ;  /* 0x0000000800987308 */ /* 0x000ff40000002400 */
[----:B------:R-:W-:Y:S01]  /*6ef0*/  MUFU.TANH R151, R9 ;  /* 0x0000000900977308 */ /* 0x000fe20000002400 */
[----:B---3--:R-:W3:Y:S09]  /*6f00*/  LDSM.16.M88.4 R4, [R202+0x5000] ;  /* 0x00500000ca04783b */ /* 0x008ef20000000200 */
[----:B------:R-:W4:Y:S10]  /*6f10*/  MUFU.TANH R149, R10 ;  /* 0x0000000a00957308 */ /* 0x000f340000002400 */
[----:B------:R5:W-:Y:S10]  /*6f20*/  MUFU.TANH R148, R11 ;  /* 0x0000000b00947308 */ /* 0x000bf40000002400 */
[----:B------:R-:W-:Y:S10]  /*6f30*/  MUFU.TANH R138, R12 ;  /* 0x0000000c008a7308 */ /* 0x000ff40000002400 */
[----:B------:R-:W1:Y:S01]  /*6f40*/  MUFU.TANH R137, R13 ;  /* 0x0000000d00897308 */ /* 0x000e620000002400 */
[----:B-----5:R-:W5:Y:S01]  /*6f50*/  LDSM.16.M88.4 R8, [R202+0x5800] ;  /* 0x00580000ca08783b */ /* 0x020f620000000200 */
[C---:B---3--:R-:W-:Y:S08]  /*6f60*/  HMMA.16816.F32 R20, R196.reuse, R4, R20 ;  /* 0x00000004c414723c */ /* 0x048ff00000001814 */
[----:B------:R-:W3:Y:S01]  /*6f70*/  MUFU.TANH R136, R14 ;  /* 0x0000000e00887308 */ /* 0x000ee20000002400 */
[C---:B------:R-:W-:Y:S01]  /*6f80*/  HMMA.16816.F32 R24, R196.reuse, R6, R24 ;  /* 0x00000006c418723c */ /* 0x040fe20000001818 */
[----:B------:R-:W1:Y:S08]  /*6f90*/  LDSM.16.M88.4 R4, [R202+0x6000] ;  /* 0x00600000ca04783b */ /* 0x000e700000000200 */
[----:B------:R3:W-:Y:S06]  /*6fa0*/  MUFU.TANH R71, R15 ;  /* 0x0000000f00477308 */ /* 0x0007ec0000002400 */
[----:B------:R-:W-:Y:S04]  /*6fb0*/  FMUL.FTZ R20, R20, c[0x0][0x320] ;  /* 0x0000c80014147a20 */ /* 0x000fe80000410000 */
[----:B------:R-:W-:Y:S01]  /*6fc0*/  MUFU.TANH R68, R17 ;  /* 0x0000001100447308 */ /* 0x000fe20000002400 */
[----:B------:R-:W-:Y:S02]  /*6fd0*/  FMUL.FTZ R21, R21, c[0x0][0x320] ;  /* 0x0000c80015157a20 */ /* 0x000fe40000410000 */
[----:B------:R-:W-:Y:S02]  /*6fe0*/  FMUL.FTZ R22, R22, c[0x0][0x320] ;  /* 0x0000c80016167a20 */ /* 0x000fe40000410000 */
[----:B------:R-:W-:Y:S02]  /*6ff0*/  FMUL.FTZ R23, R23, c[0x0][0x320] ;  /* 0x0000c80017177a20 */ /* 0x000fe40000410000 */
[----:B------:R-:W-:Y:S02]  /*7000*/  FMUL.FTZ R24, R24, c[0x0][0x320] ;  /* 0x0000c80018187a20 */ /* 0x000fe40000410000 */
[----:B------:R-:W-:Y:S01]  /*7010*/  FMUL.FTZ R25, R25, c[0x0][0x320] ;  /* 0x0000c80019197a20 */ /* 0x000fe20000410000 */
[----:B------:R-:W4:Y:S01]  /*7020*/  MUFU.TANH R17, R18 ;  /* 0x0000001200117308 */ /* 0x000f220000002400 */
[----:B------:R-:W-:Y:S02]  /*7030*/  FMUL.FTZ R26, R26, c[0x0][0x320] ;  /* 0x0000c8001a1a7a20 */ /* 0x000fe40000410000 */
[----:B------:R-:W-:Y:S01]  /*7040*/  FMUL.FTZ R27, R27, c[0x0][0x320] ;  /* 0x0000c8001b1b7a20 */ /* 0x000fe20000410000 */
[C---:B-----5:R-:W-:Y:S01]  /*7050*/  HMMA.16816.F32 R28, R196.reuse, R8, R28 ;  /* 0x00000008c41c723c */ /* 0x060fe2000000181c */
[----:B---3--:R-:W-:Y:S05]  /*7060*/  LDSM.16.M88.4 R12, [R202+0x7800] ;  /* 0x00780000ca0c783b */ /* 0x008fea0000000200 */
[----:B------:R-:W-:Y:S02]  /*7070*/  MUFU.TANH R150, R19 ;  /* 0x0000001300967308 */ /* 0x000fe40000002400 */
[C---:B------:R-:W-:Y:S01]  /*7080*/  HMMA.16816.F32 R32, R196.reuse, R10, R32 ;  /* 0x0000000ac420723c */ /* 0x040fe20000001820 */
[----:B------:R-:W3:Y:S07]  /*7090*/  LDSM.16.M88.4 R8, [R202+0x6800] ;  /* 0x00680000ca08783b */ /* 0x000eee0000000200 */
[----:B------:R5:W3:Y:S01]  /*70a0*/  MUFU.TANH R69, R16 ;  /* 0x0000001000457308 */ /* 0x000ae20000002400 */
[C---:B-1----:R-:W-:Y:S07]  /*70b0*/  HMMA.16816.F32 R36, R196.reuse, R4, R36 ;  /* 0x00000004c424723c */ /* 0x042fee0000001824 */
[----:B------:R-:W-:Y:S01]  /*70c0*/  FMUL.FTZ R28, R28, c[0x0][0x320] ;  /* 0x0000c8001c1c7a20 */ /* 0x000fe20000410000 */
[C---:B------:R-:W-:Y:S01]  /*70d0*/  HMMA.16816.F32 R40, R196.reuse, R6, R40 ;  /* 0x00000006c428723c */ /* 0x040fe20000001828 */
[----:B------:R-:W1:Y:S01]  /*70e0*/  MUFU.TANH R20, R20 ;  /* 0x0000001400147308 */ /* 0x000e620000002400 */
[----:B------:R-:W1:Y:S01]  /*70f0*/  LDSM.16.M88.4 R4, [R202+0x7000] ;  /* 0x00700000ca04783b */ /* 0x000e620000000200 */
[----:B------:R-:W-:Y:S04]  /*7100*/  DEPBAR.LE SB0, 0x0 ;  /* 0x000080000000791a */ /* 0x000fe80000000000 */
[----:B------:R-:W-:Y:S02]  /*7110*/  FMUL.FTZ R32, R32, c[0x0][0x320] ;  /* 0x0000c80020207a20 */ /* 0x000fe40000410000 */
[----:B------:R-:W-:Y:S02]  /*7120*/  FMUL.FTZ R29, R29, c[0x0][0x320] ;  /* 0x0000c8001d1d7a20 */ /* 0x000fe40000410000 */
[----:B------:R-:W-:Y:S01]  /*7130*/  MUFU.TANH R163, R32 ;  /* 0x0000002000a37308 */ /* 0x000fe20000002400 */
[----:B------:R-:W-:Y:S01]  /*7140*/  BAR.SYNC.DEFER_BLOCKING 0x0 ;  /* 0x0000000000007b1d */ /* 0x000fe20000010000 */
[----:B------:R-:W-:Y:S02]  /*7150*/  FMUL.FTZ R30, R30, c[0x0][0x320] ;  /* 0x0000c8001e1e7a20 */ /* 0x000fe40000410000 */
[----:B------:R-:W-:Y:S02]  /*7160*/  FMUL.FTZ R31, R31, c[0x0][0x320] ;  /* 0x0000c8001f1f7a20 */ /* 0x000fe40000410000 */
[----:B------:R-:W-:Y:S02]  /*7170*/  FMUL.FTZ R36, R36, c[0x0][0x320] ;  /* 0x0000c80024247a20 */ /* 0x000fe40000410000 */
[----:B------:R-:W-:Y:S02]  /*7180*/  FMUL.FTZ R37, R37, c[0x0][0x320] ;  /* 0x0000c80025257a20 */ /* 0x000fe40000410000 */
[----:B------:R-:W2:Y:S01]  /*7190*/  MUFU.TANH R21, R21 ;  /* 0x0000001500157308 */ /* 0x000ea20000002400 */
[----:B------:R-:W-:Y:S01]  /*71a0*/  FMUL.FTZ R38, R38, c[0x0][0x320] ;  /* 0x0000c80026267a20 */ /* 0x000fe20000410000 */
[C---:B---3--:R-:W-:Y:S01]  /*71b0*/  HMMA.16816.F32 R44, R196.reuse, R8, R44 ;  /* 0x00000008c42c723c */ /* 0x048fe2000000182c */
[----:B------:R3:W4:Y:S04]  /*71c0*/  SHFL.IDX PT, R8, R0, 0x1, 0x1c1f ;  /* 0x003c1f0000087f89 */ /* 0x00072800000e0000 */
[----:B------:R-:W-:Y:S03]  /*71d0*/  FMUL.FTZ R40, R40, c[0x0][0x320] ;  /* 0x0000c80028287a20 */ /* 0x000fe60000410000 */
[----:B------:R-:W2:Y:S01]  /*71e0*/  MUFU.TANH R24, R24 ;  /* 0x0000001800187308 */ /* 0x000ea20000002400 */
[C---:B------:R-:W-:Y:S03]  /*71f0*/  HMMA.16816.F32 R48, R196.reuse, R10, R48 ;  /* 0x0000000ac430723c */ /* 0x040fe60000001830 */
[----:B------:R-:W-:Y:S02]  /*7200*/  FMUL.FTZ R41, R41, c[0x0][0x320] ;  /* 0x0000c80029297a20 */ /* 0x000fe40000410000 */
[----:B------:R-:W-:Y:S02]  /*7210*/  FMUL.FTZ R39, R39, c[0x0][0x320] ;  /* 0x0000c80027277a20 */ /* 0x000fe40000410000 */
[----:B------:R-:W-:Y:S02]  /*7220*/  FMUL.FTZ R42, R42, c[0x0][0x320] ;  /* 0x0000c8002a2a7a20 */ /* 0x000fe40000410000 */
[----:B------:R4:W-:Y:S01]  /*7230*/  MUFU.TANH R18, R40 ;  /* 0x0000002800127308 */ /* 0x0009e20000002400 */
[C---:B-1----:R-:W-:Y:S03]  /*7240*/  HMMA.16816.F32 R52, R196.reuse, R4, R52 ;  /* 0x00000004c434723c */ /* 0x042fe60000001834 */
[----:B------:R-:W-:Y:S02]  /*7250*/  FMUL.FTZ R33, R33, c[0x0][0x320] ;  /* 0x0000c80021217a20 */ /* 0x000fe40000410000 */
[----:B------:R-:W-:Y:S01]  /*7260*/  FMUL.FTZ R35, R35, c[0x0][0x320] ;  /* 0x0000c80023237a20 */ /* 0x000fe20000410000 */
[----:B---3--:R-:W-:Y:S01]  /*7270*/  MOV R0, 0xffffff80 ;  /* 0xffffff8000007802 */ /* 0x008fe20000000f00 */
[----:B------:R-:W-:Y:S01]  /*7280*/  FMUL.FTZ R44, R44, c[0x0][0x320] ;  /* 0x0000c8002c2c7a20 */ /* 0x000fe20000410000 */
[C---:B------:R-:W-:Y:S01]  /*7290*/  HMMA.16816.F32 R56, R196.reuse, R6, R56 ;  /* 0x00000006c438723c */ /* 0x040fe20000001838 */
[----:B------:R-:W-:Y:S03]  /*72a0*/  MUFU.TANH R42, R42 ;  /* 0x0000002a002a7308 */ /* 0x000fe60000002400 */
[----:B------:R-:W-:Y:S02]  /*72b0*/  IMAD R0, R229, R0, 0x1 ;  /* 0x00000001e5007424 */ /* 0x000fe400078e0200 */
[----:B------:R-:W-:Y:S02]  /*72c0*/  FMUL.FTZ R49, R49, c[0x0][0x320] ;  /* 0x0000c80031317a20 */ /* 0x000fe40000410000 */
[C---:B------:R-:W-:Y:S03]  /*72d0*/  HMMA.16816.F32 R60, R196.reuse, R12, R60 ;  /* 0x0000000cc43c723c */ /* 0x040fe6000000183c */
[----:B------:R1:W-:Y:S01]  /*72e0*/  MUFU.TANH R19, R41 ;  /* 0x0000002900137308 */ /* 0x0003e20000002400 */
[----:B------:R-:W-:Y:S01]  /*72f0*/  IADD3 R0, R0, c[0x0][0x1d0], -R231 ;  /* 0x0000740000007a10 */ /* 0x000fe20007ffe8e7 */
[----:B------:R-:W-:Y:S02]  /*7300*/  FMUL.FTZ R45, R45, c[0x0][0x320] ;  /* 0x0000c8002d2d7a20 */ /* 0x000fe40000410000 */
[----:B------:R-:W-:Y:S01]  /*7310*/  FMUL.FTZ R46, R46, c[0x0][0x320] ;  /* 0x0000c8002e2e7a20 */ /* 0x000fe20000410000 */
[----:B------:R-:W-:Y:S01]  /*7320*/  IADD3 R0, R0, -c[0x0][0x168], RZ ;  /* 0x80005a0000007a10 */ /* 0x000fe20007ffe0ff */
[----:B------:R-:W-:Y:S03]  /*7330*/  HMMA.16816.F32 R64, R196, R14, R64 ;  /* 0x0000000ec440723c */ /* 0x000fe60000001840 */
[----:B------:R-:W-:Y:S01]  /*7340*/  FMUL.FTZ R47, R47, c[0x0][0x320] ;  /* 0x0000c8002f2f7a20 */ /* 0x000fe20000410000 */
[----:B------:R3:W-:Y:S01]  /*7350*/  MUFU.TANH R15, R49 ;  /* 0x00000031000f7308 */ /* 0x0007e20000002400 */
[C---:B------:R-:W-:Y:S01]  /*7360*/  IMAD.IADD R2, R0.reuse, 0x1, R2 ;  /* 0x0000000100027824 */ /* 0x040fe200078e0202 */
[----:B----4-:R-:W-:Y:S01]  /*7370*/  IADD3 R0, R0, R8, RZ ;  /* 0x0000000800007210 */ /* 0x010fe20007ffe0ff */
[----:B------:R-:W-:Y:S02]  /*7380*/  FMUL.FTZ R5, R56, c[0x0][0x320] ;  /* 0x0000c80038057a20 */ /* 0x000fe40000410000 */
[----:B-----5:R-:W-:Y:S01]  /*7390*/  FMUL.FTZ R16, R57, c[0x0][0x320] ;  /* 0x0000c80039107a20 */ /* 0x020fe20000410000 */
[----:B------:R-:W-:Y:S02]  /*73a0*/  ISETP.GT.AND P4, PT, R0, RZ, PT ;  /* 0x000000ff0000720c */ /* 0x000fe40003f84270 */
[----:B------:R-:W-:Y:S01]  /*73b0*/  ISETP.GT.AND P0, PT, R2, 0x1, PT ;  /* 0x000000010200780c */ /* 0x000fe20003f04270 */
[----:B------:R-:W-:Y:S01]  /*73c0*/  FMUL.FTZ R52, R52, c[0x0][0x320] ;  /* 0x0000c80034347a20 */ /* 0x000fe20000410000 */
[----:B------:R-:W4:Y:S01]  /*73d0*/  MUFU.TANH R25, R25 ;  /* 0x0000001900197308 */ /* 0x000f220000002400 */
[----:B------:R-:W-:Y:S01]  /*73e0*/  FSEL R11, R154, -INF , P4 ;  /* 0xff8000009a0b7808 */ /* 0x000fe20002000000 */
[----:B------:R-:W-:Y:S01]  /*73f0*/  FMUL.FTZ R48, R48, c[0x0][0x320] ;  /* 0x0000c80030307a20 */ /* 0x000fe20000410000 */
[----:B------:R-:W-:Y:S01]  /*7400*/  FSEL R8, R155, -INF , P0 ;  /* 0xff8000009b087808 */ /* 0x000fe20000000000 */
[----:B------:R-:W-:Y:S01]  /*7410*/  FMUL.FTZ R53, R53, c[0x0][0x320] ;  /* 0x0000c80035357a20 */ /* 0x000fe20000410000 */
[----:B------:R-:W-:Y:S01]  /*7420*/  ISETP.GT.AND P4, PT, R0, 0x8, PT ;  /* 0x000000080000780c */ /* 0x000fe20003f84270 */
[----:B------:R-:W-:Y:S01]  /*7430*/  FMUL.FTZ R54, R54, c[0x0][0x320] ;  /* 0x0000c80036367a20 */ /* 0x000fe20000410000 */
[----:B------:R-:W-:Y:S01]  /*7440*/  ISETP.GT.AND P0, PT, R2, 0x9, PT ;  /* 0x000000090200780c */ /* 0x000fe20003f04270 */
[----:B------:R-:W-:Y:S01]  /*7450*/  FMUL.FTZ R55, R55, c[0x0][0x320] ;  /* 0x0000c80037377a20 */ /* 0x000fe20000410000 */
[----:B------:R-:W-:Y:S01]  /*7460*/  FSEL R13, R149, -INF , P4 ;  /* 0xff800000950d7808 */ /* 0x000fe20002000000 */
[----:B------:R-:W2:Y:S01]  /*7470*/  MUFU.TANH R28, R28 ;  /* 0x0000001c001c7308 */ /* 0x000ea20000002400 */
[----:B------:R-:W-:Y:S01]  /*7480*/  FSEL R10, R151, -INF , P0 ;  /* 0xff800000970a7808 */ /* 0x000fe20000000000 */
[----:B------:R-:W-:Y:S01]  /*7490*/  FMUL.FTZ R60, R60, c[0x0][0x320] ;  /* 0x0000c8003c3c7a20 */ /* 0x000fe20000410000 */
[----:B------:R-:W-:Y:S01]  /*74a0*/  ISETP.GT.AND P0, PT, R2, 0x11, PT ;  /* 0x000000110200780c */ /* 0x000fe20003f04270 */
[----:B------:R-:W-:Y:S01]  /*74b0*/  FMUL.FTZ R61, R61, c[0x0][0x320] ;  /* 0x0000c8003d3d7a20 */ /* 0x000fe20000410000 */
[----:B------:R-:W-:Y:S01]  /*74c0*/  ISETP.GT.AND P4, PT, R0, 0x10, PT ;  /* 0x000000100000780c */ /* 0x000fe20003f84270 */
[----:B------:R-:W-:Y:S01]  /*74d0*/  FMUL.FTZ R62, R62, c[0x0][0x320] ;  /* 0x0000c8003e3e7a20 */ /* 0x000fe20000410000 */
[----:B------:R-:W-:Y:S01]  /*74e0*/  FSEL R40, R137, -INF , P0 ;  /* 0xff80000089287808 */ /* 0x000fe20000000000 */
[----:B------:R-:W-:Y:S01]  /*74f0*/  FMUL.FTZ R63, R63, c[0x0][0x320] ;  /* 0x0000c8003f3f7a20 */ /* 0x000fe20000410000 */
[----:B-1----:R-:W-:Y:S01]  /*7500*/  FSEL R41, R136, -INF , P4 ;  /* 0xff80000088297808 */ /* 0x002fe20002000000 */
[----:B------:R-:W-:Y:S01]  /*7510*/  MUFU.TANH R6, R48 ;  /* 0x0000003000067308 */ /* 0x000fe20000002400 */
[----:B------:R-:W5:Y:S01]  /*7520*/  LDL.64 R136, [R1+0x18] ;  /* 0x0000180001887983 */ /* 0x000f620000100a00 */
[----:B------:R-:W-:Y:S01]  /*7530*/  ISETP.GT.AND P1, PT, R2, RZ, PT ;  /* 0x000000ff0200720c */ /* 0x000fe20003f24270 */
[----:B------:R-:W-:Y:S01]  /*7540*/  FMUL.FTZ R65, R65, c[0x0][0x320] ;  /* 0x0000c80041417a20 */ /* 0x000fe20000410000 */
[----:B------:R-:W-:Y:S01]  /*7550*/  ISETP.GT.AND P4, PT, R0, 0x18, PT ;  /* 0x000000180000780c */ /* 0x000fe20003f84270 */
[----:B------:R-:W-:Y:S01]  /*7560*/  FMUL.FTZ R43, R43, c[0x0][0x320] ;  /* 0x0000c8002b2b7a20 */ /* 0x000fe20000410000 */
[----:B------:R-:W-:Y:S01]  /*7570*/  FSEL R7, R156, -INF , P1 ;  /* 0xff8000009c077808 */ /* 0x000fe20000800000 */
[----:B------:R-:W-:Y:S01]  /*7580*/  FMUL.FTZ R59, R59, c[0x0][0x320] ;  /* 0x0000c8003b3b7a20 */ /* 0x000fe20000410000 */
[----:B------:R-:W-:Y:S01]  /*7590*/  ISETP.GT.AND P1, PT, R2, 0x8, PT ;  /* 0x000000080200780c */ /* 0x000fe20003f24270 */
[----:B------:R-:W-:Y:S01]  /*75a0*/  FMUL.FTZ R50, R50, c[0x0][0x320] ;  /* 0x0000c80032327a20 */ /* 0x000fe20000410000 */
[----:B------:R-:W-:Y:S01]  /*75b0*/  MUFU.TANH R65, R65 ;  /* 0x0000004100417308 */ /* 0x000fe20000002400 */
[----:B------:R-:W-:Y:S01]  /*75c0*/  FMNMX.FTZ R4, R7, R3, !PT ;  /* 0x0000000307047209 */ /* 0x000fe20007810000 */
[----:B------:R-:W-:Y:S01]  /*75d0*/  FMUL.FTZ R34, R34, c[0x0][0x320] ;  /* 0x0000c80022227a20 */ /* 0x000fe20000410000 */
[----:B------:R-:W-:Y:S01]  /*75e0*/  FSEL R57, R17, -INF , P4 ;  /* 0xff80000011397808 */ /* 0x000fe20002000000 */
[----:B------:R-:W-:Y:S01]  /*75f0*/  FMUL.FTZ R51, R51, c[0x0][0x320] ;  /* 0x0000c80033337a20 */ /* 0x000fe20000410000 */
[----:B------:R-:W-:Y:S01]  /*7600*/  FMNMX.FTZ R4, R8, R4, !PT ;  /* 0x0000000408047209 */ /* 0x000fe20007810000 */
[----:B------:R-:W-:Y:S01]  /*7610*/  FMUL.FTZ R64, R64, c[0x0][0x320] ;  /* 0x0000c80040407a20 */ /* 0x000fe20000410000 */
[----:B------:R-:W-:Y:S01]  /*7620*/  FSEL R9, R152, -INF , P1 ;  /* 0xff80000098097808 */ /* 0x000fe20000800000 */
[----:B------:R-:W-:Y:S01]  /*7630*/  FMUL.FTZ R58, R58, c[0x0][0x320] ;  /* 0x0000c8003a3a7a20 */ /* 0x000fe20000410000 */
[----:B------:R-:W-:Y:S01]  /*7640*/  ISETP.GT.AND P1, PT, R2, 0x10, PT ;  /* 0x000000100200780c */ /* 0x000fe20003f24270 */
[----:B------:R1:W-:Y:S01]  /*7650*/  MUFU.TANH R17, R5 ;  /* 0x0000000500117308 */ /* 0x0003e20000002400 */
[----:B------:R-:W-:Y:S01]  /*7660*/  FMNMX.FTZ R4, R9, R4, !PT ;  /* 0x0000000409047209 */ /* 0x000fe20007810000 */
[----:B------:R-:W-:Y:S01]  /*7670*/  FMUL.FTZ R67, R67, c[0x0][0x320] ;  /* 0x0000c80043437a20 */ /* 0x000fe20000410000 */
[----:B------:R-:W-:Y:S02]  /*7680*/  FSEL R32, R138, -INF , P1 ;  /* 0xff8000008a207808 */ /* 0x000fe40000800000 */
[----:B------:R-:W-:Y:S02]  /*7690*/  FMNMX.FTZ R4, R10, R4, !PT ;  /* 0x000000040a047209 */ /* 0x000fe40007810000 */
[----:B------:R-:W-:Y:S02]  /*76a0*/  ISETP.GT.AND P1, PT, R2, 0x18, PT ;  /* 0x000000180200780c */ /* 0x000fe40003f24270 */
[----:B------:R-:W-:Y:S01]  /*76b0*/  FMNMX.FTZ R4, R32, R4, !PT ;  /* 0x0000000420047209 */ /* 0x000fe20007810000 */
[----:B------:R-:W2:Y:S01]  /*76c0*/  MUFU.TANH R29, R29 ;  /* 0x0000001d001d7308 */ /* 0x000ea20000002400 */
[----:B------:R-:W-:Y:S02]  /*76d0*/  ISETP.GT.AND P0, PT, R2, 0x19, PT ;  /* 0x000000190200780c */ /* 0x000fe40003f04270 */
[----:B---3--:R-:W-:Y:S02]  /*76e0*/  FSEL R49, R69, -INF , P1 ;  /* 0xff80000045317808 */ /* 0x008fe40000800000 */
[----:B------:R-:W-:Y:S02]  /*76f0*/  FMNMX.FTZ R4, R40, R4, !PT ;  /* 0x0000000428047209 */ /* 0x000fe40007810000 */
[----:B------:R-:W-:Y:S02]  /*7700*/  ISETP.GT.AND P2, PT, R0, 0x1, PT ;  /* 0x000000010000780c */ /* 0x000fe40003f44270 */
[----:B------:R-:W-:Y:S01]  /*7710*/  ISETP.GT.AND P1, PT, R2, 0x20, PT ;  /* 0x000000200200780c */ /* 0x000fe20003f24270 */
[----:B------:R-:W3:Y:S01]  /*7720*/  MUFU.TANH R22, R22 ;  /* 0x0000001600167308 */ /* 0x000ee20000002400 */
[----:B------:R-:W-:Y:S02]  /*7730*/  FSEL R56, R68, -INF , P0 ;  /* 0xff80000044387808 */ /* 0x000fe40000000000 */
[----:B------:R-:W-:Y:S02]  /*7740*/  FMNMX.FTZ R4, R49, R4, !PT ;  /* 0x0000000431047209 */ /* 0x000fe40007810000 */
[----:B------:R-:W-:Y:S02]  /*7750*/  FSEL R12, R153, -INF , P2 ;  /* 0xff800000990c7808 */ /* 0x000fe40001000000 */
[----:B------:R-:W-:Y:S02]  /*7760*/  FSEL R151, R20, -INF , P1 ;  /* 0xff80000014977808 */ /* 0x000fe40000800000 */
[----:B------:R-:W-:Y:S01]  /*7770*/  ISETP.GT.AND P0, PT, R2, 0x21, PT ;  /* 0x000000210200780c */ /* 0x000fe20003f04270 */
[----:B------:R-:W3:Y:S01]  /*7780*/  MUFU.TANH R36, R36 ;  /* 0x0000002400247308 */ /* 0x000ee20000002400 */
[----:B-1----:R-:W-:Y:S02]  /*7790*/  FMNMX.FTZ R5, R11, R70, !PT ;  /* 0x000000460b057209 */ /* 0x002fe40007810000 */
[----:B------:R-:W-:Y:S02]  /*77a0*/  FMNMX.FTZ R4, R56, R4, !PT ;  /* 0x0000000438047209 */ /* 0x000fe40007810000 */
[----:B--2---:R-:W-:Y:S02]  /*77b0*/  FSEL R152, R21, -INF , P0 ;  /* 0xff80000015987808 */ /* 0x004fe40000000000 */
[----:B------:R-:W-:Y:S02]  /*77c0*/  FMNMX.FTZ R5, R12, R5, !PT ;  /* 0x000000050c057209 */ /* 0x000fe40007810000 */
[----:B------:R-:W-:Y:S01]  /*77d0*/  ISETP.GT.AND P2, PT, R0, 0x9, PT ;  /* 0x000000090000780c */ /* 0x000fe20003f44270 */
[----:B------:R-:W1:Y:S01]  /*77e0*/  MUFU.TANH R33, R33 ;  /* 0x0000002100217308 */ /* 0x000e620000002400 */
[----:B------:R-:W-:Y:S02]  /*77f0*/  ISETP.GT.AND P1, PT, R2, 0x28, PT ;  /* 0x000000280200780c */ /* 0x000fe40003f24270 */
[----:B------:R-:W-:Y:S02]  /*7800*/  FMNMX.FTZ R4, R151, R4, !PT ;  /* 0x0000000497047209 */ /* 0x000fe40007810000 */
[----:B------:R-:W-:Y:S02]  /*7810*/  FSEL R14, R148, -INF , P2 ;  /* 0xff800000940e7808 */ /* 0x000fe40001000000 */
[----:B------:R-:W-:Y:S02]  /*7820*/  FMNMX.FTZ R5, R13, R5, !PT ;  /* 0x000000050d057209 */ /* 0x000fe40007810000 */
[----:B------:R-:W-:Y:S01]  /*7830*/  ISETP.GT.AND P0, PT, R2, 0x29, PT ;  /* 0x000000290200780c */ /* 0x000fe20003f04270 */
[----:B------:R-:W2:Y:S01]  /*7840*/  MUFU.TANH R23, R23 ;  /* 0x0000001700177308 */ /* 0x000ea20000002400 */
[----:B------:R-:W-:Y:S02]  /*7850*/  FSEL R155, R24, -INF , P1 ;  /* 0xff800000189b7808 */ /* 0x000fe40000800000 */
[----:B------:R-:W-:Y:S02]  /*7860*/  FMNMX.FTZ R4, R152, R4, !PT ;  /* 0x0000000498047209 */ /* 0x000fe40007810000 */
[----:B------:R-:W-:Y:S02]  /*7870*/  FMNMX.FTZ R5, R14, R5, !PT ;  /* 0x000000050e057209 */ /* 0x000fe40007810000 */
[----:B------:R-:W-:Y:S02]  /*7880*/  ISETP.GT.AND P1, PT, R2, 0x30, PT ;  /* 0x000000300200780c */ /* 0x000fe40003f24270 */
[----:B----4-:R-:W-:Y:S01]  /*7890*/  FSEL R156, R25, -INF , P0 ;  /* 0xff800000199c7808 */ /* 0x010fe20000000000 */
[----:B------:R-:W4:Y:S01]  /*78a0*/  MUFU.TANH R37, R37 ;  /* 0x0000002500257308 */ /* 0x000f220000002400 */
[----:B------:R-:W-:Y:S02]  /*78b0*/  ISETP.GT.AND P2, PT, R0, 0x11, PT ;  /* 0x000000110000780c */ /* 0x000fe40003f44270 */
[----:B------:R-:W-:Y:S02]  /*78c0*/  FMNMX.FTZ R4, R155, R4, !PT ;  /* 0x000000049b047209 */ /* 0x000fe40007810000 */
[----:B------:R-:W-:Y:S02]  /*78d0*/  FSEL R159, R28, -INF , P1 ;  /* 0xff8000001c9f7808 */ /* 0x000fe40000800000 */
[----:B------:R-:W-:Y:S02]  /*78e0*/  ISETP.GT.AND P0, PT, R2, 0x31, PT ;  /* 0x000000310200780c */ /* 0x000fe40003f04270 */
[----:B------:R-:W-:Y:S01]  /*78f0*/  FSEL R48, R71, -INF , P2 ;  /* 0xff80000047307808 */ /* 0x000fe20001000000 */
[----:B------:R-:W1:Y:S01]  /*7900*/  MUFU.TANH R44, R44 ;  /* 0x0000002c002c7308 */ /* 0x000e620000002400 */
[----:B------:R-:W-:Y:S02]  /*7910*/  FMNMX.FTZ R5, R41, R5, !PT ;  /* 0x0000000529057209 */ /* 0x000fe40007810000 */
[----:B------:R-:W-:Y:S02]  /*7920*/  FMNMX.FTZ R4, R156, R4, !PT ;  /* 0x000000049c047209 */ /* 0x000fe40007810000 */
[----:B------:R-:W-:Y:S02]  /*7930*/  FSEL R160, R29, -INF , P0 ;  /* 0xff8000001da07808 */ /* 0x000fe40000000000 */
[----:B------:R-:W-:Y:S02]  /*7940*/  ISETP.GT.AND P2, PT, R0, 0x19, PT ;  /* 0x000000190000780c */ /* 0x000fe40003f44270 */
[----:B------:R-:W-:Y:S01]  /*7950*/  ISETP.GT.AND P1, PT, R2, 0x38, PT ;  /* 0x000000380200780c */ /* 0x000fe20003f24270 */
[----:B------:R-:W1:Y:S01]  /*7960*/  MUFU.TANH R26, R26 ;  /* 0x0000001a001a7308 */ /* 0x000e620000002400 */
[----:B------:R-:W-:Y:S02]  /*7970*/  FMNMX.FTZ R5, R48, R5, !PT ;  /* 0x0000000530057209 */ /* 0x000fe40007810000 */
[----:B------:R-:W-:Y:S02]  /*7980*/  FMNMX.FTZ R4, R159, R4, !PT ;  /* 0x000000049f047209 */ /* 0x000fe40007810000 */
[----:B------:R-:W-:Y:S02]  /*7990*/  ISETP.GT.AND P4, PT, R0, 0x20, PT ;  /* 0x000000200000780c */ /* 0x000fe40003f84270 */
[----:B------:R-:W-:Y:S02]  /*79a0*/  FSEL R150, R150, -INF , P2 ;  /* 0xff80000096967808 */ /* 0x000fe40001000000 */
[C---:B------:R-:W-:Y:S01]  /*79b0*/  ISETP.GT.AND P0, PT, R2.reuse, 0x39, PT ;  /* 0x000000390200780c */ /* 0x040fe20003f04270 */
[----:B------:R-:W4:Y:S01]  /*79c0*/  MUFU.TANH R27, R27 ;  /* 0x0000001b001b7308 */ /* 0x000f220000002400 */
[----:B------:R-:W-:Y:S02]  /*79d0*/  FSEL R163, R163, -INF , P1 ;  /* 0xff800000a3a37808 */ /* 0x000fe40000800000 */
[----:B------:R-:W-:Y:S02]  /*79e0*/  ISETP.GT.AND P1, PT, R2, 0x40, PT ;  /* 0x000000400200780c */ /* 0x000fe40003f24270 */
[----:B------:R-:W-:Y:S02]  /*79f0*/  FMNMX.FTZ R5, R57, R5, !PT ;  /* 0x0000000539057209 */ /* 0x000fe40007810000 */
[----:B------:R-:W-:Y:S02]  /*7a00*/  FMNMX.FTZ R4, R160, R4, !PT ;  /* 0x00000004a0047209 */ /* 0x000fe40007810000 */
[----:B---3--:R-:W-:Y:S01]  /*7a10*/  FSEL R153, R22, -INF , P4 ;  /* 0xff80000016997808 */ /* 0x008fe20002000000 */
[----:B------:R-:W3:Y:S01]  /*7a20*/  MUFU.TANH R30, R30 ;  /* 0x0000001e001e7308 */ /* 0x000ee20000002400 */
[----:B------:R-:W-:Y:S02]  /*7a30*/  FSEL R167, R36, -INF , P1 ;  /* 0xff80000024a77808 */ /* 0x000fe40000800000 */
[----:B------:R-:W-:Y:S02]  /*7a40*/  ISETP.GT.AND P2, PT, R0, 0x21, PT ;  /* 0x000000210000780c */ /* 0x000fe40003f44270 */
[----:B-1----:R-:W-:Y:S02]  /*7a50*/  FSEL R164, R33, -INF , P0 ;  /* 0xff80000021a47808 */ /* 0x002fe40000000000 */
[----:B------:R-:W-:Y:S02]  /*7a60*/  FMNMX.FTZ R5, R150, R5, !PT ;  /* 0x0000000596057209 */ /* 0x000fe40007810000 */
[C---:B------:R-:W-:Y:S01]  /*7a70*/  ISETP.GT.AND P1, PT, R2.reuse, 0x48, PT ;  /* 0x000000480200780c */ /* 0x040fe20003f24270 */
[----:B------:R-:W1:Y:S01]  /*7a80*/  MUFU.TANH R31, R31 ;  /* 0x0000001f001f7308 */ /* 0x000e620000002400 */
[----:B------:R-:W-:Y:S02]  /*7a90*/  FMNMX.FTZ R4, R163, R4, !PT ;  /* 0x00000004a3047209 */ /* 0x000fe40007810000 */
[----:B--2---:R-:W-:Y:S02]  /*7aa0*/  FSEL R154, R23, -INF , P2 ;  /* 0xff800000179a7808 */ /* 0x004fe40001000000 */
[----:B------:R-:W-:Y:S02]  /*7ab0*/  ISETP.GT.AND P0, PT, R2, 0x41, PT ;  /* 0x000000410200780c */ /* 0x000fe40003f04270 */
[----:B------:R-:W-:Y:S02]  /*7ac0*/  FSEL R189, R18, -INF , P1 ;  /* 0xff80000012bd7808 */ /* 0x000fe40000800000 */
[----:B------:R-:W-:Y:S01]  /*7ad0*/  ISETP.GT.AND P1, PT, R2, 0x50, PT ;  /* 0x000000500200780c */ /* 0x000fe20003f24270 */
[----:B------:R-:W-:Y:S01]  /*7ae0*/  MUFU.TANH R35, R35 ;  /* 0x0000002300237308 */ /* 0x000fe20000002400 */
[----:B------:R-:W-:Y:S02]  /*7af0*/  FMNMX.FTZ R4, R164, R4, !PT ;  /* 0x00000004a4047209 */ /* 0x000fe40007810000 */
[----:B------:R-:W-:Y:S02]  /*7b00*/  ISETP.GT.AND P4, PT, R0, 0x28, PT ;  /* 0x000000280000780c */ /* 0x000fe40003f84270 */
[----:B------:R-:W-:Y:S02]  /*7b10*/  FMNMX.FTZ R5, R153, R5, !PT ;  /* 0x0000000599057209 */ /* 0x000fe40007810000 */
[----:B----4-:R-:W-:Y:S02]  /*7b20*/  FSEL R180, R37, -INF , P0 ;  /* 0xff80000025b47808 */ /* 0x010fe40000000000 */
[----:B------:R-:W-:Y:S01]  /*7b30*/  FSEL R233, R44, -INF , P1 ;  /* 0xff8000002ce97808 */ /* 0x000fe20000800000 */
[----:B------:R-:W2:Y:S01]  /*7b40*/  MUFU.TANH R34, R34 ;  /* 0x0000002200227308 */ /* 0x000ea20000002400 */
[----:B------:R-:W-:Y:S02]  /*7b50*/  ISETP.GT.AND P2, PT, R0, 0x29, PT ;  /* 0x000000290000780c */ /* 0x000fe40003f44270 */
[----:B------:R-:W-:Y:S02]  /*7b60*/  FSEL R157, R26, -INF , P4 ;  /* 0xff8000001a9d7808 */ /* 0x000fe40002000000 */
[----:B------:R-:W-:Y:S02]  /*7b70*/  ISETP.GT.AND P1, PT, R2, 0x58, PT ;  /* 0x000000580200780c */ /* 0x000fe40003f24270 */
[----:B------:R-:W-:Y:S02]  /*7b80*/  FMNMX.FTZ R5, R154, R5, !PT ;  /* 0x000000059a057209 */ /* 0x000fe40007810000 */
[----:B------:R-:W-:Y:S01]  /*7b90*/  FMNMX.FTZ R4, R167, R4, !PT ;  /* 0x00000004a7047209 */ /* 0x000fe20007810000 */
[----:B------:R-:W4:Y:S01]  /*7ba0*/  MUFU.TANH R45, R45 ;  /* 0x0000002d002d7308 */ /* 0x000f220000002400 */
[----:B------:R-:W-:Y:S02]  /*7bb0*/  ISETP.GT.AND P4, PT, R0, 0x30, PT ;  /* 0x000000300000780c */ /* 0x000fe40003f84270 */
[----:B------:R-:W-:Y:S02]  /*7bc0*/  FSEL R158, R27, -INF , P2 ;  /* 0xff8000001b9e7808 */ /* 0x000fe40001000000 */
[----:B------:R-:W-:Y:S02]  /*7bd0*/  ISETP.GT.AND P0, PT, R2, 0x49, PT ;  /* 0x000000490200780c */ /* 0x000fe40003f04270 */
[----:B------:R-:W-:Y:S02]  /*7be0*/  FSEL R240, R6, -INF , P1 ;  /* 0xff80000006f07808 */ /* 0x000fe40000800000 */
[----:B------:R-:W-:Y:S01]  /*7bf0*/  FMNMX.FTZ R6, R157, R5, !PT ;  /* 0x000000059d067209 */ /* 0x000fe20007810000 */
[----:B------:R-:W2:Y:S01]  /*7c00*/  MUFU.TANH R38, R38 ;  /* 0x0000002600267308 */ /* 0x000ea20000002400 */
[----:B------:R-:W-:Y:S02]  /*7c10*/  FMNMX.FTZ R4, R180, R4, !PT ;  /* 0x00000004b4047209 */ /* 0x000fe40007810000 */
[----:B------:R-:W-:Y:S02]  /*7c20*/  ISETP.GT.AND P2, PT, R0, 0x31, PT ;  /* 0x000000310000780c */ /* 0x000fe40003f44270 */
[----:B---3--:R-:W-:Y:S02]  /*7c30*/  FSEL R161, R30, -INF , P4 ;  /* 0xff8000001ea17808 */ /* 0x008fe40002000000 */
[----:B------:R-:W-:Y:S02]  /*7c40*/  FSEL R190, R19, -INF , P0 ;  /* 0xff80000013be7808 */ /* 0x000fe40000000000 */
[----:B------:R-:W-:Y:S01]  /*7c50*/  FMNMX.FTZ R6, R158, R6, !PT ;  /* 0x000000069e067209 */ /* 0x000fe20007810000 */
[----:B------:R-:W3:Y:S01]  /*7c60*/  MUFU.TANH R39, R39 ;  /* 0x0000002700277308 */ /* 0x000ee20000002400 */
[----:B------:R-:W-:Y:S02]  /*7c70*/  FMNMX.FTZ R4, R189, R4, !PT ;  /* 0x00000004bd047209 */ /* 0x000fe40007810000 */
[----:B-1----:R-:W-:Y:S02]  /*7c80*/  FSEL R162, R31, -INF , P2 ;  /* 0xff8000001fa27808 */ /* 0x002fe40001000000 */
[C---:B------:R-:W-:Y:S02]  /*7c90*/  ISETP.GT.AND P4, PT, R0.reuse, 0x38, PT ;  /* 0x000000380000780c */ /* 0x040fe40003f84270 */
[----:B------:R-:W-:Y:S02]  /*7ca0*/  ISETP.GT.AND P2, PT, R0, 0x39, PT ;  /* 0x000000390000780c */ /* 0x000fe40003f44270 */
[----:B------:R-:W-:Y:S01]  /*7cb0*/  ISETP.GT.AND P0, PT, R2, 0x51, PT ;  /* 0x000000510200780c */ /* 0x000fe20003f04270 */
[----:B------:R-:W1:Y:S01]  /*7cc0*/  MUFU.TANH R43, R43 ;  /* 0x0000002b002b7308 */ /* 0x000e620000002400 */
[----:B------:R-:W-:Y:S02]  /*7cd0*/  FMNMX.FTZ R6, R161, R6, !PT ;  /* 0x00000006a1067209 */ /* 0x000fe40007810000 */
[----:B------:R-:W-:Y:S02]  /*7ce0*/  FMNMX.FTZ R4, R190, R4, !PT ;  /* 0x00000004be047209 */ /* 0x000fe40007810000 */
[----:B--2---:R-:W-:Y:S02]  /*7cf0*/  FSEL R165, R34, -INF , P4 ;  /* 0xff80000022a57808 */ /* 0x004fe40002000000 */
[C---:B------:R-:W-:Y:S02]  /*7d00*/  ISETP.GT.AND P4, PT, R0.reuse, 0x40, PT ;  /* 0x000000400000780c */ /* 0x040fe40003f84270 */
[----:B------:R-:W-:Y:S01]  /*7d10*/  FSEL R166, R35, -INF , P2 ;  /* 0xff80000023a67808 */ /* 0x000fe20001000000 */
[----:B------:R-:W2:Y:S01]  /*7d20*/  MUFU.TANH R46, R46 ;  /* 0x0000002e002e7308 */ /* 0x000ea20000002400 */
[----:B------:R-:W-:Y:S02]  /*7d30*/  ISETP.GT.AND P2, PT, R0, 0x41, PT ;  /* 0x000000410000780c */ /* 0x000fe40003f44270 */
[----:B----4-:R-:W-:Y:S02]  /*7d40*/  FSEL R235, R45, -INF , P0 ;  /* 0xff8000002deb7808 */ /* 0x010fe40000000000 */
[----:B------:R-:W-:Y:S02]  /*7d50*/  FMNMX.FTZ R6, R162, R6, !PT ;  /* 0x00000006a2067209 */ /* 0x000fe40007810000 */
[----:B------:R-:W-:Y:S02]  /*7d60*/  FMNMX.FTZ R4, R233, R4, !PT ;  /* 0x00000004e9047209 */ /* 0x000fe40007810000 */
[----:B------:R-:W-:Y:S01]  /*7d70*/  FSEL R182, R38, -INF , P4 ;  /* 0xff80000026b67808 */ /* 0x000fe20002000000 */
[----:B------:R-:W4:Y:S01]  /*7d80*/  MUFU.TANH R47, R47 ;  /* 0x0000002f002f7308 */ /* 0x000f220000002400 */
[----:B---3--:R-:W-:Y:S02]  /*7d90*/  FSEL R183, R39, -INF , P2 ;  /* 0xff80000027b77808 */ /* 0x008fe40001000000 */
[C---:B------:R-:W-:Y:S02]  /*7da0*/  ISETP.GT.AND P4, PT, R0.reuse, 0x48, PT ;  /* 0x000000480000780c */ /* 0x040fe40003f84270 */
[----:B------:R-:W-:Y:S02]  /*7db0*/  ISETP.GT.AND P2, PT, R0, 0x49, PT ;  /* 0x000000490000780c */ /* 0x000fe40003f44270 */
[----:B------:R-:W-:Y:S02]  /*7dc0*/  ISETP.GT.AND P0, PT, R2, 0x59, PT ;  /* 0x000000590200780c */ /* 0x000fe40003f04270 */
[----:B------:R-:W-:Y:S01]  /*7dd0*/  FMNMX.FTZ R6, R165, R6, !PT ;  /* 0x00000006a5067209 */ /* 0x000fe20007810000 */
[----:B------:R-:W3:Y:S01]  /*7de0*/  MUFU.TANH R52, R52 ;  /* 0x0000003400347308 */ /* 0x000ee20000002400 */
[----:B------:R-:W-:Y:S02]  /*7df0*/  FMNMX.FTZ R4, R235, R4, !PT ;  /* 0x00000004eb047209 */ /* 0x000fe40007810000 */
[----:B------:R-:W-:Y:S02]  /*7e00*/  FSEL R191, R42, -INF , P4 ;  /* 0xff8000002abf7808 */ /* 0x000fe40002000000 */
[C---:B------:R-:W-:Y:S02]  /*7e10*/  ISETP.GT.AND P4, PT, R0.reuse, 0x50, PT ;  /* 0x000000500000780c */ /* 0x040fe40003f84270 */
[----:B-1----:R-:W-:Y:S02]  /*7e20*/  FSEL R231, R43, -INF , P2 ;  /* 0xff8000002be77808 */ /* 0x002fe40001000000 */
[----:B------:R-:W-:Y:S01]  /*7e30*/  ISETP.GT.AND P2, PT, R0, 0x51, PT ;  /* 0x000000510000780c */ /* 0x000fe20003f44270 */
[----:B------:R-:W1:Y:S01]  /*7e40*/  MUFU.TANH R50, R50 ;  /* 0x0000003200327308 */ /* 0x000e620000002400 */
[----:B------:R-:W-:Y:S02]  /*7e50*/  FSEL R239, R15, -INF , P0 ;  /* 0xff8000000fef7808 */ /* 0x000fe40000000000 */
[----:B------:R-:W-:Y:S02]  /*7e60*/  FMNMX.FTZ R6, R166, R6, !PT ;  /* 0x00000006a6067209 */ /* 0x000fe40007810000 */
[----:B------:R-:W-:Y:S02]  /*7e70*/  FMNMX.FTZ R4, R240, R4, !PT ;  /* 0x00000004f0047209 */ /* 0x000fe40007810000 */
[----:B--2---:R-:W-:Y:S02]  /*7e80*/  FSEL R238, R46, -INF , P4 ;  /* 0xff8000002eee7808 */ /* 0x004fe40002000000 */
[----:B----4-:R-:W-:Y:S01]  /*7e90*/  FSEL R237, R47, -INF , P2 ;  /* 0xff8000002fed7808 */ /* 0x010fe20001000000 */
[----:B------:R-:W2:Y:S01]  /*7ea0*/  MUFU.TANH R53, R53 ;  /* 0x0000003500357308 */ /* 0x000ea20000002400 */
[----:B------:R-:W-:Y:S02]  /*7eb0*/  ISETP.GT.AND P2, PT, R2, 0x60, PT ;  /* 0x000000600200780c */ /* 0x000fe40003f44270 */
[----:B------:R-:W-:Y:S02]  /*7ec0*/  ISETP.GT.AND P4, PT, R0, 0x58, PT ;  /* 0x000000580000780c */ /* 0x000fe40003f84270 */
[----:B------:R-:W-:Y:S02]  /*7ed0*/  FMNMX.FTZ R5, R239, R4, !PT ;  /* 0x00000004ef057209 */ /* 0x000fe40007810000 */
[----:B------:R-:W-:Y:S02]  /*7ee0*/  FMNMX.FTZ R4, R182, R6, !PT ;  /* 0x00000006b6047209 */ /* 0x000fe40007810000 */
[----:B---3--:R-:W-:Y:S01]  /*7ef0*/  FSEL R251, R52, -INF , P2 ;  /* 0xff80000034fb7808 */ /* 0x008fe20001000000 */
[----:B------:R-:W3:Y:S01]  /*7f00*/  MUFU.TANH R16, R16 ;  /* 0x0000001000107308 */ /* 0x000ee20000002400 */
[C---:B------:R-:W-:Y:S02]  /*7f10*/  ISETP.GT.AND P1, PT, R2.reuse, 0x61, PT ;  /* 0x000000610200780c */ /* 0x040fe40003f24270 */
[----:B------:R-:W-:Y:S02]  /*7f20*/  ISETP.GT.AND P0, PT, R2, 0x68, PT ;  /* 0x000000680200780c */ /* 0x000fe40003f04270 */
[----:B-1----:R-:W-:Y:S02]  /*7f30*/  FSEL R241, R50, -INF , P4 ;  /* 0xff80000032f17808 */ /* 0x002fe40002000000 */
[C---:B------:R-:W-:Y:S02]  /*7f40*/  ISETP.GT.AND P4, PT, R2.reuse, 0x69, PT ;  /* 0x000000690200780c */ /* 0x040fe40003f84270 */
[----:B------:R-:W-:Y:S01]  /*7f50*/  FMNMX.FTZ R4, R183, R4, !PT ;  /* 0x00000004b7047209 */ /* 0x000fe20007810000 */
[----:B------:R-:W1:Y:S01]  /*7f60*/  MUFU.TANH R60, R60 ;  /* 0x0000003c003c7308 */ /* 0x000e620000002400 */
[----:B------:R-:W-:Y:S02]  /*7f70*/  FSEL R181, R17, -INF , P0 ;  /* 0xff80000011b57808 */ /* 0x000fe40000000000 */
[C---:B------:R-:W-:Y:S02]  /*7f80*/  ISETP.GT.AND P2, PT, R2.reuse, 0x70, PT ;  /* 0x000000700200780c */ /* 0x040fe40003f44270 */
[----:B--2---:R-:W-:Y:S02]  /*7f90*/  FSEL R252, R53, -INF , P1 ;  /* 0xff80000035fc7808 */ /* 0x004fe40000800000 */
[C---:B------:R-:W-:Y:S02]  /*7fa0*/  ISETP.GT.AND P1, PT, R2.reuse, 0x71, PT ;  /* 0x000000710200780c */ /* 0x040fe40003f24270 */
[----:B------:R-:W-:Y:S01]  /*7fb0*/  ISETP.GT.AND P0, PT, R2, 0x78, PT ;  /* 0x000000780200780c */ /* 0x000fe20003f04270 */
[----:B------:R-:W2:Y:S01]  /*7fc0*/  MUFU.TANH R61, R61 ;  /* 0x0000003d003d7308 */ /* 0x000ea20000002400 */
[----:B------:R-:W-:Y:S02]  /*7fd0*/  FMNMX.FTZ R4, R191, R4, !PT ;  /* 0x00000004bf047209 */ /* 0x000fe40007810000 */
[----:B---3--:R-:W-:Y:S02]  /*7fe0*/  FSEL R245, R16, -INF , P4 ;  /* 0xff80000010f57808 */ /* 0x008fe40002000000 */
[----:B------:R-:W-:Y:S02]  /*7ff0*/  ISETP.GT.AND P4, PT, R2, 0x79, PT ;  /* 0x000000790200780c */ /* 0x000fe40003f84270 */
[----:B------:R-:W-:Y:S01]  /*8000*/  FMNMX.FTZ R2, R251, R5, !PT ;  /* 0x00000005fb027209 */ /* 0x000fe20007810000 */
[----:B------:R-:W-:Y:S02]  /*8010*/  FMUL.FTZ R5, R66, c[0x0][0x320] ;  /* 0x0000c80042057a20 */ /* 0x000fe40000410000 */
[----:B------:R-:W3:Y:S01]  /*8020*/  MUFU.TANH R51, R51 ;  /* 0x0000003300337308 */ /* 0x000ee20000002400 */
[----:B------:R-:W-:Y:S02]  /*8030*/  FMNMX.FTZ R4, R231, R4, !PT ;  /* 0x00000004e7047209 */ /* 0x000fe40007810000 */
[----:B------:R-:W-:Y:S02]  /*8040*/  FMNMX.FTZ R2, R252, R2, !PT ;  /* 0x00000002fc027209 */ /* 0x000fe40007810000 */
[----:B------:R-:W-:Y:S02]  /*8050*/  FMNMX.FTZ R4, R238, R4, !PT ;  /* 0x00000004ee047209 */ /* 0x000fe40007810000 */
[----:B------:R-:W-:Y:S02]  /*8060*/  FMNMX.FTZ R2, R181, R2, !PT ;  /* 0x00000002b5027209 */ /* 0x000fe40007810000 */
[----:B-1----:R-:W-:Y:S01]  /*8070*/  FSEL R188, R60, -INF , P2 ;  /* 0xff8000003cbc7808 */ /* 0x002fe20001000000 */
[----:B------:R-:W1:Y:S01]  /*8080*/  MUFU.TANH R64, R64 ;  /* 0x0000004000407308 */ /* 0x000e620000002400 */
[----:B------:R-:W-:Y:S02]  /*8090*/  FMNMX.FTZ R2, R245, R2, !PT ;  /* 0x00000002f5027209 */ /* 0x000fe40007810000 */
[----:B------:R-:W-:Y:S02]  /*80a0*/  ISETP.GT.AND P2, PT, R0, 0x59, PT ;  /* 0x000000590000780c */ /* 0x000fe40003f44270 */
[----:B------:R-:W-:Y:S02]  /*80b0*/  FMNMX.FTZ R4, R237, R4, !PT ;  /* 0x00000004ed047209 */ /* 0x000fe40007810000 */
[----:B--2---:R-:W-:Y:S02]  /*80c0*/  FSEL R234, R61, -INF , P1 ;  /* 0xff8000003dea7808 */ /* 0x004fe40000800000 */
[----:B------:R-:W-:Y:S01]  /*80d0*/  FMNMX.FTZ R2, R188, R2, !PT ;  /* 0x00000002bc027209 */ /* 0x000fe20007810000 */
[----:B------:R-:W2:Y:S01]  /*80e0*/  MUFU.TANH R54, R54 ;  /* 0x0000003600367308 */ /* 0x000ea20000002400 */
[----:B------:R-:W-:Y:S02]  /*80f0*/  ISETP.GT.AND P1, PT, R0, 0x60, PT ;  /* 0x000000600000780c */ /* 0x000fe40003f24270 */
[----:B------:R-:W-:Y:S02]  /*8100*/  FMNMX.FTZ R4, R241, R4, !PT ;  /* 0x00000004f1047209 */ /* 0x000fe40007810000 */
[----:B---3--:R-:W-:Y:S02]  /*8110*/  FSEL R232, R51, -INF , P2 ;  /* 0xff80000033e87808 */ /* 0x008fe40001000000 */
[----:B------:R-:W-:Y:S02]  /*8120*/  FMNMX.FTZ R2, R234, R2, !PT ;  /* 0x00000002ea027209 */ /* 0x000fe40007810000 */
[----:B------:R-:W-:Y:S01]  /*8130*/  FMNMX.FTZ R4, R232, R4, !PT ;  /* 0x00000004e8047209 */ /* 0x000fe20007810000 */
[----:B------:R-:W3:Y:S01]  /*8140*/  MUFU.TANH R55, R55 ;  /* 0x0000003700377308 */ /* 0x000ee20000002400 */
[----:B------:R-:W-:Y:S02]  /*8150*/  FSEL R242, R65, -INF , P4 ;  /* 0xff80000041f27808 */ /* 0x000fe40002000000 */
[----:B------:R-:W-:Y:S02]  /*8160*/  ISETP.GT.AND P2, PT, R0, 0x68, PT ;  /* 0x000000680000780c */ /* 0x000fe40003f44270 */
[----:B-1----:R-:W-:Y:S02]  /*8170*/  FSEL R236, R64, -INF , P0 ;  /* 0xff80000040ec7808 */ /* 0x002fe40000000000 */
[----:B------:R-:W-:Y:S02]  /*8180*/  ISETP.GT.AND P0, PT, R0, 0x61, PT ;  /* 0x000000610000780c */ /* 0x000fe40003f04270 */
[----:B------:R-:W-:Y:S01]  /*8190*/  FMNMX.FTZ R2, R236, R2, !PT ;  /* 0x00000002ec027209 */ /* 0x000fe20007810000 */
[----:B------:R-:W1:Y:S01]  /*81a0*/  MUFU.TANH R58, R58 ;  /* 0x0000003a003a7308 */ /* 0x000e620000002400 */
[----:B------:R-:W-:Y:S02]  /*81b0*/  ISETP.GT.AND P4, PT, R229, R230, PT ;  /* 0x000000e6e500720c */ /* 0x000fe40003f84270 */
[----:B------:R-:W-:Y:S02]  /*81c0*/  FMNMX.FTZ R2, R242, R2, !PT ;  /* 0x00000002f2027209 */ /* 0x000fe40007810000 */
[----:B--2---:R-:W-:Y:S02]  /*81d0*/  FSEL R243, R54, -INF , P1 ;  /* 0xff80000036f37808 */ /* 0x004fe40000800000 */
[C---:B------:R-:W-:Y:S01]  /*81e0*/  ISETP.GT.AND P1, PT, R0.reuse, 0x70, PT ;  /* 0x000000700000780c */ /* 0x040fe20003f24270 */
[----:B------:R-:W2:Y:S01]  /*81f0*/  SHFL.BFLY PT, R69, R2, 0x2, 0x1f ;  /* 0x0c401f0002457f89 */ /* 0x000ea200000e0000 */
[----:B------:R-:W-:Y:S01]  /*8200*/  FMNMX.FTZ R4, R243, R4, !PT ;  /* 0x00000004f3047209 */ /* 0x000fe20007810000 */
[----:B------:R-:W4:Y:S01]  /*8210*/  MUFU.TANH R59, R59 ;  /* 0x0000003b003b7308 */ /* 0x000f220000002400 */
[----:B------:R-:W-:Y:S02]  /*8220*/  IADD3 R230, R229, -0x1, RZ ;  /* 0xffffffffe5e67810 */ /* 0x000fe40007ffe0ff */
[----:B---3--:R-:W-:Y:S02]  /*8230*/  FSEL R244, R55, -INF , P0 ;  /* 0xff80000037f47808 */ /* 0x008fe40000000000 */
[----:B------:R-:W-:Y:S02]  /*8240*/  ISETP.GT.AND P0, PT, R0, 0x69, PT ;  /* 0x000000690000780c */ /* 0x000fe40003f04270 */
[----:B------:R-:W-:Y:S03]  /*8250*/  FMNMX.FTZ R4, R244, R4, !PT ;  /* 0x00000004f4047209 */ /* 0x000fe60007810000 */
[----:B------:R-:W3:Y:S01]  /*8260*/  MUFU.TANH R62, R62 ;  /* 0x0000003e003e7308 */ /* 0x000ee20000002400 */
[----:B------:R-:W-:Y:S02]  /*8270*/  @P4 SHF.R.S32.HI R6, RZ, 0x1f, R230 ;  /* 0x0000001fff064819 */ /* 0x000fe400000114e6 */
[----:B-1----:R-:W-:Y:S03]  /*8280*/  FSEL R247, R58, -INF , P2 ;  /* 0xff8000003af77808 */ /* 0x002fe60001000000 */
[----:B------:R-:W-:Y:S01]  /*8290*/  @P4 IMAD R6, R6, c[0x0][0x1e0], RZ ;  /* 0x0000780006064a24 */ /* 0x000fe200078e02ff */
[----:B------:R-:W-:Y:S03]  /*82a0*/  FMNMX.FTZ R4, R247, R4, !PT ;  /* 0x00000004f7047209 */ /* 0x000fe60007810000 */
[----:B------:R-:W1:Y:S01]  /*82b0*/  MUFU.TANH R63, R63 ;  /* 0x0000003f003f7308 */ /* 0x000e620000002400 */
[----:B------:R-:W-:Y:S01]  /*82c0*/  @P4 IMAD R6, R230, c[0x0][0x1e4], R6 ;  /* 0x00007900e6064a24 */ /* 0x000fe200078e0206 */
[----:B--2---:R-:W-:Y:S02]  /*82d0*/  FMNMX.FTZ R69, R2, R69, !PT ;  /* 0x0000004502457209 */ /* 0x004fe40007810000 */
[----:B----4-:R-:W-:Y:S02]  /*82e0*/  FSEL R250, R59, -INF , P0 ;  /* 0xff8000003bfa7808 */ /* 0x010fe40000000000 */
[----:B------:R-:W-:Y:S02]  /*82f0*/  ISETP.GT.AND P0, PT, R0, 0x71, PT ;  /* 0x000000710000780c */ /* 0x000fe40003f04270 */
[----:B------:R-:W-:Y:S02]  /*8300*/  FMNMX.FTZ R4, R250, R4, !PT ;  /* 0x00000004fa047209 */ /* 0x000fe40007810000 */
[----:B------:R-:W2:Y:S01]  /*8310*/  MUFU.TANH R5, R5 ;  /* 0x0000000500057308 */ /* 0x000ea20000002400 */
[----:B---3--:R-:W-:Y:S02]  /*8320*/  FSEL R62, R62, -INF , P1 ;  /* 0xff8000003e3e7808 */ /* 0x008fe40000800000 */
[----:B------:R-:W-:Y:S02]  /*8330*/  ISETP.GT.AND P1, PT, R0, 0x78, PT ;  /* 0x000000780000780c */ /* 0x000fe40003f24270 */
[----:B------:R-:W-:Y:S05]  /*8340*/  FMNMX.FTZ R4, R62, R4, !PT ;  /* 0x000000043e047209 */ /* 0x000fea0007810000 */
[----:B------:R-:W3:Y:S01]  /*8350*/  MUFU.TANH R71, R67 ;  /* 0x0000004300477308 */ /* 0x000ee20000002400 */
[----:B-1----:R-:W-:Y:S02]  /*8360*/  FSEL R248, R63, -INF , P0 ;  /* 0xff8000003ff87808 */ /* 0x002fe40000000000 */
[----:B------:R-:W-:Y:S02]  /*8370*/  ISETP.GT.AND P0, PT, R0, 0x79, PT ;  /* 0x000000790000780c */ /* 0x000fe40003f04270 */
[----:B------:R-:W-:Y:S02]  /*8380*/  FMNMX.FTZ R0, R248, R4, !PT ;  /* 0x00000004f8007209 */ /* 0x000fe40007810000 */
[----:B------:R-:W1:Y:S01]  /*8390*/  SHFL.BFLY PT, R4, R69, 0x1, 0x1f ;  /* 0x0c201f0045047f89 */ /* 0x000e6200000e0000 */
[----:B--2---:R-:W-:Y:S04]  /*83a0*/  FSEL R246, R5, -INF , P1 ;  /* 0xff80000005f67808 */ /* 0x004fe80000800000 */
[----:B------:R-:W-:Y:S02]  /*83b0*/  FMNMX.FTZ R0, R246, R0, !PT ;  /* 0x00000000f6007209 */ /* 0x000fe40007810000 */
[----:B---3--:R-:W-:Y:S04]  /*83c0*/  FSEL R71, R71, -INF , P0 ;  /* 0xff80000047477808 */ /* 0x008fe80000000000 */
[----:B------:R-:W-:Y:S05]  /*83d0*/  FMNMX.FTZ R0, R71, R0, !PT ;  /* 0x0000000047007209 */ /* 0x000fea0007810000 */
[----:B------:R-:W2:Y:S01]  /*83e0*/  SHFL.BFLY PT, R2, R0, 0x2, 0x1f ;  /* 0x0c401f0000027f89 */ /* 0x000ea200000e0000 */
[----:B-1----:R-:W-:Y:S04]  /*83f0*/  FMNMX.FTZ R69, R69, R4, !PT ;  /* 0x0000000445457209 */ /* 0x002fe80007810000 */
[C---:B------:R-:W-:Y:S01]  /*8400*/  FSETP.NEU.FTZ.AND P1, PT, R69.reuse, -INF , PT ;  /* 0xff8000004500780b */ /* 0x040fe20003f3d000 */
[----:B------:R-:W-:Y:S05]  /*8410*/  FMUL.FTZ R149, R69, c[0x0][0x2d0] ;  /* 0x0000b40045957a20 */ /* 0x000fea0000410000 */
[----:B------:R-:W-:Y:S05]  /*8420*/  FSEL R149, R149, RZ, P1 ;  /* 0x000000ff95957208 */ /* 0x000fea0000800000 */
[--C-:B------:R-:W-:Y:S02]  /*8430*/  FFMA.FTZ R4, R7, c[0x0][0x2d0], -R149.reuse ;  /* 0x0000b40007047a23 */ /* 0x100fe40000010895 */
[--C-:B------:R-:W-:Y:S02]  /*8440*/  FFMA.FTZ R7, R8, c[0x0][0x2d0], -R149.reuse ;  /* 0x0000b40008077a23 */ /* 0x100fe40000010895 */
[----:B------:R1:W-:Y:S01]  /*8450*/  MUFU.EX2 R61, R4 ;  /* 0x00000004003d7308 */ /* 0x0003e20000000800 */
[----:B--2---:R-:W-:Y:S05]  /*8460*/  FMNMX.FTZ R0, R0, R2, !PT ;  /* 0x0000000200007209 */ /* 0x004fea0007810000 */
[----:B------:R-:W2:Y:S04]  /*8470*/  SHFL.BFLY PT, R2, R0, 0x1, 0x1f ;  /* 0x0c201f0000027f89 */ /* 0x000ea800000e0000 */
[----:B------:R-:W3:Y:S01]  /*8480*/  MUFU.EX2 R42, R7 ;  /* 0x00000007002a7308 */ /* 0x000ee20000000800 */
[----:B-1----:R-:W-:Y:S04]  /*8490*/  @P4 IMAD.WIDE.U32 R4, R230, c[0x0][0x1e0], RZ ;  /* 0x00007800e6044a25 */ /* 0x002fe800078e00ff */
[----:B------:R-:W-:Y:S01]  /*84a0*/  @P4 IMAD.IADD R5, R5, 0x1, R6 ;  /* 0x0000000105054824 */ /* 0x000fe200078e0206 */
[----:B------:R-:W-:Y:S02]  /*84b0*/  @P4 SHF.L.U32 R6, R4, 0x7, RZ ;  /* 0x0000000704064819 */ /* 0x000fe400000006ff */
[----:B--2---:R-:W-:Y:S01]  /*84c0*/  FMNMX.FTZ R68, R0, R2, !PT ;  /* 0x0000000200447209 */ /* 0x004fe20007810000 */
[----:B------:R-:W-:Y:S01]  /*84d0*/  FFMA.FTZ R0, R9, c[0x0][0x2d0], -R149 ;  /* 0x0000b40009007a23 */ /* 0x000fe20000010895 */
[----:B------:R-:W-:Y:S02]  /*84e0*/  @P4 SHF.L.U64.HI R4, R4, 0x7, R5 ;  /* 0x0000000704044819 */ /* 0x000fe40000010205 */
[----:B-----5:R-:W-:Y:S01]  /*84f0*/  @P4 IADD3 R5, P2, P0, R6, 0x40, R136 ;  /* 0x0000004006054810 */ /* 0x020fe2000785e088 */
[----:B------:R1:W-:Y:S01]  /*8500*/  MUFU.EX2 R50, R0 ;  /* 0x0000000000327308 */ /* 0x0003e20000000800 */
[----:B------:R-:W-:Y:S02]  /*8510*/  FMUL.FTZ R148, R68, c[0x0][0x2d0] ;  /* 0x0000b40044947a20 */ /* 0x000fe40000410000 */
[----:B------:R-:W-:Y:S02]  /*8520*/  @P4 IADD3.X R9, R4, RZ, R139, P2, P0 ;  /* 0x000000ff04094210 */ /* 0x000fe400017e048b */
[----:B------:R-:W-:Y:S04]  /*8530*/  FSETP.NEU.FTZ.AND P0, PT, R68, -INF , PT ;  /* 0xff8000004400780b */ /* 0x000fe80003f1d000 */
[----:B------:R-:W-:Y:S05]  /*8540*/  FSEL R148, R148, RZ, P0 ;  /* 0x000000ff94947208 */ /* 0x000fea0000000000 */
[----:B------:R-:W-:Y:S01]  /*8550*/  FFMA.FTZ R2, R11, c[0x0][0x2d0], -R148 ;  /* 0x0000b4000b027a23 */ /* 0x000fe20000010894 */
[----:B------:R-:W-:Y:S03]  /*8560*/  @P4 MOV R11, c[0x0][0x1e0] ;  /* 0x00007800000b4a02 */ /* 0x000fe60000000f00 */
[----:B------:R2:W-:Y:S01]  /*8570*/  MUFU.EX2 R60, R2 ;  /* 0x00000002003c7308 */ /* 0x0005e20000000800 */
[----:B-1----:R-:W-:Y:S01]  /*8580*/  FFMA.FTZ R0, R10, c[0x0][0x2d0], -R149 ;  /* 0x0000b4000a007a23 */ /* 0x002fe20000010895 */
[C---:B------:R-:W-:Y:S08]  /*8590*/  @P4 SHF.L.U32 R10, R11.reuse, 0x6, RZ ;  /* 0x000000060b0a4819 */ /* 0x040ff000000006ff */
[----:B------:R1:W4:Y:S01]  /*85a0*/  MUFU.EX2 R58, R0 ;  /* 0x00000000003a7308 */ /* 0x0003220000000800 */
[----:B--2---:R-:W-:Y:S05]  /*85b0*/  @P4 IMAD.MOV.U32 R2, RZ, RZ, 0x6 ;  /* 0x00000006ff024424 */ /* 0x004fea00078e00ff */
[----:B------:R-:W-:Y:S02]  /*85c0*/  @P4 SHF.L.U64.HI R2, R11, R2, c[0x0][0x1e4] ;  /* 0x000079000b024619 */ /* 0x000fe40000010202 */
[----:B-1----:R-:W-:Y:S02]  /*85d0*/  @P4 IADD3 R0, P2, R6, R136, RZ ;  /* 0x0000008806004210 */ /* 0x002fe40007f5e0ff */
[----:B---3--:R-:W-:Y:S02]  /*85e0*/  F2FP.PACK_AB R136, R42, R61 ;  /* 0x0000003d2a88723e */ /* 0x008fe400000000ff */
[----:B----4-:R-:W-:Y:S01]  /*85f0*/  F2FP.PACK_AB R138, R58, R50 ;  /* 0x000000323a8a723e */ /* 0x010fe200000000ff */
[----:B------:R-:W-:Y:S01]  /*8600*/  @P4 IMAD.X R4, R4, 0x1, R139, P2 ;  /* 0x0000000104044824 */ /* 0x000fe200010e068b */
[C---:B------:R-:W-:Y:S04]  /*8610*/  @P4 LEA R6, P2, R0.reuse, c[0x0][0x1c8], 0x1 ;  /* 0x0000720000064a11 */ /* 0x040fe800078408ff */
[----:B------:R-:W-:Y:S01]  /*8620*/  @P4 LEA.HI.X R7, R0, c[0x0][0x1cc], R4, 0x1, P2 ;  /* 0x0000730000074a11 */ /* 0x000fe200010f0c04 */
[--C-:B------:R-:W-:Y:S01]  /*8630*/  FFMA.FTZ R0, R12, c[0x0][0x2d0], -R148.reuse ;  /* 0x0000b4000c007a23 */ /* 0x100fe20000010894 */
[C---:B------:R-:W-:Y:S03]  /*8640*/  @P4 LEA R8, P2, R5.reuse, c[0x0][0x1c8], 0x1 ;  /* 0x0000720005084a11 */ /* 0x040fe600078408ff */
[----:B------:R1:W2:Y:S01]  /*8650*/  MUFU.EX2 R43, R0 ;  /* 0x00000000002b7308 */ /* 0x0002a20000000800 */
[----:B------:R3:W-:Y:S01]  /*8660*/  @P4 LDGSTS.E.BYPASS.LTC128B.128 [R228+0x8100], [R6.64], !P6 ;  /* 0x0810000006e44fae */ /* 0x0007e2000f101d46 */
[----:B------:R-:W-:Y:S02]  /*8670*/  @P4 LEA.HI.X R9, R5, c[0x0][0x1cc], R9, 0x1, P2 ;  /* 0x0000730005094a11 */ /* 0x000fe400010f0c09 */
[----:B------:R-:W-:Y:S05]  /*8680*/  @P4 IADD3 R4, P2, R6, R10, RZ ;  /* 0x0000000a06044210 */ /* 0x000fea0007f5e0ff */
[----:B------:R4:W-:Y:S01]  /*8690*/  @P4 LDGSTS.E.BYPASS.LTC128B.128 [R228+0xc100], [R8.64], !P5 ;  /* 0x0c10000008e44fae */ /* 0x0009e2000e901d46 */
[----:B------:R-:W-:Y:S07]  /*86a0*/  @P4 IMAD.X R5, R2, 0x1, R7, P2 ;  /* 0x0000000102054824 */ /* 0x000fee00010e0607 */
[----:B------:R5:W-:Y:S01]  /*86b0*/  @P4 LDGSTS.E.BYPASS.LTC128B.128 [R228+0x9100], [R4.64], !P6 ;  /* 0x0910000004e44fae */ /* 0x000be2000f101d46 */
[--C-:B-1----:R-:W-:Y:S07]  /*86c0*/  FFMA.FTZ R0, R13, c[0x0][0x2d0], -R148.reuse ;  /* 0x0000b4000d007a23 */ /* 0x102fee0000010894 */
[----:B------:R5:W-:Y:S01]  /*86d0*/  @P4 LDGSTS.E.BYPASS.LTC128B.128 [R228+0xd100], [R4.64+0x80], !P5 ;  /* 0x0d10008004e44fae */ /* 0x000be2000e901d46 */
[----:B--2---:R-:W-:Y:S01]  /*86e0*/  F2FP.PACK_AB R137, R43, R60 ;  /* 0x0000003c2b89723e */ /* 0x004fe200000000ff */
[----:B------:R1:W-:Y:S01]  /*86f0*/  MUFU.EX2 R51, R0 ;  /* 0x0000000000337308 */ /* 0x0003e20000000800 */
[----:B---3--:R-:W-:Y:S04]  /*8700*/  @P4 IADD3 R6, P2, R4, R10, RZ ;  /* 0x0000000a04064210 */ /* 0x008fe80007f5e0ff */
[----:B------:R-:W-:Y:S01]  /*8710*/  @P4 IADD3.X R7, R5, R2, RZ, P2, !PT ;  /* 0x0000000205074210 */ /* 0x000fe200017fe4ff */
[----:B----4-:R-:W-:Y:S04]  /*8720*/  FFMA.FTZ R9, R14, c[0x0][0x2d0], -R148 ;  /* 0x0000b4000e097a23 */ /* 0x010fe80000010894 */
[----:B------:R2:W-:Y:S01]  /*8730*/  @P4 LDGSTS.E.BYPASS.LTC128B.128 [R228+0xa100], [R6.64], !P6 ;  /* 0x0a10000006e44fae */ /* 0x0005e2000f101d46 */
[----:B------:R3:W4:Y:S07]  /*8740*/  MUFU.EX2 R59, R9 ;  /* 0x00000009003b7308 */ /* 0x00072e0000000800 */
[----:B------:R2:W-:Y:S01]  /*8750*/  @P4 LDGSTS.E.BYPASS.LTC128B.128 [R228+0xe100], [R6.64+0x80], !P5 ;  /* 0x0e10008006e44fae */ /* 0x0005e2000e901d46 */
[----:B-1----:R-:W-:Y:S02]  /*8760*/  FSEL R0, R69, RZ, P1 ;  /* 0x000000ff45007208 */ /* 0x002fe40000800000 */
[----:B------:R-:W-:Y:S03]  /*8770*/  @P4 IADD3 R8, P1, R6, R10, RZ ;  /* 0x0000000a06084210 */ /* 0x000fe60007f3e0ff */
[----:B------:R-:W-:Y:S04]  /*8780*/  FADD.FTZ R0, -R0, R3 ;  /* 0x0000000300007221 */ /* 0x000fe80000010100 */
[----:B------:R-:W-:Y:S02]  /*8790*/  FMUL.FTZ R0, R0, c[0x0][0x2d0] ;  /* 0x0000b40000007a20 */ /* 0x000fe40000410000 */
[----:B---3--:R-:W-:Y:S02]  /*87a0*/  @P4 IMAD.X R9, R7, 0x1, R2, P1 ;  /* 0x0000000107094824 */ /* 0x008fe400008e0602 */
[----:B------:R1:W5:Y:S01]  /*87b0*/  MUFU.EX2 R3, R0 ;  /* 0x0000000000037308 */ /* 0x0003620000000800 */
[----:B------:R-:W-:Y:S02]  /*87c0*/  FSEL R2, R68, RZ, P0 ;  /* 0x000000ff44027208 */ /* 0x000fe40000000000 */
[----:B----4-:R-:W-:Y:S01]  /*87d0*/  F2FP.PACK_AB R139, R59, R51 ;  /* 0x000000333b8b723e */ /* 0x010fe200000000ff */
[----:B------:R3:W-:Y:S08]  /*87e0*/  @P4 LDGSTS.E.BYPASS.LTC128B.128 [R228+0xb100], [R8.64], !P6 ;  /* 0x0b10000008e44fae */ /* 0x0007f0000f101d46 */
[----:B------:R3:W-:Y:S08]  /*87f0*/  @P4 LDGSTS.E.BYPASS.LTC128B.128 [R228+0xf100], [R8.64+0x80], !P5 ;  /* 0x0f10008008e44fae */ /* 0x0007f0000e901d46 */
[----:B------:R-:W4:Y:S01]  /*8800*/  LDSM.16.MT88.4 R12, [R200] ;  /* 0x00000000c80c783b */ /* 0x000f220000004200 */
[----:B-1----:R-:W-:Y:S02]  /*8810*/  FADD.FTZ R0, -R2, R70 ;  /* 0x0000004602007221 */ /* 0x002fe40000010100 */
[C---:B-----5:R-:W-:Y:S02]  /*8820*/  FMUL.FTZ R4, R3.reuse, R72 ;  /* 0x0000004803047220 */ /* 0x060fe40000410000 */
[----:B------:R-:W-:Y:S03]  /*8830*/  FMUL.FTZ R0, R0, c[0x0][0x2d0] ;  /* 0x0000b40000007a20 */ /* 0x000fe60000410000 */
[----:B------:R-:W1:Y:S01]  /*8840*/  LDSM.16.MT88.4 R20, [R204] ;  /* 0x00000000cc14783b */ /* 0x000e620000004200 */
[C---:B------:R-:W-:Y:S02]  /*8850*/  FMUL.FTZ R5, R3.reuse, R73 ;  /* 0x0000004903057220 */ /* 0x040fe40000410000 */
[C---:B------:R-:W-:Y:S01]  /*8860*/  FMUL.FTZ R16, R3.reuse, R84 ;  /* 0x0000005403107220 */ /* 0x040fe20000410000 */
[----:B------:R-:W2:Y:S01]  /*8870*/  MUFU.EX2 R0, R0 ;  /* 0x0000000000007308 */ /* 0x000ea20000000800 */
[C---:B------:R-:W-:Y:S03]  /*8880*/  FMUL.FTZ R17, R3.reuse, R85 ;  /* 0x0000005503117220 */ /* 0x040fe60000410000 */
[----:B------:R-:W5:Y:S01]  /*8890*/  LDSM.16.MT88.4 R28, [R203] ;  /* 0x00000000cb1c783b */ /* 0x000f620000004200 */
[----:B------:R-:W-:Y:S02]  /*88a0*/  FFMA.FTZ R2, R32, c[0x0][0x2d0], -R149 ;  /* 0x0000b40020027a23 */ /* 0x000fe40000010895 */
[C---:B---3--:R-:W-:Y:S02]  /*88b0*/  FMUL.FTZ R8, R3.reuse, R76 ;  /* 0x0000004c03087220 */ /* 0x048fe40000410000 */
[C---:B------:R-:W-:Y:S01]  /*88c0*/  FMUL.FTZ R9, R3.reuse, R77 ;  /* 0x0000004d03097220 */ /* 0x040fe20000410000 */
[----:B------:R3:W1:Y:S01]  /*88d0*/  MUFU.EX2 R63, R2 ;  /* 0x00000002003f7308 */ /* 0x0006620000000800 */
[C---:B------:R-:W-:Y:S01]  /*88e0*/  FMUL.FTZ R24, R3.reuse, R92 ;  /* 0x0000005c03187220 */ /* 0x040fe20000410000 */
[----:B------:R-:W1:Y:S01]  /*88f0*/  LDSM.16.MT88.4 R36, [R223] ;  /* 0x00000000df24783b */ /* 0x000e620000004200 */
[C---:B------:R-:W-:Y:S01]  /*8900*/  FMUL.FTZ R25, R3.reuse, R93 ;  /* 0x0000005d03197220 */ /* 0x040fe20000410000 */
[----:B------:R-:W-:Y:S01]  /*8910*/  MOV R92, R59 ;  /* 0x0000003b005c7202 */ /* 0x000fe20000000f00 */
[C---:B------:R-:W-:Y:S02]  /*8920*/  FMUL.FTZ R32, R3.reuse, R100 ;  /* 0x0000006403207220 */ /* 0x040fe40000410000 */
[C---:B------:R-:W-:Y:S02]  /*8930*/  FMUL.FTZ R33, R3.reuse, R101 ;  /* 0x0000006503217220 */ /* 0x040fe40000410000 */
[----:B------:R-:W-:Y:S01]  /*8940*/  IMAD.MOV.U32 R93, RZ, RZ, R58 ;  /* 0x000000ffff5d7224 */ /* 0x000fe200078e003a */
[----:B------:R-:W1:Y:S01]  /*8950*/  LDSM.16.MT88.4 R44, [R200+0x4000] ;  /* 0x00400000c82c783b */ /* 0x000e620000004200 */
[----:B------:R-:W-:Y:S02]  /*8960*/  IMAD.MOV.U32 R70, RZ, RZ, R62 ;  /* 0x000000ffff467224 */ /* 0x000fe400078e003e */
[C---:B------:R-:W-:Y:S02]  /*8970*/  FMUL.FTZ R64, R3.reuse, R132 ;  /* 0x0000008403407220 */ /* 0x040fe40000410000 */
[C---:B--2---:R-:W-:Y:S02]  /*8980*/  FMUL.FTZ R6, R0.reuse, R74 ;  /* 0x0000004a00067220 */ /* 0x044fe40000410000 */
[C---:B------:R-:W-:Y:S01]  /*8990*/  FMUL.FTZ R7, R0.reuse, R75 ;  /* 0x0000004b00077220 */ /* 0x040fe20000410000 */
[----:B------:R-:W2:Y:S01]  /*89a0*/  LDSM.16.MT88.4 R52, [R204+0x4000] ;  /* 0x00400000cc34783b */ /* 0x000ea20000004200 */
[C---:B------:R-:W-:Y:S02]  /*89b0*/  FMUL.FTZ R10, R0.reuse, R78 ;  /* 0x0000004e000a7220 */ /* 0x040fe40000410000 */
[C---:B------:R-:W-:Y:S02]  /*89c0*/  FMUL.FTZ R11, R0.reuse, R79 ;  /* 0x0000004f000b7220 */ /* 0x040fe40000410000 */
[C---:B------:R-:W-:Y:S01]  /*89d0*/  FMUL.FTZ R18, R0.reuse, R86 ;  /* 0x0000005600127220 */ /* 0x040fe20000410000 */
[C---:B----4-:R-:W-:Y:S02]  /*89e0*/  HMMA.16816.F32 R4, R136.reuse, R12, R4 ;  /* 0x0000000c8804723c */ /* 0x050fe40000001804 */
[----:B------:R-:W-:Y:S03]  /*89f0*/  LDSM.16.MT88.4 R72, [R206+0x4000] ;  /* 0x00400000ce48783b */ /* 0x000fe60000004200 */
[C---:B------:R-:W-:Y:S02]  /*8a00*/  FMUL.FTZ R19, R0.reuse, R87 ;  /* 0x0000005700137220 */ /* 0x040fe40000410000 */
[C---:B------:R-:W-:Y:S01]  /*8a10*/  FMUL.FTZ R12, R3.reuse, R80 ;  /* 0x00000050030c7220 */ /* 0x040fe20000410000 */
[C---:B------:R-:W-:Y:S02]  /*8a20*/  HMMA.16816.F32 R8, R136.reuse, R14, R8 ;  /* 0x0000000e8808723c */ /* 0x040fe40000001808 */
[----:B------:R-:W-:Y:S02]  /*8a30*/  LDSM.16.MT88.4 R76, [R200+0x800] ;  /* 0x00080000c84c783b */ /* 0x000fe40000004200 */
[C---:B------:R-:W-:Y:S02]  /*8a40*/  FMUL.FTZ R13, R3.reuse, R81 ;  /* 0x00000051030d7220 */ /* 0x040fe40000410000 */
[C---:B------:R-:W-:Y:S01]  /*8a50*/  FMUL.FTZ R26, R0.reuse, R94 ;  /* 0x0000005e001a7220 */ /* 0x040fe20000410000 */
[----:B------:R-:W-:Y:S01]  /*8a60*/  MOV R94, R51 ;  /* 0x00000033005e7202 */ /* 0x000fe20000000f00 */
[C---:B------:R-:W-:Y:S02]  /*8a70*/  FMUL.FTZ R14, R0.reuse, R82 ;  /* 0x00000052000e7220 */ /* 0x040fe40000410000 */
[----:B------:R-:W-:Y:S02]  /*8a80*/  LDSM.16.MT88.4 R84, [R203+0x800] ;  /* 0x00080000cb54783b */ /* 0x000fe40000004200 */
[C---:B------:R-:W-:Y:S02]  /*8a90*/  FMUL.FTZ R15, R0.reuse, R83 ;  /* 0x00000053000f7220 */ /* 0x040fe40000410000 */
[----:B------:R-:W-:Y:S02]  /*8aa0*/  FMUL.FTZ R27, R0, R95 ;  /* 0x0000005f001b7220 */ /* 0x000fe40000410000 */
[----:B------:R-:W-:Y:S02]  /*8ab0*/  IMAD.MOV.U32 R95, RZ, RZ, R50 ;  /* 0x000000ffff5f7224 */ /* 0x000fe400078e0032 */
[----:B------:R-:W-:Y:S01]  /*8ac0*/  LDSM.16.MT88.4 R80, [R204+0x800] ;  /* 0x00080000cc50783b */ /* 0x000fe20000004200 */
[C---:B-1----:R-:W-:Y:S03]  /*8ad0*/  HMMA.16816.F32 R12, R136.reuse, R20, R12 ;  /* 0x00000014880c723c */ /* 0x042fe6000000180c */
[----:B------:R-:W-:Y:S02]  /*8ae0*/  IMAD.MOV.U32 R132, RZ, RZ, R95 ;  /* 0x000000ffff847224 */ /* 0x000fe400078e005f */
[--C-:B---3--:R-:W-:Y:S02]  /*8af0*/  FFMA.FTZ R2, R40, c[0x0][0x2d0], -R149.reuse ;  /* 0x0000b40028027a23 */ /* 0x108fe40000010895 */
[----:B------:R-:W0:Y:S01]  /*8b00*/  LDGDEPBAR ;  /* 0x00000000000079af */ /* 0x000e220000000000 */
[C---:B------:R-:W-:Y:S04]  /*8b10*/  HMMA.16816.F32 R16, R136.reuse, R22, R16 ;  /* 0x000000168810723c */ /* 0x040fe80000001810 */
[C---:B------:R-:W-:Y:S01]  /*8b20*/  FMUL.FTZ R20, R3.reuse, R88 ;  /* 0x0000005803147220 */ /* 0x040fe20000410000 */
[----:B------:R-:W-:Y:S01]  /*8b30*/  MOV R88, R248 ;  /* 0x000000f800587202 */ /* 0x000fe20000000f00 */
[----:B------:R-:W-:Y:S02]  /*8b40*/  FMUL.FTZ R21, R3, R89 ;  /* 0x0000005903157220 */ /* 0x000fe40000410000 */
[C---:B------:R-:W-:Y:S01]  /*8b50*/  FMUL.FTZ R22, R0.reuse, R90 ;  /* 0x0000005a00167220 */ /* 0x040fe20000410000 */
[----:B------:R-:W-:Y:S03]  /*8b60*/  MOV R90, R61 ;  /* 0x0000003d005a7202 */ /* 0x000fe60000000f00 */
[C---:B------:R-:W-:Y:S01]  /*8b70*/  FMUL.FTZ R23, R0.reuse, R91 ;  /* 0x0000005b00177220 */ /* 0x040fe20000410000 */
[----:B------:R-:W-:Y:S01]  /*8b80*/  MOV R101, R88 ;  /* 0x0000005800657202 */ /* 0x000fe20000000f00 */
[----:B------:R-:W-:Y:S02]  /*8b90*/  IMAD.MOV.U32 R89, RZ, RZ, R246 ;  /* 0x000000ffff597224 */ /* 0x000fe400078e00f6 */
[----:B------:R-:W-:Y:S02]  /*8ba0*/  IMAD.MOV.U32 R91, RZ, RZ, R60 ;  /* 0x000000ffff5b7224 */ /* 0x000fe400078e003c */
[----:B------:R-:W-:Y:S01]  /*8bb0*/  FFMA.FTZ R101, R101, c[0x0][0x2d0], -R148 ;  /* 0x0000b40065657a23 */ /* 0x000fe20000010894 */
[C---:B-----5:R-:W-:Y:S03]  /*8bc0*/  HMMA.16816.F32 R20, R136.reuse, R28, R20 ;  /* 0x0000001c8814723c */ /* 0x060fe60000001814 */
[C---:B------:R-:W-:Y:S02]  /*8bd0*/  FMUL.FTZ R51, R0.reuse, R119 ;  /* 0x0000007700337220 */ /* 0x040fe40000410000 */
[C---:B------:R-:W-:Y:S02]  /*8be0*/  FMUL.FTZ R50, R0.reuse, R118 ;  /* 0x0000007600327220 */ /* 0x040fe40000410000 */
[C---:B------:R-:W-:Y:S01]  /*8bf0*/  FMUL.FTZ R59, R0.reuse, R127 ;  /* 0x0000007f003b7220 */ /* 0x040fe20000410000 */
[C---:B------:R-:W-:Y:S04]  /*8c00*/  HMMA.16816.F32 R24, R136.reuse, R30, R24 ;  /* 0x0000001e8818723c */ /* 0x040fe80000001818 */
[C---:B------:R-:W-:Y:S01]  /*8c10*/  FMUL.FTZ R66, R0.reuse, R134 ;  /* 0x0000008600427220 */ /* 0x040fe20000410000 */
[----:B------:R-:W-:Y:S01]  /*8c20*/  MOV R134, R242 ;  /* 0x000000f200867202 */ /* 0x000fe20000000f00 */
[C---:B------:R-:W-:Y:S02]  /*8c30*/  FMUL.FTZ R34, R0.reuse, R102 ;  /* 0x0000006600227220 */ /* 0x040fe40000410000 */
[C---:B------:R-:W-:Y:S02]  /*8c40*/  FMUL.FTZ R31, R0.reuse, R99 ;  /* 0x00000063001f7220 */ /* 0x040fe40000410000 */
[----:B------:R1:W-:Y:S02]  /*8c50*/  MUFU.EX2 R99, R2 ;  /* 0x0000000200637308 */ /* 0x0003e40000000800 */
[C---:B------:R-:W-:Y:S01]  /*8c60*/  FMUL.FTZ R30, R0.reuse, R98 ;  /* 0x00000062001e7220 */ /* 0x040fe20000410000 */
[----:B------:R-:W-:Y:S01]  /*8c70*/  MOV R98, R245 ;  /* 0x000000f500627202 */ /* 0x000fe20000000f00 */
[----:B------:R-:W-:Y:S02]  /*8c80*/  IMAD.MOV.U32 R102, RZ, RZ, R236 ;  /* 0x000000ffff667224 */ /* 0x000fe400078e00ec */
[----:B------:R-:W-:Y:S01]  /*8c90*/  FMUL.FTZ R67, R0, R135 ;  /* 0x0000008700437220 */ /* 0x000fe20000410000 */
[----:B------:R-:W-:Y:S01]  /*8ca0*/  MOV R135, R234 ;  /* 0x000000ea00877202 */ /* 0x000fe20000000f00 */
[C---:B------:R-:W-:Y:S01]  /*8cb0*/  FMUL.FTZ R28, R3.reuse, R96 ;  /* 0x00000060031c7220 */ /* 0x040fe20000410000 */
[----:B------:R-:W-:Y:S01]  /*8cc0*/  MOV R96, R43 ;  /* 0x0000002b00607202 */ /* 0x000fe20000000f00 */
[----:B------:R-:W-:Y:S02]  /*8cd0*/  FMUL.FTZ R29, R3, R97 ;  /* 0x00000061031d7220 */ /* 0x000fe40000410000 */
[----:B------:R-:W-:Y:S02]  /*8ce0*/  IMAD.MOV.U32 R97, RZ, RZ, R42 ;  /* 0x000000ffff617224 */ /* 0x000fe400078e002a */
[----:B------:R-:W-:Y:S02]  /*8cf0*/  FFMA.FTZ R102, R102, c[0x0][0x2d0], -R149 ;  /* 0x0000b40066667a23 */ /* 0x000fe40000010895 */
[C---:B------:R-:W-:Y:S01]  /*8d00*/  FMUL.FTZ R35, R0.reuse, R103 ;  /* 0x0000006700237220 */ /* 0x040fe20000410000 */
[C---:B------:R-:W-:Y:S03]  /*8d10*/  HMMA.16816.F32 R28, R136.reuse, R36, R28 ;  /* 0x00000024881c723c */ /* 0x040fe6000000181c */
[----:B------:R-:W-:Y:S02]  /*8d20*/  IMAD.MOV.U32 R103, RZ, RZ, R89 ;  /* 0x000000ffff677224 */ /* 0x000fe400078e0059 */
[C---:B------:R-:W-:Y:S02]  /*8d30*/  FMUL.FTZ R58, R0.reuse, R126 ;  /* 0x0000007e003a7220 */ /* 0x040fe40000410000 */
[--C-:B-1----:R-:W-:Y:S01]  /*8d40*/  FFMA.FTZ R2, R41, c[0x0][0x2d0], -R148.reuse ;  /* 0x0000b40029027a23 */ /* 0x102fe20000010894 */
[C---:B------:R-:W-:Y:S03]  /*8d50*/  HMMA.16816.F32 R32, R136.reuse, R38, R32 ;  /* 0x000000268820723c */ /* 0x040fe60000001820 */
[----:B------:R1:W-:Y:S01]  /*8d60*/  MUFU.EX2 R249, R2 ;  /* 0x0000000200f97308 */ /* 0x0003e20000000800 */
[C---:B------:R-:W-:Y:S01]  /*8d70*/  FMUL.FTZ R36, R3.reuse, R104 ;  /* 0x0000006803247220 */ /* 0x040fe20000410000 */
[----:B------:R-:W-:Y:S01]  /*8d80*/  MOV R104, R90 ;  /* 0x0000005a00687202 */ /* 0x000fe20000000f00 */
[----:B------:R-:W-:Y:S02]  /*8d90*/  FMUL.FTZ R37, R3, R105 ;  /* 0x0000006903257220 */ /* 0x000fe40000410000 */
[C---:B------:R-:W-:Y:S04]  /*8da0*/  FMUL.FTZ R38, R0.reuse, R106 ;  /* 0x0000006a00267220 */ /* 0x040fe80000410000 */
[C---:B------:R-:W-:Y:S02]  /*8db0*/  FMUL.FTZ R39, R0.reuse, R107 ;  /* 0x0000006b00277220 */ /* 0x040fe40000410000 */
[--C-:B------:R-:W-:Y:S02]  /*8dc0*/  FFMA.FTZ R103, R103, c[0x0][0x2d0], -R148.reuse ;  /* 0x0000b40067677a23 */ /* 0x100fe40000010894 */
[C---:B------:R-:W-:Y:S01]  /*8dd0*/  FMUL.FTZ R40, R3.reuse, R108 ;  /* 0x0000006c03287220 */ /* 0x040fe20000410000 */
[----:B------:R-:W-:Y:S01]  /*8de0*/  MOV R108, R63 ;  /* 0x0000003f006c7202 */ /* 0x000fe20000000f00 */
[C---:B------:R-:W-:Y:S01]  /*8df0*/  FMUL.FTZ R41, R3.reuse, R109 ;  /* 0x0000006d03297220 */ /* 0x040fe20000410000 */
[C---:B------:R-:W-:Y:S01]  /*8e00*/  HMMA.16816.F32 R36, R136.reuse, R44, R36 ;  /* 0x0000002c8824723c */ /* 0x040fe20000001824 */
[----:B------:R-:W3:Y:S02]  /*8e10*/  LDSM.16.MT88.4 R60, [R203+0x4000] ;  /* 0x00400000cb3c783b */ /* 0x000ee40000004200 */
[C---:B------:R-:W-:Y:S01]  /*8e20*/  FMUL.FTZ R42, R0.reuse, R110 ;  /* 0x0000006e002a7220 */ /* 0x040fe20000410000 */
[----:B------:R-:W-:Y:S01]  /*8e30*/  MOV R109, R92 ;  /* 0x0000005c006d7202 */ /* 0x000fe20000000f00 */
[----:B------:R-:W-:Y:S01]  /*8e40*/  FMUL.FTZ R43, R0, R111 ;  /* 0x0000006f002b7220 */ /* 0x000fe20000410000 */
[----:B------:R-:W-:Y:S01]  /*8e50*/  MOV R111, R94 ;  /* 0x0000005e006f7202 */ /* 0x000fe20000000f00 */
[----:B------:R-:W-:Y:S02]  /*8e60*/  IMAD.MOV.U32 R110, RZ, RZ, R93 ;  /* 0x000000ffff6e7224 */ /* 0x000fe400078e005d */
[----:B-1----:R-:W-:Y:S01]  /*8e70*/  FFMA.FTZ R2, R48, c[0x0][0x2d0], -R148 ;  /* 0x0000b40030027a23 */ /* 0x002fe20000010894 */
[----:B------:R-:W-:Y:S02]  /*8e80*/  LDSM.16.MT88.4 R92, [R206+0x4800] ;  /* 0x00480000ce5c783b */ /* 0x000fe40000004200 */
[C---:B------:R-:W-:Y:S01]  /*8e90*/  HMMA.16816.F32 R40, R136.reuse, R46, R40 ;  /* 0x0000002e8828723c */ /* 0x040fe20000001828 */
[----:B------:R1:W4:Y:S02]  /*8ea0*/  MUFU.EX2 R248, R2 ;  /* 0x0000000200f87308 */ /* 0x0003240000000800 */
[C---:B------:R-:W-:Y:S02]  /*8eb0*/  FMUL.FTZ R48, R3.reuse, R116 ;  /* 0x0000007403307220 */ /* 0x040fe40000410000 */
[C---:B------:R-:W-:Y:S02]  /*8ec0*/  FMUL.FTZ R44, R3.reuse, R112 ;  /* 0x00000070032c7220 */ /* 0x040fe40000410000 */
[C---:B------:R-:W-:Y:S02]  /*8ed0*/  FMUL.FTZ R45, R3.reuse, R113 ;  /* 0x00000071032d7220 */ /* 0x040fe40000410000 */
[C---:B------:R-:W-:Y:S03]  /*8ee0*/  FMUL.FTZ R46, R0.reuse, R114 ;  /* 0x00000072002e7220 */ /* 0x040fe60000410000 */
[----:B------:R-:W-:Y:S02]  /*8ef0*/  FMUL.FTZ R47, R0, R115 ;  /* 0x00000073002f7220 */ /* 0x000fe40000410000 */
[----:B------:R-:W-:Y:S02]  /*8f00*/  FMUL.FTZ R65, R3, R133 ;  /* 0x0000008503417220 */ /* 0x000fe40000410000 */
[----:B------:R-:W-:Y:S02]  /*8f10*/  IMAD.MOV.U32 R133, RZ, RZ, R91 ;  /* 0x000000ffff857224 */ /* 0x000fe400078e005b */
[----:B------:R-:W5:Y:S01]  /*8f20*/  LDSM.16.MT88.4 R88, [R206+0x800] ;  /* 0x00080000ce58783b */ /* 0x000f620000004200 */
[C---:B--2---:R-:W-:Y:S03]  /*8f30*/  HMMA.16816.F32 R44, R136.reuse, R52, R44 ;  /* 0x00000034882c723c */ /* 0x044fe6000000182c */
[----:B------:R-:W-:Y:S02]  /*8f40*/  IMAD.MOV.U32 R100, RZ, RZ, R70 ;  /* 0x000000ffff647224 */ /* 0x000fe400078e0046 */
[--C-:B------:R-:W-:Y:S02]  /*8f50*/  FFMA.FTZ R70, R163, c[0x0][0x2d0], -R149.reuse ;  /* 0x0000b400a3467a23 */ /* 0x100fe40000010895 */
[--C-:B-1----:R-:W-:Y:S02]  /*8f60*/  FFMA.FTZ R2, R49, c[0x0][0x2d0], -R149.reuse ;  /* 0x0000b40031027a23 */ /* 0x102fe40000010895 */
[C---:B------:R-:W-:Y:S01]  /*8f70*/  FMUL.FTZ R49, R3.reuse, R117 ;  /* 0x0000007503317220 */ /* 0x040fe20000410000 */
[----:B------:R-:W-:Y:S02]  /*8f80*/  MUFU.EX2 R106, R70 ;  /* 0x00000046006a7308 */ /* 0x000fe40000000800 */
[--C-:B------:R-:W-:Y:S02]  /*8f90*/  FFMA.FTZ R100, R100, c[0x0][0x2d0], -R148.reuse ;  /* 0x0000b40064647a23 */ /* 0x100fe40000010894 */
[C---:B------:R-:W-:Y:S02]  /*8fa0*/  FMUL.FTZ R52, R3.reuse, R120 ;  /* 0x0000007803347220 */ /* 0x040fe40000410000 */
[C---:B------:R-:W-:Y:S03]  /*8fb0*/  HMMA.16816.F32 R48, R136.reuse, R54, R48 ;  /* 0x000000368830723c */ /* 0x040fe60000001830 */
[C---:B------:R-:W-:Y:S01]  /*8fc0*/  FMUL.FTZ R53, R3.reuse, R121 ;  /* 0x0000007903357220 */ /* 0x040fe20000410000 */
[----:B------:R1:W-:Y:S03]  /*8fd0*/  MUFU.EX2 R246, R2 ;  /* 0x0000000200f67308 */ /* 0x0003e60000000800 */
[C---:B------:R-:W-:Y:S02]  /*8fe0*/  FMUL.FTZ R54, R0.reuse, R122 ;  /* 0x0000007a00367220 */ /* 0x040fe40000410000 */
[----:B------:R-:W-:Y:S07]  /*8ff0*/  FMUL.FTZ R55, R0, R123 ;  /* 0x0000007b00377220 */ /* 0x000fee0000410000 */
[C---:B---3--:R-:W-:Y:S07]  /*9000*/  HMMA.16816.F32 R52, R136.reuse, R60, R52 ;  /* 0x0000003c8834723c */ /* 0x048fee0000001834 */
[C---:B------:R-:W-:Y:S02]  /*9010*/  FMUL.FTZ R60, R3.reuse, R128 ;  /* 0x00000080033c7220 */ /* 0x040fe40000410000 */
[C---:B------:R-:W-:Y:S03]  /*9020*/  FMUL.FTZ R61, R3.reuse, R129 ;  /* 0x00000081033d7220 */ /* 0x040fe60000410000 */
[----:B-1----:R-:W-:Y:S01]  /*9030*/  FFMA.FTZ R2, R56, c[0x0][0x2d0], -R149 ;  /* 0x0000b40038027a23 */ /* 0x002fe20000010895 */
[----:B------:R-:W-:Y:S01]  /*9040*/  MOV R129, R96 ;  /* 0x0000006000817202 */ /* 0x000fe20000000f00 */
[----:B------:R-:W-:Y:S02]  /*9050*/  FMUL.FTZ R56, R3, R124 ;  /* 0x0000007c03387220 */ /* 0x000fe40000410000 */
[----:B------:R1:W2:Y:S01]  /*9060*/  MUFU.EX2 R245, R2 ;  /* 0x0000000200f57308 */ /* 0x0002a20000000800 */
[----:B------:R-:W-:Y:S02]  /*9070*/  IMAD.MOV.U32 R128, RZ, RZ, R97 ;  /* 0x000000ffff807224 */ /* 0x000fe400078e0061 */
[--C-:B-1----:R-:W-:Y:S02]  /*9080*/  FFMA.FTZ R2, R57, c[0x0][0x2d0], -R148.reuse ;  /* 0x0000b40039027a23 */ /* 0x102fe40000010894 */
[----:B------:R-:W-:Y:S05]  /*9090*/  FMUL.FTZ R57, R3, R125 ;  /* 0x0000007d03397220 */ /* 0x000fea0000410000 */
[----:B------:R1:W-:Y:S02]  /*90a0*/  MUFU.EX2 R119, R2 ;  /* 0x0000000200777308 */ /* 0x0003e40000000800 */
[C---:B------:R-:W-:Y:S07]  /*90b0*/  HMMA.16816.F32 R56, R136.reuse, R62, R56 ;  /* 0x0000003e8838723c */ /* 0x040fee0000001838 */
[C---:B------:R-:W-:Y:S02]  /*90c0*/  FMUL.FTZ R62, R0.reuse, R130 ;  /* 0x00000082003e7220 */ /* 0x040fe40000410000 */
[----:B------:R-:W-:Y:S07]  /*90d0*/  FMUL.FTZ R63, R0, R131 ;  /* 0x00000083003f7220 */ /* 0x000fee0000410000 */
[C---:B------:R-:W-:Y:S03]  /*90e0*/  HMMA.16816.F32 R60, R136.reuse, R72, R60 ;  /* 0x00000048883c723c */ /* 0x040fe6000000183c */
[----:B-1----:R-:W-:Y:S01]  /*90f0*/  FFMA.FTZ R2, R150, c[0x0][0x2d0], -R148 ;  /* 0x0000b40096027a23 */ /* 0x002fe20000010894 */
[----:B------:R-:W-:Y:S03]  /*9100*/  MOV R150, R98 ;  /* 0x0000006200967202 */ /* 0x000fe60000000f00 */
[----:B------:R1:W3:Y:S01]  /*9110*/  MUFU.EX2 R118, R2 ;  /* 0x0000000200767308 */ /* 0x0002e20000000800 */
[----:B------:R-:W-:Y:S04]  /*9120*/  HMMA.16816.F32 R64, R136, R74, R64 ;  /* 0x0000004a8840723c */ /* 0x000fe80000001840 */
[----:B----4-:R-:W-:Y:S03]  /*9130*/  F2FP.PACK_AB R73, R248, R249 ;  /* 0x000000f9f849723e */ /* 0x010fe600000000ff */
[----:B------:R-:W-:Y:S01]  /*9140*/  IMAD.MOV.U32 R139, RZ, RZ, R188 ;  /* 0x000000ffff8b7224 */ /* 0x000fe200078e00bc */
[----:B--2---:R-:W-:Y:S01]  /*9150*/  F2FP.PACK_AB R74, R245, R246 ;  /* 0x000000f6f54a723e */ /* 0x004fe200000000ff */
[----:B------:R-:W-:Y:S02]  /*9160*/  IMAD.MOV.U32 R138, RZ, RZ, R99 ;  /* 0x000000ffff8a7224 */ /* 0x000fe400078e0063 */
[----:B------:R-:W-:Y:S01]  /*9170*/  LDSM.16.MT88.4 R96, [R204+0x1000] ;  /* 0x00100000cc60783b */ /* 0x000fe20000004200 */
[----:B------:R-:W-:Y:S01]  /*9180*/  MOV R137, R181 ;  /* 0x000000b500897202 */ /* 0x000fe20000000f00 */
[----:B------:R-:W-:Y:S01]  /*9190*/  IMAD.MOV.U32 R163, RZ, RZ, R139 ;  /* 0x000000ffffa37224 */ /* 0x000fe200078e008b */
[----:B------:R-:W-:Y:S02]  /*91a0*/  F2FP.PACK_AB R72, R138, R108 ;  /* 0x0000006c8a48723e */ /* 0x000fe400000000ff */
[----:B------:R-:W-:Y:S02]  /*91b0*/  MOV R136, R135 ;  /* 0x0000008700887202 */ /* 0x000fe40000000f00 */
[----:B------:R-:W-:Y:S02]  /*91c0*/  MOV R135, R133 ;  /* 0x0000008500877202 */ /* 0x000fe40000000f00 */
[----:B------:R-:W-:Y:S01]  /*91d0*/  MOV R133, R129 ;  /* 0x0000008100857202 */ /* 0x000fe20000000f00 */
[--C-:B------:R-:W-:Y:S02]  /*91e0*/  FFMA.FTZ R70, R136, c[0x0][0x2d0], -R149.reuse ;  /* 0x0000b40088467a23 */ /* 0x100fe40000010895 */
[--C-:B-1----:R-:W-:Y:S01]  /*91f0*/  FFMA.FTZ R2, R151, c[0x0][0x2d0], -R149.reuse ;  /* 0x0000b40097027a23 */ /* 0x102fe20000010895 */
[----:B---3--:R-:W-:Y:S01]  /*9200*/  F2FP.PACK_AB R75, R118, R119 ;  /* 0x00000077764b723e */ /* 0x008fe200000000ff */
[----:B------:R-:W-:Y:S06]  /*9210*/  MUFU.EX2 R136, R101 ;  /* 0x0000006500887308 */ /* 0x000fec0000000800 */
[C---:B------:R-:W-:Y:S04]  /*9220*/  HMMA.16816.F32 R4, R72.reuse, R76, R4 ;  /* 0x0000004c4804723c */ /* 0x040fe80000001804 */
[----:B------:R1:W-:Y:S04]  /*9230*/  MUFU.EX2 R117, R2 ;  /* 0x0000000200757308 */ /* 0x0003e80000000800 */
[C---:B------:R-:W-:Y:S01]  /*9240*/  HMMA.16816.F32 R8, R72.reuse, R78, R8 ;  /* 0x0000004e4808723c */ /* 0x040fe20000001808 */
[----:B------:R-:W2:Y:S07]  /*9250*/  LDSM.16.MT88.4 R76, [R200+0x4800] ;  /* 0x00480000c84c783b */ /* 0x000eae0000004200 */
[C---:B------:R-:W-:Y:S08]  /*9260*/  HMMA.16816.F32 R12, R72.reuse, R80, R12 ;  /* 0x00000050480c723c */ /* 0x040ff0000000180c */
[C---:B------:R-:W-:Y:S01]  /*9270*/  HMMA.16816.F32 R16, R72.reuse, R82, R16 ;  /* 0x000000524810723c */ /* 0x040fe20000001810 */
[----:B------:R-:W3:Y:S03]  /*9280*/  LDSM.16.MT88.4 R80, [R204+0x4800] ;  /* 0x00480000cc50783b */ /* 0x000ee60000004200 */
[--C-:B-1----:R-:W-:Y:S04]  /*9290*/  FFMA.FTZ R2, R152, c[0x0][0x2d0], -R149.reuse ;  /* 0x0000b40098027a23 */ /* 0x102fe80000010895 */
[C---:B------:R-:W-:Y:S01]  /*92a0*/  HMMA.16816.F32 R20, R72.reuse, R84, R20 ;  /* 0x000000544814723c */ /* 0x040fe20000001814 */
[----:B------:R1:W4:Y:S07]  /*92b0*/  MUFU.EX2 R242, R2 ;  /* 0x0000000200f27308 */ /* 0x00032e0000000800 */
[C---:B------:R-:W-:Y:S01]  /*92c0*/  HMMA.16816.F32 R24, R72.reuse, R86, R24 ;  /* 0x000000564818723c */ /* 0x040fe20000001818 */
[----:B------:R-:W4:Y:S07]  /*92d0*/  LDSM.16.MT88.4 R84, [R203+0x4800] ;  /* 0x00480000cb54783b */ /* 0x000f2e0000004200 */
[C---:B-----5:R-:W-:Y:S08]  /*92e0*/  HMMA.16816.F32 R28, R72.reuse, R88, R28 ;  /* 0x00000058481c723c */ /* 0x060ff0000000181c */
[C---:B------:R-:W-:Y:S01]  /*92f0*/  HMMA.16816.F32 R32, R72.reuse, R90, R32 ;  /* 0x0000005a4820723c */ /* 0x040fe20000001820 */
[----:B------:R-:W5:Y:S03]  /*9300*/  LDSM.16.MT88.4 R88, [R200+0x1000] ;  /* 0x00100000c858783b */ /* 0x000f660000004200 */
[--C-:B-1----:R-:W-:Y:S04]  /*9310*/  FFMA.FTZ R2, R153, c[0x0][0x2d0], -R148.reuse ;  /* 0x0000b40099027a23 */ /* 0x102fe80000010894 */
[C---:B--2---:R-:W-:Y:S01]  /*9320*/  HMMA.16816.F32 R36, R72.reuse, R76, R36 ;  /* 0x0000004c4824723c */ /* 0x044fe20000001824 */
[----:B------:R1:W-:Y:S07]  /*9330*/  MUFU.EX2 R116, R2 ;  /* 0x0000000200747308 */ /* 0x0003ee0000000800 */
[C---:B------:R-:W-:Y:S01]  /*9340*/  HMMA.16816.F32 R40, R72.reuse, R78, R40 ;  /* 0x0000004e4828723c */ /* 0x040fe20000001828 */
[----:B------:R-:W2:Y:S07]  /*9350*/  LDSM.16.MT88.4 R76, [R203+0x1000] ;  /* 0x00100000cb4c783b */ /* 0x000eae0000004200 */
[C---:B---3--:R-:W-:Y:S08]  /*9360*/  HMMA.16816.F32 R44, R72.reuse, R80, R44 ;  /* 0x00000050482c723c */ /* 0x048ff0000000182c */
[C---:B------:R-:W-:Y:S01]  /*9370*/  HMMA.16816.F32 R48, R72.reuse, R82, R48 ;  /* 0x000000524830723c */ /* 0x040fe20000001830 */
[----:B------:R-:W3:Y:S03]  /*9380*/  LDSM.16.MT88.4 R80, [R206+0x1000] ;  /* 0x00100000ce50783b */ /* 0x000ee60000004200 */
[--C-:B-1----:R-:W-:Y:S04]  /*9390*/  FFMA.FTZ R2, R154, c[0x0][0x2d0], -R148.reuse ;  /* 0x0000b4009a027a23 */ /* 0x102fe80000010894 */
[C---:B----4-:R-:W-:Y:S01]  /*93a0*/  HMMA.16816.F32 R52, R72.reuse, R84, R52 ;  /* 0x000000544834723c */ /* 0x050fe20000001834 */
[----:B------:R1:W4:Y:S07]  /*93b0*/  MUFU.EX2 R236, R2 ;  /* 0x0000000200ec7308 */ /* 0x00032e0000000800 */
[C---:B------:R-:W-:Y:S01]  /*93c0*/  HMMA.16816.F32 R56, R72.reuse, R86, R56 ;  /* 0x000000564838723c */ /* 0x040fe20000001838 */
[----:B------:R-:W2:Y:S07]  /*93d0*/  LDSM.16.MT88.4 R84, [R200+0x5000] ;  /* 0x00500000c854783b */ /* 0x000eae0000004200 */
[C---:B------:R-:W-:Y:S08]  /*93e0*/  HMMA.16816.F32 R60, R72.reuse, R92, R60 ;  /* 0x0000005c483c723c */ /* 0x040ff0000000183c */
[----:B------:R-:W-:Y:S01]  /*93f0*/  HMMA.16816.F32 R64, R72, R94, R64 ;  /* 0x0000005e4840723c */ /* 0x000fe20000001840 */
[----:B------:R-:W-:Y:S03]  /*9400*/  LDSM.16.MT88.4 R92, [R206+0x5800] ;  /* 0x00580000ce5c783b */ /* 0x000fe60000004200 */
[--C-:B-1----:R-:W-:Y:S03]  /*9410*/  FFMA.FTZ R2, R155, c[0x0][0x2d0], -R149.reuse ;  /* 0x0000b4009b027a23 */ /* 0x102fe60000010895 */
[----:B------:R-:W-:Y:S01]  /*9420*/  F2FP.PACK_AB R72, R242, R117 ;  /* 0x00000075f248723e */ /* 0x000fe200000000ff */
[----:B------:R1:W-:Y:S01]  /*9430*/  MUFU.EX2 R234, R2 ;  /* 0x0000000200ea7308 */ /* 0x0003e20000000800 */
[----:B----4-:R-:W-:Y:S03]  /*9440*/  F2FP.PACK_AB R73, R236, R116 ;  /* 0x00000074ec49723e */ /* 0x010fe600000000ff */
[--C-:B-1----:R-:W-:Y:S06]  /*9450*/  FFMA.FTZ R2, R156, c[0x0][0x2d0], -R149.reuse ;  /* 0x0000b4009c027a23 */ /* 0x102fec0000010895 */
[----:B------:R1:W4:Y:S02]  /*9460*/  MUFU.EX2 R127, R2 ;  /* 0x00000002007f7308 */ /* 0x0003240000000800 */
[--C-:B-1----:R-:W-:Y:S01]  /*9470*/  FFMA.FTZ R2, R157, c[0x0][0x2d0], -R148.reuse ;  /* 0x0000b4009d027a23 */ /* 0x102fe20000010894 */
[----:B----4-:R-:W-:Y:S07]  /*9480*/  F2FP.PACK_AB R74, R127, R234 ;  /* 0x000000ea7f4a723e */ /* 0x010fee00000000ff */
[----:B------:R1:W-:Y:S02]  /*9490*/  MUFU.EX2 R126, R2 ;  /* 0x00000002007e7308 */ /* 0x0003e40000000800 */
[--C-:B-1----:R-:W-:Y:S08]  /*94a0*/  FFMA.FTZ R2, R158, c[0x0][0x2d0], -R148.reuse ;  /* 0x0000b4009e027a23 */ /* 0x102ff00000010894 */
[----:B------:R1:W4:Y:S02]  /*94b0*/  MUFU.EX2 R125, R2 ;  /* 0x00000002007d7308 */ /* 0x0003240000000800 */
[--C-:B-1----:R-:W-:Y:S01]  /*94c0*/  FFMA.FTZ R2, R159, c[0x0][0x2d0], -R149.reuse ;  /* 0x0000b4009f027a23 */ /* 0x102fe20000010895 */
[----:B----4-:R-:W-:Y:S07]  /*94d0*/  F2FP.PACK_AB R75, R125, R126 ;  /* 0x0000007e7d4b723e */ /* 0x010fee00000000ff */
[----:B------:R1:W-:Y:S01]  /*94e0*/  MUFU.EX2 R124, R2 ;  /* 0x00000002007c7308 */ /* 0x0003e20000000800 */
[C---:B-----5:R-:W-:Y:S08]  /*94f0*/  HMMA.16816.F32 R4, R72.reuse, R88, R4 ;  /* 0x000000584804723c */ /* 0x060ff00000001804 */
[C---:B------:R-:W-:Y:S01]  /*9500*/  HMMA.16816.F32 R8, R72.reuse, R90, R8 ;  /* 0x0000005a4808723c */ /* 0x040fe20000001808 */
[----:B------:R-:W4:Y:S07]  /*9510*/  LDSM.16.MT88.4 R88, [R204+0x5000] ;  /* 0x00500000cc58783b */ /* 0x000f2e0000004200 */
[C---:B------:R-:W-:Y:S04]  /*9520*/  HMMA.16816.F32 R12, R72.reuse, R96, R12 ;  /* 0x00000060480c723c */ /* 0x040fe8000000180c */
[--C-:B-1----:R-:W-:Y:S04]  /*9530*/  FFMA.FTZ R2, R160, c[0x0][0x2d0], -R149.reuse ;  /* 0x0000b400a0027a23 */ /* 0x102fe80000010895 */
[C---:B------:R-:W-:Y:S01]  /*9540*/  HMMA.16816.F32 R16, R72.reuse, R98, R16 ;  /* 0x000000624810723c */ /* 0x040fe20000001810 */
[----:B------:R1:W5:Y:S01]  /*9550*/  MUFU.EX2 R188, R2 ;  /* 0x0000000200bc7308 */ /* 0x0003620000000800 */
[----:B------:R-:W-:Y:S06]  /*9560*/  LDSM.16.MT88.4 R96, [R204+0x2000] ;  /* 0x00200000cc60783b */ /* 0x000fec0000004200 */
[C---:B--2---:R-:W-:Y:S08]  /*9570*/  HMMA.16816.F32 R20, R72.reuse, R76, R20 ;  /* 0x0000004c4814723c */ /* 0x044ff00000001814 */
[C---:B------:R-:W-:Y:S01]  /*9580*/  HMMA.16816.F32 R24, R72.reuse, R78, R24 ;  /* 0x0000004e4818723c */ /* 0x040fe20000001818 */
[----:B------:R-:W2:Y:S07]  /*9590*/  LDSM.16.MT88.4 R76, [R203+0x5000] ;  /* 0x00500000cb4c783b */ /* 0x000eae0000004200 */
[C---:B---3--:R-:W-:Y:S04]  /*95a0*/  HMMA.16816.F32 R28, R72.reuse, R80, R28 ;  /* 0x00000050481c723c */ /* 0x048fe8000000181c */
[--C-:B-1----:R-:W-:Y:S04]  /*95b0*/  FFMA.FTZ R2, R161, c[0x0][0x2d0], -R148.reuse ;  /* 0x0000b400a1027a23 */ /* 0x102fe80000010894 */
[C---:B------:R-:W-:Y:S01]  /*95c0*/  HMMA.16816.F32 R32, R72.reuse, R82, R32 ;  /* 0x000000524820723c */ /* 0x040fe20000001820 */
[----:B------:R1:W-:Y:S01]  /*95d0*/  MUFU.EX2 R107, R2 ;  /* 0x00000002006b7308 */ /* 0x0003e20000000800 */
[----:B------:R-:W3:Y:S06]  /*95e0*/  LDSM.16.MT88.4 R80, [R206+0x5000] ;  /* 0x00500000ce50783b */ /* 0x000eec0000004200 */
[C---:B------:R-:W-:Y:S08]  /*95f0*/  HMMA.16816.F32 R36, R72.reuse, R84, R36 ;  /* 0x000000544824723c */ /* 0x040ff00000001824 */
[C---:B------:R-:W-:Y:S01]  /*9600*/  HMMA.16816.F32 R40, R72.reuse, R86, R40 ;  /* 0x000000564828723c */ /* 0x040fe20000001828 */
[----:B------:R-:W5:Y:S07]  /*9610*/  LDSM.16.MT88.4 R84, [R200+0x1800] ;  /* 0x00180000c854783b */ /* 0x000f6e0000004200 */
[C---:B----4-:R-:W-:Y:S04]  /*9620*/  HMMA.16816.F32 R44, R72.reuse, R88, R44 ;  /* 0x00000058482c723c */ /* 0x050fe8000000182c */
[--C-:B-1----:R-:W-:Y:S04]  /*9630*/  FFMA.FTZ R2, R162, c[0x0][0x2d0], -R148.reuse ;  /* 0x0000b400a2027a23 */ /* 0x102fe80000010894 */
[C---:B------:R-:W-:Y:S01]  /*9640*/  HMMA.16816.F32 R48, R72.reuse, R90, R48 ;  /* 0x0000005a4830723c */ /* 0x040fe20000001830 */
[----:B------:R1:W4:Y:S01]  /*9650*/  MUFU.EX2 R181, R2 ;  /* 0x0000000200b57308 */ /* 0x0003220000000800 */
[----:B------:R-:W4:Y:S06]  /*9660*/  LDSM.16.MT88.4 R88, [R204+0x1800] ;  /* 0x00180000cc58783b */ /* 0x000f2c0000004200 */
[C---:B--2---:R-:W-:Y:S08]  /*9670*/  HMMA.16816.F32 R52, R72.reuse, R76, R52 ;  /* 0x0000004c4834723c */ /* 0x044ff00000001834 */
[C---:B------:R-:W-:Y:S01]  /*9680*/  HMMA.16816.F32 R56, R72.reuse, R78, R56 ;  /* 0x0000004e4838723c */ /* 0x040fe20000001838 */
[----:B------:R-:W2:Y:S07]  /*9690*/  LDSM.16.MT88.4 R76, [R203+0x1800] ;  /* 0x00180000cb4c783b */ /* 0x000eae0000004200 */
[C---:B---3--:R-:W-:Y:S04]  /*96a0*/  HMMA.16816.F32 R60, R72.reuse, R80, R60 ;  /* 0x00000050483c723c */ /* 0x048fe8000000183c */
[--C-:B-1----:R-:W-:Y:S01]  /*96b0*/  FFMA.FTZ R2, R164, c[0x0][0x2d0], -R149.reuse ;  /* 0x0000b400a4027a23 */ /* 0x102fe20000010895 */
[----:B------:R-:W-:Y:S03]  /*96c0*/  MOV R164, R135 ;  /* 0x0000008700a47202 */ /* 0x000fe60000000f00 */
[----:B------:R-:W-:Y:S01]  /*96d0*/  HMMA.16816.F32 R64, R72, R82, R64 ;  /* 0x000000524840723c */ /* 0x000fe20000001840 */
[----:B------:R1:W3:Y:S01]  /*96e0*/  MUFU.EX2 R162, R2 ;  /* 0x0000000200a27308 */ /* 0x0002e20000000800 */
[----:B------:R-:W2:Y:S05]  /*96f0*/  LDSM.16.MT88.4 R80, [R206+0x1800] ;  /* 0x00180000ce50783b */ /* 0x000eaa0000004200 */
[----:B-----5:R-:W-:Y:S02]  /*9700*/  F2FP.PACK_AB R72, R188, R124 ;  /* 0x0000007cbc48723e */ /* 0x020fe400000000ff */
[----:B----4-:R-:W-:Y:S03]  /*9710*/  F2FP.PACK_AB R73, R181, R107 ;  /* 0x0000006bb549723e */ /* 0x010fe600000000ff */
[--C-:B-1----:R-:W-:Y:S01]  /*9720*/  FFMA.FTZ R2, R165, c[0x0][0x2d0], -R148.reuse ;  /* 0x0000b400a5027a23 */ /* 0x102fe20000010894 */
[----:B---3--:R-:W-:Y:S03]  /*9730*/  F2FP.PACK_AB R74, R162, R106 ;  /* 0x0000006aa24a723e */ /* 0x008fe600000000ff */
[----:B------:R1:W-:Y:S02]  /*9740*/  MUFU.EX2 R105, R2 ;  /* 0x0000000200697308 */ /* 0x0003e40000000800 */
[--C-:B-1----:R-:W-:Y:S08]  /*9750*/  FFMA.FTZ R2, R166, c[0x0][0x2d0], -R148.reuse ;  /* 0x0000b400a6027a23 */ /* 0x102ff00000010894 */
[----:B------:R1:W3:Y:S02]  /*9760*/  MUFU.EX2 R161, R2 ;  /* 0x0000000200a17308 */ /* 0x0002e40000000800 */
[--C-:B-1----:R-:W-:Y:S01]  /*9770*/  FFMA.FTZ R2, R167, c[0x0][0x2d0], -R149.reuse ;  /* 0x0000b400a7027a23 */ /* 0x102fe20000010895 */
[----:B---3--:R-:W-:Y:S07]  /*9780*/  F2FP.PACK_AB R75, R161, R105 ;  /* 0x00000069a14b723e */ /* 0x008fee00000000ff */
[----:B------:R1:W-:Y:S01]  /*9790*/  MUFU.EX2 R159, R2 ;  /* 0x00000002009f7308 */ /* 0x0003e20000000800 */
[C---:B------:R-:W-:Y:S08]  /*97a0*/  HMMA.16816.F32 R4, R72.reuse, R84, R4 ;  /* 0x000000544804723c */ /* 0x040ff00000001804 */
[C---:B------:R-:W-:Y:S01]  /*97b0*/  HMMA.16816.F32 R8, R72.reuse, R86, R8 ;  /* 0x000000564808723c */ /* 0x040fe20000001808 */
[----:B------:R-:W3:Y:S07]  /*97c0*/  LDSM.16.MT88.4 R84, [R200+0x5800] ;  /* 0x00580000c854783b */ /* 0x000eee0000004200 */
[C---:B------:R-:W-:Y:S04]  /*97d0*/  HMMA.16816.F32 R12, R72.reuse, R88, R12 ;  /* 0x00000058480c723c */ /* 0x040fe8000000180c */
[--C-:B-1----:R-:W-:Y:S04]  /*97e0*/  FFMA.FTZ R2, R180, c[0x0][0x2d0], -R149.reuse ;  /* 0x0000b400b4027a23 */ /* 0x102fe80000010895 */
[C---:B------:R-:W-:Y:S01]  /*97f0*/  HMMA.16816.F32 R16, R72.reuse, R90, R16 ;  /* 0x0000005a4810723c */ /* 0x040fe20000001810 */
[----:B------:R1:W4:Y:S01]  /*9800*/  MUFU.EX2 R160, R2 ;  /* 0x0000000200a07308 */ /* 0x0003220000000800 */
[----:B------:R-:W5:Y:S06]  /*9810*/  LDSM.16.MT88.4 R88, [R204+0x5800] ;  /* 0x00580000cc58783b */ /* 0x000f6c0000004200 */
[C---:B--2---:R-:W-:Y:S08]  /*9820*/  HMMA.16816.F32 R20, R72.reuse, R76, R20 ;  /* 0x0000004c4814723c */ /* 0x044ff00000001814 */
[C---:B------:R-:W-:Y:S01]  /*9830*/  HMMA.16816.F32 R24, R72.reuse, R78, R24 ;  /* 0x0000004e4818723c */ /* 0x040fe20000001818 */
[----:B------:R-:W2:Y:S07]  /*9840*/  LDSM.16.MT88.4 R76, [R203+0x5800] ;  /* 0x00580000cb4c783b */ /* 0x000eae0000004200 */
[C---:B------:R-:W-:Y:S04]  /*9850*/  HMMA.16816.F32 R28, R72.reuse, R80, R28 ;  /* 0x00000050481c723c */ /* 0x040fe8000000181c */
[--C-:B-1----:R-:W-:Y:S04]  /*9860*/  FFMA.FTZ R2, R182, c[0x0][0x2d0], -R148.reuse ;  /* 0x0000b400b6027a23 */ /* 0x102fe80000010894 */
[C---:B------:R-:W-:Y:S01]  /*9870*/  HMMA.16816.F32 R32, R72.reuse, R82, R32 ;  /* 0x000000524820723c */ /* 0x040fe20000001820 */
[----:B------:R1:W-:Y:S01]  /*9880*/  MUFU.EX2 R115, R2 ;  /* 0x0000000200737308 */ /* 0x0003e20000000800 */
[----:B------:R-:W4:Y:S06]  /*9890*/  LDSM.16.MT88.4 R80, [R200+0x2000] ;  /* 0x00200000c850783b */ /* 0x000f2c0000004200 */
[C---:B---3--:R-:W-:Y:S08]  /*98a0*/  HMMA.16816.F32 R36, R72.reuse, R84, R36 ;  /* 0x000000544824723c */ /* 0x048ff00000001824 */
[C---:B------:R-:W-:Y:S01]  /*98b0*/  HMMA.16816.F32 R40, R72.reuse, R86, R40 ;  /* 0x000000564828723c */ /* 0x040fe20000001828 */
[----:B------:R-:W3:Y:S07]  /*98c0*/  LDSM.16.MT88.4 R84, [R203+0x2000] ;  /* 0x00200000cb54783b */ /* 0x000eee0000004200 */
[C---:B-----5:R-:W-:Y:S04]  /*98d0*/  HMMA.16816.F32 R44, R72.reuse, R88, R44 ;  /* 0x00000058482c723c */ /* 0x060fe8000000182c */
[--C-:B-1----:R-:W-:Y:S04]  /*98e0*/  FFMA.FTZ R2, R183, c[0x0][0x2d0], -R148.reuse ;  /* 0x0000b400b7027a23 */ /* 0x102fe80000010894 */
[C---:B------:R-:W-:Y:S01]  /*98f0*/  HMMA.16816.F32 R48, R72.reuse, R90, R48 ;  /* 0x0000005a4830723c */ /* 0x040fe20000001830 */
[----:B------:R1:W5:Y:S01]  /*9900*/  MUFU.EX2 R114, R2 ;  /* 0x0000000200727308 */ /* 0x0003620000000800 */
[----:B------:R-:W-:Y:S06]  /*9910*/  LDSM.16.MT88.4 R88, [R204+0x6000] ;  /* 0x00600000cc58783b */ /* 0x000fec0000004200 */
[C---:B--2---:R-:W-:Y:S08]  /*9920*/  HMMA.16816.F32 R52, R72.reuse, R76, R52 ;  /* 0x0000004c4834723c */ /* 0x044ff00000001834 */
[C---:B------:R-:W-:Y:S01]  /*9930*/  HMMA.16816.F32 R56, R72.reuse, R78, R56 ;  /* 0x0000004e4838723c */ /* 0x040fe20000001838 */
[----:B------:R-:W2:Y:S07]  /*9940*/  LDSM.16.MT88.4 R76, [R206+0x2000] ;  /* 0x00200000ce4c783b */ /* 0x000eae0000004200 */
[C---:B------:R-:W-:Y:S04]  /*9950*/  HMMA.16816.F32 R60, R72.reuse, R92, R60 ;  /* 0x0000005c483c723c */ /* 0x040fe8000000183c */
[--C-:B-1----:R-:W-:Y:S04]  /*9960*/  FFMA.FTZ R2, R189, c[0x0][0x2d0], -R149.reuse ;  /* 0x0000b400bd027a23 */ /* 0x102fe80000010895 */
[----:B------:R-:W-:Y:S01]  /*9970*/  HMMA.16816.F32 R64, R72, R94, R64 ;  /* 0x0000005e4840723c */ /* 0x000fe20000001840 */
[----:B------:R1:W-:Y:S01]  /*9980*/  MUFU.EX2 R113, R2 ;  /* 0x0000000200717308 */ /* 0x0003e20000000800 */
[----:B------:R-:W-:Y:S05]  /*9990*/  LDSM.16.MT88.4 R92, [R206+0x6000] ;  /* 0x00600000ce5c783b */ /* 0x000fea0000004200 */
[----:B----4-:R-:W-:Y:S02]  /*99a0*/  F2FP.PACK_AB R72, R160, R159 ;  /* 0x0000009fa048723e */ /* 0x010fe400000000ff */
[----:B-----5:R-:W-:Y:S03]  /*99b0*/  F2FP.PACK_AB R73, R114, R115 ;  /* 0x000000737249723e */ /* 0x020fe600000000ff */
[--C-:B-1----:R-:W-:Y:S04]  /*99c0*/  FFMA.FTZ R2, R190, c[0x0][0x2d0], -R149.reuse ;  /* 0x0000b400be027a23 */ /* 0x102fe80000010895 */
        /* <DEDUP_REMOVED lines=9> */
[C---:B------:R-:W-:Y:S08]  /*9a60*/  HMMA.16816.F32 R4, R72.reuse, R80, R4 ;  /* 0x000000504804723c */ /* 0x040ff00000001804 */
[C---:B------:R-:W-:Y:S01]  /*9a70*/  HMMA.16816.F32 R8, R72.reuse, R82, R8 ;  /* 0x000000524808723c */ /* 0x040fe20000001808 */
[----:B------:R-:W4:Y:S07]  /*9a80*/  LDSM.16.MT88.4 R80, [R200+0x6000] ;  /* 0x00600000c850783b */ /* 0x000f2e0000004200 */
[C---:B------:R-:W-:Y:S04]  /*9a90*/  HMMA.16816.F32 R12, R72.reuse, R96, R12 ;  /* 0x00000060480c723c */ /* 0x040fe8000000180c */
[--C-:B-1----:R-:W-:Y:S04]  /*9aa0*/  FFMA.FTZ R2, R235, c[0x0][0x2d0], -R149.reuse ;  /* 0x0000b400eb027a23 */ /* 0x102fe80000010895 */
[C---:B------:R-:W-:Y:S01]  /*9ab0*/  HMMA.16816.F32 R16, R72.reuse, R98, R16 ;  /* 0x000000624810723c */ /* 0x040fe20000001810 */
[----:B------:R1:W5:Y:S01]  /*9ac0*/  MUFU.EX2 R155, R2 ;  /* 0x00000002009b7308 */ /* 0x0003620000000800 */
[----:B------:R-:W-:Y:S06]  /*9ad0*/  LDSM.16.MT88.4 R96, [R203+0x2800] ;  /* 0x00280000cb60783b */ /* 0x000fec0000004200 */
[C---:B---3--:R-:W-:Y:S08]  /*9ae0*/  HMMA.16816.F32 R20, R72.reuse, R84, R20 ;  /* 0x000000544814723c */ /* 0x048ff00000001814 */
[C---:B------:R-:W-:Y:S01]  /*9af0*/  HMMA.16816.F32 R24, R72.reuse, R86, R24 ;  /* 0x000000564818723c */ /* 0x040fe20000001818 */
[----:B------:R-:W3:Y:S07]  /*9b00*/  LDSM.16.MT88.4 R84, [R203+0x6000] ;  /* 0x00600000cb54783b */ /* 0x000eee0000004200 */
[C---:B--2---:R-:W-:Y:S04]  /*9b10*/  HMMA.16816.F32 R28, R72.reuse, R76, R28 ;  /* 0x0000004c481c723c */ /* 0x044fe8000000181c */
[--C-:B-1----:R-:W-:Y:S04]  /*9b20*/  FFMA.FTZ R2, R238, c[0x0][0x2d0], -R148.reuse ;  /* 0x0000b400ee027a23 */ /* 0x102fe80000010894 */
[C---:B------:R-:W-:Y:S01]  /*9b30*/  HMMA.16816.F32 R32, R72.reuse, R78, R32 ;  /* 0x0000004e4820723c */ /* 0x040fe20000001820 */
[----:B------:R1:W-:Y:S01]  /*9b40*/  MUFU.EX2 R123, R2 ;  /* 0x00000002007b7308 */ /* 0x0003e20000000800 */
[----:B------:R-:W2:Y:S06]  /*9b50*/  LDSM.16.MT88.4 R76, [R200+0x2800] ;  /* 0x00280000c84c783b */ /* 0x000eac0000004200 */
[C---:B----4-:R-:W-:Y:S08]  /*9b60*/  HMMA.16816.F32 R36, R72.reuse, R80, R36 ;  /* 0x000000504824723c */ /* 0x050ff00000001824 */
[C---:B------:R-:W-:Y:S01]  /*9b70*/  HMMA.16816.F32 R40, R72.reuse, R82, R40 ;  /* 0x000000524828723c */ /* 0x040fe20000001828 */
[----:B------:R-:W4:Y:S07]  /*9b80*/  LDSM.16.MT88.4 R80, [R204+0x2800] ;  /* 0x00280000cc50783b */ /* 0x000f2e0000004200 */
[C---:B------:R-:W-:Y:S04]  /*9b90*/  HMMA.16816.F32 R44, R72.reuse, R88, R44 ;  /* 0x00000058482c723c */ /* 0x040fe8000000182c */
[--C-:B-1----:R-:W-:Y:S04]  /*9ba0*/  FFMA.FTZ R2, R237, c[0x0][0x2d0], -R148.reuse ;  /* 0x0000b400ed027a23 */ /* 0x102fe80000010894 */
[C---:B------:R-:W-:Y:S01]  /*9bb0*/  HMMA.16816.F32 R48, R72.reuse, R90, R48 ;  /* 0x0000005a4830723c */ /* 0x040fe20000001830 */
[----:B------:R1:W1:Y:S01]  /*9bc0*/  MUFU.EX2 R122, R2 ;  /* 0x00000002007a7308 */ /* 0x0002620000000800 */
[----:B------:R-:W-:Y:S06]  /*9bd0*/  LDSM.16.MT88.4 R88, [R200+0x6800] ;  /* 0x00680000c858783b */ /* 0x000fec0000004200 */
[C---:B---3--:R-:W-:Y:S08]  /*9be0*/  HMMA.16816.F32 R52, R72.reuse, R84, R52 ;  /* 0x000000544834723c */ /* 0x048ff00000001834 */
[C---:B------:R-:W-:Y:S01]  /*9bf0*/  HMMA.16816.F32 R56, R72.reuse, R86, R56 ;  /* 0x000000564838723c */ /* 0x040fe20000001838 */
[----:B------:R-:W2:Y:S07]  /*9c00*/  LDSM.16.MT88.4 R84, [R206+0x2800] ;  /* 0x00280000ce54783b */ /* 0x000eae0000004200 */
[C---:B------:R-:W-:Y:S01]  /*9c10*/  HMMA.16816.F32 R60, R72.reuse, R92, R60 ;  /* 0x0000005c483c723c */ /* 0x040fe2000000183c */
[----:B------:R-:W3:Y:S03]  /*9c20*/  LDL.LU R92, [R1+0xc] ;  /* 0x00000c00015c7983 */ /* 0x000ee60000300800 */
[--C-:B-1----:R-:W-:Y:S01]  /*9c30*/  FFMA.FTZ R2, R240, c[0x0][0x2d0], -R149.reuse ;  /* 0x0000b400f0027a23 */ /* 0x102fe20000010895 */
[----:B------:R-:W3:Y:S03]  /*9c40*/  LDL.LU R135, [R1+0x10] ;  /* 0x0000100001877983 */ /* 0x000ee60000300800 */
[----:B------:R-:W-:Y:S01]  /*9c50*/  HMMA.16816.F32 R64, R72, R94, R64 ;  /* 0x0000005e4840723c */ /* 0x000fe20000001840 */
[----:B------:R1:W-:Y:S06]  /*9c60*/  MUFU.EX2 R121, R2 ;  /* 0x0000000200797308 */ /* 0x0003ec0000000800 */
[----:B-----5:R-:W-:Y:S02]  /*9c70*/  F2FP.PACK_AB R72, R155, R156 ;  /* 0x0000009c9b48723e */ /* 0x020fe400000000ff */
[----:B------:R-:W-:Y:S03]  /*9c80*/  F2FP.PACK_AB R73, R122, R123 ;  /* 0x0000007b7a49723e */ /* 0x000fe600000000ff */
[--C-:B-1----:R-:W-:Y:S04]  /*9c90*/  FFMA.FTZ R2, R239, c[0x0][0x2d0], -R149.reuse ;  /* 0x0000b400ef027a23 */ /* 0x102fe80000010895 */
[----:B------:R1:W5:Y:S02]  /*9ca0*/  MUFU.EX2 R154, R2 ;  /* 0x00000002009a7308 */ /* 0x0003640000000800 */
[--C-:B-1----:R-:W-:Y:S01]  /*9cb0*/  FFMA.FTZ R2, R241, c[0x0][0x2d0], -R148.reuse ;  /* 0x0000b400f1027a23 */ /* 0x102fe20000010894 */
[----:B-----5:R-:W-:Y:S07]  /*9cc0*/  F2FP.PACK_AB R74, R154, R121 ;  /* 0x000000799a4a723e */ /* 0x020fee00000000ff */
[----:B------:R1:W-:Y:S02]  /*9cd0*/  MUFU.EX2 R120, R2 ;  /* 0x0000000200787308 */ /* 0x0003e40000000800 */
[--C-:B-1----:R-:W-:Y:S08]  /*9ce0*/  FFMA.FTZ R2, R232, c[0x0][0x2d0], -R148.reuse ;  /* 0x0000b400e8027a23 */ /* 0x102ff00000010894 */
[----:B------:R1:W5:Y:S02]  /*9cf0*/  MUFU.EX2 R153, R2 ;  /* 0x0000000200997308 */ /* 0x0003640000000800 */
[--C-:B-1----:R-:W-:Y:S01]  /*9d00*/  FFMA.FTZ R2, R251, c[0x0][0x2d0], -R149.reuse ;  /* 0x0000b400fb027a23 */ /* 0x102fe20000010895 */
[----:B-----5:R-:W-:Y:S07]  /*9d10*/  F2FP.PACK_AB R75, R153, R120 ;  /* 0x00000078994b723e */ /* 0x020fee00000000ff */
[----:B------:R1:W-:Y:S01]  /*9d20*/  MUFU.EX2 R152, R2 ;  /* 0x0000000200987308 */ /* 0x0003e20000000800 */
[C---:B--2---:R-:W-:Y:S08]  /*9d30*/  HMMA.16816.F32 R4, R72.reuse, R76, R4 ;  /* 0x0000004c4804723c */ /* 0x044ff00000001804 */
[C---:B------:R-:W-:Y:S01]  /*9d40*/  HMMA.16816.F32 R8, R72.reuse, R78, R8 ;  /* 0x0000004e4808723c */ /* 0x040fe20000001808 */
[----:B------:R-:W2:Y:S07]  /*9d50*/  LDSM.16.MT88.4 R76, [R204+0x6800] ;  /* 0x00680000cc4c783b */ /* 0x000eae0000004200 */
[C---:B----4-:R-:W-:Y:S04]  /*9d60*/  HMMA.16816.F32 R12, R72.reuse, R80, R12 ;  /* 0x00000050480c723c */ /* 0x050fe8000000180c */
[--C-:B-1----:R-:W-:Y:S04]  /*9d70*/  FFMA.FTZ R2, R252, c[0x0][0x2d0], -R149.reuse ;  /* 0x0000b400fc027a23 */ /* 0x102fe80000010895 */
[C---:B------:R-:W-:Y:S01]  /*9d80*/  HMMA.16816.F32 R16, R72.reuse, R82, R16 ;  /* 0x000000524810723c */ /* 0x040fe20000001810 */
[----:B------:R1:W4:Y:S01]  /*9d90*/  MUFU.EX2 R151, R2 ;  /* 0x0000000200977308 */ /* 0x0003220000000800 */
[----:B------:R-:W5:Y:S06]  /*9da0*/  LDSM.16.MT88.4 R80, [R203+0x6800] ;  /* 0x00680000cb50783b */ /* 0x000f6c0000004200 */
[C---:B------:R-:W-:Y:S08]  /*9db0*/  HMMA.16816.F32 R20, R72.reuse, R96, R20 ;  /* 0x000000604814723c */ /* 0x040ff00000001814 */
[C---:B------:R-:W-:Y:S01]  /*9dc0*/  HMMA.16816.F32 R24, R72.reuse, R98, R24 ;  /* 0x000000624818723c */ /* 0x040fe20000001818 */
[----:B------:R-:W-:Y:S07]  /*9dd0*/  LDSM.16.MT88.4 R96, [R204+0x7000] ;  /* 0x00700000cc60783b */ /* 0x000fee0000004200 */
[C---:B------:R-:W-:Y:S04]  /*9de0*/  HMMA.16816.F32 R28, R72.reuse, R84, R28 ;  /* 0x00000054481c723c */ /* 0x040fe8000000181c */
[--C-:B-1----:R-:W-:Y:S04]  /*9df0*/  FFMA.FTZ R2, R243, c[0x0][0x2d0], -R148.reuse ;  /* 0x0000b400f3027a23 */ /* 0x102fe80000010894 */
[C---:B------:R-:W-:Y:S01]  /*9e00*/  HMMA.16816.F32 R32, R72.reuse, R86, R32 ;  /* 0x000000564820723c */ /* 0x040fe20000001820 */
[----:B------:R1:W-:Y:S01]  /*9e10*/  MUFU.EX2 R131, R2 ;  /* 0x0000000200837308 */ /* 0x0003e20000000800 */
[----:B------:R-:W4:Y:S06]  /*9e20*/  LDSM.16.MT88.4 R84, [R206+0x6800] ;  /* 0x00680000ce54783b */ /* 0x000f2c0000004200 */
[C---:B------:R-:W-:Y:S08]  /*9e30*/  HMMA.16816.F32 R36, R72.reuse, R88, R36 ;  /* 0x000000584824723c */ /* 0x040ff00000001824 */
[C---:B------:R-:W-:Y:S01]  /*9e40*/  HMMA.16816.F32 R40, R72.reuse, R90, R40 ;  /* 0x0000005a4828723c */ /* 0x040fe20000001828 */
[----:B------:R-:W-:Y:S07]  /*9e50*/  LDSM.16.MT88.4 R88, [R203+0x3000] ;  /* 0x00300000cb58783b */ /* 0x000fee0000004200 */
[C---:B--2---:R-:W-:Y:S04]  /*9e60*/  HMMA.16816.F32 R44, R72.reuse, R76, R44 ;  /* 0x0000004c482c723c */ /* 0x044fe8000000182c */
[----:B-1----:R-:W-:Y:S04]  /*9e70*/  FFMA.FTZ R2, R244, c[0x0][0x2d0], -R148 ;  /* 0x0000b400f4027a23 */ /* 0x002fe80000010894 */
[C---:B------:R-:W-:Y:S01]  /*9e80*/  HMMA.16816.F32 R48, R72.reuse, R78, R48 ;  /* 0x0000004e4830723c */ /* 0x040fe20000001830 */
[----:B------:R1:W2:Y:S01]  /*9e90*/  MUFU.EX2 R130, R2 ;  /* 0x0000000200827308 */ /* 0x0002a20000000800 */
[----:B------:R-:W3:Y:S06]  /*9ea0*/  LDSM.16.MT88.4 R76, [R200+0x3000] ;  /* 0x00300000c84c783b */ /* 0x000eec0000004200 */
[C---:B-----5:R-:W-:Y:S08]  /*9eb0*/  HMMA.16816.F32 R52, R72.reuse, R80, R52 ;  /* 0x000000504834723c */ /* 0x060ff00000001834 */
[C---:B------:R-:W-:Y:S01]  /*9ec0*/  HMMA.16816.F32 R56, R72.reuse, R82, R56 ;  /* 0x000000524838723c */ /* 0x040fe20000001838 */
[----:B------:R-:W5:Y:S07]  /*9ed0*/  LDSM.16.MT88.4 R80, [R204+0x3000] ;  /* 0x00300000cc50783b */ /* 0x000f6e0000004200 */
[C---:B----4-:R-:W-:Y:S04]  /*9ee0*/  HMMA.16816.F32 R60, R72.reuse, R84, R60 ;  /* 0x00000054483c723c */ /* 0x050fe8000000183c */
[--C-:B-1----:R-:W-:Y:S02]  /*9ef0*/  FFMA.FTZ R2, R137, c[0x0][0x2d0], -R149.reuse ;  /* 0x0000b40089027a23 */ /* 0x102fe40000010895 */
[----:B------:R-:W-:Y:S02]  /*9f00*/  IMAD.MOV.U32 R137, RZ, RZ, R134 ;  /* 0x000000ffff897224 */ /* 0x000fe400078e0086 */
[----:B------:R-:W-:Y:S01]  /*9f10*/  HMMA.16816.F32 R64, R72, R86, R64 ;  /* 0x000000564840723c */ /* 0x000fe20000001840 */
[----:B------:R1:W-:Y:S01]  /*9f20*/  MUFU.EX2 R129, R2 ;  /* 0x0000000200817308 */ /* 0x0003e20000000800 */
[----:B------:R-:W-:Y:S02]  /*9f30*/  LDSM.16.MT88.4 R84, [R200+0x7000] ;  /* 0x00700000c854783b */ /* 0x000fe40000004200 */
[----:B------:R-:W-:Y:S03]  /*9f40*/  IMAD.MOV.U32 R134, RZ, RZ, R128 ;  /* 0x000000ffff867224 */ /* 0x000fe600078e0080 */
[----:B------:R-:W-:Y:S02]  /*9f50*/  F2FP.PACK_AB R72, R151, R152 ;  /* 0x000000989748723e */ /* 0x000fe400000000ff */
[----:B--2---:R-:W-:Y:S03]  /*9f60*/  F2FP.PACK_AB R73, R130, R131 ;  /* 0x000000838249723e */ /* 0x004fe600000000ff */
[--C-:B-1----:R-:W-:Y:S04]  /*9f70*/  FFMA.FTZ R2, R150, c[0x0][0x2d0], -R149.reuse ;  /* 0x0000b40096027a23 */ /* 0x102fe80000010895 */
[----:B------:R1:W2:Y:S02]  /*9f80*/  MUFU.EX2 R150, R2 ;  /* 0x0000000200967308 */ /* 0x0002a40000000800 */
[----:B-1----:R-:W-:Y:S01]  /*9f90*/  FFMA.FTZ R2, R247, c[0x0][0x2d0], -R148 ;  /* 0x0000b400f7027a23 */ /* 0x002fe20000010894 */
[----:B--2---:R-:W-:Y:S01]  /*9fa0*/  F2FP.PACK_AB R74, R150, R129 ;  /* 0x00000081964a723e */ /* 0x004fe200000000ff */
[----:B---3--:R-:W-:Y:S06]  /*9fb0*/  FFMA.FTZ R104, R3, R92, R104 ;  /* 0x0000005c03687223 */ /* 0x008fec0000010068 */
[----:B------:R1:W-:Y:S01]  /*9fc0*/  MUFU.EX2 R128, R2 ;  /* 0x0000000200807308 */ /* 0x0003e20000000800 */
[----:B------:R-:W2:Y:S01]  /*9fd0*/  LDSM.16.MT88.4 R92, [R206+0x3000] ;  /* 0x00300000ce5c783b */ /* 0x000ea20000004200 */
[----:B------:R-:W-:Y:S04]  /*9fe0*/  FFMA.FTZ R0, R0, R135, R164 ;  /* 0x0000008700007223 */ /* 0x000fe800000100a4 */
[----:B------:R-:W-:Y:S04]  /*9ff0*/  FADD.FTZ R0, R133, R0 ;  /* 0x0000000085007221 */ /* 0x000fe80000010000 */
[----:B------:R-:W3:Y:S01]  /*a000*/  MUFU.EX2 R3, R100 ;  /* 0x0000006400037308 */ /* 0x000ee20000000800 */
[----:B------:R-:W-:Y:S04]  /*a010*/  FADD.FTZ R0, R111, R0 ;  /* 0x000000006f007221 */ /* 0x000fe80000010000 */
[----:B------:R-:W-:Y:S04]  /*a020*/  FADD.FTZ R0, R109, R0 ;  /* 0x000000006d007221 */ /* 0x000fe80000010000 */
[----:B------:R-:W-:Y:S04]  /*a030*/  FADD.FTZ R0, R249, R0 ;  /* 0x00000000f9007221 */ /* 0x000fe80000010000 */
[----:B------:R-:W-:Y:S02]  /*a040*/  FADD.FTZ R0, R248, R0 ;  /* 0x00000000f8007221 */ /* 0x000fe40000010000 */
[--C-:B-1----:R-:W-:Y:S02]  /*a050*/  FFMA.FTZ R2, R250, c[0x0][0x2d0], -R148.reuse ;  /* 0x0000b400fa027a23 */ /* 0x102fe40000010894 */
[----:B------:R-:W-:Y:S02]  /*a060*/  FFMA.FTZ R148, R71, c[0x0][0x2d0], -R148 ;  /* 0x0000b40047947a23 */ /* 0x000fe40000010894 */
[----:B------:R-:W1:Y:S01]  /*a070*/  MUFU.EX2 R139, R2 ;  /* 0x00000002008b7308 */ /* 0x000e620000000800 */
[----:B------:R-:W-:Y:S01]  /*a080*/  FADD.FTZ R0, R119, R0 ;  /* 0x0000000077007221 */ /* 0x000fe20000010000 */
[----:B---3--:R-:W-:Y:S03]  /*a090*/  F2FP.PACK_AB R133, R136, R3 ;  /* 0x000000038885723e */ /* 0x008fe600000000ff */
[----:B------:R-:W-:Y:S05]  /*a0a0*/  FADD.FTZ R0, R118, R0 ;  /* 0x0000000076007221 */ /* 0x000fea0000010000 */
[----:B------:R-:W-:Y:S01]  /*a0b0*/  MUFU.EX2 R71, R102 ;  /* 0x0000006600477308 */ /* 0x000fe20000000800 */
[----:B------:R-:W-:Y:S04]  /*a0c0*/  FADD.FTZ R0, R116, R0 ;  /* 0x0000000074007221 */ /* 0x000fe80000010000 */
[----:B------:R-:W-:Y:S04]  /*a0d0*/  FADD.FTZ R0, R236, R0 ;  /* 0x00000000ec007221 */ /* 0x000fe80000010000 */
[----:B------:R-:W-:Y:S01]  /*a0e0*/  FADD.FTZ R0, R126, R0 ;  /* 0x000000007e007221 */ /* 0x000fe20000010000 */
[----:B------:R-:W-:Y:S03]  /*a0f0*/  MUFU.EX2 R148, R148 ;  /* 0x0000009400947308 */ /* 0x000fe60000000800 */
[----:B------:R-:W-:Y:S01]  /*a100*/  FADD.FTZ R0, R125, R0 ;  /* 0x000000007d007221 */ /* 0x000fe20000010000 */
[----:B-1----:R-:W-:Y:S01]  /*a110*/  F2FP.PACK_AB R75, R139, R128 ;  /* 0x000000808b4b723e */ /* 0x002fe200000000ff */
[--C-:B------:R-:W-:Y:S01]  /*a120*/  FFMA.FTZ R2, R163, c[0x0][0x2d0], -R149.reuse ;  /* 0x0000b400a3027a23 */ /* 0x100fe20000010895 */
[----:B------:R-:W-:Y:S01]  /*a130*/  MOV R163, R138 ;  /* 0x0000008a00a37202 */ /* 0x000fe20000000f00 */
[----:B------:R-:W-:Y:S02]  /*a140*/  FFMA.FTZ R149, R137, c[0x0][0x2d0], -R149 ;  /* 0x0000b40089957a23 */ /* 0x000fe40000010895 */
[----:B------:R-:W-:Y:S01]  /*a150*/  FADD.FTZ R0, R107, R0 ;  /* 0x000000006b007221 */ /* 0x000fe20000010000 */
[----:B------:R-:W-:Y:S01]  /*a160*/  MUFU.EX2 R137, R70 ;  /* 0x0000004600897308 */ /* 0x000fe20000000800 */
[C---:B------:R-:W-:Y:S03]  /*a170*/  HMMA.16816.F32 R4, R72.reuse, R76, R4 ;  /* 0x0000004c4804723c */ /* 0x040fe60000001804 */
[----:B------:R-:W-:Y:S04]  /*a180*/  FADD.FTZ R0, R181, R0 ;  /* 0x00000000b5007221 */ /* 0x000fe80000010000 */
[----:B------:R-:W-:Y:S01]  /*a190*/  FADD.FTZ R0, R105, R0 ;  /* 0x0000000069007221 */ /* 0x000fe20000010000 */
[C---:B------:R-:W-:Y:S01]  /*a1a0*/  HMMA.16816.F32 R8, R72.reuse, R78, R8 ;  /* 0x0000004e4808723c */ /* 0x040fe20000001808 */
[----:B------:R-:W1:Y:S01]  /*a1b0*/  LDSM.16.MT88.4 R76, [R203+0x7000] ;  /* 0x00700000cb4c783b */ /* 0x000e620000004200 */
[----:B------:R3:W4:Y:S02]  /*a1c0*/  MUFU.EX2 R70, R103 ;  /* 0x0000006700467308 */ /* 0x0007240000000800 */
[----:B------:R-:W-:Y:S04]  /*a1d0*/  FADD.FTZ R0, R161, R0 ;  /* 0x00000000a1007221 */ /* 0x000fe80000010000 */
[C---:B-----5:R-:W-:Y:S04]  /*a1e0*/  HMMA.16816.F32 R12, R72.reuse, R80, R12 ;  /* 0x00000050480c723c */ /* 0x060fe8000000180c */
[----:B------:R-:W5:Y:S01]  /*a1f0*/  MUFU.EX2 R149, R149 ;  /* 0x0000009500957308 */ /* 0x000f620000000800 */
[----:B------:R-:W-:Y:S03]  /*a200*/  FADD.FTZ R0, R115, R0 ;  /* 0x0000000073007221 */ /* 0x000fe60000010000 */
[C---:B------:R-:W-:Y:S01]  /*a210*/  HMMA.16816.F32 R16, R72.reuse, R82, R16 ;  /* 0x000000524810723c */ /* 0x040fe20000001810 */
[----:B------:R-:W1:Y:S03]  /*a220*/  LDSM.16.MT88.4 R80, [R206+0x7000] ;  /* 0x00700000ce50783b */ /* 0x000e660000004200 */
[----:B------:R-:W-:Y:S02]  /*a230*/  FADD.FTZ R0, R114, R0 ;  /* 0x0000000072007221 */ /* 0x000fe40000010000 */
[----:B------:R5:W5:Y:S02]  /*a240*/  MUFU.EX2 R138, R2 ;  /* 0x00000002008a7308 */ /* 0x000b640000000800 */
[C---:B------:R-:W-:Y:S01]  /*a250*/  HMMA.16816.F32 R20, R72.reuse, R88, R20 ;  /* 0x000000584814723c */ /* 0x040fe20000001814 */
[----:B---3--:R-:W-:Y:S03]  /*a260*/  LDSM.16.MT88.4 R100, [R206+0x3800] ;  /* 0x00380000ce64783b */ /* 0x008fe60000004200 */
[----:B----4-:R-:W-:Y:S01]  /*a270*/  F2FP.PACK_AB R135, R148, R70 ;  /* 0x000000469487723e */ /* 0x010fe200000000ff */
[----:B------:R-:W-:Y:S03]  /*a280*/  FADD.FTZ R0, R112, R0 ;  /* 0x0000000070007221 */ /* 0x000fe60000010000 */
[C---:B------:R-:W-:Y:S01]  /*a290*/  HMMA.16816.F32 R24, R72.reuse, R90, R24 ;  /* 0x0000005a4818723c */ /* 0x040fe20000001818 */
[----:B------:R-:W-:Y:S03]  /*a2a0*/  LDSM.16.MT88.4 R88, [R204+0x3800] ;  /* 0x00380000cc58783b */ /* 0x000fe60000004200 */
[----:B------:R-:W-:Y:S04]  /*a2b0*/  FADD.FTZ R0, R157, R0 ;  /* 0x000000009d007221 */ /* 0x000fe80000010000 */
[C---:B--2---:R-:W-:Y:S04]  /*a2c0*/  HMMA.16816.F32 R28, R72.reuse, R92, R28 ;  /* 0x0000005c481c723c */ /* 0x044fe8000000181c */
[----:B------:R-:W-:Y:S02]  /*a2d0*/  FADD.FTZ R0, R123, R0 ;  /* 0x000000007b007221 */ /* 0x000fe40000010000 */
[----:B-----5:R-:W-:Y:S01]  /*a2e0*/  FADD.FTZ R2, R134, R104 ;  /* 0x0000006886027221 */ /* 0x020fe20000010000 */
[----:B------:R-:W-:Y:S01]  /*a2f0*/  F2FP.PACK_AB R134, R149, R71 ;  /* 0x000000479586723e */ /* 0x000fe200000000ff */
[C---:B------:R-:W-:Y:S01]  /*a300*/  HMMA.16816.F32 R32, R72.reuse, R94, R32 ;  /* 0x0000005e4820723c */ /* 0x040fe20000001820 */
[----:B------:R-:W-:Y:S03]  /*a310*/  LDSM.16.MT88.4 R92, [R203+0x3800] ;  /* 0x00380000cb5c783b */ /* 0x000fe60000004200 */
[----:B------:R-:W-:Y:S01]  /*a320*/  FADD.FTZ R2, R132, R2 ;  /* 0x0000000284027221 */ /* 0x000fe20000010000 */
[----:B------:R-:W-:Y:S01]  /*a330*/  F2FP.PACK_AB R132, R137, R138 ;  /* 0x0000008a8984723e */ /* 0x000fe200000000ff */
[----:B------:R-:W-:Y:S02]  /*a340*/  FADD.FTZ R0, R122, R0 ;  /* 0x000000007a007221 */ /* 0x000fe40000010000 */
[C---:B------:R-:W-:Y:S04]  /*a350*/  HMMA.16816.F32 R36, R72.reuse, R84, R36 ;  /* 0x000000544824723c */ /* 0x040fe80000001824 */
[----:B------:R-:W-:Y:S02]  /*a360*/  FADD.FTZ R2, R110, R2 ;  /* 0x000000026e027221 */ /* 0x000fe40000010000 */
[----:B------:R-:W-:Y:S02]  /*a370*/  FADD.FTZ R0, R120, R0 ;  /* 0x0000000078007221 */ /* 0x000fe40000010000 */
[C---:B------:R-:W-:Y:S01]  /*a380*/  HMMA.16816.F32 R40, R72.reuse, R86, R40 ;  /* 0x000000564828723c */ /* 0x040fe20000001828 */
[----:B------:R-:W2:Y:S03]  /*a390*/  LDSM.16.MT88.4 R84, [R200+0x3800] ;  /* 0x00380000c854783b */ /* 0x000ea60000004200 */
[----:B------:R-:W-:Y:S02]  /*a3a0*/  FADD.FTZ R2, R108, R2 ;  /* 0x000000026c027221 */ /* 0x000fe40000010000 */
[----:B------:R-:W-:Y:S02]  /*a3b0*/  FADD.FTZ R0, R153, R0 ;  /* 0x0000000099007221 */ /* 0x000fe40000010000 */
[C---:B------:R-:W-:Y:S01]  /*a3c0*/  HMMA.16816.F32 R44, R72.reuse, R96, R44 ;  /* 0x00000060482c723c */ /* 0x040fe2000000182c */
[----:B------:R-:W3:Y:S03]  /*a3d0*/  LDSM.16.MT88.4 R108, [R200+0x7800] ;  /* 0x00780000c86c783b */ /* 0x000ee60000004200 */
[----:B------:R-:W-:Y:S02]  /*a3e0*/  FADD.FTZ R2, R163, R2 ;  /* 0x00000002a3027221 */ /* 0x000fe40000010000 */
[----:B------:R-:W-:Y:S02]  /*a3f0*/  FADD.FTZ R0, R131, R0 ;  /* 0x0000000083007221 */ /* 0x000fe40000010000 */
[C---:B------:R-:W-:Y:S04]  /*a400*/  HMMA.16816.F32 R48, R72.reuse, R98, R48 ;  /* 0x000000624830723c */ /* 0x040fe80000001830 */
[----:B------:R-:W-:Y:S02]  /*a410*/  FADD.FTZ R2, R246, R2 ;  /* 0x00000002f6027221 */ /* 0x000fe40000010000 */
[----:B------:R-:W-:Y:S02]  /*a420*/  FADD.FTZ R0, R130, R0 ;  /* 0x0000000082007221 */ /* 0x000fe40000010000 */
[C---:B-1----:R-:W-:Y:S04]  /*a430*/  HMMA.16816.F32 R52, R72.reuse, R76, R52 ;  /* 0x0000004c4834723c */ /* 0x042fe80000001834 */
[----:B------:R-:W-:Y:S02]  /*a440*/  FADD.FTZ R2, R245, R2 ;  /* 0x00000002f5027221 */ /* 0x000fe40000010000 */
[----:B------:R-:W-:Y:S02]  /*a450*/  FADD.FTZ R0, R128, R0 ;  /* 0x0000000080007221 */ /* 0x000fe40000010000 */
[C---:B------:R-:W-:Y:S04]  /*a460*/  HMMA.16816.F32 R56, R72.reuse, R78, R56 ;  /* 0x0000004e4838723c */ /* 0x040fe80000001838 */
[----:B------:R-:W-:Y:S02]  /*a470*/  FADD.FTZ R2, R117, R2 ;  /* 0x0000000275027221 */ /* 0x000fe40000010000 */
[----:B------:R-:W1:Y:S01]  /*a480*/  LDSM.16.MT88.4 R116, [R204+0x7800] ;  /* 0x00780000cc74783b */ /* 0x000e620000004200 */
[----:B------:R-:W-:Y:S01]  /*a490*/  FADD.FTZ R0, R139, R0 ;  /* 0x000000008b007221 */ /* 0x000fe20000010000 */
[C---:B------:R-:W-:Y:S04]  /*a4a0*/  HMMA.16816.F32 R60, R72.reuse, R80, R60 ;  /* 0x00000050483c723c */ /* 0x040fe8000000183c */
[----:B------:R-:W-:Y:S02]  /*a4b0*/  FADD.FTZ R2, R242, R2 ;  /* 0x00000002f2027221 */ /* 0x000fe40000010000 */
[----:B------:R-:W-:Y:S02]  /*a4c0*/  FADD.FTZ R3, R3, R0 ;  /* 0x0000000003037221 */ /* 0x000fe40000010000 */
[----:B------:R-:W-:Y:S04]  /*a4d0*/  HMMA.16816.F32 R64, R72, R82, R64 ;  /* 0x000000524840723c */ /* 0x000fe80000001840 */
[----:B------:R-:W-:Y:S02]  /*a4e0*/  FADD.FTZ R2, R234, R2 ;  /* 0x00000002ea027221 */ /* 0x000fe40000010000 */
[----:B------:R-:W-:Y:S02]  /*a4f0*/  FADD.FTZ R3, R136, R3 ;  /* 0x0000000388037221 */ /* 0x000fe40000010000 */
[C---:B--2---:R-:W-:Y:S01]  /*a500*/  HMMA.16816.F32 R72, R132.reuse, R84, R4 ;  /* 0x000000548448723c */ /* 0x044fe20000001804 */
[----:B------:R-:W-:Y:S04]  /*a510*/  LDSM.16.MT88.4 R4, [R206+0x7800] ;  /* 0x00780000ce04783b */ /* 0x000fe80000004200 */
[----:B------:R-:W-:Y:S03]  /*a520*/  FADD.FTZ R2, R127, R2 ;  /* 0x000000027f027221 */ /* 0x000fe60000010000 */
[C---:B------:R-:W-:Y:S01]  /*a530*/  HMMA.16816.F32 R76, R132.reuse, R86, R8 ;  /* 0x00000056844c723c */ /* 0x040fe20000001808 */
[----:B------:R-:W2:Y:S03]  /*a540*/  LDL R8, [R1+0x4] ;  /* 0x0000040001087983 */ /* 0x000ea60000100800 */
[----:B------:R-:W-:Y:S02]  /*a550*/  FADD.FTZ R2, R124, R2 ;  /* 0x000000027c027221 */ /* 0x000fe40000010000 */
[----:B------:R-:W4:Y:S02]  /*a560*/  LDSM.16.MT88.4 R124, [R203+0x7800] ;  /* 0x00780000cb7c783b */ /* 0x000f240000004200 */
[C---:B------:R-:W-:Y:S04]  /*a570*/  HMMA.16816.F32 R80, R132.reuse, R88, R12 ;  /* 0x000000588450723c */ /* 0x040fe8000000180c */
[----:B------:R-:W-:Y:S04]  /*a580*/  FADD.FTZ R2, R188, R2 ;  /* 0x00000002bc027221 */ /* 0x000fe80000010000 */
        /* <DEDUP_REMOVED lines=10> */
[C---:B---3--:R-:W-:Y:S04]  /*a630*/  HMMA.16816.F32 R104, R132.reuse, R108, R36 ;  /* 0x0000006c8468723c */ /* 0x048fe80000001824 */
[----:B------:R-:W-:Y:S04]  /*a640*/  FADD.FTZ R2, R158, R2 ;  /* 0x000000029e027221 */ /* 0x000fe80000010000 */
[C---:B------:R-:W-:Y:S04]  /*a650*/  HMMA.16816.F32 R108, R132.reuse, R110, R40 ;  /* 0x0000006e846c723c */ /* 0x040fe80000001828 */
[----:B------:R-:W-:Y:S04]  /*a660*/  FADD.FTZ R2, R156, R2 ;  /* 0x000000029c027221 */ /* 0x000fe80000010000 */
[C---:B-1----:R-:W-:Y:S04]  /*a670*/  HMMA.16816.F32 R112, R132.reuse, R116, R44 ;  /* 0x000000748470723c */ /* 0x042fe8000000182c */
[----:B------:R-:W-:Y:S04]  /*a680*/  FADD.FTZ R2, R155, R2 ;  /* 0x000000029b027221 */ /* 0x000fe80000010000 */
[C---:B------:R-:W-:Y:S04]  /*a690*/  HMMA.16816.F32 R116, R132.reuse, R118, R48 ;  /* 0x000000768474723c */ /* 0x040fe80000001830 */
[----:B------:R-:W-:Y:S04]  /*a6a0*/  FADD.FTZ R2, R121, R2 ;  /* 0x0000000279027221 */ /* 0x000fe80000010000 */
[C---:B----4-:R-:W-:Y:S04]  /*a6b0*/  HMMA.16816.F32 R120, R132.reuse, R124, R52 ;  /* 0x0000007c8478723c */ /* 0x050fe80000001834 */
[----:B------:R-:W-:Y:S04]  /*a6c0*/  FADD.FTZ R2, R154, R2 ;  /* 0x000000029a027221 */ /* 0x000fe80000010000 */
[C---:B------:R-:W-:Y:S04]  /*a6d0*/  HMMA.16816.F32 R124, R132.reuse, R126, R56 ;  /* 0x0000007e847c723c */ /* 0x040fe80000001838 */
[----:B------:R-:W-:Y:S04]  /*a6e0*/  FADD.FTZ R2, R152, R2 ;  /* 0x0000000298027221 */ /* 0x000fe80000010000 */
[----:B------:R-:W-:Y:S04]  /*a6f0*/  FADD.FTZ R2, R151, R2 ;  /* 0x0000000297027221 */ /* 0x000fe80000010000 */
[----:B------:R-:W-:Y:S02]  /*a700*/  FADD.FTZ R2, R129, R2 ;  /* 0x0000000281027221 */ /* 0x000fe40000010000 */
[C---:B------:R-:W-:Y:S03]  /*a710*/  HMMA.16816.F32 R128, R132.reuse, R4, R60 ;  /* 0x000000048480723c */ /* 0x040fe6000000183c */
[----:B------:R-:W-:Y:S04]  /*a720*/  FADD.FTZ R2, R150, R2 ;  /* 0x0000000296027221 */ /* 0x000fe80000010000 */
[----:B------:R-:W-:Y:S01]  /*a730*/  FADD.FTZ R2, R138, R2 ;  /* 0x000000028a027221 */ /* 0x000fe20000010000 */
[----:B------:R-:W-:Y:S04]  /*a740*/  HMMA.16816.F32 R132, R132, R6, R64 ;  /* 0x000000068484723c */ /* 0x000fe80000001840 */
[----:B------:R-:W-:Y:S04]  /*a750*/  FADD.FTZ R0, R137, R2 ;  /* 0x0000000289007221 */ /* 0x000fe80000010000 */
[----:B------:R-:W-:Y:S04]  /*a760*/  FADD.FTZ R2, R71, R0 ;  /* 0x0000000047027221 */ /* 0x000fe80000010000 */
[----:B------:R-:W-:Y:S02]  /*a770*/  FADD.FTZ R2, R149, R2 ;  /* 0x0000000295027221 */ /* 0x000fe40000010000 */
[----:B------:R-:W-:Y:S01]  /*a780*/  FADD.FTZ R0, R70, R3 ;  /* 0x0000000346007221 */ /* 0x000fe20000010000 */
[----:B------:R-:W-:Y:S02]  /*a790*/  MOV R70, R68 ;  /* 0x0000004400467202 */ /* 0x000fe40000000f00 */
[----:B------:R1:W-:Y:S01]  /*a7a0*/  STL [R1+0xc], R2 ;  /* 0x00000c0201007387 */ /* 0x0003e20000100800 */
[----:B------:R-:W-:Y:S01]  /*a7b0*/  FADD.FTZ R0, R148, R0 ;  /* 0x0000000094007221 */ /* 0x000fe20000010000 */
[----:B------:R-:W-:Y:S04]  /*a7c0*/  MOV R3, R69 ;  /* 0x0000004500037202 */ /* 0x000fe80000000f00 */
[----:B------:R1:W-:Y:S01]  /*a7d0*/  STL [R1+0x10], R0 ;  /* 0x0000100001007387 */ /* 0x0003e20000100800 */
[----:B--2---:R-:W-:Y:S01]  /*a7e0*/  ISETP.GT.AND P0, PT, R229, R8, PT ;  /* 0x00000008e500720c */ /* 0x004fe20003f04270 */
[----:B------:R-:W-:Y:S11]  /*a7f0*/  IMAD.MOV.U32 R229, RZ, RZ, R230 ;  /* 0x000000ffffe57224 */ /* 0x000ff600078e00e6 */
[----:B------:R-:W-:Y:S01]  /*a800*/  @!UPT UIADD3 URZ, URZ, URZ, URZ ;  /* 0x0000003f3f3ff290 */ /* 0x000fe2000fffe03f */
[----:B-1----:R-:W-:-:S05]  /*a810*/  @P0 BRA `(.L_x_71) ;  /* 0xffffb77000000947 */ /* 0x002fca000383ffff */
.L_x_70:
[----:B-1----:R-:W2:Y:S02]  /*a820*/  LDL R0, [R1+0x8] ;  /* 0x0000080001007983 */ /* 0x002ea40000100800 */
[----:B--2---:R-:W-:-:S13]  /*a830*/  ISETP.GE.AND P0, PT, R230, R0, PT ;  /* 0x00000000e600720c */ /* 0x004fda0003f06270 */
[----:B------:R-:W-:Y:S05]  /*a840*/  @!P0 BRA `(.L_x_72) ;  /* 0x00003f8000008947 */ /* 0x000fea0003800000 */
[----:B------:R-:W-:Y:S02]  /*a850*/  MOV R71, R68 ;  /* 0x0000004400477202 */ /* 0x000fe40000000f00 */
[----:B------:R-:W-:Y:S02]  /*a860*/  MOV R70, R69 ;  /* 0x0000004500467202 */ /* 0x000fe40000000f00 */
.L_x_73:
[----:B------:R-:W2:Y:S01]  /*a870*/  LDL.64 R162, [R1+0x20] ;  /* 0x0000200001a27983 */ /* 0x000ea20000100a00 */
[----:B------:R-:W-:Y:S04]  /*a880*/  DEPBAR.LE SB0, 0x0 ;  /* 0x000080000000791a */ /* 0x000fe80000000000 */
[----:B------:R-:W-:Y:S01]  /*a890*/  WARPSYNC 0xffffffff ;  /* 0xffffffff00007948 */ /* 0x000fe20003800000 */
[----:B------:R-:W3:Y:S01]  /*a8a0*/  LDL R164, [R1+0x2c] ;  /* 0x00002c0001a47983 */ /* 0x000ee20000100800 */
[----:B-1----:R-:W-:Y:S01]  /*a8b0*/  SHF.R.S32.HI R0, RZ, 0x1f, R230 ;  /* 0x0000001fff007819 */ /* 0x002fe200000114e6 */
[----:B------:R-:W-:Y:S01]  /*a8c0*/  IMAD.WIDE.U32 R68, R230, c[0x0][0x208], RZ ;  /* 0x00008200e6447a25 */ /* 0x000fe200078e00ff */
[----:B------:R-:W-:Y:S01]  /*a8d0*/  MOV R229, 0x6 ;  /* 0x0000000600e57802 */ /* 0x000fe20000000f00 */
[----:B------:R-:W-:Y:S02]  /*a8e0*/  BAR.SYNC.DEFER_BLOCKING 0x0 ;  /* 0x0000000000007b1d */ /* 0x000fe40000010000 */
[----:B------:R-:W-:Y:S01]  /*a8f0*/  IMAD R0, R0, c[0x0][0x208], RZ ;  /* 0x0000820000007a24 */ /* 0x000fe200078e02ff */
[----:B------:R-:W-:Y:S03]  /*a900*/  SHF.L.U32 R3, R68, 0x7, RZ ;  /* 0x0000000744037819 */ /* 0x000fe600000006ff */
[----:B------:R-:W-:Y:S05]  /*a910*/  IMAD R0, R230, c[0x0][0x20c], R0 ;  /* 0x00008300e6007a24 */ /* 0x000fea00078e0200 */
[----:B------:R-:W-:Y:S04]  /*a920*/  IADD3 R0, R69, R0, RZ ;  /* 0x0000000045007210 */ /* 0x000fe80007ffe0ff */
[----:B------:R-:W-:Y:S01]  /*a930*/  SHF.L.U64.HI R0, R68, 0x7, R0 ;  /* 0x0000000744007819 */ /* 0x000fe20000010200 */
[----:B------:R-:W1:Y:S08]  /*a940*/  LDSM.16.M88.4 R8, [R201] ;  /* 0x00000000c908783b */ /* 0x000e700000000200 */
        /* <DEDUP_REMOVED lines=16> */
[C---:B------:R-:W-:Y:S07]  /*aa50*/  HMMA.16816.F32 R28, R140.reuse, R32, RZ ;  /* 0x000000208c1c723c */ /* 0x040fee00000018ff */
[----:B------:R-:W4:Y:S01]  /*aa60*/  LDSM.16.M88.4 R156, [R220] ;  /* 0x00000000dc9c783b */ /* 0x000f220000000200 */
[C---:B------:R-:W-:Y:S08]  /*aa70*/  HMMA.16816.F32 R32, R140.reuse, R34, RZ ;  /* 0x000000228c20723c */ /* 0x040ff000000018ff */
[C---:B------:R-:W-:Y:S08]  /*aa80*/  HMMA.16816.F32 R36, R140.reuse, R40, RZ ;  /* 0x000000288c24723c */ /* 0x040ff000000018ff */
[C---:B------:R-:W-:Y:S08]  /*aa90*/  HMMA.16816.F32 R40, R140.reuse, R42, RZ ;  /* 0x0000002a8c28723c */ /* 0x040ff000000018ff */
[C---:B-1----:R-:W-:Y:S08]  /*aaa0*/  HMMA.16816.F32 R44, R140.reuse, R48, RZ ;  /* 0x000000308c2c723c */ /* 0x042ff000000018ff */
[C---:B------:R-:W-:Y:S08]  /*aab0*/  HMMA.16816.F32 R48, R140.reuse, R50, RZ ;  /* 0x000000328c30723c */ /* 0x040ff000000018ff */
[C---:B------:R-:W-:Y:S08]  /*aac0*/  HMMA.16816.F32 R52, R140.reuse, R56, RZ ;  /* 0x000000388c34723c */ /* 0x040ff000000018ff */
[C---:B------:R-:W-:Y:S08]  /*aad0*/  HMMA.16816.F32 R56, R140.reuse, R58, RZ ;  /* 0x0000003a8c38723c */ /* 0x040ff000000018ff */
[C---:B----4-:R-:W-:Y:S08]  /*aae0*/  HMMA.16816.F32 R60, R140.reuse, R64, RZ ;  /* 0x000000408c3c723c */ /* 0x050ff000000018ff */
[----:B------:R-:W-:Y:S08]  /*aaf0*/  HMMA.16816.F32 R64, R140, R66, RZ ;  /* 0x000000428c40723c */ /* 0x000ff000000018ff */
[C---:B------:R-:W-:Y:S08]  /*ab00*/  HMMA.16816.F32 R4, R144.reuse, R136, R4 ;  /* 0x000000889004723c */ /* 0x040ff00000001804 */
[C---:B------:R-:W-:Y:S01]  /*ab10*/  HMMA.16816.F32 R8, R144.reuse, R138, R8 ;  /* 0x0000008a9008723c */ /* 0x040fe20000001808 */
[----:B------:R-:W1:Y:S07]  /*ab20*/  LDSM.16.M88.4 R136, [R219] ;  /* 0x00000000db88783b */ /* 0x000e6e0000000200 */
[C---:B-----5:R-:W-:Y:S08]  /*ab30*/  HMMA.16816.F32 R12, R144.reuse, R148, R12 ;  /* 0x00000094900c723c */ /* 0x060ff0000000180c */
[C---:B------:R-:W-:Y:S01]  /*ab40*/  HMMA.16816.F32 R16, R144.reuse, R150, R16 ;  /* 0x000000969010723c */ /* 0x040fe20000001810 */
[----:B------:R-:W4:Y:S07]  /*ab50*/  LDSM.16.M88.4 R148, [R218] ;  /* 0x00000000da94783b */ /* 0x000f2e0000000200 */
[C---:B------:R-:W-:Y:S08]  /*ab60*/  HMMA.16816.F32 R20, R144.reuse, R152, R20 ;  /* 0x000000989014723c */ /* 0x040ff00000001814 */
[C---:B------:R-:W-:Y:S01]  /*ab70*/  HMMA.16816.F32 R24, R144.reuse, R154, R24 ;  /* 0x0000009a9018723c */ /* 0x040fe20000001818 */
[----:B------:R-:W5:Y:S07]  /*ab80*/  LDSM.16.M88.4 R152, [R217] ;  /* 0x00000000d998783b */ /* 0x000f6e0000000200 */
[C---:B------:R-:W-:Y:S07]  /*ab90*/  HMMA.16816.F32 R28, R144.reuse, R156, R28 ;  /* 0x0000009c901c723c */ /* 0x040fee000000181c */
[----:B------:R-:W-:Y:S01]  /*aba0*/  MOV R156, c[0x0][0x208] ;  /* 0x00008200009c7a02 */ /* 0x000fe20000000f00 */
[C---:B------:R-:W-:Y:S04]  /*abb0*/  HMMA.16816.F32 R32, R144.reuse, R158, R32 ;  /* 0x0000009e9020723c */ /* 0x040fe80000001820 */
[----:B------:R-:W-:Y:S04]  /*abc0*/  SHF.L.U32 R69, R156, 0x6, RZ ;  /* 0x000000069c457819 */ /* 0x000fe800000006ff */
[C---:B-1----:R-:W-:Y:S08]  /*abd0*/  HMMA.16816.F32 R36, R144.reuse, R136, R36 ;  /* 0x000000889024723c */ /* 0x042ff00000001824 */
[C---:B------:R-:W-:Y:S08]  /*abe0*/  HMMA.16816.F32 R40, R144.reuse, R138, R40 ;  /* 0x0000008a9028723c */ /* 0x040ff00000001828 */
[C---:B----4-:R-:W-:Y:S08]  /*abf0*/  HMMA.16816.F32 R44, R144.reuse, R148, R44 ;  /* 0x00000094902c723c */ /* 0x050ff0000000182c */
[C---:B------:R-:W-:Y:S08]  /*ac00*/  HMMA.16816.F32 R48, R144.reuse, R150, R48 ;  /* 0x000000969030723c */ /* 0x040ff00000001830 */
[C---:B-----5:R-:W-:Y:S04]  /*ac10*/  HMMA.16816.F32 R52, R144.reuse, R152, R52 ;  /* 0x000000989034723c */ /* 0x060fe80000001834 */
[C---:B--2---:R-:W-:Y:S04]  /*ac20*/  IADD3 R2, P1, R3.reuse, R162, RZ ;  /* 0x000000a203027210 */ /* 0x044fe80007f3e0ff */
[C---:B------:R-:W-:Y:S04]  /*ac30*/  HMMA.16816.F32 R56, R144.reuse, R154, R56 ;  /* 0x0000009a9038723c */ /* 0x040fe80000001838 */
[----:B---3--:R-:W-:Y:S02]  /*ac40*/  IADD3.X R68, R0, R164, RZ, P1, !PT ;  /* 0x000000a400447210 */ /* 0x008fe40000ffe4ff */
[----:B------:R-:W-:Y:S02]  /*ac50*/  LEA R160, P0, R2, c[0x0][0x1f8], 0x1 ;  /* 0x00007e0002a07a11 */ /* 0x000fe400078008ff */
[----:B------:R-:W-:Y:S04]  /*ac60*/  IADD3 R3, P2, P1, R3, 0x40, R162 ;  /* 0x0000004003037810 */ /* 0x000fe8000795e0a2 */
[----:B------:R-:W-:Y:S02]  /*ac70*/  IADD3.X R0, R0, RZ, R164, P2, P1 ;  /* 0x000000ff00007210 */ /* 0x000fe400017e24a4 */
[----:B------:R-:W-:Y:S02]  /*ac80*/  LEA.HI.X R161, R2, c[0x0][0x1fc], R68, 0x1, P0 ;  /* 0x00007f0002a17a11 */ /* 0x000fe400000f0c44 */
[C---:B------:R-:W-:Y:S02]  /*ac90*/  LEA R162, P0, R3.reuse, c[0x0][0x1f8], 0x1 ;  /* 0x00007e0003a27a11 */ /* 0x040fe400078008ff */
[----:B------:R-:W-:Y:S02]  /*aca0*/  IADD3 R2, P1, R160, R69, RZ ;  /* 0x00000045a0027210 */ /* 0x000fe40007f3e0ff */
[----:B------:R-:W-:Y:S02]  /*acb0*/  LEA.HI.X R163, R3, c[0x0][0x1fc], R0, 0x1, P0 ;  /* 0x00007f0003a37a11 */ /* 0x000fe400000f0c00 */
[----:B------:R-:W-:Y:S02]  /*acc0*/  SHF.L.U64.HI R0, R156, R229, c[0x0][0x20c] ;  /* 0x000083009c007619 */ /* 0x000fe400000102e5 */
[----:B------:R-:W1:Y:S01]  /*acd0*/  LDSM.16.M88.4 R156, [R216] ;  /* 0x00000000d89c783b */ /* 0x000e620000000200 */
[-C--:B------:R-:W-:Y:S02]  /*ace0*/  IADD3 R68, P0, R2, R69.reuse, RZ ;  /* 0x0000004502447210 */ /* 0x080fe40007f1e0ff */
[-C--:B------:R-:W-:Y:S02]  /*acf0*/  IADD3.X R3, R161, R0.reuse, RZ, P1, !PT ;  /* 0x00000000a1037210 */ /* 0x080fe40000ffe4ff */
[----:B------:R-:W-:Y:S02]  /*ad00*/  IADD3 R136, P1, R68, R69, RZ ;  /* 0x0000004544887210 */ /* 0x000fe40007f3e0ff */
[-C--:B------:R-:W-:Y:S01]  /*ad10*/  IADD3.X R69, R3, R0.reuse, RZ, P0, !PT ;  /* 0x0000000003457210 */ /* 0x080fe200007fe4ff */
[----:B------:R-:W-:Y:S01]  /*ad20*/  @!PT LDS RZ, [RZ] ;  /* 0x00000000fffff984 */ /* 0x000fe20000000800 */
[----:B------:R-:W-:Y:S01]  /*ad30*/  @!PT LDS RZ, [RZ] ;  /* 0x00000000fffff984 */ /* 0x000fe20000000800 */
[----:B------:R-:W-:Y:S01]  /*ad40*/  @!PT LDS RZ, [RZ] ;  /* 0x00000000fffff984 */ /* 0x000fe20000000800 */
[----:B------:R2:W-:Y:S03]  /*ad50*/  LDGSTS.E.BYPASS.LTC128B.128 [R228+0x100], [R160.64], !P6 ;  /* 0x00100000a0e47fae */ /* 0x0005e6000f101d46 */
[----:B------:R-:W-:Y:S05]  /*ad60*/  IADD3.X R137, R69, R0, RZ, P1, !PT ;  /* 0x0000000045897210 */ /* 0x000fea0000ffe4ff */
[----:B------:R2:W-:Y:S08]  /*ad70*/  LDGSTS.E.BYPASS.LTC128B.128 [R228+0x4100], [R162.64], !P5 ;  /* 0x04100000a2e47fae */ /* 0x0005f0000e901d46 */
[----:B------:R3:W-:Y:S08]  /*ad80*/  LDGSTS.E.BYPASS.LTC128B.128 [R228+0x1100], [R2.64], !P6 ;  /* 0x0110000002e47fae */ /* 0x0007f0000f101d46 */
[----:B------:R3:W-:Y:S01]  /*ad90*/  LDGSTS.E.BYPASS.LTC128B.128 [R228+0x5100], [R2.64+0x80], !P5 ;  /* 0x0510008002e47fae */ /* 0x0007e2000e901d46 */
[C---:B-1----:R-:W-:Y:S07]  /*ada0*/  HMMA.16816.F32 R60, R144.reuse, R156, R60 ;  /* 0x0000009c903c723c */ /* 0x042fee000000183c */
[----:B------:R1:W-:Y:S01]  /*adb0*/  LDGSTS.E.BYPASS.LTC128B.128 [R228+0x2100], [R68.64], !P6 ;  /* 0x0210000044e47fae */ /* 0x0003e2000f101d46 */
[----:B------:R-:W-:Y:S07]  /*adc0*/  HMMA.16816.F32 R64, R144, R158, R64 ;  /* 0x0000009e9040723c */ /* 0x000fee0000001840 */
[----:B------:R1:W-:Y:S08]  /*add0*/  LDGSTS.E.BYPASS.LTC128B.128 [R228+0x6100], [R68.64+0x80], !P5 ;  /* 0x0610008044e47fae */ /* 0x0003f0000e901d46 */
[----:B------:R4:W-:Y:S08]  /*ade0*/  LDGSTS.E.BYPASS.LTC128B.128 [R228+0x3100], [R136.64], !P6 ;  /* 0x0310000088e47fae */ /* 0x0009f0000f101d46 */
[----:B------:R4:W-:Y:S08]  /*adf0*/  LDGSTS.E.BYPASS.LTC128B.128 [R228+0x7100], [R136.64+0x80], !P5 ;  /* 0x0710008088e47fae */ /* 0x0009f0000e901d46 */
[----:B------:R-:W-:Y:S08]  /*ae00*/  LDSM.16.M88.4 R148, [R205+0x800] ;  /* 0x00080000cd94783b */ /* 0x000ff00000000200 */
[----:B--2---:R-:W-:Y:S08]  /*ae10*/  LDSM.16.M88.4 R160, [R205+0x1000] ;  /* 0x00100000cda0783b */ /* 0x004ff00000000200 */
[----:B------:R-:W-:Y:S08]  /*ae20*/  LDSM.16.M88.4 R164, [R205+0x1800] ;  /* 0x00180000cda4783b */ /* 0x000ff00000000200 */
[----:B----4-:R-:W2:Y:S08]  /*ae30*/  LDSM.16.M88.4 R136, [R205] ;  /* 0x00000000cd88783b */ /* 0x010eb00000000200 */
[----:B------:R-:W0:Y:S08]  /*ae40*/  LDGDEPBAR ;  /* 0x00000000000079af */ /* 0x000e300000000000 */
[----:B------:R-:W4:Y:S08]  /*ae50*/  LDSM.16.M88.4 R180, [R205+0x2000] ;  /* 0x00200000cdb4783b */ /* 0x000f300000000200 */
[----:B------:R-:W5:Y:S08]  /*ae60*/  LDSM.16.M88.4 R188, [R205+0x2800] ;  /* 0x00280000cdbc783b */ /* 0x000f700000000200 */
[----:B------:R-:W1:Y:S01]  /*ae70*/  LDSM.16.M88.4 R152, [R205+0x3000] ;  /* 0x00300000cd98783b */ /* 0x000e620000000200 */
[C---:B--2---:R-:W-:Y:S07]  /*ae80*/  HMMA.16816.F32 R4, R168.reuse, R136, R4 ;  /* 0x00000088a804723c */ /* 0x044fee0000001804 */
[----:B------:R-:W2:Y:S01]  /*ae90*/  LDSM.16.M88.4 R156, [R205+0x3800] ;  /* 0x00380000cd9c783b */ /* 0x000ea20000000200 */
[C---:B------:R-:W-:Y:S07]  /*aea0*/  HMMA.16816.F32 R8, R168.reuse, R138, R8 ;  /* 0x0000008aa808723c */ /* 0x040fee0000001808 */
[----:B------:R-:W1:Y:S01]  /*aeb0*/  LDSM.16.M88.4 R136, [R202] ;  /* 0x00000000ca88783b */ /* 0x000e620000000200 */
[C---:B------:R-:W-:Y:S08]  /*aec0*/  HMMA.16816.F32 R12, R168.reuse, R148, R12 ;  /* 0x00000094a80c723c */ /* 0x040ff0000000180c */
[C---:B------:R-:W-:Y:S01]  /*aed0*/  HMMA.16816.F32 R16, R168.reuse, R150, R16 ;  /* 0x00000096a810723c */ /* 0x040fe20000001810 */
[----:B------:R-:W1:Y:S07]  /*aee0*/  LDSM.16.M88.4 R148, [R202+0x800] ;  /* 0x00080000ca94783b */ /* 0x000e6e0000000200 */
[C---:B------:R-:W-:Y:S08]  /*aef0*/  HMMA.16816.F32 R20, R168.reuse, R160, R20 ;  /* 0x000000a0a814723c */ /* 0x040ff00000001814 */
[C---:B------:R-:W-:Y:S01]  /*af00*/  HMMA.16816.F32 R24, R168.reuse, R162, R24 ;  /* 0x000000a2a818723c */ /* 0x040fe20000001818 */
[----:B------:R-:W-:Y:S07]  /*af10*/  LDSM.16.M88.4 R160, [R202+0x1800] ;  /* 0x00180000caa0783b */ /* 0x000fee0000000200 */
[C---:B------:R-:W-:Y:S08]  /*af20*/  HMMA.16816.F32 R28, R168.reuse, R164, R28 ;  /* 0x000000a4a81c723c */ /* 0x040ff0000000181c */
[C---:B------:R-:W-:Y:S01]  /*af30*/  HMMA.16816.F32 R32, R168.reuse, R166, R32 ;  /* 0x000000a6a820723c */ /* 0x040fe20000001820 */
[----:B------:R-:W-:Y:S07]  /*af40*/  LDSM.16.M88.4 R164, [R202+0x2000] ;  /* 0x00200000caa4783b */ /* 0x000fee0000000200 */
[C---:B----4-:R-:W-:Y:S08]  /*af50*/  HMMA.16816.F32 R36, R168.reuse, R180, R36 ;  /* 0x000000b4a824723c */ /* 0x050ff00000001824 */
[C---:B------:R-:W-:Y:S01]  /*af60*/  HMMA.16816.F32 R40, R168.reuse, R182, R40 ;  /* 0x000000b6a828723c */ /* 0x040fe20000001828 */
[----:B------:R-:W-:Y:S07]  /*af70*/  LDSM.16.M88.4 R180, [R202+0x2800] ;  /* 0x00280000cab4783b */ /* 0x000fee0000000200 */
[C---:B-----5:R-:W-:Y:S08]  /*af80*/  HMMA.16816.F32 R44, R168.reuse, R188, R44 ;  /* 0x000000bca82c723c */ /* 0x060ff0000000182c */
[C---:B------:R-:W-:Y:S01]  /*af90*/  HMMA.16816.F32 R48, R168.reuse, R190, R48 ;  /* 0x000000bea830723c */ /* 0x040fe20000001830 */
[----:B------:R-:W-:Y:S07]  /*afa0*/  LDSM.16.M88.4 R188, [R202+0x3000] ;  /* 0x00300000cabc783b */ /* 0x000fee0000000200 */
[C---:B-1----:R-:W-:Y:S08]  /*afb0*/  HMMA.16816.F32 R52, R168.reuse, R152, R52 ;  /* 0x00000098a834723c */ /* 0x042ff00000001834 */
[C---:B------:R-:W-:Y:S01]  /*afc0*/  HMMA.16816.F32 R56, R168.reuse, R154, R56 ;  /* 0x0000009aa838723c */ /* 0x040fe20000001838 */
[----:B------:R-:W1:Y:S07]  /*afd0*/  LDSM.16.M88.4 R152, [R202+0x1000] ;  /* 0x00100000ca98783b */ /* 0x000e6e0000000200 */
[C---:B--2---:R-:W-:Y:S08]  /*afe0*/  HMMA.16816.F32 R60, R168.reuse, R156, R60 ;  /* 0x0000009ca83c723c */ /* 0x044ff0000000183c */
[----:B------:R-:W-:Y:S01]  /*aff0*/  HMMA.16816.F32 R64, R168, R158, R64 ;  /* 0x0000009ea840723c */ /* 0x000fe20000001840 */
[----:B------:R-:W2:Y:S07]  /*b000*/  LDSM.16.M88.4 R156, [R202+0x3800] ;  /* 0x00380000ca9c783b */ /* 0x000eae0000000200 */
[C---:B------:R-:W-:Y:S08]  /*b010*/  HMMA.16816.F32 R4, R172.reuse, R136, R4 ;  /* 0x00000088ac04723c */ /* 0x040ff00000001804 */
[C---:B------:R-:W-:Y:S01]  /*b020*/  HMMA.16816.F32 R8, R172.reuse, R138, R8 ;  /* 0x0000008aac08723c */ /* 0x040fe20000001808 */
[----:B------:R-:W4:Y:S07]  /*b030*/  LDSM.16.M88.4 R136, [R201+0x4000] ;  /* 0x00400000c988783b */ /* 0x000f2e0000000200 */
[C---:B------:R-:W-:Y:S08]  /*b040*/  HMMA.16816.F32 R12, R172.reuse, R148, R12 ;  /* 0x00000094ac0c723c */ /* 0x040ff0000000180c */
[C---:B------:R-:W-:Y:S01]  /*b050*/  HMMA.16816.F32 R16, R172.reuse, R150, R16 ;  /* 0x00000096ac10723c */ /* 0x040fe20000001810 */
[----:B------:R-:W5:Y:S07]  /*b060*/  LDSM.16.M88.4 R148, [R201+0x4800] ;  /* 0x00480000c994783b */ /* 0x000f6e0000000200 */
[C---:B-1----:R-:W-:Y:S08]  /*b070*/  HMMA.16816.F32 R20, R172.reuse, R152, R20 ;  /* 0x00000098ac14723c */ /* 0x042ff00000001814 */
[C---:B------:R-:W-:Y:S01]  /*b080*/  HMMA.16816.F32 R24, R172.reuse, R154, R24 ;  /* 0x0000009aac18723c */ /* 0x040fe20000001818 */
[----:B------:R-:W1:Y:S07]  /*b090*/  LDSM.16.M88.4 R152, [R201+0x5000] ;  /* 0x00500000c998783b */ /* 0x000e6e0000000200 */
        /* <DEDUP_REMOVED lines=12> */
[C---:B--2---:R-:W-:Y:S08]  /*b160*/  HMMA.16816.F32 R60, R172.reuse, R156, R60 ;  /* 0x0000009cac3c723c */ /* 0x044ff0000000183c */
[----:B------:R-:W-:Y:S01]  /*b170*/  HMMA.16816.F32 R64, R172, R158, R64 ;  /* 0x0000009eac40723c */ /* 0x000fe20000001840 */
[----:B------:R-:W2:Y:S07]  /*b180*/  LDSM.16.M88.4 R156, [R201+0x7800] ;  /* 0x00780000c99c783b */ /* 0x000eae0000000200 */
[C---:B----4-:R-:W-:Y:S08]  /*b190*/  HMMA.16816.F32 R4, R176.reuse, R136, R4 ;  /* 0x00000088b004723c */ /* 0x050ff00000001804 */
[C---:B------:R-:W-:Y:S01]  /*b1a0*/  HMMA.16816.F32 R8, R176.reuse, R138, R8 ;  /* 0x0000008ab008723c */ /* 0x040fe20000001808 */
[----:B------:R-:W4:Y:S07]  /*b1b0*/  LDSM.16.M88.4 R136, [R215] ;  /* 0x00000000d788783b */ /* 0x000f2e0000000200 */
[C---:B-----5:R-:W-:Y:S08]  /*b1c0*/  HMMA.16816.F32 R12, R176.reuse, R148, R12 ;  /* 0x00000094b00c723c */ /* 0x060ff0000000180c */
[C---:B------:R-:W-:Y:S01]  /*b1d0*/  HMMA.16816.F32 R16, R176.reuse, R150, R16 ;  /* 0x00000096b010723c */ /* 0x040fe20000001810 */
[----:B------:R-:W5:Y:S07]  /*b1e0*/  LDSM.16.M88.4 R148, [R214] ;  /* 0x00000000d694783b */ /* 0x000f6e0000000200 */
[C---:B-1----:R-:W-:Y:S08]  /*b1f0*/  HMMA.16816.F32 R20, R176.reuse, R152, R20 ;  /* 0x00000098b014723c */ /* 0x042ff00000001814 */
[C---:B------:R-:W-:Y:S01]  /*b200*/  HMMA.16816.F32 R24, R176.reuse, R154, R24 ;  /* 0x0000009ab018723c */ /* 0x040fe20000001818 */
[----:B------:R-:W1:Y:S07]  /*b210*/  LDSM.16.M88.4 R152, [R213] ;  /* 0x00000000d598783b */ /* 0x000e6e0000000200 */
[C---:B------:R-:W-:Y:S08]  /*b220*/  HMMA.16816.F32 R28, R176.reuse, R160, R28 ;  /* 0x000000a0b01c723c */ /* 0x040ff0000000181c */
[C---:B------:R-:W-:Y:S01]  /*b230*/  HMMA.16816.F32 R32, R176.reuse, R162, R32 ;  /* 0x000000a2b020723c */ /* 0x040fe20000001820 */
[----:B------:R-:W-:Y:S07]  /*b240*/  LDSM.16.M88.4 R160, [R211] ;  /* 0x00000000d3a0783b */ /* 0x000fee0000000200 */
        /* <DEDUP_REMOVED lines=9> */
[C---:B--2---:R-:W-:Y:S08]  /*b2e0*/  HMMA.16816.F32 R60, R176.reuse, R156, R60 ;  /* 0x0000009cb03c723c */ /* 0x044ff0000000183c */
[----:B------:R-:W-:Y:S01]  /*b2f0*/  HMMA.16816.F32 R64, R176, R158, R64 ;  /* 0x0000009eb040723c */ /* 0x000fe20000001840 */
[----:B------:R-:W2:Y:S07]  /*b300*/  LDSM.16.M88.4 R156, [R212] ;  /* 0x00000000d49c783b */ /* 0x000eae0000000200 */
[C---:B----4-:R-:W-:Y:S08]  /*b310*/  HMMA.16816.F32 R4, R184.reuse, R136, R4 ;  /* 0x00000088b804723c */ /* 0x050ff00000001804 */
[C---:B------:R-:W-:Y:S01]  /*b320*/  HMMA.16816.F32 R8, R184.reuse, R138, R8 ;  /* 0x0000008ab808723c */ /* 0x040fe20000001808 */
[----:B------:R-:W4:Y:S07]  /*b330*/  LDSM.16.M88.4 R136, [R205+0x4000] ;  /* 0x00400000cd88783b */ /* 0x000f2e0000000200 */
[C---:B-----5:R-:W-:Y:S08]  /*b340*/  HMMA.16816.F32 R12, R184.reuse, R148, R12 ;  /* 0x00000094b80c723c */ /* 0x060ff0000000180c */
[C---:B------:R-:W-:Y:S01]  /*b350*/  HMMA.16816.F32 R16, R184.reuse, R150, R16 ;  /* 0x00000096b810723c */ /* 0x040fe20000001810 */
[----:B------:R-:W5:Y:S07]  /*b360*/  LDSM.16.M88.4 R148, [R205+0x4800] ;  /* 0x00480000cd94783b */ /* 0x000f6e0000000200 */
        /* <DEDUP_REMOVED lines=21> */
[C---:B-----5:R-:W-:Y:S08]  /*b4c0*/  HMMA.16816.F32 R12, R192.reuse, R148, R12 ;  /* 0x00000094c00c723c */ /* 0x060ff0000000180c */
[C---:B------:R-:W-:Y:S01]  /*b4d0*/  HMMA.16816.F32 R16, R192.reuse, R150, R16 ;  /* 0x00000096c010723c */ /* 0x040fe20000001810 */
[----:B------:R-:W5:Y:S07]  /*b4e0*/  LDSM.16.M88.4 R148, [R202+0x4800] ;  /* 0x00480000ca94783b */ /* 0x000f6e0000000200 */
[C---:B-1----:R-:W-:Y:S08]  /*b4f0*/  HMMA.16816.F32 R20, R192.reuse, R152, R20 ;  /* 0x00000098c014723c */ /* 0x042ff00000001814 */
[C---:B------:R-:W-:Y:S08]  /*b500*/  HMMA.16816.F32 R24, R192.reuse, R154, R24 ;  /* 0x0000009ac018723c */ /* 0x040ff00000001818 */
[C---:B--2---:R-:W-:Y:S08]  /*b510*/  HMMA.16816.F32 R28, R192.reuse, R156, R28 ;  /* 0x0000009cc01c723c */ /* 0x044ff0000000181c */
        /* <DEDUP_REMOVED lines=11> */
[C---:B-----5:R-:W-:Y:S08]  /*b5d0*/  HMMA.16816.F32 R12, R196.reuse, R148, R12 ;  /* 0x00000094c40c723c */ /* 0x060ff0000000180c */
[----:B------:R-:W-:Y:S01]  /*b5e0*/  FMUL.FTZ R4, R4, c[0x0][0x320] ;  /* 0x0000c80004047a20 */ /* 0x000fe20000410000 */
[C---:B------:R-:W-:Y:S03]  /*b5f0*/  HMMA.16816.F32 R16, R196.reuse, R150, R16 ;  /* 0x00000096c410723c */ /* 0x040fe60000001810 */
        /* <DEDUP_REMOVED lines=17> */
[----:B------:R1:W2:Y:S01]  /*b710*/  MUFU.TANH R156, R7 ;  /* 0x00000007009c7308 */ /* 0x0002a20000002400 */
[----:B------:R-:W-:Y:S09]  /*b720*/  FMUL.FTZ R19, R19, c[0x0][0x320] ;  /* 0x0000c80013137a20 */ /* 0x000ff20000410000 */
[----:B------:R-:W-:Y:S01]  /*b730*/  MUFU.TANH R152, R8 ;  /* 0x0000000800987308 */ /* 0x000fe20000002400 */
[----:B---3--:R-:W-:Y:S09]  /*b740*/  FMNMX.FTZ R2, R155, R71, !PT ;  /* 0x000000479b027209 */ /* 0x008ff20007810000 */
[----:B------:R-:W-:Y:S01]  /*b750*/  MUFU.TANH R148, R9 ;  /* 0x0000000900947308 */ /* 0x000fe20000002400 */
[----:B-1----:R-:W1:Y:S01]  /*b760*/  LDSM.16.M88.4 R4, [R202+0x5000] ;  /* 0x00500000ca04783b */ /* 0x002e620000000200 */
[----:B--2---:R-:W-:Y:S08]  /*b770*/  FMNMX.FTZ R2, R156, R2, !PT ;  /* 0x000000029c027209 */ /* 0x004ff00007810000 */
[----:B------:R-:W2:Y:S10]  /*b780*/  MUFU.TANH R149, R10 ;  /* 0x0000000a00957308 */ /* 0x000eb40000002400 */
[----:B------:R3:W4:Y:S10]  /*b790*/  MUFU.TANH R154, R11 ;  /* 0x0000000b009a7308 */ /* 0x0007340000002400 */
[----:B------:R5:W-:Y:S01]  /*b7a0*/  MUFU.TANH R151, R13 ;  /* 0x0000000d00977308 */ /* 0x000be20000002400 */
[----:B--2---:R-:W-:Y:S09]  /*b7b0*/  FMNMX.FTZ R2, R149, R2, !PT ;  /* 0x0000000295027209 */ /* 0x004ff20007810000 */
[----:B------:R-:W-:Y:S01]  /*b7c0*/  MUFU.TANH R150, R12 ;  /* 0x0000000c00967308 */ /* 0x000fe20000002400 */
[----:B---3--:R-:W2:Y:S01]  /*b7d0*/  LDSM.16.M88.4 R8, [R202+0x5800] ;  /* 0x00580000ca08783b */ /* 0x008ea20000000200 */
[C---:B-1----:R-:W-:Y:S03]  /*b7e0*/  HMMA.16816.F32 R20, R196.reuse, R4, R20 ;  /* 0x00000004c414723c */ /* 0x042fe60000001814 */
[----:B----4-:R-:W-:Y:S05]  /*b7f0*/  FMNMX.FTZ R2, R154, R2, !PT ;  /* 0x000000029a027209 */ /* 0x010fea0007810000 */
[----:B------:R-:W1:Y:S01]  /*b800*/  MUFU.TANH R157, R14 ;  /* 0x0000000e009d7308 */ /* 0x000e620000002400 */
[C---:B------:R-:W-:Y:S01]  /*b810*/  HMMA.16816.F32 R24, R196.reuse, R6, R24 ;  /* 0x00000006c418723c */ /* 0x040fe20000001818 */
[----:B------:R-:W3:Y:S08]  /*b820*/  LDSM.16.M88.4 R4, [R202+0x6000] ;  /* 0x00600000ca04783b */ /* 0x000ef00000000200 */
[----:B------:R-:W-:Y:S01]  /*b830*/  MUFU.TANH R159, R16 ;  /* 0x00000010009f7308 */ /* 0x000fe20000002400 */
[----:B-----5:R-:W4:Y:S05]  /*b840*/  LDL R13, [R1+0x28] ;  /* 0x00002800010d7983 */ /* 0x020f2a0000100800 */
[----:B------:R-:W-:Y:S04]  /*b850*/  FMUL.FTZ R20, R20, c[0x0][0x320] ;  /* 0x0000c80014147a20 */ /* 0x000fe80000410000 */
[----:B------:R-:W5:Y:S01]  /*b860*/  MUFU.TANH R158, R15 ;  /* 0x0000000f009e7308 */ /* 0x000f620000002400 */
[----:B------:R-:W-:Y:S02]  /*b870*/  FMUL.FTZ R21, R21, c[0x0][0x320] ;  /* 0x0000c80015157a20 */ /* 0x000fe40000410000 */
[----:B------:R-:W-:Y:S01]  /*b880*/  FMUL.FTZ R22, R22, c[0x0][0x320] ;  /* 0x0000c80016167a20 */ /* 0x000fe20000410000 */
[----:B-1----:R-:W-:Y:S01]  /*b890*/  FMNMX.FTZ R2, R157, R2, !PT ;  /* 0x000000029d027209 */ /* 0x002fe20007810000 */
[----:B------:R-:W-:Y:S02]  /*b8a0*/  FMUL.FTZ R23, R23, c[0x0][0x320] ;  /* 0x0000c80017177a20 */ /* 0x000fe40000410000 */
[----:B------:R-:W-:Y:S02]  /*b8b0*/  FMUL.FTZ R24, R24, c[0x0][0x320] ;  /* 0x0000c80018187a20 */ /* 0x000fe40000410000 */
[----:B------:R-:W-:Y:S01]  /*b8c0*/  FMUL.FTZ R25, R25, c[0x0][0x320] ;  /* 0x0000c80019197a20 */ /* 0x000fe20000410000 */
[----:B------:R-:W-:Y:S01]  /*b8d0*/  MUFU.TANH R160, R17 ;  /* 0x0000001100a07308 */ /* 0x000fe20000002400 */
[----:B------:R-:W-:Y:S02]  /*b8e0*/  FMUL.FTZ R26, R26, c[0x0][0x320] ;  /* 0x0000c8001a1a7a20 */ /* 0x000fe40000410000 */
[----:B------:R-:W-:Y:S01]  /*b8f0*/  FMUL.FTZ R27, R27, c[0x0][0x320] ;  /* 0x0000c8001b1b7a20 */ /* 0x000fe20000410000 */
[C---:B--2---:R-:W-:Y:S06]  /*b900*/  HMMA.16816.F32 R28, R196.reuse, R8, R28 ;  /* 0x00000008c41c723c */ /* 0x044fec000000181c */
[----:B------:R-:W1:Y:S02]  /*b910*/  MUFU.TANH R167, R18 ;  /* 0x0000001200a77308 */ /* 0x000e640000002400 */
[C---:B------:R-:W-:Y:S01]  /*b920*/  HMMA.16816.F32 R32, R196.reuse, R10, R32 ;  /* 0x0000000ac420723c */ /* 0x040fe20000001820 */
[----:B------:R-:W2:Y:S03]  /*b930*/  LDSM.16.M88.4 R8, [R202+0x6800] ;  /* 0x00680000ca08783b */ /* 0x000ea60000000200 */
[----:B-----5:R-:W-:Y:S04]  /*b940*/  FMNMX.FTZ R2, R158, R2, !PT ;  /* 0x000000029e027209 */ /* 0x020fe80007810000 */
[----:B------:R-:W-:Y:S01]  /*b950*/  MUFU.TANH R181, R20 ;  /* 0x0000001400b57308 */ /* 0x000fe20000002400 */
[C---:B---3--:R-:W-:Y:S07]  /*b960*/  HMMA.16816.F32 R36, R196.reuse, R4, R36 ;  /* 0x00000004c424723c */ /* 0x048fee0000001824 */
[----:B------:R-:W-:Y:S01]  /*b970*/  FMUL.FTZ R28, R28, c[0x0][0x320] ;  /* 0x0000c8001c1c7a20 */ /* 0x000fe20000410000 */
[C---:B------:R-:W-:Y:S01]  /*b980*/  HMMA.16816.F32 R40, R196.reuse, R6, R40 ;  /* 0x00000006c428723c */ /* 0x040fe20000001828 */
[----:B------:R-:W3:Y:S01]  /*b990*/  MUFU.TANH R180, R19 ;  /* 0x0000001300b47308 */ /* 0x000ee20000002400 */
[----:B------:R-:W5:Y:S02]  /*b9a0*/  LDSM.16.M88.4 R4, [R202+0x7000] ;  /* 0x00700000ca04783b */ /* 0x000f640000000200 */
[----:B------:R-:W-:Y:S01]  /*b9b0*/  FMUL.FTZ R29, R29, c[0x0][0x320] ;  /* 0x0000c8001d1d7a20 */ /* 0x000fe20000410000 */
[----:B-1----:R-:W-:Y:S01]  /*b9c0*/  FMNMX.FTZ R2, R167, R2, !PT ;  /* 0x00000002a7027209 */ /* 0x002fe20007810000 */
[----:B------:R-:W-:Y:S02]  /*b9d0*/  FMUL.FTZ R30, R30, c[0x0][0x320] ;  /* 0x0000c8001e1e7a20 */ /* 0x000fe40000410000 */
[----:B------:R-:W-:Y:S03]  /*b9e0*/  FMUL.FTZ R31, R31, c[0x0][0x320] ;  /* 0x0000c8001f1f7a20 */ /* 0x000fe60000410000 */
[----:B------:R-:W-:Y:S01]  /*b9f0*/  MUFU.TANH R182, R21 ;  /* 0x0000001500b67308 */ /* 0x000fe20000002400 */
[----:B------:R-:W-:Y:S02]  /*ba00*/  FMUL.FTZ R33, R33, c[0x0][0x320] ;  /* 0x0000c80021217a20 */ /* 0x000fe40000410000 */
[----:B------:R-:W-:Y:S02]  /*ba10*/  FMUL.FTZ R34, R34, c[0x0][0x320] ;  /* 0x0000c80022227a20 */ /* 0x000fe40000410000 */
[----:B------:R-:W-:Y:S02]  /*ba20*/  FMUL.FTZ R36, R36, c[0x0][0x320] ;  /* 0x0000c80024247a20 */ /* 0x000fe40000410000 */
[----:B------:R-:W-:Y:S02]  /*ba30*/  FMUL.FTZ R37, R37, c[0x0][0x320] ;  /* 0x0000c80025257a20 */ /* 0x000fe40000410000 */
[----:B------:R-:W-:Y:S01]  /*ba40*/  FMUL.FTZ R38, R38, c[0x0][0x320] ;  /* 0x0000c80026267a20 */ /* 0x000fe20000410000 */
[----:B------:R-:W1:Y:S01]  /*ba50*/  MUFU.TANH R183, R22 ;  /* 0x0000001600b77308 */ /* 0x000e620000002400 */
[----:B------:R-:W-:Y:S01]  /*ba60*/  FMUL.FTZ R39, R39, c[0x0][0x320] ;  /* 0x0000c80027277a20 */ /* 0x000fe20000410000 */
[C---:B--2---:R-:W-:Y:S03]  /*ba70*/  HMMA.16816.F32 R44, R196.reuse, R8, R44 ;  /* 0x00000008c42c723c */ /* 0x044fe6000000182c */
[----:B------:R-:W-:Y:S01]  /*ba80*/  FMUL.FTZ R42, R42, c[0x0][0x320] ;  /* 0x0000c8002a2a7a20 */ /* 0x000fe20000410000 */
[----:B---3--:R-:W-:Y:S01]  /*ba90*/  FMNMX.FTZ R2, R180, R2, !PT ;  /* 0x00000002b4027209 */ /* 0x008fe20007810000 */
[----:B------:R-:W-:Y:S03]  /*baa0*/  FMUL.FTZ R43, R43, c[0x0][0x320] ;  /* 0x0000c8002b2b7a20 */ /* 0x000fe60000410000 */
[----:B------:R-:W-:Y:S01]  /*bab0*/  MUFU.TANH R3, R42 ;  /* 0x0000002a00037308 */ /* 0x000fe20000002400 */
[C---:B------:R-:W-:Y:S01]  /*bac0*/  HMMA.16816.F32 R48, R196.reuse, R10, R48 ;  /* 0x0000000ac430723c */ /* 0x040fe20000001830 */
[----:B------:R-:W2:Y:S01]  /*bad0*/  LDSM.16.M88.4 R8, [R202+0x7800] ;  /* 0x00780000ca08783b */ /* 0x000ea20000000200 */
[----:B------:R-:W-:Y:S04]  /*bae0*/  DEPBAR.LE SB0, 0x0 ;  /* 0x000080000000791a */ /* 0x000fe80000000000 */
[----:B------:R-:W-:Y:S02]  /*baf0*/  FMUL.FTZ R35, R35, c[0x0][0x320] ;  /* 0x0000c80023237a20 */ /* 0x000fe40000410000 */
[----:B------:R-:W-:Y:S01]  /*bb00*/  FMUL.FTZ R41, R41, c[0x0][0x320] ;  /* 0x0000c80029297a20 */ /* 0x000fe20000410000 */
[----:B------:R-:W-:Y:S01]  /*bb10*/  MUFU.TANH R0, R43 ;  /* 0x0000002b00007308 */ /* 0x000fe20000002400 */
[C---:B-----5:R-:W-:Y:S01]  /*bb20*/  HMMA.16816.F32 R52, R196.reuse, R4, R52 ;  /* 0x00000004c434723c */ /* 0x060fe20000001834 */
[----:B------:R-:W-:Y:S04]  /*bb30*/  BAR.SYNC.DEFER_BLOCKING 0x0 ;  /* 0x0000000000007b1d */ /* 0x000fe80000010000 */
[----:B------:R-:W-:Y:S01]  /*bb40*/  FMUL.FTZ R32, R32, c[0x0][0x320] ;  /* 0x0000c80020207a20 */ /* 0x000fe20000410000 */
[----:B-1----:R-:W-:Y:S01]  /*bb50*/  FMNMX.FTZ R2, R183, R2, !PT ;  /* 0x00000002b7027209 */ /* 0x002fe20007810000 */
[----:B------:R-:W-:Y:S01]  /*bb60*/  FMUL.FTZ R44, R44, c[0x0][0x320] ;  /* 0x0000c8002c2c7a20 */ /* 0x000fe20000410000 */
[C---:B------:R-:W-:Y:S01]  /*bb70*/  HMMA.16816.F32 R56, R196.reuse, R6, R56 ;  /* 0x00000006c438723c */ /* 0x040fe20000001838 */
[----:B------:R-:W-:Y:S03]  /*bb80*/  MUFU.TANH R189, R24 ;  /* 0x0000001800bd7308 */ /* 0x000fe60000002400 */
[----:B------:R-:W-:Y:S02]  /*bb90*/  FMUL.FTZ R45, R45, c[0x0][0x320] ;  /* 0x0000c8002d2d7a20 */ /* 0x000fe40000410000 */
        /* <DEDUP_REMOVED lines=11> */
[----:B------:R-:W-:Y:S02]  /*bc50*/  FMUL.FTZ R56, R56, c[0x0][0x320] ;  /* 0x0000c80038387a20 */ /* 0x000fe40000410000 */
[----:B------:R-:W-:Y:S02]  /*bc60*/  FMUL.FTZ R58, R58, c[0x0][0x320] ;  /* 0x0000c8003a3a7a20 */ /* 0x000fe40000410000 */
[----:B------:R-:W-:Y:S01]  /*bc70*/  FMUL.FTZ R59, R59, c[0x0][0x320] ;  /* 0x0000c8003b3b7a20 */ /* 0x000fe20000410000 */
[----:B------:R2:W-:Y:S01]  /*bc80*/  MUFU.TANH R247, R56 ;  /* 0x0000003800f77308 */ /* 0x0005e20000002400 */
[----:B------:R-:W-:Y:S01]  /*bc90*/  HMMA.16816.F32 R64, R196, R10, R64 ;  /* 0x0000000ac440723c */ /* 0x000fe20000001840 */
[----:B------:R-:W3:Y:S02]  /*bca0*/  LDL.64 R10, [R1+0x18] ;  /* 0x00001800010a7983 */ /* 0x000ee40000100a00 */
[----:B------:R-:W-:Y:S02]  /*bcb0*/  FMUL.FTZ R57, R57, c[0x0][0x320] ;  /* 0x0000c80039397a20 */ /* 0x000fe40000410000 */
[----:B------:R-:W-:Y:S02]  /*bcc0*/  FMUL.FTZ R48, R48, c[0x0][0x320] ;  /* 0x0000c80030307a20 */ /* 0x000fe40000410000 */
[----:B------:R-:W-:Y:S02]  /*bcd0*/  FMUL.FTZ R49, R49, c[0x0][0x320] ;  /* 0x0000c80031317a20 */ /* 0x000fe40000410000 */
[----:B------:R5:W-:Y:S03]  /*bce0*/  MUFU.TANH R51, R57 ;  /* 0x0000003900337308 */ /* 0x000be60000002400 */
[----:B------:R-:W-:Y:S01]  /*bcf0*/  FMUL.FTZ R40, R40, c[0x0][0x320] ;  /* 0x0000c80028287a20 */ /* 0x000fe20000410000 */
[----:B-1----:R-:W-:Y:S02]  /*bd00*/  FMNMX.FTZ R2, R188, R2, !PT ;  /* 0x00000002bc027209 */ /* 0x002fe40007810000 */
[----:B------:R-:W-:Y:S02]  /*bd10*/  FMUL.FTZ R62, R62, c[0x0][0x320] ;  /* 0x0000c8003e3e7a20 */ /* 0x000fe40000410000 */
[----:B------:R-:W-:Y:S02]  /*bd20*/  FMUL.FTZ R61, R61, c[0x0][0x320] ;  /* 0x0000c8003d3d7a20 */ /* 0x000fe40000410000 */
[----:B------:R-:W1:Y:S01]  /*bd30*/  MUFU.TANH R5, R62 ;  /* 0x0000003e00057308 */ /* 0x000e620000002400 */
[----:B------:R-:W-:Y:S02]  /*bd40*/  FMUL.FTZ R63, R63, c[0x0][0x320] ;  /* 0x0000c8003f3f7a20 */ /* 0x000fe40000410000 */
[----:B------:R-:W-:Y:S01]  /*bd50*/  FMUL.FTZ R60, R60, c[0x0][0x320] ;  /* 0x0000c8003c3c7a20 */ /* 0x000fe20000410000 */
[----:B--2---:R-:W-:Y:S01]  /*bd60*/  MOV R56, R3 ;  /* 0x0000000300387202 */ /* 0x004fe20000000f00 */
[----:B------:R-:W-:Y:S02]  /*bd70*/  FMUL.FTZ R64, R64, c[0x0][0x320] ;  /* 0x0000c80040407a20 */ /* 0x000fe40000410000 */
[----:B------:R-:W-:Y:S02]  /*bd80*/  FMUL.FTZ R66, R66, c[0x0][0x320] ;  /* 0x0000c80042427a20 */ /* 0x000fe40000410000 */
[----:B------:R-:W-:Y:S01]  /*bd90*/  FMUL.FTZ R65, R65, c[0x0][0x320] ;  /* 0x0000c80041417a20 */ /* 0x000fe20000410000 */
[----:B------:R1:W-:Y:S01]  /*bda0*/  MUFU.TANH R3, R64 ;  /* 0x0000004000037308 */ /* 0x0003e20000002400 */
[----:B-----5:R-:W-:Y:S02]  /*bdb0*/  MOV R57, R0 ;  /* 0x0000000000397202 */ /* 0x020fe40000000f00 */
[----:B------:R-:W-:Y:S04]  /*bdc0*/  FMNMX.FTZ R0, R139, R70, !PT ;  /* 0x000000468b007209 */ /* 0x000fe80007810000 */
[----:B------:R-:W-:Y:S03]  /*bdd0*/  FMNMX.FTZ R0, R153, R0, !PT ;  /* 0x0000000099007209 */ /* 0x000fe60007810000 */
[----:B------:R-:W2:Y:S01]  /*bde0*/  MUFU.TANH R190, R25 ;  /* 0x0000001900be7308 */ /* 0x000ea20000002400 */
[----:B------:R-:W-:Y:S04]  /*bdf0*/  FMNMX.FTZ R0, R152, R0, !PT ;  /* 0x0000000098007209 */ /* 0x000fe80007810000 */
[----:B------:R-:W-:Y:S05]  /*be00*/  FMNMX.FTZ R0, R148, R0, !PT ;  /* 0x0000000094007209 */ /* 0x000fea0007810000 */
[----:B------:R-:W-:Y:S01]  /*be10*/  MUFU.TANH R236, R28 ;  /* 0x0000001c00ec7308 */ /* 0x000fe20000002400 */
[----:B------:R-:W-:Y:S02]  /*be20*/  FMNMX.FTZ R0, R150, R0, !PT ;  /* 0x0000000096007209 */ /* 0x000fe40007810000 */
[----:B-1----:R-:W-:Y:S02]  /*be30*/  MOV R64, R5 ;  /* 0x0000000500407202 */ /* 0x002fe40000000f00 */
[----:B------:R-:W5:Y:S01]  /*be40*/  LDL R5, [R1+0x8] ;  /* 0x0000080001057983 */ /* 0x000f620000100800 */
[----:B------:R-:W-:Y:S04]  /*be50*/  FMNMX.FTZ R0, R151, R0, !PT ;  /* 0x0000000097007209 */ /* 0x000fe80007810000 */
[----:B------:R-:W1:Y:S01]  /*be60*/  MUFU.TANH R231, R26 ;  /* 0x0000001a00e77308 */ /* 0x000e620000002400 */
[----:B------:R-:W-:Y:S04]  /*be70*/  FMNMX.FTZ R0, R159, R0, !PT ;  /* 0x000000009f007209 */ /* 0x000fe80007810000 */
[----:B------:R-:W-:Y:S04]  /*be80*/  FMNMX.FTZ R0, R160, R0, !PT ;  /* 0x00000000a0007209 */ /* 0x000fe80007810000 */
[----:B------:R-:W-:Y:S01]  /*be90*/  FMNMX.FTZ R0, R181, R0, !PT ;  /* 0x00000000b5007209 */ /* 0x000fe20007810000 */
[----:B------:R-:W1:Y:S03]  /*bea0*/  MUFU.TANH R237, R29 ;  /* 0x0000001d00ed7308 */ /* 0x000e660000002400 */
[----:B------:R-:W-:Y:S04]  /*beb0*/  FMNMX.FTZ R0, R182, R0, !PT ;  /* 0x00000000b6007209 */ /* 0x000fe80007810000 */
[----:B------:R-:W-:Y:S03]  /*bec0*/  FMNMX.FTZ R0, R189, R0, !PT ;  /* 0x00000000bd007209 */ /* 0x000fe60007810000 */
[----:B------:R-:W1:Y:S01]  /*bed0*/  MUFU.TANH R232, R27 ;  /* 0x0000001b00e87308 */ /* 0x000e620000002400 */
[----:B--2---:R-:W-:Y:S02]  /*bee0*/  FMNMX.FTZ R0, R190, R0, !PT ;  /* 0x00000000be007209 */ /* 0x004fe40007810000 */
[----:B-1----:R-:W-:Y:S02]  /*bef0*/  FMNMX.FTZ R2, R231, R2, !PT ;  /* 0x00000002e7027209 */ /* 0x002fe40007810000 */
[----:B------:R-:W-:Y:S05]  /*bf00*/  FMNMX.FTZ R0, R236, R0, !PT ;  /* 0x00000000ec007209 */ /* 0x000fea0007810000 */
[----:B------:R-:W1:Y:S01]  /*bf10*/  MUFU.TANH R238, R30 ;  /* 0x0000001e00ee7308 */ /* 0x000e620000002400 */
[----:B------:R-:W-:Y:S09]  /*bf20*/  FMNMX.FTZ R0, R237, R0, !PT ;  /* 0x00000000ed007209 */ /* 0x000ff20007810000 */
[----:B------:R-:W2:Y:S01]  /*bf30*/  MUFU.TANH R241, R32 ;  /* 0x0000002000f17308 */ /* 0x000ea20000002400 */
[----:B------:R-:W-:Y:S09]  /*bf40*/  FMNMX.FTZ R2, R232, R2, !PT ;  /* 0x00000002e8027209 */ /* 0x000ff20007810000 */
[----:B------:R-:W2:Y:S01]  /*bf50*/  MUFU.TANH R239, R31 ;  /* 0x0000001f00ef7308 */ /* 0x000ea20000002400 */
[----:B-1----:R-:W-:Y:S09]  /*bf60*/  FMNMX.FTZ R2, R238, R2, !PT ;  /* 0x00000002ee027209 */ /* 0x002ff20007810000 */
[----:B------:R-:W1:Y:S01]  /*bf70*/  MUFU.TANH R240, R33 ;  /* 0x0000002100f07308 */ /* 0x000e620000002400 */
[----:B--2---:R-:W-:Y:S09]  /*bf80*/  FMNMX.FTZ R0, R241, R0, !PT ;  /* 0x00000000f1007209 */ /* 0x004ff20007810000 */
[----:B------:R-:W2:Y:S01]  /*bf90*/  MUFU.TANH R248, R36 ;  /* 0x0000002400f87308 */ /* 0x000ea20000002400 */
[----:B------:R-:W-:Y:S09]  /*bfa0*/  FMNMX.FTZ R2, R239, R2, !PT ;  /* 0x00000002ef027209 */ /* 0x000ff20007810000 */
[----:B------:R-:W4:Y:S01]  /*bfb0*/  MUFU.TANH R242, R34 ;  /* 0x0000002200f27308 */ /* 0x000f220000002400 */
[----:B-1----:R-:W-:Y:S09]  /*bfc0*/  FMNMX.FTZ R0, R240, R0, !PT ;  /* 0x00000000f0007209 */ /* 0x002ff20007810000 */
[----:B------:R-:W1:Y:S01]  /*bfd0*/  MUFU.TANH R249, R37 ;  /* 0x0000002500f97308 */ /* 0x000e620000002400 */
[----:B--2---:R-:W-:Y:S09]  /*bfe0*/  FMNMX.FTZ R0, R248, R0, !PT ;  /* 0x00000000f8007209 */ /* 0x004ff20007810000 */
[----:B------:R-:W2:Y:S01]  /*bff0*/  MUFU.TANH R246, R35 ;  /* 0x0000002300f67308 */ /* 0x000ea20000002400 */
[----:B----4-:R-:W-:Y:S09]  /*c000*/  FMNMX.FTZ R2, R242, R2, !PT ;  /* 0x00000002f2027209 */ /* 0x010ff20007810000 */
        /* <DEDUP_REMOVED lines=9> */
[----:B--2---:R-:W-:Y:S04]  /*c0a0*/  FMNMX.FTZ R2, R251, R2, !PT ;  /* 0x00000002fb027209 */ /* 0x004fe80007810000 */
[----:B------:R-:W-:Y:S05]  /*c0b0*/  FMNMX.FTZ R2, R56, R2, !PT ;  /* 0x0000000238027209 */ /* 0x000fea0007810000 */
[----:B------:R-:W2:Y:S01]  /*c0c0*/  MUFU.TANH R163, R45 ;  /* 0x0000002d00a37308 */ /* 0x000ea20000002400 */
[----:B------:R-:W-:Y:S02]  /*c0d0*/  FMNMX.FTZ R2, R57, R2, !PT ;  /* 0x0000000239027209 */ /* 0x000fe40007810000 */
[----:B----4-:R-:W-:Y:S07]  /*c0e0*/  FMNMX.FTZ R0, R191, R0, !PT ;  /* 0x00000000bf007209 */ /* 0x010fee0007810000 */
[----:B------:R-:W4:Y:S01]  /*c0f0*/  MUFU.TANH R244, R48 ;  /* 0x0000003000f47308 */ /* 0x000f220000002400 */
[----:B-1----:R-:W-:Y:S09]  /*c100*/  FMNMX.FTZ R0, R162, R0, !PT ;  /* 0x00000000a2007209 */ /* 0x002ff20007810000 */
[----:B------:R4:W1:Y:S01]  /*c110*/  MUFU.TANH R233, R49 ;  /* 0x0000003100e97308 */ /* 0x0008620000002400 */
[----:B--2---:R-:W-:Y:S09]  /*c120*/  FMNMX.FTZ R0, R163, R0, !PT ;  /* 0x00000000a3007209 */ /* 0x004ff20007810000 */
[----:B------:R-:W2:Y:S10]  /*c130*/  MUFU.TANH R234, R46 ;  /* 0x0000002e00ea7308 */ /* 0x000eb40000002400 */
[----:B------:R-:W3:Y:S01]  /*c140*/  MUFU.TANH R243, R47 ;  /* 0x0000002f00f37308 */ /* 0x000ee20000002400 */
[----:B----4-:R-:W-:Y:S04]  /*c150*/  MOV R49, R244 ;  /* 0x000000f400317202 */ /* 0x010fe80000000f00 */
[----:B------:R-:W-:Y:S05]  /*c160*/  FMNMX.FTZ R0, R49, R0, !PT ;  /* 0x0000000031007209 */ /* 0x000fea0007810000 */
[----:B------:R3:W-:Y:S01]  /*c170*/  MUFU.TANH R9, R60 ;  /* 0x0000003c00097308 */ /* 0x0007e20000002400 */
[----:B-1----:R-:W-:Y:S02]  /*c180*/  FMNMX.FTZ R0, R233, R0, !PT ;  /* 0x00000000e9007209 */ /* 0x002fe40007810000 */
[----:B--2---:R-:W-:Y:S07]  /*c190*/  FMNMX.FTZ R2, R234, R2, !PT ;  /* 0x00000002ea027209 */ /* 0x004fee0007810000 */
[----:B------:R-:W1:Y:S10]  /*c1a0*/  MUFU.TANH R161, R50 ;  /* 0x0000003200a17308 */ /* 0x000e740000002400 */
[----:B------:R-:W2:Y:S01]  /*c1b0*/  MUFU.TANH R50, R52 ;  /* 0x0000003400327308 */ /* 0x000ea20000002400 */
[----:B---3--:R-:W-:Y:S04]  /*c1c0*/  MOV R60, R243 ;  /* 0x000000f3003c7202 */ /* 0x008fe80000000f00 */
[----:B------:R-:W-:Y:S05]  /*c1d0*/  FMNMX.FTZ R2, R60, R2, !PT ;  /* 0x000000023c027209 */ /* 0x000fea0007810000 */
[----:B------:R-:W3:Y:S01]  /*c1e0*/  MUFU.TANH R164, R53 ;  /* 0x0000003500a47308 */ /* 0x000ee20000002400 */
[----:B-1----:R-:W-:Y:S09]  /*c1f0*/  FMNMX.FTZ R2, R161, R2, !PT ;  /* 0x00000002a1027209 */ /* 0x002ff20007810000 */
[----:B------:R1:W-:Y:S01]  /*c200*/  MUFU.TANH R137, R66 ;  /* 0x0000004200897308 */ /* 0x0003e20000002400 */
[----:B--2---:R-:W-:Y:S09]  /*c210*/  FMNMX.FTZ R0, R50, R0, !PT ;  /* 0x0000000032007209 */ /* 0x004ff20007810000 */
[----:B------:R-:W2:Y:S10]  /*c220*/  MUFU.TANH R4, R61 ;  /* 0x0000003d00047308 */ /* 0x000eb40000002400 */
[----:B------:R-:W4:Y:S01]  /*c230*/  MUFU.TANH R245, R54 ;  /* 0x0000003600f57308 */ /* 0x000f220000002400 */
[----:B-1----:R-:W-:Y:S02]  /*c240*/  MOV R66, R3 ;  /* 0x0000000300427202 */ /* 0x002fe40000000f00 */
[----:B------:R-:W-:Y:S02]  /*c250*/  FMNMX.FTZ R3, R235, R2, !PT ;  /* 0x00000002eb037209 */ /* 0x000fe40007810000 */
[----:B---3--:R-:W-:Y:S01]  /*c260*/  FMNMX.FTZ R2, R164, R0, !PT ;  /* 0x00000000a4027209 */ /* 0x008fe20007810000 */
[----:B------:R-:W-:Y:S04]  /*c270*/  FMUL.FTZ R0, R67, c[0x0][0x320] ;  /* 0x0000c80043007a20 */ /* 0x000fe80000410000 */
[----:B------:R4:W-:Y:S01]  /*c280*/  MUFU.TANH R12, R58 ;  /* 0x0000003a000c7308 */ /* 0x0009e20000002400 */
[----:B------:R-:W-:Y:S02]  /*c290*/  FMNMX.FTZ R2, R247, R2, !PT ;  /* 0x00000002f7027209 */ /* 0x000fe40007810000 */
[----:B--2---:R-:W-:Y:S07]  /*c2a0*/  MOV R67, R4 ;  /* 0x0000000400437202 */ /* 0x004fee0000000f00 */
[----:B------:R1:W-:Y:S01]  /*c2b0*/  MUFU.TANH R136, R0 ;  /* 0x0000000000887308 */ /* 0x0003e20000002400 */
[C---:B-----5:R-:W-:Y:S02]  /*c2c0*/  ISETP.GT.AND P0, PT, R230.reuse, R5, PT ;  /* 0x00000005e600720c */ /* 0x060fe40003f04270 */
[----:B------:R-:W-:Y:S07]  /*c2d0*/  IADD3 R230, R230, -0x1, RZ ;  /* 0xffffffffe6e67810 */ /* 0x000fee0007ffe0ff */
[----:B------:R-:W2:Y:S01]  /*c2e0*/  MUFU.TANH R165, R55 ;  /* 0x0000003700a57308 */ /* 0x000ea20000002400 */
[----:B----4-:R-:W-:Y:S04]  /*c2f0*/  MOV R58, R245 ;  /* 0x000000f5003a7202 */ /* 0x010fe80000000f00 */
[----:B------:R-:W-:Y:S05]  /*c300*/  FMNMX.FTZ R3, R58, R3, !PT ;  /* 0x000000033a037209 */ /* 0x000fea0007810000 */
[----:B------:R-:W3:Y:S01]  /*c310*/  MUFU.TANH R65, R65 ;  /* 0x0000004100417308 */ /* 0x000ee20000002400 */
[----:B-1----:R-:W-:Y:S04]  /*c320*/  FMNMX.FTZ R0, R51, R2, !PT ;  /* 0x0000000233007209 */ /* 0x002fe80007810000 */
[----:B------:R-:W-:Y:S05]  /*c330*/  FMNMX.FTZ R0, R9, R0, !PT ;  /* 0x0000000009007209 */ /* 0x000fea0007810000 */
[----:B------:R-:W1:Y:S01]  /*c340*/  MUFU.TANH R48, R59 ;  /* 0x0000003b00307308 */ /* 0x000e620000002400 */
[----:B------:R-:W-:Y:S02]  /*c350*/  FMNMX.FTZ R0, R67, R0, !PT ;  /* 0x0000000043007209 */ /* 0x000fe40007810000 */
[----:B--2---:R-:W-:Y:S02]  /*c360*/  FMNMX.FTZ R3, R165, R3, !PT ;  /* 0x00000003a5037209 */ /* 0x004fe40007810000 */
[----:B------:R-:W-:Y:S02]  /*c370*/  FMNMX.FTZ R69, R66, R0, !PT ;  /* 0x0000000042457209 */ /* 0x000fe40007810000 */
[----:B------:R-:W-:Y:S03]  /*c380*/  FMNMX.FTZ R2, R12, R3, !PT ;  /* 0x000000030c027209 */ /* 0x000fe60007810000 */
[----:B------:R-:W2:Y:S01]  /*c390*/  MUFU.TANH R59, R63 ;  /* 0x0000003f003b7308 */ /* 0x000ea20000002400 */
[----:B---3--:R-:W-:Y:S05]  /*c3a0*/  FMNMX.FTZ R69, R65, R69, !PT ;  /* 0x0000004541457209 */ /* 0x008fea0007810000 */
[----:B------:R-:W3:Y:S01]  /*c3b0*/  SHFL.BFLY PT, R3, R69, 0x2, 0x1f ;  /* 0x0c401f0045037f89 */ /* 0x000ee200000e0000 */
[----:B-1----:R-:W-:Y:S04]  /*c3c0*/  FMNMX.FTZ R2, R48, R2, !PT ;  /* 0x0000000230027209 */ /* 0x002fe80007810000 */
[----:B------:R-:W-:Y:S04]  /*c3d0*/  FMNMX.FTZ R2, R64, R2, !PT ;  /* 0x0000000240027209 */ /* 0x000fe80007810000 */
[----:B--2---:R-:W-:Y:S04]  /*c3e0*/  FMNMX.FTZ R0, R59, R2, !PT ;  /* 0x000000023b007209 */ /* 0x004fe80007810000 */
[----:B------:R-:W-:Y:S04]  /*c3f0*/  FMNMX.FTZ R0, R137, R0, !PT ;  /* 0x0000000089007209 */ /* 0x000fe80007810000 */
[----:B------:R-:W-:Y:S02]  /*c400*/  FMNMX.FTZ R0, R136, R0, !PT ;  /* 0x0000000088007209 */ /* 0x000fe40007810000 */
[----:B---3--:R-:W-:Y:S03]  /*c410*/  FMNMX.FTZ R69, R69, R3, !PT ;  /* 0x0000000345457209 */ /* 0x008fe60007810000 */
[----:B------:R-:W1:Y:S08]  /*c420*/  SHFL.BFLY PT, R2, R0, 0x2, 0x1f ;  /* 0x0c401f0000027f89 */ /* 0x000e7000000e0000 */
[----:B------:R-:W2:Y:S01]  /*c430*/  SHFL.BFLY PT, R4, R69, 0x1, 0x1f ;  /* 0x0c201f0045047f89 */ /* 0x000ea200000e0000 */
[----:B-1----:R-:W-:Y:S07]  /*c440*/  FMNMX.FTZ R0, R0, R2, !PT ;  /* 0x0000000200007209 */ /* 0x002fee0007810000 */
[----:B------:R-:W1:Y:S01]  /*c450*/  SHFL.BFLY PT, R3, R0, 0x1, 0x1f ;  /* 0x0c201f0000037f89 */ /* 0x000e6200000e0000 */
[----:B--2---:R-:W-:Y:S05]  /*c460*/  FMNMX.FTZ R69, R69, R4, !PT ;  /* 0x0000000445457209 */ /* 0x004fea0007810000 */
[C---:B------:R-:W-:Y:S02]  /*c470*/  FMUL.FTZ R138, R69.reuse, c[0x0][0x2d0] ;  /* 0x0000b400458a7a20 */ /* 0x040fe40000410000 */
[----:B------:R-:W-:Y:S01]  /*c480*/  FADD.FTZ R2, -R69, R70 ;  /* 0x0000004645027221 */ /* 0x000fe20000010100 */
[----:B------:R-:W-:Y:S01]  /*c490*/  MOV R70, R9 ;  /* 0x0000000900467202 */ /* 0x000fe20000000f00 */
[--C-:B------:R-:W-:Y:S01]  /*c4a0*/  FFMA.FTZ R4, R139, c[0x0][0x2d0], -R138.reuse ;  /* 0x0000b4008b047a23 */ /* 0x100fe2000001088a */
[----:B------:R-:W-:Y:S01]  /*c4b0*/  MOV R139, R235 ;  /* 0x000000eb008b7202 */ /* 0x000fe20000000f00 */
[--C-:B------:R-:W-:Y:S01]  /*c4c0*/  FFMA.FTZ R7, R153, c[0x0][0x2d0], -R138.reuse ;  /* 0x0000b40099077a23 */ /* 0x100fe2000001088a */
[----:B------:R-:W-:Y:S01]  /*c4d0*/  MOV R153, R12 ;  /* 0x0000000c00997202 */ /* 0x000fe20000000f00 */
[----:B------:R2:W-:Y:S01]  /*c4e0*/  MUFU.EX2 R244, R4 ;  /* 0x0000000400f47308 */ /* 0x0005e20000000800 */
[--C-:B------:R-:W-:Y:S01]  /*c4f0*/  FFMA.FTZ R8, R152, c[0x0][0x2d0], -R138.reuse ;  /* 0x0000b40098087a23 */ /* 0x100fe2000001088a */
[----:B------:R-:W-:Y:S01]  /*c500*/  MOV R152, R165 ;  /* 0x000000a500987202 */ /* 0x000fe20000000f00 */
[----:B------:R-:W-:Y:S01]  /*c510*/  FFMA.FTZ R32, R150, c[0x0][0x2d0], -R138 ;  /* 0x0000b40096207a23 */ /* 0x000fe2000001088a */
[----:B------:R-:W-:Y:S02]  /*c520*/  MOV R150, R66 ;  /* 0x0000004200967202 */ /* 0x000fe40000000f00 */
[----:B-1----:R-:W-:Y:S01]  /*c530*/  FMNMX.FTZ R68, R0, R3, !PT ;  /* 0x0000000300447209 */ /* 0x002fe20007810000 */
[----:B------:R-:W-:Y:S03]  /*c540*/  FMUL.FTZ R0, R2, c[0x0][0x2d0] ;  /* 0x0000b40002007a20 */ /* 0x000fe60000410000 */
[----:B------:R1:W-:Y:S01]  /*c550*/  MUFU.EX2 R245, R7 ;  /* 0x0000000700f57308 */ /* 0x0003e20000000800 */
[----:B------:R-:W-:Y:S05]  /*c560*/  @P0 SHF.R.S32.HI R3, RZ, 0x1f, R230 ;  /* 0x0000001fff030819 */ /* 0x000fea00000114e6 */
[----:B------:R-:W-:Y:S04]  /*c570*/  @P0 IMAD R3, R3, c[0x0][0x1e0], RZ ;  /* 0x0000780003030a24 */ /* 0x000fe800078e02ff */
[----:B------:R3:W-:Y:S01]  /*c580*/  MUFU.EX2 R243, R8 ;  /* 0x0000000800f37308 */ /* 0x0007e20000000800 */
[C---:B------:R-:W-:Y:S02]  /*c590*/  @P0 IMAD R3, R230.reuse, c[0x0][0x1e4], R3 ;  /* 0x00007900e6030a24 */ /* 0x040fe400078e0203 */
[----:B--2---:R-:W-:Y:S05]  /*c5a0*/  @P0 IMAD.WIDE.U32 R4, R230, c[0x0][0x1e0], RZ ;  /* 0x00007800e6040a25 */ /* 0x004fea00078e00ff */
[----:B------:R-:W-:Y:S02]  /*c5b0*/  @P0 SHF.L.U32 R6, R4, 0x7, RZ ;  /* 0x0000000704060819 */ /* 0x000fe400000006ff */
[----:B------:R2:W4:Y:S01]  /*c5c0*/  MUFU.EX2 R2, R0 ;  /* 0x0000000000027308 */ /* 0x0005220000000800 */
[----:B------:R-:W-:Y:S02]  /*c5d0*/  @P0 IADD3 R3, R5, R3, RZ ;  /* 0x0000000305030210 */ /* 0x000fe40007ffe0ff */
[----:B------:R-:W-:Y:S02]  /*c5e0*/  @P0 IADD3 R5, P2, R6, R10, RZ ;  /* 0x0000000a06050210 */ /* 0x000fe40007f5e0ff */
[----:B------:R-:W-:Y:S02]  /*c5f0*/  @P0 SHF.L.U64.HI R3, R4, 0x7, R3 ;  /* 0x0000000704030819 */ /* 0x000fe40000010203 */
[----:B------:R-:W-:Y:S02]  /*c600*/  @P0 LEA R4, P1, R5, c[0x0][0x1c8], 0x1 ;  /* 0x0000720005040a11 */ /* 0x000fe400078208ff */
[----:B-1----:R-:W-:Y:S01]  /*c610*/  @P0 IADD3.X R7, R3, R13, RZ, P2, !PT ;  /* 0x0000000d03070210 */ /* 0x002fe200017fe4ff */
[----:B------:R1:W-:Y:S01]  /*c620*/  MUFU.EX2 R235, R32 ;  /* 0x0000002000eb7308 */ /* 0x0003e20000000800 */
[----:B------:R-:W-:Y:S02]  /*c630*/  @P0 IADD3 R6, P3, P2, R6, 0x40, R10 ;  /* 0x0000004006060810 */ /* 0x000fe40007a7e00a */
[----:B------:R-:W-:Y:S01]  /*c640*/  @P0 LEA.HI.X R5, R5, c[0x0][0x1cc], R7, 0x1, P1 ;  /* 0x0000730005050a11 */ /* 0x000fe200008f0c07 */
[--C-:B------:R-:W-:Y:S01]  /*c650*/  FFMA.FTZ R7, R148, c[0x0][0x2d0], -R138.reuse ;  /* 0x0000b40094077a23 */ /* 0x100fe2000001088a */
[----:B---3--:R-:W-:Y:S02]  /*c660*/  @P0 MOV R8, c[0x0][0x1e0] ;  /* 0x0000780000080a02 */ /* 0x008fe40000000f00 */
[----:B------:R-:W-:Y:S01]  /*c670*/  @P0 IADD3.X R3, R3, RZ, R13, P3, P2 ;  /* 0x000000ff03030210 */ /* 0x000fe20001fe440d */
[----:B------:R3:W-:Y:S01]  /*c680*/  @P0 LDGSTS.E.BYPASS.LTC128B.128 [R228+0x8100], [R4.64], !P6 ;  /* 0x0810000004e40fae */ /* 0x0007e2000f101d46 */
[----:B------:R-:W-:Y:S02]  /*c690*/  @P0 SHF.L.U64.HI R9, R8, R229, c[0x0][0x1e4] ;  /* 0x0000790008090619 */ /* 0x000fe400000102e5 */
[----:B------:R-:W-:Y:S02]  /*c6a0*/  MOV R229, R247 ;  /* 0x000000f700e57202 */ /* 0x000fe40000000f00 */
[----:B------:R5:W-:Y:S01]  /*c6b0*/  MUFU.EX2 R247, R7 ;  /* 0x0000000700f77308 */ /* 0x000be20000000800 */
[----:B------:R-:W-:Y:S01]  /*c6c0*/  @P0 LEA R10, P1, R6, c[0x0][0x1c8], 0x1 ;  /* 0x00007200060a0a11 */ /* 0x000fe200078208ff */
[----:B--2---:R-:W-:Y:S01]  /*c6d0*/  FADD.FTZ R0, -R68, R71 ;  /* 0x0000004744007221 */ /* 0x004fe20000010100 */
[----:B------:R-:W-:Y:S01]  /*c6e0*/  @P0 SHF.L.U32 R8, R8, 0x6, RZ ;  /* 0x0000000608080819 */ /* 0x000fe200000006ff */
[----:B----4-:R-:W-:Y:S01]  /*c6f0*/  FMUL.FTZ R16, R2, R84 ;  /* 0x0000005402107220 */ /* 0x010fe20000410000 */
[----:B------:R-:W-:Y:S01]  /*c700*/  @P0 LEA.HI.X R11, R6, c[0x0][0x1cc], R3, 0x1, P1 ;  /* 0x00007300060b0a11 */ /* 0x000fe200008f0c03 */
[----:B------:R-:W-:Y:S01]  /*c710*/  FMUL.FTZ R3, R68, c[0x0][0x2d0] ;  /* 0x0000b40044037a20 */ /* 0x000fe20000410000 */
[----:B------:R-:W-:Y:S01]  /*c720*/  @P0 IADD3 R6, P1, R4, R8, RZ ;  /* 0x0000000804060210 */ /* 0x000fe20007f3e0ff */
[----:B------:R-:W-:Y:S01]  /*c730*/  FMUL.FTZ R0, R0, c[0x0][0x2d0] ;  /* 0x0000b40000007a20 */ /* 0x000fe20000410000 */
[----:B------:R-:W-:Y:S01]  /*c740*/  MOV R148, R163 ;  /* 0x000000a300947202 */ /* 0x000fe20000000f00 */
[----:B------:R2:W-:Y:S01]  /*c750*/  @P0 LDGSTS.E.BYPASS.LTC128B.128 [R228+0xc100], [R10.64], !P5 ;  /* 0x0c1000000ae40fae */ /* 0x0005e2000e901d46 */
[----:B------:R-:W-:Y:S01]  /*c760*/  MOV R71, R164 ;  /* 0x000000a400477202 */ /* 0x000fe20000000f00 */
[C---:B------:R-:W-:Y:S02]  /*c770*/  FMUL.FTZ R17, R2.reuse, R85 ;  /* 0x0000005502117220 */ /* 0x040fe40000410000 */
[----:B------:R-:W4:Y:S01]  /*c780*/  MUFU.EX2 R0, R0 ;  /* 0x0000000000007308 */ /* 0x000f220000000800 */
[C---:B------:R-:W-:Y:S02]  /*c790*/  FMUL.FTZ R24, R2.reuse, R92 ;  /* 0x0000005c02187220 */ /* 0x040fe40000410000 */
[C---:B------:R-:W-:Y:S02]  /*c7a0*/  FMUL.FTZ R25, R2.reuse, R93 ;  /* 0x0000005d02197220 */ /* 0x040fe40000410000 */
[C---:B-1----:R-:W-:Y:S01]  /*c7b0*/  FMUL.FTZ R32, R2.reuse, R100 ;  /* 0x0000006402207220 */ /* 0x042fe20000410000 */
[----:B------:R-:W-:Y:S01]  /*c7c0*/  MOV R100, R70 ;  /* 0x0000004600647202 */ /* 0x000fe20000000f00 */
[----:B------:R-:W-:Y:S01]  /*c7d0*/  FMUL.FTZ R33, R2, R101 ;  /* 0x0000006502217220 */ /* 0x000fe20000410000 */
[----:B---3--:R-:W-:Y:S01]  /*c7e0*/  @P0 IADD3 R4, P2, R6, R8, RZ ;  /* 0x0000000806040210 */ /* 0x008fe20007f5e0ff */
[--C-:B------:R-:W-:Y:S01]  /*c7f0*/  FFMA.FTZ R40, R157, c[0x0][0x2d0], -R3.reuse ;  /* 0x0000b4009d287a23 */ /* 0x100fe20000010803 */
[----:B------:R-:W-:Y:S01]  /*c800*/  MOV R157, R233 ;  /* 0x000000e9009d7202 */ /* 0x000fe20000000f00 */
[--C-:B-----5:R-:W-:Y:S01]  /*c810*/  FFMA.FTZ R7, R155, c[0x0][0x2d0], -R3.reuse ;  /* 0x0000b4009b077a23 */ /* 0x120fe20000010803 */
[----:B------:R-:W-:Y:S01]  /*c820*/  MOV R155, R162 ;  /* 0x000000a2009b7202 */ /* 0x000fe20000000f00 */
[----:B------:R-:W-:Y:S01]  /*c830*/  FMUL.FTZ R41, R2, R109 ;  /* 0x0000006d02297220 */ /* 0x000fe20000410000 */
[----:B------:R1:W-:Y:S01]  /*c840*/  MUFU.EX2 R162, R40 ;  /* 0x0000002800a27308 */ /* 0x0003e20000000800 */
[----:B------:R-:W-:Y:S01]  /*c850*/  MOV R109, R161 ;  /* 0x000000a1006d7202 */ /* 0x000fe20000000f00 */
[--C-:B------:R-:W-:Y:S01]  /*c860*/  FFMA.FTZ R70, R181, c[0x0][0x2d0], -R138.reuse ;  /* 0x0000b400b5467a23 */ /* 0x100fe2000001088a */
[----:B------:R-:W-:Y:S01]  /*c870*/  MOV R101, R67 ;  /* 0x0000004300657202 */ /* 0x000fe20000000f00 */
[--C-:B------:R-:W-:Y:S02]  /*c880*/  FFMA.FTZ R100, R100, c[0x0][0x2d0], -R138.reuse ;  /* 0x0000b40064647a23 */ /* 0x100fe4000001088a */
[--C-:B------:R-:W-:Y:S02]  /*c890*/  FFMA.FTZ R137, R137, c[0x0][0x2d0], -R3.reuse ;  /* 0x0000b40089897a23 */ /* 0x100fe40000010803 */
[--C-:B------:R-:W-:Y:S02]  /*c8a0*/  FFMA.FTZ R101, R101, c[0x0][0x2d0], -R138.reuse ;  /* 0x0000b40065657a23 */ /* 0x100fe4000001088a */
[----:B------:R3:W-:Y:S01]  /*c8b0*/  MUFU.EX2 R165, R7 ;  /* 0x0000000700a57308 */ /* 0x0007e20000000800 */
[--C-:B--2---:R-:W-:Y:S01]  /*c8c0*/  FFMA.FTZ R10, R156, c[0x0][0x2d0], -R3.reuse ;  /* 0x0000b4009c0a7a23 */ /* 0x104fe20000010803 */
[----:B------:R-:W-:Y:S01]  /*c8d0*/  MOV R156, R234 ;  /* 0x000000ea009c7202 */ /* 0x000fe20000000f00 */
[C---:B----4-:R-:W-:Y:S02]  /*c8e0*/  FMUL.FTZ R11, R0.reuse, R79 ;  /* 0x0000004f000b7220 */ /* 0x050fe40000410000 */
[C---:B------:R-:W-:Y:S02]  /*c8f0*/  FMUL.FTZ R18, R0.reuse, R86 ;  /* 0x0000005600127220 */ /* 0x040fe40000410000 */
[C---:B------:R-:W-:Y:S02]  /*c900*/  FMUL.FTZ R19, R0.reuse, R87 ;  /* 0x0000005700137220 */ /* 0x040fe40000410000 */
[C---:B------:R-:W-:Y:S01]  /*c910*/  FMUL.FTZ R26, R0.reuse, R94 ;  /* 0x0000005e001a7220 */ /* 0x040fe20000410000 */
[----:B------:R2:W4:Y:S01]  /*c920*/  MUFU.EX2 R164, R10 ;  /* 0x0000000a00a47308 */ /* 0x0005220000000800 */
[C---:B------:R-:W-:Y:S02]  /*c930*/  FMUL.FTZ R27, R0.reuse, R95 ;  /* 0x0000005f001b7220 */ /* 0x040fe40000410000 */
[C---:B------:R-:W-:Y:S01]  /*c940*/  FMUL.FTZ R34, R0.reuse, R102 ;  /* 0x0000006600227220 */ /* 0x040fe20000410000 */
[----:B------:R-:W-:Y:S01]  /*c950*/  MOV R102, R71 ;  /* 0x0000004700667202 */ /* 0x000fe20000000f00 */
[----:B------:R-:W-:Y:S01]  /*c960*/  FMUL.FTZ R35, R0, R103 ;  /* 0x0000006700237220 */ /* 0x000fe20000410000 */
[----:B------:R-:W-:Y:S01]  /*c970*/  MOV R103, R152 ;  /* 0x0000009800677202 */ /* 0x000fe20000000f00 */
[----:B-1----:R-:W-:Y:S01]  /*c980*/  FMUL.FTZ R40, R2, R108 ;  /* 0x0000006c02287220 */ /* 0x002fe20000410000 */
[----:B------:R-:W-:Y:S01]  /*c990*/  MOV R152, R59 ;  /* 0x0000003b00987202 */ /* 0x000fe20000000f00 */
[C---:B------:R-:W-:Y:S01]  /*c9a0*/  FMUL.FTZ R42, R0.reuse, R110 ;  /* 0x0000006e002a7220 */ /* 0x040fe20000410000 */
[----:B------:R-:W-:Y:S01]  /*c9b0*/  MOV R110, R49 ;  /* 0x00000031006e7202 */ /* 0x000fe20000000f00 */
[----:B------:R-:W-:Y:S01]  /*c9c0*/  FMUL.FTZ R43, R0, R111 ;  /* 0x0000006f002b7220 */ /* 0x000fe20000410000 */
[----:B------:R-:W-:Y:S01]  /*c9d0*/  MOV R108, R139 ;  /* 0x0000008b006c7202 */ /* 0x000fe20000000f00 */
[----:B------:R-:W-:Y:S01]  /*c9e0*/  FMUL.FTZ R49, R2, R117 ;  /* 0x0000007502317220 */ /* 0x000fe20000410000 */
[----:B---3--:R-:W-:Y:S01]  /*c9f0*/  @P0 IADD3.X R7, R5, R9, RZ, P1, !PT ;  /* 0x0000000905070210 */ /* 0x008fe20000ffe4ff */
[----:B------:R-:W-:Y:S01]  /*ca00*/  FMUL.FTZ R59, R0, R127 ;  /* 0x0000007f003b7220 */ /* 0x000fe20000410000 */
[----:B------:R-:W-:Y:S01]  /*ca10*/  @P0 IADD3 R8, P1, R4, R8, RZ ;  /* 0x0000000804080210 */ /* 0x000fe20007f3e0ff */
[C---:B------:R-:W-:Y:S01]  /*ca20*/  FMUL.FTZ R66, R0.reuse, R134 ;  /* 0x0000008600427220 */ /* 0x040fe20000410000 */
[-C--:B------:R-:W-:Y:S01]  /*ca30*/  @P0 IADD3.X R5, R7, R9.reuse, RZ, P2, !PT ;  /* 0x0000000907050210 */ /* 0x080fe200017fe4ff */
[----:B------:R1:W-:Y:S01]  /*ca40*/  @P0 LDGSTS.E.BYPASS.LTC128B.128 [R228+0x9100], [R6.64], !P6 ;  /* 0x0910000006e40fae */ /* 0x0003e2000f101d46 */
[----:B------:R-:W-:Y:S01]  /*ca50*/  MOV R139, R48 ;  /* 0x00000030008b7202 */ /* 0x000fe20000000f00 */
[--C-:B------:R-:W-:Y:S01]  /*ca60*/  FFMA.FTZ R48, R159, c[0x0][0x2d0], -R138.reuse ;  /* 0x0000b4009f307a23 */ /* 0x100fe2000001088a */
[----:B------:R-:W-:Y:S01]  /*ca70*/  @P0 IADD3.X R9, R5, R9, RZ, P1, !PT ;  /* 0x0000000905090210 */ /* 0x000fe20000ffe4ff */
[C---:B------:R-:W-:Y:S01]  /*ca80*/  FMUL.FTZ R67, R0.reuse, R135 ;  /* 0x0000008700437220 */ /* 0x040fe20000410000 */
[----:B------:R-:W-:Y:S01]  /*ca90*/  MOV R111, R60 ;  /* 0x0000003c006f7202 */ /* 0x000fe20000000f00 */
[C---:B--2---:R-:W-:Y:S01]  /*caa0*/  FMUL.FTZ R10, R0.reuse, R78 ;  /* 0x0000004e000a7220 */ /* 0x044fe20000410000 */
[----:B------:R2:W-:Y:S01]  /*cab0*/  MUFU.EX2 R233, R48 ;  /* 0x0000003000e97308 */ /* 0x0005e20000000800 */
[----:B------:R1:W-:Y:S01]  /*cac0*/  @P0 LDGSTS.E.BYPASS.LTC128B.128 [R228+0xd100], [R6.64+0x80], !P5 ;  /* 0x0d10008006e40fae */ /* 0x0003e2000e901d46 */
[----:B------:R-:W-:Y:S01]  /*cad0*/  MOV R159, R148 ;  /* 0x00000094009f7202 */ /* 0x000fe20000000f00 */
[--C-:B------:R-:W-:Y:S01]  /*cae0*/  FFMA.FTZ R71, R241, c[0x0][0x2d0], -R138.reuse ;  /* 0x0000b400f1477a23 */ /* 0x100fe2000001088a */
[----:B------:R-:W-:Y:S02]  /*caf0*/  MOV R148, R153 ;  /* 0x0000009900947202 */ /* 0x000fe40000000f00 */
[----:B------:R-:W-:Y:S01]  /*cb00*/  MOV R153, R51 ;  /* 0x0000003300997202 */ /* 0x000fe20000000f00 */
[----:B------:R-:W-:Y:S01]  /*cb10*/  FMUL.FTZ R51, R0, R119 ;  /* 0x0000007700337220 */ /* 0x000fe20000410000 */
[----:B------:R-:W-:Y:S01]  /*cb20*/  MOV R119, R155 ;  /* 0x0000009b00777202 */ /* 0x000fe20000000f00 */
[----:B------:R3:W-:Y:S01]  /*cb30*/  @P0 LDGSTS.E.BYPASS.LTC128B.128 [R228+0xa100], [R4.64], !P6 ;  /* 0x0a10000004e40fae */ /* 0x0007e2000f101d46 */
[----:B------:R-:W-:Y:S01]  /*cb40*/  MOV R155, R64 ;  /* 0x00000040009b7202 */ /* 0x000fe20000000f00 */
[C---:B------:R-:W-:Y:S06]  /*cb50*/  FMUL.FTZ R64, R2.reuse, R132 ;  /* 0x0000008402407220 */ /* 0x040fec0000410000 */
[----:B------:R3:W-:Y:S01]  /*cb60*/  @P0 LDGSTS.E.BYPASS.LTC128B.128 [R228+0xe100], [R4.64+0x80], !P5 ;  /* 0x0e10008004e40fae */ /* 0x0007e2000e901d46 */
[----:B--2---:R-:W-:Y:S07]  /*cb70*/  FMUL.FTZ R48, R2, R116 ;  /* 0x0000007402307220 */ /* 0x004fee0000410000 */
[----:B------:R2:W-:Y:S01]  /*cb80*/  @P0 LDGSTS.E.BYPASS.LTC128B.128 [R228+0xb100], [R8.64], !P6 ;  /* 0x0b10000008e40fae */ /* 0x0005e2000f101d46 */
[C---:B-1----:R-:W-:Y:S01]  /*cb90*/  FMUL.FTZ R6, R0.reuse, R74 ;  /* 0x0000004a00067220 */ /* 0x042fe20000410000 */
[----:B------:R-:W-:Y:S01]  /*cba0*/  F2FP.PACK_AB R74, R247, R243 ;  /* 0x000000f3f74a723e */ /* 0x000fe200000000ff */
[----:B------:R-:W-:Y:S05]  /*cbb0*/  FMUL.FTZ R7, R0, R75 ;  /* 0x0000004b00077220 */ /* 0x000fea0000410000 */
[----:B------:R2:W-:Y:S08]  /*cbc0*/  @P0 LDGSTS.E.BYPASS.LTC128B.128 [R228+0xf100], [R8.64+0x80], !P5 ;  /* 0x0f10008008e40fae */ /* 0x0005f0000e901d46 */
[----:B------:R-:W1:Y:S01]  /*cbd0*/  LDSM.16.MT88.4 R12, [R200] ;  /* 0x00000000c80c783b */ /* 0x000e620000004200 */
[--C-:B---3--:R-:W-:Y:S01]  /*cbe0*/  FFMA.FTZ R4, R149, c[0x0][0x2d0], -R3.reuse ;  /* 0x0000b40095047a23 */ /* 0x108fe20000010803 */
[----:B------:R-:W-:Y:S01]  /*cbf0*/  MOV R149, R65 ;  /* 0x0000004100957202 */ /* 0x000fe20000000f00 */
[----:B------:R-:W-:Y:S01]  /*cc00*/  FMUL.FTZ R5, R2, R73 ;  /* 0x0000004902057220 */ /* 0x000fe20000410000 */
[----:B----4-:R-:W-:Y:S01]  /*cc10*/  F2FP.PACK_AB R73, R164, R165 ;  /* 0x000000a5a449723e */ /* 0x010fe200000000ff */
[----:B------:R3:W-:Y:S03]  /*cc20*/  MUFU.EX2 R163, R4 ;  /* 0x0000000400a37308 */ /* 0x0007e60000000800 */
[----:B------:R-:W4:Y:S01]  /*cc30*/  LDSM.16.MT88.4 R20, [R204] ;  /* 0x00000000cc14783b */ /* 0x000f220000004200 */
[C---:B------:R-:W-:Y:S07]  /*cc40*/  FMUL.FTZ R65, R2.reuse, R133 ;  /* 0x0000008502417220 */ /* 0x040fee0000410000 */
[----:B------:R-:W5:Y:S01]  /*cc50*/  LDSM.16.MT88.4 R28, [R203] ;  /* 0x00000000cb1c783b */ /* 0x000f620000004200 */
[C---:B--2---:R-:W-:Y:S02]  /*cc60*/  FMUL.FTZ R8, R2.reuse, R76 ;  /* 0x0000004c02087220 */ /* 0x044fe40000410000 */
[----:B------:R-:W-:Y:S05]  /*cc70*/  FMUL.FTZ R9, R2, R77 ;  /* 0x0000004d02097220 */ /* 0x000fea0000410000 */
[----:B------:R-:W2:Y:S01]  /*cc80*/  LDSM.16.MT88.4 R36, [R223] ;  /* 0x00000000df24783b */ /* 0x000ea20000004200 */
[--C-:B---3--:R-:W-:Y:S07]  /*cc90*/  FFMA.FTZ R4, R154, c[0x0][0x2d0], -R3.reuse ;  /* 0x0000b4009a047a23 */ /* 0x108fee0000010803 */
[----:B------:R-:W3:Y:S01]  /*cca0*/  LDSM.16.MT88.4 R44, [R200+0x4000] ;  /* 0x00400000c82c783b */ /* 0x000ee20000004200 */
[----:B------:R-:W-:Y:S01]  /*ccb0*/  MOV R154, R229 ;  /* 0x000000e5009a7202 */ /* 0x000fe20000000f00 */
[----:B------:R1:W1:Y:S06]  /*ccc0*/  MUFU.EX2 R166, R4 ;  /* 0x0000000400a67308 */ /* 0x00026c0000000800 */
[----:B------:R-:W2:Y:S04]  /*ccd0*/  LDSM.16.MT88.4 R52, [R204+0x4000] ;  /* 0x00400000cc34783b */ /* 0x000ea80000004200 */
[----:B------:R3:W-:Y:S04]  /*cce0*/  MUFU.EX2 R229, R70 ;  /* 0x0000004600e57308 */ /* 0x0007e80000000800 */
[----:B------:R-:W2:Y:S08]  /*ccf0*/  LDSM.16.MT88.4 R60, [R203+0x4000] ;  /* 0x00400000cb3c783b */ /* 0x000eb00000004200 */
[----:B------:R-:W2:Y:S01]  /*cd00*/  LDSM.16.MT88.4 R76, [R206+0x4000] ;  /* 0x00400000ce4c783b */ /* 0x000ea20000004200 */
[----:B-1----:R-:W-:Y:S01]  /*cd10*/  FMUL.FTZ R4, R2, R72 ;  /* 0x0000004802047220 */ /* 0x002fe20000410000 */
[----:B------:R-:W-:Y:S02]  /*cd20*/  F2FP.PACK_AB R72, R245, R244 ;  /* 0x000000f4f548723e */ /* 0x000fe400000000ff */
[----:B------:R-:W-:Y:S04]  /*cd30*/  F2FP.PACK_AB R75, R166, R163 ;  /* 0x000000a3a64b723e */ /* 0x000fe800000000ff */
[----:B------:R-:W-:Y:S03]  /*cd40*/  LDSM.16.MT88.4 R84, [R204+0x800] ;  /* 0x00080000cc54783b */ /* 0x000fe60000004200 */
[C---:B------:R-:W-:Y:S05]  /*cd50*/  HMMA.16816.F32 R4, R72.reuse, R12, R4 ;  /* 0x0000000c4804723c */ /* 0x040fea0000001804 */
[----:B------:R-:W-:Y:S01]  /*cd60*/  LDSM.16.MT88.4 R92, [R203+0x4800] ;  /* 0x00480000cb5c783b */ /* 0x000fe20000004200 */
[--C-:B---3--:R-:W-:Y:S02]  /*cd70*/  FFMA.FTZ R70, R182, c[0x0][0x2d0], -R138.reuse ;  /* 0x0000b400b6467a23 */ /* 0x108fe4000001088a */
[C---:B------:R-:W-:Y:S01]  /*cd80*/  FMUL.FTZ R12, R2.reuse, R80 ;  /* 0x00000050020c7220 */ /* 0x040fe20000410000 */
[C---:B------:R-:W-:Y:S04]  /*cd90*/  HMMA.16816.F32 R8, R72.reuse, R14, R8 ;  /* 0x0000000e4808723c */ /* 0x040fe80000001808 */
[----:B------:R-:W0:Y:S01]  /*cda0*/  LDGDEPBAR ;  /* 0x00000000000079af */ /* 0x000e220000000000 */
[----:B------:R-:W-:Y:S02]  /*cdb0*/  FMUL.FTZ R13, R2, R81 ;  /* 0x00000051020d7220 */ /* 0x000fe40000410000 */
[C---:B------:R-:W-:Y:S02]  /*cdc0*/  FMUL.FTZ R14, R0.reuse, R82 ;  /* 0x00000052000e7220 */ /* 0x040fe40000410000 */
[----:B------:R-:W-:Y:S03]  /*cdd0*/  FMUL.FTZ R15, R0, R83 ;  /* 0x00000053000f7220 */ /* 0x000fe60000410000 */
[----:B------:R-:W1:Y:S04]  /*cde0*/  LDSM.16.MT88.4 R80, [R200+0x800] ;  /* 0x00080000c850783b */ /* 0x000e680000004200 */
[C---:B----4-:R-:W-:Y:S07]  /*cdf0*/  HMMA.16816.F32 R12, R72.reuse, R20, R12 ;  /* 0x00000014480c723c */ /* 0x050fee000000180c */
[C---:B------:R-:W-:Y:S01]  /*ce00*/  FMUL.FTZ R20, R2.reuse, R88 ;  /* 0x0000005802147220 */ /* 0x040fe20000410000 */
[C---:B------:R-:W-:Y:S04]  /*ce10*/  HMMA.16816.F32 R16, R72.reuse, R22, R16 ;  /* 0x000000164810723c */ /* 0x040fe80000001810 */
[----:B------:R-:W-:Y:S03]  /*ce20*/  FMUL.FTZ R21, R2, R89 ;  /* 0x0000005902157220 */ /* 0x000fe60000410000 */
[C---:B------:R-:W-:Y:S02]  /*ce30*/  FMUL.FTZ R22, R0.reuse, R90 ;  /* 0x0000005a00167220 */ /* 0x040fe40000410000 */
[----:B------:R-:W-:Y:S02]  /*ce40*/  FMUL.FTZ R23, R0, R91 ;  /* 0x0000005b00177220 */ /* 0x000fe40000410000 */
[----:B------:R-:W3:Y:S05]  /*ce50*/  LDSM.16.MT88.4 R88, [R203+0x800] ;  /* 0x00080000cb58783b */ /* 0x000eea0000004200 */
[C---:B-----5:R-:W-:Y:S07]  /*ce60*/  HMMA.16816.F32 R20, R72.reuse, R28, R20 ;  /* 0x0000001c4814723c */ /* 0x060fee0000001814 */
[C---:B------:R-:W-:Y:S01]  /*ce70*/  FMUL.FTZ R28, R2.reuse, R96 ;  /* 0x00000060021c7220 */ /* 0x040fe20000410000 */
[C---:B------:R-:W-:Y:S04]  /*ce80*/  HMMA.16816.F32 R24, R72.reuse, R30, R24 ;  /* 0x0000001e4818723c */ /* 0x040fe80000001818 */
[----:B------:R-:W-:Y:S03]  /*ce90*/  FMUL.FTZ R29, R2, R97 ;  /* 0x00000061021d7220 */ /* 0x000fe60000410000 */
[C---:B------:R-:W-:Y:S02]  /*cea0*/  FMUL.FTZ R30, R0.reuse, R98 ;  /* 0x00000062001e7220 */ /* 0x040fe40000410000 */
[----:B------:R-:W-:Y:S02]  /*ceb0*/  FMUL.FTZ R31, R0, R99 ;  /* 0x00000063001f7220 */ /* 0x000fe40000410000 */
[----:B------:R-:W-:Y:S05]  /*cec0*/  LDSM.16.MT88.4 R96, [R204+0x1000] ;  /* 0x00100000cc60783b */ /* 0x000fea0000004200 */
[C---:B--2---:R-:W-:Y:S07]  /*ced0*/  HMMA.16816.F32 R28, R72.reuse, R36, R28 ;  /* 0x00000024481c723c */ /* 0x044fee000000181c */
[--C-:B------:R-:W-:Y:S01]  /*cee0*/  FFMA.FTZ R36, R151, c[0x0][0x2d0], -R138.reuse ;  /* 0x0000b40097247a23 */ /* 0x100fe2000001088a */
[C---:B------:R-:W-:Y:S03]  /*cef0*/  HMMA.16816.F32 R32, R72.reuse, R38, R32 ;  /* 0x000000264820723c */ /* 0x040fe60000001820 */
[----:B------:R2:W-:Y:S01]  /*cf00*/  MUFU.EX2 R234, R36 ;  /* 0x0000002400ea7308 */ /* 0x0005e20000000800 */
[----:B------:R-:W-:Y:S01]  /*cf10*/  FMUL.FTZ R37, R2, R105 ;  /* 0x0000006902257220 */ /* 0x000fe20000410000 */
[----:B------:R-:W-:Y:S01]  /*cf20*/  MOV R151, R58 ;  /* 0x0000003a00977202 */ /* 0x000fe20000000f00 */
[C---:B------:R-:W-:Y:S02]  /*cf30*/  FMUL.FTZ R58, R0.reuse, R126 ;  /* 0x0000007e003a7220 */ /* 0x040fe40000410000 */
[C---:B------:R-:W-:Y:S04]  /*cf40*/  FMUL.FTZ R38, R0.reuse, R106 ;  /* 0x0000006a00267220 */ /* 0x040fe80000410000 */
[----:B------:R-:W-:Y:S02]  /*cf50*/  FMUL.FTZ R39, R0, R107 ;  /* 0x0000006b00277220 */ /* 0x000fe40000410000 */
[----:B--2---:R-:W-:Y:S07]  /*cf60*/  FMUL.FTZ R36, R2, R104 ;  /* 0x0000006802247220 */ /* 0x004fee0000410000 */
[C---:B------:R-:W-:Y:S07]  /*cf70*/  HMMA.16816.F32 R36, R72.reuse, R44, R36 ;  /* 0x0000002c4824723c */ /* 0x040fee0000001824 */
[--C-:B------:R-:W-:Y:S01]  /*cf80*/  FFMA.FTZ R44, R158, c[0x0][0x2d0], -R3.reuse ;  /* 0x0000b4009e2c7a23 */ /* 0x100fe20000010803 */
[C---:B------:R-:W-:Y:S03]  /*cf90*/  HMMA.16816.F32 R40, R72.reuse, R46, R40 ;  /* 0x0000002e4828723c */ /* 0x040fe60000001828 */
[----:B------:R2:W-:Y:S01]  /*cfa0*/  MUFU.EX2 R161, R44 ;  /* 0x0000002c00a17308 */ /* 0x0005e20000000800 */
[----:B------:R-:W-:Y:S01]  /*cfb0*/  FMUL.FTZ R45, R2, R113 ;  /* 0x00000071022d7220 */ /* 0x000fe20000410000 */
[----:B------:R-:W-:Y:S02]  /*cfc0*/  MOV R158, R156 ;  /* 0x0000009c009e7202 */ /* 0x000fe40000000f00 */
[C---:B------:R-:W-:Y:S01]  /*cfd0*/  FMUL.FTZ R46, R0.reuse, R114 ;  /* 0x00000072002e7220 */ /* 0x040fe20000410000 */
[----:B------:R-:W-:Y:S01]  /*cfe0*/  MOV R156, R50 ;  /* 0x00000032009c7202 */ /* 0x000fe20000000f00 */
[C---:B------:R-:W-:Y:S03]  /*cff0*/  FMUL.FTZ R47, R0.reuse, R115 ;  /* 0x00000073002f7220 */ /* 0x040fe60000410000 */
[----:B------:R-:W-:Y:S02]  /*d000*/  FMUL.FTZ R50, R0, R118 ;  /* 0x0000007600327220 */ /* 0x000fe40000410000 */
[----:B--2---:R-:W-:Y:S07]  /*d010*/  FMUL.FTZ R44, R2, R112 ;  /* 0x00000070022c7220 */ /* 0x004fee0000410000 */
[C---:B------:R-:W-:Y:S07]  /*d020*/  HMMA.16816.F32 R44, R72.reuse, R52, R44 ;  /* 0x00000034482c723c */ /* 0x040fee000000182c */
[--C-:B------:R-:W-:Y:S01]  /*d030*/  FFMA.FTZ R52, R160, c[0x0][0x2d0], -R138.reuse ;  /* 0x0000b400a0347a23 */ /* 0x100fe2000001088a */
[C---:B------:R-:W-:Y:S03]  /*d040*/  HMMA.16816.F32 R48, R72.reuse, R54, R48 ;  /* 0x000000364830723c */ /* 0x040fe60000001830 */
[----:B------:R2:W4:Y:S01]  /*d050*/  MUFU.EX2 R118, R52 ;  /* 0x0000003400767308 */ /* 0x0005220000000800 */
[C---:B------:R-:W-:Y:S01]  /*d060*/  FMUL.FTZ R53, R2.reuse, R121 ;  /* 0x0000007902357220 */ /* 0x040fe20000410000 */
[----:B------:R-:W-:Y:S02]  /*d070*/  MOV R121, R191 ;  /* 0x000000bf00797202 */ /* 0x000fe40000000f00 */
[----:B------:R-:W-:Y:S01]  /*d080*/  MOV R160, R57 ;  /* 0x0000003900a07202 */ /* 0x000fe20000000f00 */
[----:B------:R-:W-:Y:S04]  /*d090*/  FMUL.FTZ R57, R2, R125 ;  /* 0x0000007d02397220 */ /* 0x000fe80000410000 */
[C---:B------:R-:W-:Y:S01]  /*d0a0*/  FMUL.FTZ R54, R0.reuse, R122 ;  /* 0x0000007a00367220 */ /* 0x040fe20000410000 */
[----:B------:R5:W-:Y:S01]  /*d0b0*/  MUFU.EX2 R191, R70 ;  /* 0x0000004600bf7308 */ /* 0x000be20000000800 */
[----:B------:R-:W-:Y:S02]  /*d0c0*/  FMUL.FTZ R55, R0, R123 ;  /* 0x0000007b00377220 */ /* 0x000fe40000410000 */
[----:B--2---:R-:W-:Y:S01]  /*d0d0*/  FMUL.FTZ R52, R2, R120 ;  /* 0x0000007802347220 */ /* 0x004fe20000410000 */
[----:B------:R-:W-:Y:S01]  /*d0e0*/  MOV R120, R56 ;  /* 0x0000003800787202 */ /* 0x000fe20000000f00 */
[--C-:B------:R-:W-:Y:S05]  /*d0f0*/  FFMA.FTZ R56, R167, c[0x0][0x2d0], -R3.reuse ;  /* 0x0000b400a7387a23 */ /* 0x100fea0000010803 */
[----:B------:R2:W-:Y:S01]  /*d100*/  MUFU.EX2 R117, R56 ;  /* 0x0000003800757308 */ /* 0x0005e20000000800 */
[C---:B------:R-:W-:Y:S03]  /*d110*/  HMMA.16816.F32 R52, R72.reuse, R60, R52 ;  /* 0x0000003c4834723c */ /* 0x040fe60000001834 */
[--C-:B-----5:R-:W-:Y:S04]  /*d120*/  FFMA.FTZ R70, R183, c[0x0][0x2d0], -R3.reuse ;  /* 0x0000b400b7467a23 */ /* 0x120fe80000010803 */
[--C-:B------:R-:W-:Y:S02]  /*d130*/  FFMA.FTZ R60, R180, c[0x0][0x2d0], -R3.reuse ;  /* 0x0000b400b43c7a23 */ /* 0x100fe40000010803 */
[----:B------:R5:W-:Y:S03]  /*d140*/  MUFU.EX2 R125, R70 ;  /* 0x00000046007d7308 */ /* 0x000be60000000800 */
[C---:B------:R-:W-:Y:S07]  /*d150*/  FMUL.FTZ R61, R2.reuse, R129 ;  /* 0x00000081023d7220 */ /* 0x040fee0000410000 */
[----:B------:R1:W1:Y:S01]  /*d160*/  MUFU.EX2 R116, R60 ;  /* 0x0000003c00747308 */ /* 0x0002620000000800 */
[----:B--2---:R-:W-:Y:S07]  /*d170*/  FMUL.FTZ R56, R2, R124 ;  /* 0x0000007c02387220 */ /* 0x004fee0000410000 */
[C---:B------:R-:W-:Y:S03]  /*d180*/  HMMA.16816.F32 R56, R72.reuse, R62, R56 ;  /* 0x0000003e4838723c */ /* 0x040fe60000001838 */
[--C-:B-----5:R-:W-:Y:S02]  /*d190*/  FFMA.FTZ R70, R188, c[0x0][0x2d0], -R3.reuse ;  /* 0x0000b400bc467a23 */ /* 0x120fe40000010803 */
[----:B------:R2:W-:Y:S02]  /*d1a0*/  MUFU.EX2 R188, R71 ;  /* 0x0000004700bc7308 */ /* 0x0005e40000000800 */
[C---:B------:R-:W-:Y:S02]  /*d1b0*/  FMUL.FTZ R62, R0.reuse, R130 ;  /* 0x00000082003e7220 */ /* 0x040fe40000410000 */
[----:B------:R-:W-:Y:S03]  /*d1c0*/  FMUL.FTZ R63, R0, R131 ;  /* 0x00000083003f7220 */ /* 0x000fe60000410000 */
[----:B-1----:R-:W-:Y:S03]  /*d1d0*/  FMUL.FTZ R60, R2, R128 ;  /* 0x00000080023c7220 */ /* 0x002fe60000410000 */
[----:B------:R1:W5:Y:S04]  /*d1e0*/  MUFU.EX2 R124, R70 ;  /* 0x00000046007c7308 */ /* 0x0003680000000800 */
[C---:B------:R-:W-:Y:S08]  /*d1f0*/  HMMA.16816.F32 R60, R72.reuse, R76, R60 ;  /* 0x0000004c483c723c */ /* 0x040ff0000000183c */
[----:B------:R-:W-:Y:S01]  /*d200*/  HMMA.16816.F32 R64, R72, R78, R64 ;  /* 0x0000004e4840723c */ /* 0x000fe20000001840 */
[----:B------:R-:W3:Y:S03]  /*d210*/  LDSM.16.MT88.4 R76, [R206+0x800] ;  /* 0x00080000ce4c783b */ /* 0x000ee60000004200 */
[--C-:B--2---:R-:W-:Y:S02]  /*d220*/  FFMA.FTZ R71, R152, c[0x0][0x2d0], -R3.reuse ;  /* 0x0000b40098477a23 */ /* 0x104fe40000010803 */
[----:B------:R-:W-:Y:S01]  /*d230*/  MUFU.EX2 R152, R100 ;  /* 0x0000006400987308 */ /* 0x000fe20000000800 */
[----:B----4-:R-:W-:Y:S02]  /*d240*/  F2FP.PACK_AB R74, R118, R233 ;  /* 0x000000e9764a723e */ /* 0x010fe400000000ff */
[----:B------:R-:W-:Y:S03]  /*d250*/  F2FP.PACK_AB R75, R116, R117 ;  /* 0x00000075744b723e */ /* 0x000fe600000000ff */
[--C-:B-1----:R-:W-:Y:S01]  /*d260*/  FFMA.FTZ R70, R189, c[0x0][0x2d0], -R138.reuse ;  /* 0x0000b400bd467a23 */ /* 0x102fe2000001088a */
[----:B------:R-:W-:Y:S02]  /*d270*/  F2FP.PACK_AB R72, R234, R235 ;  /* 0x000000ebea48723e */ /* 0x000fe400000000ff */
[----:B------:R-:W-:Y:S01]  /*d280*/  F2FP.PACK_AB R73, R161, R162 ;  /* 0x000000a2a149723e */ /* 0x000fe200000000ff */
[----:B------:R1:W-:Y:S06]  /*d290*/  MUFU.EX2 R127, R70 ;  /* 0x00000046007f7308 */ /* 0x0003ec0000000800 */
[C---:B------:R-:W-:Y:S08]  /*d2a0*/  HMMA.16816.F32 R4, R72.reuse, R80, R4 ;  /* 0x000000504804723c */ /* 0x040ff00000001804 */
[C---:B------:R-:W-:Y:S01]  /*d2b0*/  HMMA.16816.F32 R8, R72.reuse, R82, R8 ;  /* 0x000000524808723c */ /* 0x040fe20000001808 */
[----:B------:R-:W2:Y:S07]  /*d2c0*/  LDSM.16.MT88.4 R80, [R200+0x4800] ;  /* 0x00480000c850783b */ /* 0x000eae0000004200 */
[C---:B------:R-:W-:Y:S04]  /*d2d0*/  HMMA.16816.F32 R12, R72.reuse, R84, R12 ;  /* 0x00000054480c723c */ /* 0x040fe8000000180c */
[--C-:B-1----:R-:W-:Y:S04]  /*d2e0*/  FFMA.FTZ R70, R190, c[0x0][0x2d0], -R138.reuse ;  /* 0x0000b400be467a23 */ /* 0x102fe8000001088a */
[C---:B------:R-:W-:Y:S01]  /*d2f0*/  HMMA.16816.F32 R16, R72.reuse, R86, R16 ;  /* 0x000000564810723c */ /* 0x040fe20000001810 */
[----:B------:R1:W4:Y:S01]  /*d300*/  MUFU.EX2 R126, R70 ;  /* 0x00000046007e7308 */ /* 0x0003220000000800 */
[----:B------:R-:W4:Y:S06]  /*d310*/  LDSM.16.MT88.4 R84, [R204+0x4800] ;  /* 0x00480000cc54783b */ /* 0x000f2c0000004200 */
[C---:B---3--:R-:W-:Y:S08]  /*d320*/  HMMA.16816.F32 R20, R72.reuse, R88, R20 ;  /* 0x000000584814723c */ /* 0x048ff00000001814 */
[C---:B------:R-:W-:Y:S01]  /*d330*/  HMMA.16816.F32 R24, R72.reuse, R90, R24 ;  /* 0x0000005a4818723c */ /* 0x040fe20000001818 */
[----:B------:R-:W3:Y:S07]  /*d340*/  LDSM.16.MT88.4 R88, [R206+0x4800] ;  /* 0x00480000ce58783b */ /* 0x000eee0000004200 */
[C---:B------:R-:W-:Y:S04]  /*d350*/  HMMA.16816.F32 R28, R72.reuse, R76, R28 ;  /* 0x0000004c481c723c */ /* 0x040fe8000000181c */
[--C-:B-1----:R-:W-:Y:S04]  /*d360*/  FFMA.FTZ R70, R231, c[0x0][0x2d0], -R3.reuse ;  /* 0x0000b400e7467a23 */ /* 0x102fe80000010803 */
[C---:B------:R-:W-:Y:S01]  /*d370*/  HMMA.16816.F32 R32, R72.reuse, R78, R32 ;  /* 0x0000004e4820723c */ /* 0x040fe20000001820 */
[----:B------:R1:W-:Y:S01]  /*d380*/  MUFU.EX2 R107, R70 ;  /* 0x00000046006b7308 */ /* 0x0003e20000000800 */
[----:B------:R-:W3:Y:S06]  /*d390*/  LDSM.16.MT88.4 R76, [R200+0x1000] ;  /* 0x00100000c84c783b */ /* 0x000eec0000004200 */
[C---:B--2---:R-:W-:Y:S08]  /*d3a0*/  HMMA.16816.F32 R36, R72.reuse, R80, R36 ;  /* 0x000000504824723c */ /* 0x044ff00000001824 */
[C---:B------:R-:W-:Y:S01]  /*d3b0*/  HMMA.16816.F32 R40, R72.reuse, R82, R40 ;  /* 0x000000524828723c */ /* 0x040fe20000001828 */
[----:B------:R-:W2:Y:S07]  /*d3c0*/  LDSM.16.MT88.4 R80, [R203+0x1000] ;  /* 0x00100000cb50783b */ /* 0x000eae0000004200 */
[C---:B----4-:R-:W-:Y:S04]  /*d3d0*/  HMMA.16816.F32 R44, R72.reuse, R84, R44 ;  /* 0x00000054482c723c */ /* 0x050fe8000000182c */
[--C-:B-1----:R-:W-:Y:S04]  /*d3e0*/  FFMA.FTZ R70, R232, c[0x0][0x2d0], -R3.reuse ;  /* 0x0000b400e8467a23 */ /* 0x102fe80000010803 */
[C---:B------:R-:W-:Y:S01]  /*d3f0*/  HMMA.16816.F32 R48, R72.reuse, R86, R48 ;  /* 0x000000564830723c */ /* 0x040fe20000001830 */
[----:B------:R1:W4:Y:S01]  /*d400*/  MUFU.EX2 R106, R70 ;  /* 0x00000046006a7308 */ /* 0x0003220000000800 */
[----:B------:R-:W2:Y:S06]  /*d410*/  LDSM.16.MT88.4 R84, [R206+0x1000] ;  /* 0x00100000ce54783b */ /* 0x000eac0000004200 */
[C---:B------:R-:W-:Y:S08]  /*d420*/  HMMA.16816.F32 R52, R72.reuse, R92, R52 ;  /* 0x0000005c4834723c */ /* 0x040ff00000001834 */
[C---:B------:R-:W-:Y:S01]  /*d430*/  HMMA.16816.F32 R56, R72.reuse, R94, R56 ;  /* 0x0000005e4838723c */ /* 0x040fe20000001838 */
[----:B------:R-:W-:Y:S07]  /*d440*/  LDSM.16.MT88.4 R92, [R206+0x5800] ;  /* 0x00580000ce5c783b */ /* 0x000fee0000004200 */
[C---:B---3--:R-:W-:Y:S04]  /*d450*/  HMMA.16816.F32 R60, R72.reuse, R88, R60 ;  /* 0x00000058483c723c */ /* 0x048fe8000000183c */
[--C-:B-1----:R-:W-:Y:S04]  /*d460*/  FFMA.FTZ R70, R236, c[0x0][0x2d0], -R138.reuse ;  /* 0x0000b400ec467a23 */ /* 0x102fe8000001088a */
[----:B------:R-:W-:Y:S01]  /*d470*/  HMMA.16816.F32 R64, R72, R90, R64 ;  /* 0x0000005a4840723c */ /* 0x000fe20000001840 */
[----:B------:R1:W-:Y:S01]  /*d480*/  MUFU.EX2 R190, R70 ;  /* 0x0000004600be7308 */ /* 0x0003e20000000800 */
[----:B------:R-:W-:Y:S05]  /*d490*/  LDSM.16.MT88.4 R88, [R204+0x5000] ;  /* 0x00500000cc58783b */ /* 0x000fea0000004200 */
[----:B-----5:R-:W-:Y:S02]  /*d4a0*/  F2FP.PACK_AB R73, R124, R125 ;  /* 0x0000007d7c49723e */ /* 0x020fe400000000ff */
[----:B------:R-:W-:Y:S03]  /*d4b0*/  F2FP.PACK_AB R74, R126, R127 ;  /* 0x0000007f7e4a723e */ /* 0x000fe600000000ff */
[----:B------:R-:W-:Y:S02]  /*d4c0*/  F2FP.PACK_AB R72, R191, R229 ;  /* 0x000000e5bf48723e */ /* 0x000fe400000000ff */
[----:B----4-:R-:W-:Y:S07]  /*d4d0*/  F2FP.PACK_AB R75, R106, R107 ;  /* 0x0000006b6a4b723e */ /* 0x010fee00000000ff */
[C---:B------:R-:W-:Y:S03]  /*d4e0*/  HMMA.16816.F32 R4, R72.reuse, R76, R4 ;  /* 0x0000004c4804723c */ /* 0x040fe60000001804 */
[--C-:B-1----:R-:W-:Y:S05]  /*d4f0*/  FFMA.FTZ R70, R237, c[0x0][0x2d0], -R138.reuse ;  /* 0x0000b400ed467a23 */ /* 0x102fea000001088a */
[C---:B------:R-:W-:Y:S01]  /*d500*/  HMMA.16816.F32 R8, R72.reuse, R78, R8 ;  /* 0x0000004e4808723c */ /* 0x040fe20000001808 */
[----:B------:R1:W3:Y:S01]  /*d510*/  MUFU.EX2 R189, R70 ;  /* 0x0000004600bd7308 */ /* 0x0002e20000000800 */
[----:B------:R-:W4:Y:S06]  /*d520*/  LDSM.16.MT88.4 R76, [R200+0x5000] ;  /* 0x00500000c84c783b */ /* 0x000f2c0000004200 */
[C---:B------:R-:W-:Y:S08]  /*d530*/  HMMA.16816.F32 R12, R72.reuse, R96, R12 ;  /* 0x00000060480c723c */ /* 0x040ff0000000180c */
[C---:B------:R-:W-:Y:S01]  /*d540*/  HMMA.16816.F32 R16, R72.reuse, R98, R16 ;  /* 0x000000624810723c */ /* 0x040fe20000001810 */
[----:B------:R-:W-:Y:S07]  /*d550*/  LDSM.16.MT88.4 R96, [R204+0x2000] ;  /* 0x00200000cc60783b */ /* 0x000fee0000004200 */
[C---:B--2---:R-:W-:Y:S04]  /*d560*/  HMMA.16816.F32 R20, R72.reuse, R80, R20 ;  /* 0x000000504814723c */ /* 0x044fe80000001814 */
[--C-:B-1----:R-:W-:Y:S04]  /*d570*/  FFMA.FTZ R70, R238, c[0x0][0x2d0], -R3.reuse ;  /* 0x0000b400ee467a23 */ /* 0x102fe80000010803 */
[C---:B------:R-:W-:Y:S01]  /*d580*/  HMMA.16816.F32 R24, R72.reuse, R82, R24 ;  /* 0x000000524818723c */ /* 0x040fe20000001818 */
[----:B------:R1:W-:Y:S01]  /*d590*/  MUFU.EX2 R105, R70 ;  /* 0x0000004600697308 */ /* 0x0003e20000000800 */
[----:B------:R-:W2:Y:S06]  /*d5a0*/  LDSM.16.MT88.4 R80, [R203+0x5000] ;  /* 0x00500000cb50783b */ /* 0x000eac0000004200 */
[C---:B------:R-:W-:Y:S08]  /*d5b0*/  HMMA.16816.F32 R28, R72.reuse, R84, R28 ;  /* 0x00000054481c723c */ /* 0x040ff0000000181c */
[C---:B------:R-:W-:Y:S01]  /*d5c0*/  HMMA.16816.F32 R32, R72.reuse, R86, R32 ;  /* 0x000000564820723c */ /* 0x040fe20000001820 */
[----:B------:R-:W5:Y:S07]  /*d5d0*/  LDSM.16.MT88.4 R84, [R206+0x5000] ;  /* 0x00500000ce54783b */ /* 0x000f6e0000004200 */
[C---:B----4-:R-:W-:Y:S04]  /*d5e0*/  HMMA.16816.F32 R36, R72.reuse, R76, R36 ;  /* 0x0000004c4824723c */ /* 0x050fe80000001824 */
[--C-:B-1----:R-:W-:Y:S04]  /*d5f0*/  FFMA.FTZ R70, R239, c[0x0][0x2d0], -R3.reuse ;  /* 0x0000b400ef467a23 */ /* 0x102fe80000010803 */
[C---:B------:R-:W-:Y:S01]  /*d600*/  HMMA.16816.F32 R40, R72.reuse, R78, R40 ;  /* 0x0000004e4828723c */ /* 0x040fe20000001828 */
[----:B------:R1:W4:Y:S01]  /*d610*/  MUFU.EX2 R104, R70 ;  /* 0x0000004600687308 */ /* 0x0003220000000800 */
[----:B------:R-:W3:Y:S06]  /*d620*/  LDSM.16.MT88.4 R76, [R200+0x1800] ;  /* 0x00180000c84c783b */ /* 0x000eec0000004200 */
[C---:B------:R-:W-:Y:S08]  /*d630*/  HMMA.16816.F32 R44, R72.reuse, R88, R44 ;  /* 0x00000058482c723c */ /* 0x040ff0000000182c */
[C---:B------:R-:W-:Y:S01]  /*d640*/  HMMA.16816.F32 R48, R72.reuse, R90, R48 ;  /* 0x0000005a4830723c */ /* 0x040fe20000001830 */
[----:B------:R-:W4:Y:S07]  /*d650*/  LDSM.16.MT88.4 R88, [R204+0x1800] ;  /* 0x00180000cc58783b */ /* 0x000f2e0000004200 */
[C---:B--2---:R-:W-:Y:S04]  /*d660*/  HMMA.16816.F32 R52, R72.reuse, R80, R52 ;  /* 0x000000504834723c */ /* 0x044fe80000001834 */
[--C-:B-1----:R-:W-:Y:S04]  /*d670*/  FFMA.FTZ R70, R240, c[0x0][0x2d0], -R138.reuse ;  /* 0x0000b400f0467a23 */ /* 0x102fe8000001088a */
[C---:B------:R-:W-:Y:S01]  /*d680*/  HMMA.16816.F32 R56, R72.reuse, R82, R56 ;  /* 0x000000524838723c */ /* 0x040fe20000001838 */
[----:B------:R1:W2:Y:S01]  /*d690*/  MUFU.EX2 R183, R70 ;  /* 0x0000004600b77308 */ /* 0x0002a20000000800 */
[----:B------:R-:W2:Y:S06]  /*d6a0*/  LDSM.16.MT88.4 R80, [R203+0x1800] ;  /* 0x00180000cb50783b */ /* 0x000eac0000004200 */
[C---:B-----5:R-:W-:Y:S08]  /*d6b0*/  HMMA.16816.F32 R60, R72.reuse, R84, R60 ;  /* 0x00000054483c723c */ /* 0x060ff0000000183c */
[----:B------:R-:W-:Y:S01]  /*d6c0*/  HMMA.16816.F32 R64, R72, R86, R64 ;  /* 0x000000564840723c */ /* 0x000fe20000001840 */
[----:B------:R-:W5:Y:S06]  /*d6d0*/  LDSM.16.MT88.4 R84, [R206+0x1800] ;  /* 0x00180000ce54783b */ /* 0x000f6c0000004200 */
[----:B---3--:R-:W-:Y:S01]  /*d6e0*/  F2FP.PACK_AB R72, R189, R190 ;  /* 0x000000bebd48723e */ /* 0x008fe200000000ff */
[--C-:B-1----:R-:W-:Y:S01]  /*d6f0*/  FFMA.FTZ R70, R242, c[0x0][0x2d0], -R3.reuse ;  /* 0x0000b400f2467a23 */ /* 0x102fe20000010803 */
[----:B----4-:R-:W-:Y:S03]  /*d700*/  F2FP.PACK_AB R73, R104, R105 ;  /* 0x000000696849723e */ /* 0x010fe600000000ff */
[----:B------:R1:W-:Y:S01]  /*d710*/  MUFU.EX2 R115, R70 ;  /* 0x0000004600737308 */ /* 0x0003e20000000800 */
[----:B--2---:R-:W-:Y:S01]  /*d720*/  F2FP.PACK_AB R74, R183, R188 ;  /* 0x000000bcb74a723e */ /* 0x004fe200000000ff */
[--C-:B-1----:R-:W-:Y:S08]  /*d730*/  FFMA.FTZ R70, R246, c[0x0][0x2d0], -R3.reuse ;  /* 0x0000b400f6467a23 */ /* 0x102ff00000010803 */
[----:B------:R1:W2:Y:S02]  /*d740*/  MUFU.EX2 R114, R70 ;  /* 0x0000004600727308 */ /* 0x0002a40000000800 */
[--C-:B-1----:R-:W-:Y:S01]  /*d750*/  FFMA.FTZ R70, R248, c[0x0][0x2d0], -R138.reuse ;  /* 0x0000b400f8467a23 */ /* 0x102fe2000001088a */
[----:B--2---:R-:W-:Y:S07]  /*d760*/  F2FP.PACK_AB R75, R114, R115 ;  /* 0x00000073724b723e */ /* 0x004fee00000000ff */
[----:B------:R1:W-:Y:S01]  /*d770*/  MUFU.EX2 R182, R70 ;  /* 0x0000004600b67308 */ /* 0x0003e20000000800 */
[C---:B------:R-:W-:Y:S08]  /*d780*/  HMMA.16816.F32 R4, R72.reuse, R76, R4 ;  /* 0x0000004c4804723c */ /* 0x040ff00000001804 */
[C---:B------:R-:W-:Y:S01]  /*d790*/  HMMA.16816.F32 R8, R72.reuse, R78, R8 ;  /* 0x0000004e4808723c */ /* 0x040fe20000001808 */
[----:B------:R-:W2:Y:S07]  /*d7a0*/  LDSM.16.MT88.4 R76, [R200+0x5800] ;  /* 0x00580000c84c783b */ /* 0x000eae0000004200 */
[C---:B------:R-:W-:Y:S04]  /*d7b0*/  HMMA.16816.F32 R12, R72.reuse, R88, R12 ;  /* 0x00000058480c723c */ /* 0x040fe8000000180c */
[--C-:B-1----:R-:W-:Y:S04]  /*d7c0*/  FFMA.FTZ R70, R249, c[0x0][0x2d0], -R138.reuse ;  /* 0x0000b400f9467a23 */ /* 0x102fe8000001088a */
[C---:B------:R-:W-:Y:S01]  /*d7d0*/  HMMA.16816.F32 R16, R72.reuse, R90, R16 ;  /* 0x0000005a4810723c */ /* 0x040fe20000001810 */
[----:B------:R1:W3:Y:S01]  /*d7e0*/  MUFU.EX2 R181, R70 ;  /* 0x0000004600b57308 */ /* 0x0002e20000000800 */
[----:B------:R-:W4:Y:S06]  /*d7f0*/  LDSM.16.MT88.4 R88, [R204+0x5800] ;  /* 0x00580000cc58783b */ /* 0x000f2c0000004200 */
[C---:B------:R-:W-:Y:S08]  /*d800*/  HMMA.16816.F32 R20, R72.reuse, R80, R20 ;  /* 0x000000504814723c */ /* 0x040ff00000001814 */
[C---:B------:R-:W-:Y:S01]  /*d810*/  HMMA.16816.F32 R24, R72.reuse, R82, R24 ;  /* 0x000000524818723c */ /* 0x040fe20000001818 */
[----:B------:R-:W3:Y:S07]  /*d820*/  LDSM.16.MT88.4 R80, [R203+0x5800] ;  /* 0x00580000cb50783b */ /* 0x000eee0000004200 */
[C---:B-----5:R-:W-:Y:S04]  /*d830*/  HMMA.16816.F32 R28, R72.reuse, R84, R28 ;  /* 0x00000054481c723c */ /* 0x060fe8000000181c */
[--C-:B-1----:R-:W-:Y:S04]  /*d840*/  FFMA.FTZ R70, R250, c[0x0][0x2d0], -R3.reuse ;  /* 0x0000b400fa467a23 */ /* 0x102fe80000010803 */
[C---:B------:R-:W-:Y:S01]  /*d850*/  HMMA.16816.F32 R32, R72.reuse, R86, R32 ;  /* 0x000000564820723c */ /* 0x040fe20000001820 */
[----:B------:R1:W-:Y:S01]  /*d860*/  MUFU.EX2 R113, R70 ;  /* 0x0000004600717308 */ /* 0x0003e20000000800 */
[----:B------:R-:W5:Y:S06]  /*d870*/  LDSM.16.MT88.4 R84, [R200+0x2000] ;  /* 0x00200000c854783b */ /* 0x000f6c0000004200 */
[C---:B--2---:R-:W-:Y:S08]  /*d880*/  HMMA.16816.F32 R36, R72.reuse, R76, R36 ;  /* 0x0000004c4824723c */ /* 0x044ff00000001824 */
[C---:B------:R-:W-:Y:S01]  /*d890*/  HMMA.16816.F32 R40, R72.reuse, R78, R40 ;  /* 0x0000004e4828723c */ /* 0x040fe20000001828 */
[----:B------:R-:W2:Y:S07]  /*d8a0*/  LDSM.16.MT88.4 R76, [R203+0x2000] ;  /* 0x00200000cb4c783b */ /* 0x000eae0000004200 */
[C---:B----4-:R-:W-:Y:S04]  /*d8b0*/  HMMA.16816.F32 R44, R72.reuse, R88, R44 ;  /* 0x00000058482c723c */ /* 0x050fe8000000182c */
[--C-:B-1----:R-:W-:Y:S04]  /*d8c0*/  FFMA.FTZ R70, R251, c[0x0][0x2d0], -R3.reuse ;  /* 0x0000b400fb467a23 */ /* 0x102fe80000010803 */
[C---:B------:R-:W-:Y:S01]  /*d8d0*/  HMMA.16816.F32 R48, R72.reuse, R90, R48 ;  /* 0x0000005a4830723c */ /* 0x040fe20000001830 */
[----:B------:R1:W4:Y:S01]  /*d8e0*/  MUFU.EX2 R112, R70 ;  /* 0x0000004600707308 */ /* 0x0003220000000800 */
[----:B------:R-:W-:Y:S06]  /*d8f0*/  LDSM.16.MT88.4 R88, [R204+0x6000] ;  /* 0x00600000cc58783b */ /* 0x000fec0000004200 */
[C---:B---3--:R-:W-:Y:S08]  /*d900*/  HMMA.16816.F32 R52, R72.reuse, R80, R52 ;  /* 0x000000504834723c */ /* 0x048ff00000001834 */
[C---:B------:R-:W-:Y:S01]  /*d910*/  HMMA.16816.F32 R56, R72.reuse, R82, R56 ;  /* 0x000000524838723c */ /* 0x040fe20000001838 */
[----:B------:R-:W3:Y:S07]  /*d920*/  LDSM.16.MT88.4 R80, [R206+0x2000] ;  /* 0x00200000ce50783b */ /* 0x000eee0000004200 */
[C---:B------:R-:W-:Y:S04]  /*d930*/  HMMA.16816.F32 R60, R72.reuse, R92, R60 ;  /* 0x0000005c483c723c */ /* 0x040fe8000000183c */
[--C-:B-1----:R-:W-:Y:S04]  /*d940*/  FFMA.FTZ R70, R252, c[0x0][0x2d0], -R138.reuse ;  /* 0x0000b400fc467a23 */ /* 0x102fe8000001088a */
[----:B------:R-:W-:Y:S01]  /*d950*/  HMMA.16816.F32 R64, R72, R94, R64 ;  /* 0x0000005e4840723c */ /* 0x000fe20000001840 */
[----:B------:R1:W-:Y:S01]  /*d960*/  MUFU.EX2 R180, R70 ;  /* 0x0000004600b47308 */ /* 0x0003e20000000800 */
[----:B------:R-:W-:Y:S05]  /*d970*/  LDSM.16.MT88.4 R92, [R206+0x6000] ;  /* 0x00600000ce5c783b */ /* 0x000fea0000004200 */
[----:B------:R-:W-:Y:S02]  /*d980*/  F2FP.PACK_AB R72, R181, R182 ;  /* 0x000000b6b548723e */ /* 0x000fe400000000ff */
[----:B----4-:R-:W-:Y:S03]  /*d990*/  F2FP.PACK_AB R73, R112, R113 ;  /* 0x000000717049723e */ /* 0x010fe600000000ff */
        /* <DEDUP_REMOVED lines=42> */
[----:B-----5:R-:W-:Y:S02]  /*dc40*/  F2FP.PACK_AB R72, R159, R160 ;  /* 0x000000a09f48723e */ /* 0x020fe400000000ff */
[----:B------:R-:W-:Y:S03]  /*dc50*/  F2FP.PACK_AB R73, R120, R121 ;  /* 0x000000797849723e */ /* 0x000fe600000000ff */
[--C-:B-1----:R-:W-:Y:S04]  /*dc60*/  FFMA.FTZ R70, R157, c[0x0][0x2d0], -R138.reuse ;  /* 0x0000b4009d467a23 */ /* 0x102fe8000001088a */
[----:B------:R1:W5:Y:S02]  /*dc70*/  MUFU.EX2 R157, R70 ;  /* 0x00000046009d7308 */ /* 0x0003640000000800 */
[--C-:B-1----:R-:W-:Y:S01]  /*dc80*/  FFMA.FTZ R70, R109, c[0x0][0x2d0], -R3.reuse ;  /* 0x0000b4006d467a23 */ /* 0x102fe20000010803 */
[----:B-----5:R-:W-:Y:S01]  /*dc90*/  F2FP.PACK_AB R74, R157, R158 ;  /* 0x0000009e9d4a723e */ /* 0x020fe200000000ff */
[----:B------:R-:W5:Y:S06]  /*dca0*/  LDL.LU R109, [R1+0xc] ;  /* 0x00000c00016d7983 */ /* 0x000f6c0000300800 */
[----:B------:R1:W-:Y:S02]  /*dcb0*/  MUFU.EX2 R131, R70 ;  /* 0x0000004600837308 */ /* 0x0003e40000000800 */
[--C-:B-1----:R-:W-:Y:S02]  /*dcc0*/  FFMA.FTZ R70, R108, c[0x0][0x2d0], -R3.reuse ;  /* 0x0000b4006c467a23 */ /* 0x102fe40000010803 */
[----:B------:R-:W5:Y:S06]  /*dcd0*/  LDL.LU R108, [R1+0x10] ;  /* 0x00001000016c7983 */ /* 0x000f6c0000300800 */
[----:B------:R1:W1:Y:S02]  /*dce0*/  MUFU.EX2 R130, R70 ;  /* 0x0000004600827308 */ /* 0x0002640000000800 */
[--C-:B-1----:R-:W-:Y:S01]  /*dcf0*/  FFMA.FTZ R70, R156, c[0x0][0x2d0], -R138.reuse ;  /* 0x0000b4009c467a23 */ /* 0x102fe2000001088a */
[----:B------:R-:W-:Y:S07]  /*dd00*/  F2FP.PACK_AB R75, R130, R131 ;  /* 0x00000083824b723e */ /* 0x000fee00000000ff */
[----:B------:R1:W-:Y:S01]  /*dd10*/  MUFU.EX2 R156, R70 ;  /* 0x00000046009c7308 */ /* 0x0003e20000000800 */
[C---:B---3--:R-:W-:Y:S08]  /*dd20*/  HMMA.16816.F32 R4, R72.reuse, R80, R4 ;  /* 0x000000504804723c */ /* 0x048ff00000001804 */
[C---:B------:R-:W-:Y:S01]  /*dd30*/  HMMA.16816.F32 R8, R72.reuse, R82, R8 ;  /* 0x000000524808723c */ /* 0x040fe20000001808 */
[----:B------:R-:W3:Y:S07]  /*dd40*/  LDSM.16.MT88.4 R80, [R204+0x6800] ;  /* 0x00680000cc50783b */ /* 0x000eee0000004200 */
[C---:B----4-:R-:W-:Y:S04]  /*dd50*/  HMMA.16816.F32 R12, R72.reuse, R84, R12 ;  /* 0x00000054480c723c */ /* 0x050fe8000000180c */
[--C-:B-1----:R-:W-:Y:S01]  /*dd60*/  FFMA.FTZ R70, R102, c[0x0][0x2d0], -R138.reuse ;  /* 0x0000b40066467a23 */ /* 0x102fe2000001088a */
[----:B------:R-:W-:Y:S02]  /*dd70*/  MOV R102, R150 ;  /* 0x0000009600667202 */ /* 0x000fe40000000f00 */
[----:B------:R-:W-:Y:S01]  /*dd80*/  MOV R150, R149 ;  /* 0x0000009500967202 */ /* 0x000fe20000000f00 */
[C---:B------:R-:W-:Y:S01]  /*dd90*/  HMMA.16816.F32 R16, R72.reuse, R86, R16 ;  /* 0x000000564810723c */ /* 0x040fe20000001810 */
[----:B------:R-:W1:Y:S03]  /*dda0*/  LDSM.16.MT88.4 R84, [R203+0x6800] ;  /* 0x00680000cb54783b */ /* 0x000e660000004200 */
[----:B------:R-:W-:Y:S01]  /*ddb0*/  MOV R149, R155 ;  /* 0x0000009b00957202 */ /* 0x000fe20000000f00 */
[--C-:B------:R-:W-:Y:S01]  /*ddc0*/  FFMA.FTZ R102, R102, c[0x0][0x2d0], -R138.reuse ;  /* 0x0000b40066667a23 */ /* 0x100fe2000001088a */
[----:B------:R4:W-:Y:S02]  /*ddd0*/  MUFU.EX2 R155, R70 ;  /* 0x00000046009b7308 */ /* 0x0009e40000000800 */
[C---:B------:R-:W-:Y:S08]  /*dde0*/  HMMA.16816.F32 R20, R72.reuse, R96, R20 ;  /* 0x000000604814723c */ /* 0x040ff00000001814 */
[C---:B------:R-:W-:Y:S01]  /*ddf0*/  HMMA.16816.F32 R24, R72.reuse, R98, R24 ;  /* 0x000000624818723c */ /* 0x040fe20000001818 */
[----:B------:R-:W-:Y:S07]  /*de00*/  LDSM.16.MT88.4 R96, [R204+0x7000] ;  /* 0x00700000cc60783b */ /* 0x000fee0000004200 */
[C---:B--2---:R-:W-:Y:S04]  /*de10*/  HMMA.16816.F32 R28, R72.reuse, R76, R28 ;  /* 0x0000004c481c723c */ /* 0x044fe8000000181c */
[--C-:B----4-:R-:W-:Y:S04]  /*de20*/  FFMA.FTZ R70, R151, c[0x0][0x2d0], -R3.reuse ;  /* 0x0000b40097467a23 */ /* 0x110fe80000010803 */
[C---:B------:R-:W-:Y:S01]  /*de30*/  HMMA.16816.F32 R32, R72.reuse, R78, R32 ;  /* 0x0000004e4820723c */ /* 0x040fe20000001820 */
[----:B------:R-:W2:Y:S01]  /*de40*/  LDSM.16.MT88.4 R76, [R206+0x6800] ;  /* 0x00680000ce4c783b */ /* 0x000ea20000004200 */
[----:B------:R4:W-:Y:S06]  /*de50*/  MUFU.EX2 R129, R70 ;  /* 0x0000004600817308 */ /* 0x0009ec0000000800 */
[C---:B------:R-:W-:Y:S04]  /*de60*/  HMMA.16816.F32 R36, R72.reuse, R88, R36 ;  /* 0x000000584824723c */ /* 0x040fe80000001824 */
[----:B------:R-:W1:Y:S04]  /*de70*/  MUFU.EX2 R151, R101 ;  /* 0x0000006500977308 */ /* 0x000e680000000800 */
[C---:B------:R-:W-:Y:S01]  /*de80*/  HMMA.16816.F32 R40, R72.reuse, R90, R40 ;  /* 0x0000005a4828723c */ /* 0x040fe20000001828 */
[----:B------:R-:W-:Y:S07]  /*de90*/  LDSM.16.MT88.4 R88, [R203+0x3000] ;  /* 0x00300000cb58783b */ /* 0x000fee0000004200 */
[C---:B---3--:R-:W-:Y:S04]  /*dea0*/  HMMA.16816.F32 R44, R72.reuse, R80, R44 ;  /* 0x00000050482c723c */ /* 0x048fe8000000182c */
[--C-:B----4-:R-:W-:Y:S02]  /*deb0*/  FFMA.FTZ R70, R103, c[0x0][0x2d0], -R3.reuse ;  /* 0x0000b40067467a23 */ /* 0x110fe40000010803 */
[--C-:B------:R-:W-:Y:S02]  /*dec0*/  FFMA.FTZ R103, R150, c[0x0][0x2d0], -R138.reuse ;  /* 0x0000b40096677a23 */ /* 0x100fe4000001088a */
[C---:B------:R-:W-:Y:S01]  /*ded0*/  HMMA.16816.F32 R48, R72.reuse, R82, R48 ;  /* 0x000000524830723c */ /* 0x040fe20000001830 */
[----:B------:R3:W4:Y:S01]  /*dee0*/  MUFU.EX2 R128, R70 ;  /* 0x0000004600807308 */ /* 0x0007220000000800 */
[----:B------:R-:W4:Y:S02]  /*def0*/  LDSM.16.MT88.4 R80, [R200+0x3000] ;  /* 0x00300000c850783b */ /* 0x000f240000004200 */
[----:B-1----:R-:W-:Y:S04]  /*df00*/  F2FP.PACK_AB R132, R151, R152 ;  /* 0x000000989784723e */ /* 0x002fe800000000ff */
[C---:B------:R-:W-:Y:S03]  /*df10*/  HMMA.16816.F32 R52, R72.reuse, R84, R52 ;  /* 0x000000544834723c */ /* 0x040fe60000001834 */
[----:B------:R-:W-:Y:S05]  /*df20*/  MUFU.EX2 R150, R102 ;  /* 0x0000006600967308 */ /* 0x000fea0000000800 */
[C---:B------:R-:W-:Y:S01]  /*df30*/  HMMA.16816.F32 R56, R72.reuse, R86, R56 ;  /* 0x000000564838723c */ /* 0x040fe20000001838 */
[----:B------:R-:W1:Y:S07]  /*df40*/  LDSM.16.MT88.4 R84, [R204+0x3000] ;  /* 0x00300000cc54783b */ /* 0x000e6e0000004200 */
[C---:B--2---:R-:W-:Y:S04]  /*df50*/  HMMA.16816.F32 R60, R72.reuse, R76, R60 ;  /* 0x0000004c483c723c */ /* 0x044fe8000000183c */
[--C-:B---3--:R-:W-:Y:S04]  /*df60*/  FFMA.FTZ R70, R154, c[0x0][0x2d0], -R138.reuse ;  /* 0x0000b4009a467a23 */ /* 0x108fe8000001088a */
[----:B------:R-:W-:Y:S01]  /*df70*/  HMMA.16816.F32 R64, R72, R78, R64 ;  /* 0x0000004e4840723c */ /* 0x000fe20000001840 */
[----:B------:R2:W-:Y:S01]  /*df80*/  MUFU.EX2 R154, R70 ;  /* 0x00000046009a7308 */ /* 0x0005e20000000800 */
[----:B------:R-:W3:Y:S05]  /*df90*/  LDSM.16.MT88.4 R76, [R200+0x7000] ;  /* 0x00700000c84c783b */ /* 0x000eea0000004200 */
[----:B------:R-:W-:Y:S02]  /*dfa0*/  F2FP.PACK_AB R72, R155, R156 ;  /* 0x0000009c9b48723e */ /* 0x000fe400000000ff */
[----:B----4-:R-:W-:Y:S03]  /*dfb0*/  F2FP.PACK_AB R73, R128, R129 ;  /* 0x000000818049723e */ /* 0x010fe600000000ff */
[----:B--2---:R-:W-:Y:S04]  /*dfc0*/  FFMA.FTZ R70, R153, c[0x0][0x2d0], -R138 ;  /* 0x0000b40099467a23 */ /* 0x004fe8000001088a */
[----:B------:R2:W4:Y:S02]  /*dfd0*/  MUFU.EX2 R153, R70 ;  /* 0x0000004600997308 */ /* 0x0005240000000800 */
[--C-:B--2---:R-:W-:Y:S01]  /*dfe0*/  FFMA.FTZ R70, R148, c[0x0][0x2d0], -R3.reuse ;  /* 0x0000b40094467a23 */ /* 0x104fe20000010803 */
[----:B----4-:R-:W-:Y:S07]  /*dff0*/  F2FP.PACK_AB R74, R153, R154 ;  /* 0x0000009a994a723e */ /* 0x010fee00000000ff */
[----:B------:R2:W-:Y:S02]  /*e000*/  MUFU.EX2 R148, R70 ;  /* 0x0000004600947308 */ /* 0x0005e40000000800 */
[--C-:B--2---:R-:W-:Y:S08]  /*e010*/  FFMA.FTZ R70, R139, c[0x0][0x2d0], -R3.reuse ;  /* 0x0000b4008b467a23 */ /* 0x104ff00000010803 */
[----:B------:R-:W2:Y:S02]  /*e020*/  MUFU.EX2 R139, R70 ;  /* 0x00000046008b7308 */ /* 0x000ea40000000800 */
[----:B--2---:R-:W-:Y:S01]  /*e030*/  F2FP.PACK_AB R75, R139, R148 ;  /* 0x000000948b4b723e */ /* 0x004fe200000000ff */
[--C-:B------:R-:W-:Y:S07]  /*e040*/  FFMA.FTZ R70, R149, c[0x0][0x2d0], -R3.reuse ;  /* 0x0000b40095467a23 */ /* 0x100fee0000010803 */
[----:B------:R2:W4:Y:S01]  /*e050*/  MUFU.EX2 R149, R103 ;  /* 0x0000006700957308 */ /* 0x0005220000000800 */
[----:B------:R-:W-:Y:S01]  /*e060*/  FFMA.FTZ R3, R136, c[0x0][0x2d0], -R3 ;  /* 0x0000b40088037a23 */ /* 0x000fe20000010803 */
[C---:B------:R-:W-:Y:S03]  /*e070*/  HMMA.16816.F32 R4, R72.reuse, R80, R4 ;  /* 0x000000504804723c */ /* 0x040fe60000001804 */
[----:B-----5:R-:W-:Y:S05]  /*e080*/  FFMA.FTZ R2, R2, R109, R244 ;  /* 0x0000006d02027223 */ /* 0x020fea00000100f4 */
[----:B------:R-:W-:Y:S01]  /*e090*/  MUFU.EX2 R138, R70 ;  /* 0x00000046008a7308 */ /* 0x000fe20000000800 */
[----:B------:R-:W-:Y:S01]  /*e0a0*/  FADD.FTZ R2, R245, R2 ;  /* 0x00000002f5027221 */ /* 0x000fe20000010000 */
[C---:B------:R-:W-:Y:S01]  /*e0b0*/  HMMA.16816.F32 R8, R72.reuse, R82, R8 ;  /* 0x000000524808723c */ /* 0x040fe20000001808 */
[----:B------:R-:W5:Y:S02]  /*e0c0*/  LDSM.16.MT88.4 R80, [R203+0x7000] ;  /* 0x00700000cb50783b */ /* 0x000f640000004200 */
[----:B------:R-:W-:Y:S05]  /*e0d0*/  FADD.FTZ R2, R243, R2 ;  /* 0x00000002f3027221 */ /* 0x000fea0000010000 */
[C---:B-1----:R-:W-:Y:S01]  /*e0e0*/  HMMA.16816.F32 R12, R72.reuse, R84, R12 ;  /* 0x00000054480c723c */ /* 0x042fe2000000180c */
[----:B------:R-:W-:Y:S01]  /*e0f0*/  MUFU.EX2 R70, R3 ;  /* 0x0000000300467308 */ /* 0x000fe20000000800 */
[----:B--2---:R-:W-:Y:S02]  /*e100*/  LDSM.16.MT88.4 R100, [R206+0x3800] ;  /* 0x00380000ce64783b */ /* 0x004fe40000004200 */
[----:B----4-:R-:W-:Y:S01]  /*e110*/  F2FP.PACK_AB R134, R149, R150 ;  /* 0x000000969586723e */ /* 0x010fe200000000ff */
[----:B------:R-:W-:Y:S03]  /*e120*/  FADD.FTZ R2, R247, R2 ;  /* 0x00000002f7027221 */ /* 0x000fe60000010000 */
[C---:B------:R-:W-:Y:S03]  /*e130*/  HMMA.16816.F32 R16, R72.reuse, R86, R16 ;  /* 0x000000564810723c */ /* 0x040fe60000001810 */
[----:B------:R-:W1:Y:S01]  /*e140*/  MUFU.EX2 R136, R71 ;  /* 0x0000004700887308 */ /* 0x000e620000000800 */
[----:B------:R-:W2:Y:S01]  /*e150*/  LDSM.16.MT88.4 R84, [R206+0x7000] ;  /* 0x00700000ce54783b */ /* 0x000ea20000004200 */
[----:B------:R-:W-:Y:S02]  /*e160*/  FADD.FTZ R2, R235, R2 ;  /* 0x00000002eb027221 */ /* 0x000fe40000010000 */
[----:B------:R-:W-:Y:S01]  /*e170*/  FFMA.FTZ R0, R0, R108, R165 ;  /* 0x0000006c00007223 */ /* 0x000fe200000100a5 */
[C---:B------:R-:W-:Y:S04]  /*e180*/  HMMA.16816.F32 R20, R72.reuse, R88, R20 ;  /* 0x000000584814723c */ /* 0x040fe80000001814 */
[----:B------:R-:W-:Y:S01]  /*e190*/  LDSM.16.MT88.4 R108, [R200+0x7800] ;  /* 0x00780000c86c783b */ /* 0x000fe20000004200 */
[----:B------:R-:W4:Y:S01]  /*e1a0*/  MUFU.EX2 R71, R137 ;  /* 0x0000008900477308 */ /* 0x000f220000000800 */
[----:B------:R-:W-:Y:S02]  /*e1b0*/  FADD.FTZ R2, R234, R2 ;  /* 0x00000002ea027221 */ /* 0x000fe40000010000 */
[C---:B------:R-:W-:Y:S04]  /*e1c0*/  HMMA.16816.F32 R24, R72.reuse, R90, R24 ;  /* 0x0000005a4818723c */ /* 0x040fe80000001818 */
[----:B------:R-:W-:Y:S01]  /*e1d0*/  LDSM.16.MT88.4 R88, [R204+0x3800] ;  /* 0x00380000cc58783b */ /* 0x000fe20000004200 */
[----:B------:R-:W-:Y:S02]  /*e1e0*/  FADD.FTZ R2, R233, R2 ;  /* 0x00000002e9027221 */ /* 0x000fe40000010000 */
[----:B------:R-:W-:Y:S01]  /*e1f0*/  FADD.FTZ R0, R164, R0 ;  /* 0x00000000a4007221 */ /* 0x000fe20000010000 */
[C---:B------:R-:W-:Y:S04]  /*e200*/  HMMA.16816.F32 R28, R72.reuse, R92, R28 ;  /* 0x0000005c481c723c */ /* 0x040fe8000000181c */
[----:B------:R-:W-:Y:S01]  /*e210*/  FADD.FTZ R2, R118, R2 ;  /* 0x0000000276027221 */ /* 0x000fe20000010000 */
[----:B-1----:R-:W-:Y:S01]  /*e220*/  F2FP.PACK_AB R133, R136, R138 ;  /* 0x0000008a8885723e */ /* 0x002fe200000000ff */
[----:B------:R-:W-:Y:S02]  /*e230*/  FADD.FTZ R0, R163, R0 ;  /* 0x00000000a3007221 */ /* 0x000fe40000010000 */
[C---:B------:R-:W-:Y:S01]  /*e240*/  HMMA.16816.F32 R32, R72.reuse, R94, R32 ;  /* 0x0000005e4820723c */ /* 0x040fe20000001820 */
[----:B------:R-:W-:Y:S03]  /*e250*/  LDSM.16.MT88.4 R92, [R203+0x3800] ;  /* 0x00380000cb5c783b */ /* 0x000fe60000004200 */
[----:B------:R-:W-:Y:S01]  /*e260*/  FADD.FTZ R2, R229, R2 ;  /* 0x00000002e5027221 */ /* 0x000fe20000010000 */
[----:B----4-:R-:W-:Y:S01]  /*e270*/  F2FP.PACK_AB R135, R70, R71 ;  /* 0x000000474687723e */ /* 0x010fe200000000ff */
[----:B------:R-:W-:Y:S02]  /*e280*/  FADD.FTZ R0, R166, R0 ;  /* 0x00000000a6007221 */ /* 0x000fe40000010000 */
[C---:B---3--:R-:W-:Y:S04]  /*e290*/  HMMA.16816.F32 R36, R72.reuse, R76, R36 ;  /* 0x0000004c4824723c */ /* 0x048fe80000001824 */
[----:B------:R-:W-:Y:S02]  /*e2a0*/  FADD.FTZ R2, R191, R2 ;  /* 0x00000002bf027221 */ /* 0x000fe40000010000 */
[----:B------:R-:W-:Y:S02]  /*e2b0*/  FADD.FTZ R0, R162, R0 ;  /* 0x00000000a2007221 */ /* 0x000fe40000010000 */
[C---:B------:R-:W-:Y:S01]  /*e2c0*/  HMMA.16816.F32 R40, R72.reuse, R78, R40 ;  /* 0x0000004e4828723c */ /* 0x040fe20000001828 */
[----:B------:R-:W1:Y:S03]  /*e2d0*/  LDSM.16.MT88.4 R76, [R200+0x3800] ;  /* 0x00380000c84c783b */ /* 0x000e660000004200 */
[----:B------:R-:W-:Y:S02]  /*e2e0*/  FADD.FTZ R2, R127, R2 ;  /* 0x000000027f027221 */ /* 0x000fe40000010000 */
[----:B------:R-:W-:Y:S02]  /*e2f0*/  FADD.FTZ R0, R161, R0 ;  /* 0x00000000a1007221 */ /* 0x000fe40000010000 */
[C---:B------:R-:W-:Y:S04]  /*e300*/  HMMA.16816.F32 R44, R72.reuse, R96, R44 ;  /* 0x00000060482c723c */ /* 0x040fe8000000182c */
[----:B------:R-:W-:Y:S02]  /*e310*/  FADD.FTZ R0, R117, R0 ;  /* 0x0000000075007221 */ /* 0x000fe40000010000 */
[----:B------:R-:W-:Y:S02]  /*e320*/  FADD.FTZ R2, R126, R2 ;  /* 0x000000027e027221 */ /* 0x000fe40000010000 */
[C---:B------:R-:W-:Y:S04]  /*e330*/  HMMA.16816.F32 R48, R72.reuse, R98, R48 ;  /* 0x000000624830723c */ /* 0x040fe80000001830 */
[----:B------:R-:W-:Y:S02]  /*e340*/  FADD.FTZ R0, R116, R0 ;  /* 0x0000000074007221 */ /* 0x000fe40000010000 */
[----:B------:R-:W3:Y:S01]  /*e350*/  LDSM.16.MT88.4 R116, [R204+0x7800] ;  /* 0x00780000cc74783b */ /* 0x000ee20000004200 */
[----:B------:R-:W-:Y:S01]  /*e360*/  FADD.FTZ R2, R190, R2 ;  /* 0x00000002be027221 */ /* 0x000fe20000010000 */
[C---:B-----5:R-:W-:Y:S04]  /*e370*/  HMMA.16816.F32 R52, R72.reuse, R80, R52 ;  /* 0x000000504834723c */ /* 0x060fe80000001834 */
[----:B------:R-:W-:Y:S02]  /*e380*/  FADD.FTZ R0, R125, R0 ;  /* 0x000000007d007221 */ /* 0x000fe40000010000 */
[----:B------:R-:W-:Y:S02]  /*e390*/  FADD.FTZ R2, R189, R2 ;  /* 0x00000002bd027221 */ /* 0x000fe40000010000 */
[C---:B------:R-:W-:Y:S04]  /*e3a0*/  HMMA.16816.F32 R56, R72.reuse, R82, R56 ;  /* 0x000000524838723c */ /* 0x040fe80000001838 */
[----:B------:R-:W-:Y:S02]  /*e3b0*/  FADD.FTZ R0, R124, R0 ;  /* 0x000000007c007221 */ /* 0x000fe40000010000 */
[----:B------:R-:W4:Y:S01]  /*e3c0*/  LDSM.16.MT88.4 R124, [R203+0x7800] ;  /* 0x00780000cb7c783b */ /* 0x000f220000004200 */
[----:B------:R-:W-:Y:S01]  /*e3d0*/  FADD.FTZ R2, R188, R2 ;  /* 0x00000002bc027221 */ /* 0x000fe20000010000 */
[C---:B--2---:R-:W-:Y:S04]  /*e3e0*/  HMMA.16816.F32 R60, R72.reuse, R84, R60 ;  /* 0x00000054483c723c */ /* 0x044fe8000000183c */
[----:B------:R-:W-:Y:S02]  /*e3f0*/  FADD.FTZ R2, R183, R2 ;  /* 0x00000002b7027221 */ /* 0x000fe40000010000 */
[----:B------:R-:W-:Y:S02]  /*e400*/  FADD.FTZ R0, R107, R0 ;  /* 0x000000006b007221 */ /* 0x000fe40000010000 */
[----:B------:R-:W-:Y:S04]  /*e410*/  HMMA.16816.F32 R64, R72, R86, R64 ;  /* 0x000000564840723c */ /* 0x000fe80000001840 */
[----:B------:R-:W-:Y:S02]  /*e420*/  FADD.FTZ R2, R182, R2 ;  /* 0x00000002b6027221 */ /* 0x000fe40000010000 */
[----:B------:R-:W-:Y:S02]  /*e430*/  FADD.FTZ R0, R106, R0 ;  /* 0x000000006a007221 */ /* 0x000fe40000010000 */
[C---:B-1----:R-:W-:Y:S01]  /*e440*/  HMMA.16816.F32 R72, R132.reuse, R76, R4 ;  /* 0x0000004c8448723c */ /* 0x042fe20000001804 */
[----:B------:R-:W1:Y:S04]  /*e450*/  LDSM.16.MT88.4 R4, [R206+0x7800] ;  /* 0x00780000ce04783b */ /* 0x000e680000004200 */
[----:B------:R-:W-:Y:S02]  /*e460*/  FADD.FTZ R2, R181, R2 ;  /* 0x00000002b5027221 */ /* 0x000fe40000010000 */
[----:B------:R-:W-:Y:S01]  /*e470*/  FADD.FTZ R0, R105, R0 ;  /* 0x0000000069007221 */ /* 0x000fe20000010000 */
[C---:B------:R-:W-:Y:S04]  /*e480*/  HMMA.16816.F32 R76, R132.reuse, R78, R8 ;  /* 0x0000004e844c723c */ /* 0x040fe80000001808 */
[----:B------:R-:W-:Y:S02]  /*e490*/  FADD.FTZ R2, R180, R2 ;  /* 0x00000002b4027221 */ /* 0x000fe40000010000 */
[----:B------:R-:W-:Y:S02]  /*e4a0*/  FADD.FTZ R0, R104, R0 ;  /* 0x0000000068007221 */ /* 0x000fe40000010000 */
        /* <DEDUP_REMOVED lines=24> */
[C---:B---3--:R-:W-:Y:S04]  /*e630*/  HMMA.16816.F32 R112, R132.reuse, R116, R44 ;  /* 0x000000748470723c */ /* 0x048fe8000000182c */
[----:B------:R-:W-:Y:S02]  /*e640*/  FADD.FTZ R0, R131, R0 ;  /* 0x0000000083007221 */ /* 0x000fe40000010000 */
[----:B------:R-:W-:Y:S02]  /*e650*/  FADD.FTZ R2, R153, R2 ;  /* 0x0000000299027221 */ /* 0x000fe40000010000 */
[C---:B------:R-:W-:Y:S04]  /*e660*/  HMMA.16816.F32 R116, R132.reuse, R118, R48 ;  /* 0x000000768474723c */ /* 0x040fe80000001830 */
[----:B------:R-:W-:Y:S04]  /*e670*/  FADD.FTZ R0, R130, R0 ;  /* 0x0000000082007221 */ /* 0x000fe80000010000 */
[C---:B----4-:R-:W-:Y:S04]  /*e680*/  HMMA.16816.F32 R120, R132.reuse, R124, R52 ;  /* 0x0000007c8478723c */ /* 0x050fe80000001834 */
[----:B------:R-:W-:Y:S04]  /*e690*/  FADD.FTZ R0, R129, R0 ;  /* 0x0000000081007221 */ /* 0x000fe80000010000 */
[C---:B------:R-:W-:Y:S04]  /*e6a0*/  HMMA.16816.F32 R124, R132.reuse, R126, R56 ;  /* 0x0000007e847c723c */ /* 0x040fe80000001838 */
[----:B------:R-:W-:Y:S04]  /*e6b0*/  FADD.FTZ R0, R128, R0 ;  /* 0x0000000080007221 */ /* 0x000fe80000010000 */
        /* <DEDUP_REMOVED lines=16> */
[----:B------:R-:W-:-:S05]  /*e7c0*/  @P0 BRA `(.L_x_73) ;  /* 0xffffc0a000000947 */ /* 0x000fca000383ffff */
.L_x_72:
[----:B------:R-:W-:Y:S02]  /*e7d0*/  MOV R7, 0x1f ;  /* 0x0000001f00077802 */ /* 0x000fe40000000f00 */
[----:B------:R-:W-:Y:S01]  /*e7e0*/  MOV R6, 0xffffffff ;  /* 0xffffffff00067802 */ /* 0x000fe20000000f00 */
[----:B------:R-:W-:Y:S05]  /*e7f0*/  BRA.DIV ~URZ, `(.L_x_74) ;  /* 0x00001c427f007947 */ /* 0x000fea000b800000 */
[----:B-1----:R-:W2:Y:S04]  /*e800*/  LDL R2, [R1+0xc] ;  /* 0x00000c0001027983 */ /* 0x002ea80000100800 */
[----:B--2---:R1:W2:Y:S02]  /*e810*/  SHFL.BFLY PT, R0, R2, 0x2, 0x1f ;  /* 0x0c401f0002007f89 */ /* 0x0042a400000e0000 */
.L_x_88:
[----:B-1----:R-:W3:Y:S02]  /*e820*/  LDL.LU R2, [R1+0xc] ;  /* 0x00000c0001027983 */ /* 0x002ee40000300800 */
[----:B--23--:R-:W-:Y:S01]  /*e830*/  FADD.FTZ R0, R0, R2 ;  /* 0x0000000200007221 */ /* 0x00cfe20000010000 */
[----:B------:R-:W-:Y:S05]  /*e840*/  BRA.DIV ~URZ, `(.L_x_75) ;  /* 0x00001c527f007947 */ /* 0x000fea000b800000 */
[----:B------:R-:W2:Y:S04]  /*e850*/  LDL.LU R5, [R1+0x10] ;  /* 0x0000100001057983 */ /* 0x000ea80000300800 */
[----:B------:R-:W1:Y:S02]  /*e860*/  SHFL.BFLY PT, R2, R0, 0x1, 0x1f ;  /* 0x0c201f0000027f89 */ /* 0x000e6400000e0000 */
[----:B-1----:R-:W-:-:S02]  /*e870*/  FADD.FTZ R0, R0, R2 ;  /* 0x0000000200007221 */ /* 0x002fc40000010000 */
[----:B--2---:R-:W1:Y:S02]  /*e880*/  SHFL.BFLY PT, R3, R5, 0x2, 0x1f ;  /* 0x0c401f0005037f89 */ /* 0x004e6400000e0000 */
[----:B-1----:R-:W-:-:S05]  /*e890*/  FADD.FTZ R3, R3, R5 ;  /* 0x0000000503037221 */ /* 0x002fca0000010000 */
[----:B------:R1:W2:Y:S02]  /*e8a0*/  SHFL.BFLY PT, R4, R3, 0x1, 0x1f ;  /* 0x0c201f0003047f89 */ /* 0x0002a400000e0000 */
.L_x_89:
[----:B------:R-:W-:Y:S01]  /*e8b0*/  FSETP.NE.FTZ.AND P1, PT, R0, RZ, PT ;  /* 0x000000ff0000720b */ /* 0x000fe20003f35000 */
[----:B-12---:R-:W-:Y:S01]  /*e8c0*/  FADD.FTZ R3, R4, R3 ;  /* 0x0000000304037221 */ /* 0x006fe20000010000 */
[----:B------:R-:W-:Y:S02]  /*e8d0*/  MOV R2, RZ ;  /* 0x000000ff00027202 */ /* 0x000fe40000000f00 */
[----:B------:R-:W-:Y:S02]  /*e8e0*/  MOV R16, 0xff800000 ;  /* 0xff80000000107802 */ /* 0x000fe40000000f00 */
[----:B------:R-:W-:Y:S02]  /*e8f0*/  FSETP.NE.FTZ.AND P0, PT, R3, RZ, PT ;  /* 0x000000ff0300720b */ /* 0x000fe40003f15000 */
[----:B------:R-:W-:-:S05]  /*e900*/  MOV R15, 0xff800000 ;  /* 0xff800000000f7802 */ /* 0x000fca0000000f00 */
[----:B------:R-:W1:Y:S01]  /*e910*/  @P1 MUFU.RCP R2, R0 ;  /* 0x0000000000021308 */ /* 0x000e620000001000 */
[----:B------:R-:W-:-:S05]  /*e920*/  @P1 MOV R4, 0x3f317218 ;  /* 0x3f31721800041802 */ /* 0x000fca0000000f00 */
[----:B------:R-:W-:Y:S02]  /*e930*/  @P1 FMUL.FTZ R4, R4, c[0x0][0x2d0] ;  /* 0x0000b40004041a20 */ /* 0x000fe40000410000 */
[----:B------:R2:W3:Y:S01]  /*e940*/  @P1 MUFU.LG2 R5, R0 ;  /* 0x0000000000051308 */ /* 0x0004e20000000c00 */
[C---:B-1----:R-:W-:Y:S02]  /*e950*/  FMUL.FTZ R72, R2.reuse, R72 ;  /* 0x0000004802487220 */ /* 0x042fe40000410000 */
[C---:B------:R-:W-:Y:S02]  /*e960*/  FMUL.FTZ R73, R2.reuse, R73 ;  /* 0x0000004902497220 */ /* 0x040fe40000410000 */
[C---:B------:R-:W-:Y:S02]  /*e970*/  FMUL.FTZ R76, R2.reuse, R76 ;  /* 0x0000004c024c7220 */ /* 0x040fe40000410000 */
[C---:B------:R-:W-:Y:S01]  /*e980*/  FMUL.FTZ R77, R2.reuse, R77 ;  /* 0x0000004d024d7220 */ /* 0x040fe20000410000 */
[----:B--2---:R-:W-:Y:S01]  /*e990*/  MOV R0, RZ ;  /* 0x000000ff00007202 */ /* 0x004fe20000000f00 */
[----:B------:R-:W-:-:S02]  /*e9a0*/  FMUL.FTZ R80, R2, R80 ;  /* 0x0000005002507220 */ /* 0x000fc40000410000 */
[C---:B------:R-:W-:Y:S02]  /*e9b0*/  FMUL.FTZ R81, R2.reuse, R81 ;  /* 0x0000005102517220 */ /* 0x040fe40000410000 */
[C---:B------:R-:W-:Y:S01]  /*e9c0*/  FMUL.FTZ R84, R2.reuse, R84 ;  /* 0x0000005402547220 */ /* 0x040fe20000410000 */
[----:B------:R-:W1:Y:S01]  /*e9d0*/  @P0 MUFU.RCP R0, R3 ;  /* 0x0000000300000308 */ /* 0x000e620000001000 */
        /* <DEDUP_REMOVED lines=24> */
[----:B------:R-:W-:Y:S02]  /*eb60*/  FMUL.FTZ R133, R2, R133 ;  /* 0x0000008502857220 */ /* 0x000fe40000410000 */
[----:B------:R2:W4:Y:S01]  /*eb70*/  @P0 MUFU.LG2 R2, R3 ;  /* 0x0000000300020308 */ /* 0x0005220000000c00 */
[----:B---3--:R-:W-:Y:S02]  /*eb80*/  @P1 FMUL.FTZ R5, R5, 0.69314718246459960938 ;  /* 0x3f31721805051820 */ /* 0x008fe40000410000 */
[----:B-1----:R-:W-:Y:S02]  /*eb90*/  FMUL.FTZ R74, R0, R74 ;  /* 0x0000004a004a7220 */ /* 0x002fe40000410000 */
[----:B------:R-:W-:Y:S01]  /*eba0*/  @P1 FFMA.FTZ R16, R4, R69, R5 ;  /* 0x0000004504101223 */ /* 0x000fe20000010005 */
[----:B------:R-:W-:Y:S01]  /*ebb0*/  MOV R4, 0x1 ;  /* 0x0000000100047802 */ /* 0x000fe20000000f00 */
[----:B------:R-:W-:-:S02]  /*ebc0*/  FMUL.FTZ R75, R0, R75 ;  /* 0x0000004b004b7220 */ /* 0x000fc40000410000 */
[C---:B------:R-:W-:Y:S02]  /*ebd0*/  FMUL.FTZ R78, R0.reuse, R78 ;  /* 0x0000004e004e7220 */ /* 0x040fe40000410000 */
[C---:B------:R-:W-:Y:S02]  /*ebe0*/  FMUL.FTZ R79, R0.reuse, R79 ;  /* 0x0000004f004f7220 */ /* 0x040fe40000410000 */
[C---:B------:R-:W-:Y:S02]  /*ebf0*/  FMUL.FTZ R82, R0.reuse, R82 ;  /* 0x0000005200527220 */ /* 0x040fe40000410000 */
[----:B------:R-:W-:Y:S01]  /*ec00*/  FMUL.FTZ R83, R0, R83 ;  /* 0x0000005300537220 */ /* 0x000fe20000410000 */
[----:B--2---:R-:W-:Y:S01]  /*ec10*/  @P0 MOV R3, 0x3f317218 ;  /* 0x3f31721800030802 */ /* 0x004fe20000000f00 */
[----:B----4-:R-:W-:Y:S02]  /*ec20*/  @P0 FMUL.FTZ R2, R2, 0.69314718246459960938 ;  /* 0x3f31721802020820 */ /* 0x010fe40000410000 */
[----:B------:R-:W-:-:S02]  /*ec30*/  FMUL.FTZ R86, R0, R86 ;  /* 0x0000005600567220 */ /* 0x000fc40000410000 */
[----:B------:R-:W-:Y:S02]  /*ec40*/  @P0 FMUL.FTZ R3, R3, c[0x0][0x2d0] ;  /* 0x0000b40003030a20 */ /* 0x000fe40000410000 */
        /* <DEDUP_REMOVED lines=24> */
[----:B------:R-:W-:Y:S01]  /*edd0*/  FMUL.FTZ R135, R0, R135 ;  /* 0x0000008700877220 */ /* 0x000fe20000410000 */
[----:B------:R-:W-:Y:S01]  /*ede0*/  PRMT R0, R4, 0x7610, R0 ;  /* 0x0000761004007816 */ /* 0x000fe20000000000 */
[----:B------:R-:W-:Y:S02]  /*edf0*/  @P0 FFMA.FTZ R15, R3, R68, R2 ;  /* 0x00000044030f0223 */ /* 0x000fe40000010002 */
.L_x_67:
[----:B--2---:R2:W5:Y:S01]  /*ee00*/  LDL R7, [R1+0x4c] ;  /* 0x00004c0001077983 */ /* 0x0045620000100800 */
[----:B------:R-:W-:Y:S03]  /*ee10*/  BSSY B0, `(.L_x_76) ;  /* 0x0000012000007945 */ /* 0x000fe60003800000 */
[----:B------:R-:W3:Y:S02]  /*ee20*/  S2R R6, SR_TID.X ;  /* 0x0000000000067919 */ /* 0x000ee40000002100 */
[----:B---3--:R-:W-:-:S13]  /*ee30*/  LOP3.LUT P6, RZ, R6, 0xff, RZ, 0xc0, !PT ;  /* 0x000000ff06ff7812 */ /* 0x008fda00078cc0ff */
[----:B------:R-:W-:Y:S05]  /*ee40*/  @P6 BRA `(.L_x_77) ;  /* 0x000000e000006947 */ /* 0x000fea0003800000 */
[----:B--2---:R-:W2:Y:S01]  /*ee50*/  S2R R4, SR_LANEID ;  /* 0x0000000000047919 */ /* 0x004ea20000000000 */
[----:B------:R-:W-:Y:S01]  /*ee60*/  VOTEU.ANY UR4, UPT, PT ;  /* 0x0000000000047886 */ /* 0x000fe200038e0100 */
[----:B------:R-:W-:Y:S01]  /*ee70*/  IMAD.MOV.U32 R5, RZ, RZ, c[0x0][0x584] ;  /* 0x00016100ff057624 */ /* 0x000fe200078e00ff */
[----:B------:R-:W2:Y:S08]  /*ee80*/  FLO.U32 R3, UR4 ;  /* 0x0000000400037d00 */ /* 0x000eb000080e0000 */
[----:B------:R-:W3:Y:S01]  /*ee90*/  POPC R2, UR4 ;  /* 0x0000000400027d09 */ /* 0x000ee20008000000 */
[----:B--2---:R-:W-:Y:S01]  /*eea0*/  ISETP.EQ.U32.AND P0, PT, R3, R4, PT ;  /* 0x000000040300720c */ /* 0x004fe20003f02070 */
[----:B------:R-:W-:-:S12]  /*eeb0*/  IMAD.MOV.U32 R4, RZ, RZ, c[0x0][0x580] ;  /* 0x00016000ff047624 */ /* 0x000fd800078e00ff */
[----:B---3--:R2:W3:Y:S04]  /*eec0*/  @P0 ATOMG.E.ADD.STRONG.GPU PT, R2, [R4.64], R2 ;  /* 0x00000002040209a8 */ /* 0x0084e800081ee1c6 */
[----:B--2---:R-:W2:Y:S04]  /*eed0*/  S2R R4, SR_LTMASK ;  /* 0x0000000000047919 */ /* 0x004ea80000003900 */
[----:B---3--:R2:W3:Y:S02]  /*eee0*/  SHFL.IDX PT, R3, R2, R3, 0x1f ;  /* 0x00001f0302037589 */ /* 0x0084e400000e0000 */
[----:B--2---:R-:W-:-:S06]  /*eef0*/  LOP3.LUT R2, R4, UR4, RZ, 0xc0, !PT ;  /* 0x0000000404027c12 */ /* 0x004fcc000f8ec0ff */
[----:B------:R-:W3:Y:S02]  /*ef00*/  POPC R2, R2 ;  /* 0x0000000200027309 */ /* 0x000ee40000000000 */
[----:B---3-5:R-:W-:-:S05]  /*ef10*/  IADD3 R7, R3, c[0x0][0xc], R2 ;  /* 0x0000030003077a10 */ /* 0x028fca0007ffe002 */
[----:B------:R2:W-:Y:S02]  /*ef20*/  STL [R1+0x4c], R7 ;  /* 0x00004c0701007387 */ /* 0x0005e40000100800 */
.L_x_77:
[----:B--2---:R-:W-:Y:S05]  /*ef30*/  BSYNC B0 ;  /* 0x0000000000007941 */ /* 0x004fea0003800000 */
.L_x_76:
[----:B------:R-:W-:Y:S01]  /*ef40*/  PRMT R0, R0, 0x9910, RZ ;  /* 0x0000991000007816 */ /* 0x000fe200000000ff */
[----:B------:R-:W-:Y:S01]  /*ef50*/  BSSY B1, `(.L_x_78) ;  /* 0x000013a000017945 */ /* 0x000fe20003800000 */
[----:B-----5:R-:W-:Y:S01]  /*ef60*/  IMAD.MOV.U32 R41, RZ, RZ, R7 ;  /* 0x000000ffff297224 */ /* 0x020fe200078e0007 */
[----:B------:R-:W-:Y:S01]  /*ef70*/  MOV R43, 0x1f ;  /* 0x0000001f002b7802 */ /* 0x000fe20000000f00 */
[----:B------:R-:W-:Y:S01]  /*ef80*/  IMAD.MOV.U32 R44, RZ, RZ, RZ ;  /* 0x000000ffff2c7224 */ /* 0x000fe200078e00ff */
[----:B------:R-:W-:Y:S01]  /*ef90*/  ISETP.NE.AND P0, PT, R0, RZ, PT ;  /* 0x000000ff0000720c */ /* 0x000fe20003f05270 */
[----:B------:R-:W-:-:S12]  /*efa0*/  IMAD.MOV.U32 R42, RZ, RZ, -0x1 ;  /* 0xffffffffff2a7424 */ /* 0x000fd800078e00ff */
[----:B------:R-:W-:Y:S05]  /*efb0*/  @!P0 BRA `(.L_x_79) ;  /* 0x0000107000008947 */ /* 0x000fea0003800000 */
[----:B------:R-:W-:Y:S01]  /*efc0*/  WARPSYNC 0xffffffff ;  /* 0xffffffff00007948 */ /* 0x000fe20003800000 */
[----:B------:R-:W-:Y:S06]  /*efd0*/  BAR.SYNC.DEFER_BLOCKING 0x1, 0x100 ;  /* 0x0044000000007b1d */ /* 0x000fec0000010000 */
[----:B------:R-:W-:Y:S05]  /*efe0*/  BRA.CONV ~URZ, `(.L_x_80) ;  /* 0x000000537f007947 */ /* 0x000fea000b800000 */
[----:B------:R-:W-:Y:S02]  /*eff0*/  SHF.R.S32.HI R0, RZ, 0x1f, R6 ;  /* 0x0000001fff007819 */ /* 0x000fe40000011406 */
[----:B------:R-:W-:Y:S02]  /*f000*/  MOV R2, 0xf040 ;  /* 0x0000f04000027802 */ /* 0x000fe40000000f00 */
[----:B------:R-:W-:-:S04]  /*f010*/  LEA.HI R0, R0, R6, RZ, 0x7 ;  /* 0x0000000600007211 */ /* 0x000fc800078f38ff */
[----:B------:R-:W-:Y:S02]  /*f020*/  SHF.R.S32.HI R0, RZ, 0x7, R0 ;  /* 0x00000007ff007819 */ /* 0x000fe40000011400 */
[----:B-1----:R-:W-:Y:S05]  /*f030*/  CALL.REL.NOINC `($__internal_1_$__cuda_sm70_shflsync_idx_p) ;  /* 0x000015f000007944 */ /* 0x002fea0003c00000 */
.L_x_80:
[----:B------:R-:W3:Y:S04]  /*f040*/  LDL R8, [R1+0x54] ;  /* 0x0000540001087983 */ /* 0x000ee80000100800 */
[----:B------:R-:W4:Y:S04]  /*f050*/  LDL.LU R5, [R1+0x34] ;  /* 0x0000340001057983 */ /* 0x000f280000300800 */
[----:B-1----:R-:W5:Y:S04]  /*f060*/  LDL.LU R11, [R1+0x38] ;  /* 0x00003800010b7983 */ /* 0x002f680000300800 */
[----:B--2---:R-:W2:Y:S04]  /*f070*/  LDL.LU R17, [R1+0x3c] ;  /* 0x00003c0001117983 */ /* 0x004ea80000300800 */
[----:B------:R-:W3:Y:S01]  /*f080*/  LDL.LU R19, [R1+0x48] ;  /* 0x0000480001137983 */ /* 0x000ee20000300800 */
[----:B------:R-:W-:-:S03]  /*f090*/  IMAD.MOV.U32 R3, RZ, RZ, 0x1 ;  /* 0x00000001ff037424 */ /* 0x000fc600078e00ff */
[----:B------:R-:W2:Y:S02]  /*f0a0*/  LDL R18, [R1+0x5c] ;  /* 0x00005c0001127983 */ /* 0x000ea40000100800 */
[----:B------:R-:W-:Y:S02]  /*f0b0*/  ISETP.NE.AND P1, PT, R3, c[0x0][0x4e8], PT ;  /* 0x00013a0003007a0c */ /* 0x000fe40003f25270 */
[----:B------:R-:W2:Y:S04]  /*f0c0*/  LDL R45, [R1+0x30] ;  /* 0x00003000012d7983 */ /* 0x000ea80000100800 */
[----:B------:R-:W1:Y:S01]  /*f0d0*/  S2R R20, SR_TID.X ;  /* 0x0000000000147919 */ /* 0x000e620000002100 */
[----:B------:R-:W-:Y:S02]  /*f0e0*/  ULDC UR5, c[0x0][0x4e8] ;  /* 0x00013a0000057ab9 */ /* 0x000fe40000000800 */
[----:B------:R-:W-:-:S02]  /*f0f0*/  ULDC UR4, c[0x0][0x388] ;  /* 0x0000e20000047ab9 */ /* 0x000fc40000000800 */
[----:B------:R-:W-:Y:S01]  /*f100*/  UIMAD UR4, UR5, UR4, URZ ;  /* 0x00000004050472a4 */ /* 0x000fe2000f8e023f */
[----:B------:R-:W-:Y:S01]  /*f110*/  BSSY B0, `(.L_x_81) ;  /* 0x00000ad000007945 */ /* 0x000fe20003800000 */
[----:B----4-:R-:W-:Y:S01]  /*f120*/  SHF.R.S32.HI R0, RZ, 0x1f, R5 ;  /* 0x0000001fff007819 */ /* 0x010fe20000011405 */
[----:B------:R-:W-:-:S04]  /*f130*/  IMAD.WIDE.U32 R6, R5, c[0x0][0x4d0], RZ ;  /* 0x0001340005067a25 */ /* 0x000fc800078e00ff */
[C---:B------:R-:W-:Y:S02]  /*f140*/  IMAD R2, R0.reuse, c[0x0][0x4d0], RZ ;  /* 0x0001340000027a24 */ /* 0x040fe400078e02ff */
[----:B------:R-:W-:Y:S02]  /*f150*/  IMAD R4, R0, c[0x0][0x438], RZ ;  /* 0x00010e0000047a24 */ /* 0x000fe400078e02ff */
[----:B------:R-:W-:Y:S01]  /*f160*/  IMAD R3, R5, c[0x0][0x4d4], R2 ;  /* 0x0001350005037a24 */ /* 0x000fe200078e0202 */
[----:B-----5:R-:W-:Y:S01]  /*f170*/  SHF.R.S32.HI R2, RZ, 0x1f, R11 ;  /* 0x0000001fff027819 */ /* 0x020fe2000001140b */
[----:B---3--:R-:W-:Y:S02]  /*f180*/  IMAD.IADD R0, R8, 0x1, R19 ;  /* 0x0000000108007824 */ /* 0x008fe400078e0213 */
[----:B------:R-:W-:Y:S02]  /*f190*/  IMAD.IADD R7, R7, 0x1, R3 ;  /* 0x0000000107077824 */ /* 0x000fe400078e0203 */
[----:B------:R-:W-:-:S02]  /*f1a0*/  IMAD R9, R2, c[0x0][0x4d8], RZ ;  /* 0x0001360002097a24 */ /* 0x000fc400078e02ff */
[----:B------:R-:W-:-:S04]  /*f1b0*/  @P1 IMAD.HI.U32 R10, R0, c[0x0][0x4ec], RZ ;  /* 0x00013b00000a1a27 */ /* 0x000fc800078e00ff */
[----:B------:R-:W-:Y:S02]  /*f1c0*/  IMAD R8, R5, c[0x0][0x43c], R4 ;  /* 0x00010f0005087a24 */ /* 0x000fe400078e0204 */
[----:B------:R-:W-:Y:S01]  /*f1d0*/  IMAD.MOV.U32 R3, RZ, RZ, R0 ;  /* 0x000000ffff037224 */ /* 0x000fe200078e0000 */
[----:B------:R-:W-:Y:S01]  /*f1e0*/  @P1 SHF.R.U32.HI R3, RZ, c[0x0][0x4f0], R10 ;  /* 0x00013c00ff031a19 */ /* 0x000fe2000001160a */
[C---:B------:R-:W-:Y:S02]  /*f1f0*/  IMAD R9, R11.reuse, c[0x0][0x4dc], R9 ;  /* 0x000137000b097a24 */ /* 0x040fe400078e0209 */
[----:B------:R-:W-:-:S04]  /*f200*/  IMAD.WIDE.U32 R6, R11, c[0x0][0x4d8], R6 ;  /* 0x000136000b067a25 */ /* 0x000fc800078e0006 */
[----:B------:R-:W-:-:S04]  /*f210*/  IMAD.WIDE.U32 R4, R5, c[0x0][0x438], RZ ;  /* 0x00010e0005047a25 */ /* 0x000fc800078e00ff */
[----:B------:R-:W-:Y:S01]  /*f220*/  IMAD.IADD R7, R7, 0x1, R9 ;  /* 0x0000000107077824 */ /* 0x000fe200078e0209 */
[----:B--2---:R-:W-:Y:S01]  /*f230*/  SHF.R.S32.HI R9, RZ, 0x1f, R17 ;  /* 0x0000001fff097819 */ /* 0x004fe20000011411 */
[----:B------:R-:W-:Y:S02]  /*f240*/  IMAD.IADD R5, R5, 0x1, R8 ;  /* 0x0000000105057824 */ /* 0x000fe400078e0208 */
[----:B------:R-:W-:Y:S02]  /*f250*/  IMAD.MOV R8, RZ, RZ, -R3 ;  /* 0x000000ffff087224 */ /* 0x000fe400078e0a03 */
[----:B------:R-:W-:Y:S02]  /*f260*/  IMAD R2, R2, c[0x0][0x440], RZ ;  /* 0x0001100002027a24 */ /* 0x000fe400078e02ff */
[----:B------:R-:W-:Y:S02]  /*f270*/  IMAD R10, R9, c[0x0][0x4e0], RZ ;  /* 0x00013800090a7a24 */ /* 0x000fe400078e02ff */
[----:B------:R-:W-:-:S02]  /*f280*/  IMAD R8, R8, c[0x0][0x4e8], R0 ;  /* 0x00013a0008087a24 */ /* 0x000fc400078e0200 */
[----:B------:R-:W-:Y:S01]  /*f290*/  IMAD.WIDE.U32 R6, R17, c[0x0][0x4e0], R6 ;  /* 0x0001380011067a25 */ /* 0x000fe200078e0006 */
[----:B------:R-:W-:-:S03]  /*f2a0*/  SHF.R.S32.HI R12, RZ, 0x1f, R3 ;  /* 0x0000001fff0c7819 */ /* 0x000fc60000011403 */
[C---:B------:R-:W-:Y:S02]  /*f2b0*/  IMAD R14, R11.reuse, c[0x0][0x444], R2 ;  /* 0x000111000b0e7a24 */ /* 0x040fe400078e0202 */
[----:B------:R-:W-:Y:S01]  /*f2c0*/  IMAD.WIDE.U32 R4, R11, c[0x0][0x440], R4 ;  /* 0x000110000b047a25 */ /* 0x000fe200078e0004 */
[----:B------:R-:W-:Y:S02]  /*f2d0*/  SHF.R.S32.HI R13, RZ, 0x1f, R8 ;  /* 0x0000001fff0d7819 */ /* 0x000fe40000011408 */
[----:B------:R-:W-:Y:S01]  /*f2e0*/  IADD3 R6, P0, R3, R6, RZ ;  /* 0x0000000603067210 */ /* 0x000fe20007f1e0ff */
[----:B------:R-:W-:Y:S02]  /*f2f0*/  IMAD R11, R17, c[0x0][0x4e4], R10 ;  /* 0x00013900110b7a24 */ /* 0x000fe400078e020a */
[----:B------:R-:W-:-:S03]  /*f300*/  @P1 IMAD.HI.U32 R10, R0, c[0x0][0x4ec], RZ ;  /* 0x00013b00000a1a27 */ /* 0x000fc600078e00ff */
[----:B------:R-:W-:Y:S01]  /*f310*/  IADD3.X R7, R12, R7, R11, P0, !PT ;  /* 0x000000070c077210 */ /* 0x000fe200007fe40b */
[----:B------:R-:W-:Y:S02]  /*f320*/  IMAD R9, R9, c[0x0][0x448], RZ ;  /* 0x0001120009097a24 */ /* 0x000fe400078e02ff */
[----:B------:R-:W-:Y:S01]  /*f330*/  IMAD.MOV.U32 R2, RZ, RZ, R0 ;  /* 0x000000ffff027224 */ /* 0x000fe200078e0000 */
[----:B------:R-:W-:Y:S01]  /*f340*/  @P1 SHF.R.U32.HI R2, RZ, c[0x0][0x4f0], R10 ;  /* 0x00013c00ff021a19 */ /* 0x000fe2000001160a */
[----:B------:R-:W-:Y:S02]  /*f350*/  IMAD.IADD R5, R5, 0x1, R14 ;  /* 0x0000000105057824 */ /* 0x000fe400078e020e */
[----:B------:R-:W-:Y:S02]  /*f360*/  IMAD R3, R13, c[0x0][0x4c8], RZ ;  /* 0x000132000d037a24 */ /* 0x000fe400078e02ff */
[C---:B------:R-:W-:Y:S02]  /*f370*/  IMAD R10, R17.reuse, c[0x0][0x44c], R9 ;  /* 0x00011300110a7a24 */ /* 0x040fe400078e0209 */
[----:B------:R-:W-:Y:S01]  /*f380*/  IMAD.WIDE.U32 R4, R17, c[0x0][0x448], R4 ;  /* 0x0001120011047a25 */ /* 0x000fe200078e0004 */
[----:B-1----:R-:W-:-:S03]  /*f390*/  SHF.R.S32.HI R17, RZ, 0x1f, R20 ;  /* 0x0000001fff117819 */ /* 0x002fc60000011414 */
[C---:B------:R-:W-:Y:S02]  /*f3a0*/  IMAD R9, R8.reuse, c[0x0][0x4cc], R3 ;  /* 0x0001330008097a24 */ /* 0x040fe400078e0203 */
[----:B------:R-:W-:Y:S01]  /*f3b0*/  IMAD.WIDE.U32 R6, R8, c[0x0][0x4c8], R6 ;  /* 0x0001320008067a25 */ /* 0x000fe200078e0006 */
[----:B------:R-:W-:-:S03]  /*f3c0*/  SHF.R.S32.HI R8, RZ, 0x1f, R2 ;  /* 0x0000001fff087819 */ /* 0x000fc60000011402 */
[----:B------:R-:W-:Y:S02]  /*f3d0*/  IMAD.MOV R3, RZ, RZ, -R2 ;  /* 0x000000ffff037224 */ /* 0x000fe400078e0a02 */
[----:B------:R-:W-:Y:S01]  /*f3e0*/  IMAD.IADD R5, R5, 0x1, R10 ;  /* 0x0000000105057824 */ /* 0x000fe200078e020a */
[----:B------:R-:W-:Y:S01]  /*f3f0*/  LEA R10, P0, R6, c[0x0][0x4a8], 0x2 ;  /* 0x00012a00060a7a11 */ /* 0x000fe200078010ff */
[----:B------:R-:W-:Y:S01]  /*f400*/  IMAD.IADD R9, R7, 0x1, R9 ;  /* 0x0000000107097824 */ /* 0x000fe200078e0209 */
[----:B------:R-:W-:Y:S01]  /*f410*/  LEA.HI R17, R17, R20, RZ, 0x5 ;  /* 0x0000001411117211 */ /* 0x000fe200078f28ff */
[----:B------:R-:W-:Y:S02]  /*f420*/  IMAD R7, R3, c[0x0][0x4e8], R0 ;  /* 0x00013a0003077a24 */ /* 0x000fe400078e0200 */
[----:B------:R-:W-:Y:S01]  /*f430*/  IMAD R0, R8, c[0x0][0x430], RZ ;  /* 0x00010c0008007a24 */ /* 0x000fe200078e02ff */
[----:B------:R-:W-:Y:S02]  /*f440*/  LEA.HI.X R6, R6, c[0x0][0x4ac], R9, 0x2, P0 ;  /* 0x00012b0006067a11 */ /* 0x000fe400000f1409 */
[----:B------:R-:W-:Y:S01]  /*f450*/  LOP3.LUT R17, R17, 0xffffffe0, RZ, 0xc0, !PT ;  /* 0xffffffe011117812 */ /* 0x000fe200078ec0ff */
[----:B------:R-:W-:-:S02]  /*f460*/  IMAD R0, R2, c[0x0][0x434], R0 ;  /* 0x00010d0002007a24 */ /* 0x000fc400078e0200 */
[----:B------:R-:W-:Y:S01]  /*f470*/  IMAD.WIDE.U32 R2, R2, c[0x0][0x430], R4 ;  /* 0x00010c0002027a25 */ /* 0x000fe200078e0004 */
[----:B------:R-:W-:Y:S04]  /*f480*/  SHFL.IDX PT, R8, R10, RZ, 0x1c1f ;  /* 0x001c1fff0a087589 */ /* 0x000fe800000e0000 */
[----:B------:R-:W1:Y:S01]  /*f490*/  SHFL.IDX PT, R9, R6, RZ, 0x1c1f ;  /* 0x001c1fff06097589 */ /* 0x000e6200000e0000 */
[----:B------:R-:W-:Y:S02]  /*f4a0*/  IMAD.IADD R17, R20, 0x1, -R17 ;  /* 0x0000000114117824 */ /* 0x000fe400078e0a11 */
[----:B------:R-:W-:Y:S01]  /*f4b0*/  IMAD.IADD R3, R3, 0x1, R0 ;  /* 0x0000000103037824 */ /* 0x000fe200078e0200 */
[----:B------:R-:W-:Y:S01]  /*f4c0*/  SHFL.IDX PT, R4, R10, 0x1, 0x1c1f ;  /* 0x003c1f000a047f89 */ /* 0x000fe200000e0000 */
[----:B------:R-:W-:-:S03]  /*f4d0*/  IMAD.IADD R0, R18, 0x1, R19 ;  /* 0x0000000112007824 */ /* 0x000fc600078e0213 */
[----:B------:R2:W3:Y:S01]  /*f4e0*/  SHFL.IDX PT, R5, R6, 0x1, 0x1c1f ;  /* 0x003c1f0006057f89 */ /* 0x0004e200000e0000 */
[----:B------:R-:W-:Y:S01]  /*f4f0*/  LOP3.LUT P3, RZ, R17, 0x3, RZ, 0xc0, !PT ;  /* 0x0000000311ff7812 */ /* 0x000fe2000786c0ff */
[----:B------:R-:W-:-:S03]  /*f500*/  IMAD.WIDE.U32 R2, R7, c[0x0][0x428], R2 ;  /* 0x00010a0007027a25 */ /* 0x000fc600078e0002 */
[C---:B------:R-:W-:Y:S02]  /*f510*/  ISETP.GE.OR P4, PT, R0.reuse, UR4, P3 ;  /* 0x0000000400007c0c */ /* 0x040fe40009f86670 */
[----:B------:R-:W-:Y:S02]  /*f520*/  ISETP.GE.AND P1, PT, R0, UR4, PT ;  /* 0x0000000400007c0c */ /* 0x000fe4000bf26270 */
[----:B--2---:R-:W-:-:S05]  /*f530*/  SHF.R.S32.HI R6, RZ, 0x1f, R7 ;  /* 0x0000001fff067819 */ /* 0x004fca0000011407 */
[----:B------:R-:W-:Y:S01]  /*f540*/  IMAD R10, R6, c[0x0][0x428], RZ ;  /* 0x00010a00060a7a24 */ /* 0x000fe200078e02ff */
[----:B------:R-:W-:-:S03]  /*f550*/  IADD3 R6, R0, 0x8, RZ ;  /* 0x0000000800067810 */ /* 0x000fc60007ffe0ff */
[----:B------:R-:W-:Y:S01]  /*f560*/  IMAD R10, R7, c[0x0][0x42c], R10 ;  /* 0x00010b00070a7a24 */ /* 0x000fe200078e020a */
[----:B------:R-:W-:Y:S02]  /*f570*/  ISETP.GE.OR P3, PT, R6, UR4, P3 ;  /* 0x0000000406007c0c */ /* 0x000fe40009f66670 */
[----:B------:R-:W-:Y:S01]  /*f580*/  LEA R27, P2, R2, c[0x0][0x400], 0x2 ;  /* 0x00010000021b7a11 */ /* 0x000fe200078410ff */
[----:B------:R-:W-:Y:S01]  /*f590*/  IMAD.IADD R3, R3, 0x1, R10 ;  /* 0x0000000103037824 */ /* 0x000fe200078e020a */
[----:B-1----:R1:W-:Y:S01]  /*f5a0*/  @!P4 ST.E [R8.64], R16 ;  /* 0x000000100800c985 */ /* 0x0023e2000c101906 */
[----:B------:R-:W-:-:S03]  /*f5b0*/  ISETP.GE.AND P0, PT, R6, UR4, PT ;  /* 0x0000000406007c0c */ /* 0x000fc6000bf06270 */
[----:B------:R-:W-:Y:S02]  /*f5c0*/  LEA.HI.X R24, R2, c[0x0][0x404], R3, 0x2, P2 ;  /* 0x0001010002187a11 */ /* 0x000fe400010f1403 */
[C---:B------:R-:W-:Y:S01]  /*f5d0*/  IADD3 R17, R45.reuse, 0x8, RZ ;  /* 0x000000082d117810 */ /* 0x040fe20007ffe0ff */
[----:B------:R-:W2:Y:S01]  /*f5e0*/  SHFL.IDX PT, R2, R27, RZ, 0x1c1f ;  /* 0x001c1fff1b027589 */ /* 0x000ea200000e0000 */
[C---:B------:R-:W-:Y:S02]  /*f5f0*/  IADD3 R14, R45.reuse, 0x20, RZ ;  /* 0x000000202d0e7810 */ /* 0x040fe40007ffe0ff */
[C---:B------:R-:W-:Y:S01]  /*f600*/  IADD3 R13, R45.reuse, 0x28, RZ ;  /* 0x000000282d0d7810 */ /* 0x040fe20007ffe0ff */
[----:B---3--:R3:W-:Y:S01]  /*f610*/  @!P3 ST.E [R4.64], R15 ;  /* 0x0000000f0400b985 */ /* 0x0087e2000c101906 */
[C---:B------:R-:W-:Y:S02]  /*f620*/  IADD3 R12, R45.reuse, 0x30, RZ ;  /* 0x000000302d0c7810 */ /* 0x040fe40007ffe0ff */
[C---:B------:R-:W-:Y:S01]  /*f630*/  IADD3 R11, R45.reuse, 0x38, RZ ;  /* 0x000000382d0b7810 */ /* 0x040fe20007ffe0ff */
[----:B------:R4:W2:Y:S01]  /*f640*/  SHFL.IDX PT, R3, R24, RZ, 0x1c1f ;  /* 0x001c1fff18037589 */ /* 0x0008a200000e0000 */
[----:B------:R-:W-:-:S02]  /*f650*/  IADD3 R10, R45, 0x40, RZ ;  /* 0x000000402d0a7810 */ /* 0x000fc40007ffe0ff */
[C---:B------:R-:W-:Y:S02]  /*f660*/  IADD3 R7, R45.reuse, 0x58, RZ ;  /* 0x000000582d077810 */ /* 0x040fe40007ffe0ff */
[C---:B------:R-:W-:Y:S02]  /*f670*/  IADD3 R6, R45.reuse, 0x60, RZ ;  /* 0x000000602d067810 */ /* 0x040fe40007ffe0ff */
[C---:B------:R-:W-:Y:S02]  /*f680*/  IADD3 R0, R45.reuse, 0x78, RZ ;  /* 0x000000782d007810 */ /* 0x040fe40007ffe0ff */
[C---:B-1----:R-:W-:Y:S02]  /*f690*/  IADD3 R16, R45.reuse, 0x10, RZ ;  /* 0x000000102d107810 */ /* 0x042fe40007ffe0ff */
[C---:B------:R-:W-:Y:S02]  /*f6a0*/  IADD3 R9, R45.reuse, 0x48, RZ ;  /* 0x000000482d097810 */ /* 0x040fe40007ffe0ff */
[----:B------:R-:W-:-:S02]  /*f6b0*/  IADD3 R8, R45, 0x50, RZ ;  /* 0x000000502d087810 */ /* 0x000fc40007ffe0ff */
[----:B------:R-:W-:Y:S02]  /*f6c0*/  SHF.R.S32.HI R25, RZ, 0x1f, R17 ;  /* 0x0000001fff197819 */ /* 0x000fe40000011411 */
[C---:B---3--:R-:W-:Y:S02]  /*f6d0*/  IADD3 R15, R45.reuse, 0x18, RZ ;  /* 0x000000182d0f7810 */ /* 0x048fe40007ffe0ff */
[C---:B------:R-:W-:Y:S02]  /*f6e0*/  IADD3 R5, R45.reuse, 0x68, RZ ;  /* 0x000000682d057810 */ /* 0x040fe40007ffe0ff */
[----:B------:R-:W-:Y:S02]  /*f6f0*/  IADD3 R4, R45, 0x70, RZ ;  /* 0x000000702d047810 */ /* 0x000fe40007ffe0ff */
[----:B------:R-:W-:Y:S02]  /*f700*/  SHF.R.S32.HI R26, RZ, 0x1f, R16 ;  /* 0x0000001fff1a7819 */ /* 0x000fe40000011410 */
[----:B------:R-:W-:-:S02]  /*f710*/  SHF.R.S32.HI R29, RZ, 0x1f, R15 ;  /* 0x0000001fff1d7819 */ /* 0x000fc4000001140f */
[----:B------:R-:W-:Y:S02]  /*f720*/  SHF.R.S32.HI R28, RZ, 0x1f, R14 ;  /* 0x0000001fff1c7819 */ /* 0x000fe4000001140e */
[----:B------:R-:W-:Y:S02]  /*f730*/  SHF.R.S32.HI R30, RZ, 0x1f, R13 ;  /* 0x0000001fff1e7819 */ /* 0x000fe4000001140d */
[----:B------:R-:W-:Y:S02]  /*f740*/  SHF.R.S32.HI R31, RZ, 0x1f, R12 ;  /* 0x0000001fff1f7819 */ /* 0x000fe4000001140c */
[----:B------:R-:W-:Y:S02]  /*f750*/  SHF.R.S32.HI R32, RZ, 0x1f, R11 ;  /* 0x0000001fff207819 */ /* 0x000fe4000001140b */
[----:B------:R-:W-:Y:S02]  /*f760*/  SHF.R.S32.HI R33, RZ, 0x1f, R10 ;  /* 0x0000001fff217819 */ /* 0x000fe4000001140a */
[----:B------:R-:W-:-:S02]  /*f770*/  SHF.R.S32.HI R34, RZ, 0x1f, R9 ;  /* 0x0000001fff227819 */ /* 0x000fc40000011409 */
[----:B------:R-:W-:Y:S02]  /*f780*/  SHF.R.S32.HI R36, RZ, 0x1f, R8 ;  /* 0x0000001fff247819 */ /* 0x000fe40000011408 */
[----:B------:R-:W-:Y:S02]  /*f790*/  SHF.R.S32.HI R35, RZ, 0x1f, R7 ;  /* 0x0000001fff237819 */ /* 0x000fe40000011407 */
[----:B------:R-:W-:Y:S02]  /*f7a0*/  SHF.R.S32.HI R37, RZ, 0x1f, R6 ;  /* 0x0000001fff257819 */ /* 0x000fe40000011406 */
[----:B------:R-:W-:Y:S02]  /*f7b0*/  SHF.R.S32.HI R38, RZ, 0x1f, R5 ;  /* 0x0000001fff267819 */ /* 0x000fe40000011405 */
[----:B------:R-:W-:Y:S02]  /*f7c0*/  SHF.R.S32.HI R39, RZ, 0x1f, R4 ;  /* 0x0000001fff277819 */ /* 0x000fe40000011404 */
[----:B------:R-:W-:Y:S01]  /*f7d0*/  SHF.R.S32.HI R40, RZ, 0x1f, R0 ;  /* 0x0000001fff287819 */ /* 0x000fe20000011400 */
[----:B------:R-:W-:Y:S05]  /*f7e0*/  @P1 BRA `(.L_x_82) ;  /* 0x000003f000001947 */ /* 0x000fea0003800000 */
[----:B--2-4-:R-:W-:Y:S02]  /*f7f0*/  ISETP.GE.AND P5, PT, R45, c[0x0][0x3c8], PT ;  /* 0x0000f2002d007a0c */ /* 0x014fe40003fa6270 */
[----:B------:R-:W-:-:S02]  /*f800*/  ISETP.GE.AND P1, PT, R17, c[0x0][0x3c8], PT ;  /* 0x0000f20011007a0c */ /* 0x000fc40003f26270 */
[----:B------:R-:W-:Y:S02]  /*f810*/  ISETP.GE.AND P4, PT, R16, c[0x0][0x3c8], PT ;  /* 0x0000f20010007a0c */ /* 0x000fe40003f86270 */
[----:B------:R-:W-:-:S07]  /*f820*/  ISETP.GE.AND P2, PT, R15, c[0x0][0x3c8], PT ;  /* 0x0000f2000f007a0c */ /* 0x000fce0003f46270 */
[----:B------:R-:W-:Y:S02]  /*f830*/  @!P5 IMAD.WIDE R20, R45, 0x4, R2 ;  /* 0x000000042d14d825 */ /* 0x000fe400078e0202 */
[----:B------:R-:W-:-:S03]  /*f840*/  @!P1 LEA R18, P3, R17, R2, 0x2 ;  /* 0x0000000211129211 */ /* 0x000fc600078610ff */
[----:B------:R1:W-:Y:S01]  /*f850*/  @!P5 ST.E.64 [R20.64], R72 ;  /* 0x000000481400d985 */ /* 0x0003e2000c101b06 */
[----:B------:R-:W-:Y:S02]  /*f860*/  @!P1 LEA.HI.X R19, R17, R3, R25, 0x2, P3 ;  /* 0x0000000311139211 */ /* 0x000fe400018f1419 */
[----:B------:R-:W-:-:S03]  /*f870*/  ISETP.GE.AND P5, PT, R14, c[0x0][0x3c8], PT ;  /* 0x0000f2000e007a0c */ /* 0x000fc60003fa6270 */
[----:B------:R2:W-:Y:S01]  /*f880*/  @!P1 ST.E.64 [R18.64], R76 ;  /* 0x0000004c12009985 */ /* 0x0005e2000c101b06 */
[----:B------:R-:W-:Y:S02]  /*f890*/  ISETP.GE.AND P1, PT, R13, c[0x0][0x3c8], PT ;  /* 0x0000f2000d007a0c */ /* 0x000fe40003f26270 */
[----:B-1----:R-:W-:-:S04]  /*f8a0*/  @!P4 LEA R20, P3, R16, R2, 0x2 ;  /* 0x000000021014c211 */ /* 0x002fc800078610ff */
[----:B------:R-:W-:Y:S02]  /*f8b0*/  @!P4 LEA.HI.X R21, R16, R3, R26, 0x2, P3 ;  /* 0x000000031015c211 */ /* 0x000fe400018f141a */
[----:B--2---:R-:W-:-:S03]  /*f8c0*/  @!P2 LEA R18, P3, R15, R2, 0x2 ;  /* 0x000000020f12a211 */ /* 0x004fc600078610ff */
        /* <DEDUP_REMOVED lines=28> */
[----:B-1----:R-:W-:-:S04]  /*fa90*/  @!P3 LEA R20, P4, R8, R2, 0x2 ;  /* 0x000000020814b211 */ /* 0x002fc800078810ff */
[-C--:B------:R-:W-:Y:S02]  /*faa0*/  @!P3 LEA.HI.X R21, R8, R3.reuse, R36, 0x2, P4 ;  /* 0x000000030815b211 */ /* 0x080fe400020f1424 */
[-C--:B--2---:R-:W-:Y:S02]  /*fab0*/  @!P2 LEA R18, P1, R7, R2.reuse, 0x2 ;  /* 0x000000020712a211 */ /* 0x084fe400078210ff */
[----:B------:R-:W-:Y:S01]  /*fac0*/  ISETP.GE.AND P4, PT, R5, c[0x0][0x3c8], PT ;  /* 0x0000f20005007a0c */ /* 0x000fe20003f86270 */
[----:B------:R1:W-:Y:S01]  /*fad0*/  @!P3 ST.E.64 [R20.64], R112 ;  /* 0x000000701400b985 */ /* 0x0003e2000c101b06 */
[----:B------:R-:W-:Y:S02]  /*fae0*/  @!P2 LEA.HI.X R19, R7, R3, R35, 0x2, P1 ;  /* 0x000000030713a211 */ /* 0x000fe400008f1423 */
[----:B------:R-:W-:Y:S02]  /*faf0*/  ISETP.GE.AND P3, PT, R4, c[0x0][0x3c8], PT ;  /* 0x0000f20004007a0c */ /* 0x000fe40003f66270 */
[----:B------:R-:W-:Y:S01]  /*fb00*/  @!P5 LEA R22, P1, R6, R2, 0x2 ;  /* 0x000000020616d211 */ /* 0x000fe200078210ff */
[----:B------:R2:W-:Y:S01]  /*fb10*/  @!P2 ST.E.64 [R18.64], R116 ;  /* 0x000000741200a985 */ /* 0x0005e2000c101b06 */
[----:B------:R-:W-:-:S02]  /*fb20*/  ISETP.GE.AND P2, PT, R0, c[0x0][0x3c8], PT ;  /* 0x0000f20000007a0c */ /* 0x000fc40003f46270 */
[----:B------:R-:W-:-:S05]  /*fb30*/  @!P5 LEA.HI.X R23, R6, R3, R37, 0x2, P1 ;  /* 0x000000030617d211 */ /* 0x000fca00008f1425 */
[----:B------:R3:W-:Y:S01]  /*fb40*/  @!P5 ST.E.64 [R22.64], R120 ;  /* 0x000000781600d985 */ /* 0x0007e2000c101b06 */
[----:B-1----:R-:W-:-:S04]  /*fb50*/  @!P4 LEA R20, P1, R5, R2, 0x2 ;  /* 0x000000020514c211 */ /* 0x002fc800078210ff */
[----:B------:R-:W-:Y:S02]  /*fb60*/  @!P4 LEA.HI.X R21, R5, R3, R38, 0x2, P1 ;  /* 0x000000030515c211 */ /* 0x000fe400008f1426 */
[----:B--2---:R-:W-:-:S03]  /*fb70*/  @!P3 LEA R18, P1, R4, R2, 0x2 ;  /* 0x000000020412b211 */ /* 0x004fc600078210ff */
[----:B------:R3:W-:Y:S01]  /*fb80*/  @!P4 ST.E.64 [R20.64], R124 ;  /* 0x0000007c1400c985 */ /* 0x0007e2000c101b06 */
[----:B------:R-:W-:Y:S02]  /*fb90*/  @!P3 LEA.HI.X R19, R4, R3, R39, 0x2, P1 ;  /* 0x000000030413b211 */ /* 0x000fe400008f1427 */
[----:B------:R-:W-:-:S03]  /*fba0*/  @!P2 LEA R2, P1, R0, R2, 0x2 ;  /* 0x000000020002a211 */ /* 0x000fc600078210ff */
[----:B------:R3:W-:Y:S01]  /*fbb0*/  @!P3 ST.E.64 [R18.64], R128 ;  /* 0x000000801200b985 */ /* 0x0007e2000c101b06 */
[----:B------:R-:W-:-:S05]  /*fbc0*/  @!P2 LEA.HI.X R3, R0, R3, R40, 0x2, P1 ;  /* 0x000000030003a211 */ /* 0x000fca00008f1428 */
[----:B------:R3:W-:Y:S04]  /*fbd0*/  @!P2 ST.E.64 [R2.64], R132 ;  /* 0x000000840200a985 */ /* 0x0007e8000c101b06 */
.L_x_82:
[----:B--2-4-:R-:W-:Y:S05]  /*fbe0*/  BSYNC B0 ;  /* 0x0000000000007941 */ /* 0x014fea0003800000 */
.L_x_81:
[----:B---3--:R1:W2:Y:S04]  /*fbf0*/  SHFL.IDX PT, R3, R24, 0x1, 0x1c1f ;  /* 0x003c1f0018037f89 */ /* 0x0082a800000e0000 */
[----:B------:R1:W3:Y:S01]  /*fc00*/  SHFL.IDX PT, R2, R27, 0x1, 0x1c1f ;  /* 0x003c1f001b027f89 */ /* 0x0002e200000e0000 */
[----:B------:R-:W-:Y:S05]  /*fc10*/  @P0 BRA `(.L_x_83) ;  /* 0x000006d000000947 */ /* 0x000fea0003800000 */
[----:B------:R-:W-:Y:S02]  /*fc20*/  ISETP.GE.AND P2, PT, R17, c[0x0][0x3c8], PT ;  /* 0x0000f20011007a0c */ /* 0x000fe40003f46270 */
[----:B------:R-:W-:Y:S02]  /*fc30*/  ISETP.GE.AND P3, PT, R45, c[0x0][0x3c8], PT ;  /* 0x0000f2002d007a0c */ /* 0x000fe40003f66270 */
[----:B------:R-:W-:Y:S02]  /*fc40*/  ISETP.GE.AND P1, PT, R16, c[0x0][0x3c8], PT ;  /* 0x0000f20010007a0c */ /* 0x000fe40003f26270 */
[----:B------:R-:W-:-:S02]  /*fc50*/  ISETP.GE.AND P0, PT, R15, c[0x0][0x3c8], PT ;  /* 0x0000f2000f007a0c */ /* 0x000fc40003f06270 */
[----:B------:R-:W-:-:S05]  /*fc60*/  ISETP.GE.AND P4, PT, R14, c[0x0][0x3c8], PT ;  /* 0x0000f2000e007a0c */ /* 0x000fca0003f86270 */
[----:B---3--:R-:W-:Y:S02]  /*fc70*/  @!P2 LEA R20, P5, R17, R2, 0x2 ;  /* 0x000000021114a211 */ /* 0x008fe400078a10ff */
[----:B--2---:R-:W-:Y:S02]  /*fc80*/  @!P3 IMAD.WIDE R18, R45, 0x4, R2 ;  /* 0x000000042d12b825 */ /* 0x004fe400078e0202 */
[----:B------:R-:W-:-:S03]  /*fc90*/  @!P2 LEA.HI.X R21, R17, R3, R25, 0x2, P5 ;  /* 0x000000031115a211 */ /* 0x000fc600028f1419 */
[----:B------:R2:W-:Y:S01]  /*fca0*/  @!P3 ST.E.64 [R18.64], R74 ;  /* 0x0000004a1200b985 */ /* 0x0005e2000c101b06 */
[----:B------:R-:W-:-:S03]  /*fcb0*/  ISETP.GE.AND P3, PT, R13, c[0x0][0x3c8], PT ;  /* 0x0000f2000d007a0c */ /* 0x000fc60003f66270 */
[----:B------:R3:W-:Y:S01]  /*fcc0*/  @!P2 ST.E.64 [R20.64], R78 ;  /* 0x0000004e1400a985 */ /* 0x0007e2000c101b06 */
[CC--:B--2---:R-:W-:Y:S02]  /*fcd0*/  @!P1 LEA R18, P5, R16.reuse, R2.reuse, 0x2 ;  /* 0x0000000210129211 */ /* 0x0c4fe400078a10ff */
[CC--:B---3--:R-:W-:Y:S02]  /*fce0*/  @!P0 LEA R20, P2, R15.reuse, R2.reuse, 0x2 ;  /* 0x000000020f148211 */ /* 0x0c8fe400078410ff */
[-C--:B------:R-:W-:Y:S02]  /*fcf0*/  @!P1 LEA.HI.X R19, R16, R3.reuse, R26, 0x2, P5 ;  /* 0x0000000310139211 */ /* 0x080fe400028f141a */
[----:B------:R-:W-:Y:S02]  /*fd00*/  @!P0 LEA.HI.X R21, R15, R3, R29, 0x2, P2 ;  /* 0x000000030f158211 */ /* 0x000fe400010f141d */
[----:B------:R-:W-:Y:S01]  /*fd10*/  ISETP.GE.AND P2, PT, R12, c[0x0][0x3c8], PT ;  /* 0x0000f2000c007a0c */ /* 0x000fe20003f46270 */
[----:B------:R2:W-:Y:S01]  /*fd20*/  @!P1 ST.E.64 [R18.64], R82 ;  /* 0x0000005212009985 */ /* 0x0005e2000c101b06 */
[----:B------:R-:W-:-:S02]  /*fd30*/  @!P4 LEA R22, P5, R14, R2, 0x2 ;  /* 0x000000020e16c211 */ /* 0x000fc400078a10ff */
[----:B------:R-:W-:Y:S01]  /*fd40*/  ISETP.GE.AND P1, PT, R11, c[0x0][0x3c8], PT ;  /* 0x0000f2000b007a0c */ /* 0x000fe20003f26270 */
[----:B------:R-:W-:Y:S01]  /*fd50*/  @!P0 ST.E.64 [R20.64], R86 ;  /* 0x0000005614008985 */ /* 0x000fe2000c101b06 */
[----:B------:R-:W-:Y:S02]  /*fd60*/  @!P4 LEA.HI.X R23, R14, R3, R28, 0x2, P5 ;  /* 0x000000030e17c211 */ /* 0x000fe400028f141c */
[----:B------:R-:W-:-:S03]  /*fd70*/  ISETP.GE.AND P0, PT, R10, c[0x0][0x3c8], PT ;  /* 0x0000f2000a007a0c */ /* 0x000fc60003f06270 */
[----:B------:R-:W-:Y:S01]  /*fd80*/  @!P4 ST.E.64 [R22.64], R90 ;  /* 0x0000005a1600c985 */ /* 0x000fe2000c101b06 */
[----:B--2---:R-:W-:-:S04]  /*fd90*/  @!P3 LEA R18, P5, R13, R2, 0x2 ;  /* 0x000000020d12b211 */ /* 0x004fc800078a10ff */
[----:B------:R-:W-:Y:S02]  /*fda0*/  @!P3 LEA.HI.X R19, R13, R3, R30, 0x2, P5 ;  /* 0x000000030d13b211 */ /* 0x000fe400028f141e */
[----:B------:R-:W-:-:S03]  /*fdb0*/  @!P2 LEA R16, P5, R12, R2, 0x2 ;  /* 0x000000020c10a211 */ /* 0x000fc600078a10ff */
[----:B------:R-:W-:Y:S01]  /*fdc0*/  @!P3 ST.E.64 [R18.64], R94 ;  /* 0x0000005e1200b985 */ /* 0x000fe2000c101b06 */
[-C--:B------:R-:W-:Y:S02]  /*fdd0*/  @!P2 LEA.HI.X R17, R12, R3.reuse, R31, 0x2, P5 ;  /* 0x000000030c11a211 */ /* 0x080fe400028f141f */
[CC--:B------:R-:W-:Y:S02]  /*fde0*/  @!P1 LEA R14, P5, R11.reuse, R2.reuse, 0x2 ;  /* 0x000000020b0e9211 */ /* 0x0c0fe400078a10ff */
[C---:B------:R-:W-:Y:S01]  /*fdf0*/  @!P0 LEA R12, P4, R10.reuse, R2, 0x2 ;  /* 0x000000020a0c8211 */ /* 0x040fe200078810ff */
[----:B------:R-:W-:Y:S01]  /*fe00*/  @!P2 ST.E.64 [R16.64], R98 ;  /* 0x000000621000a985 */ /* 0x000fe2000c101b06 */
[-C--:B------:R-:W-:Y:S02]  /*fe10*/  @!P1 LEA.HI.X R15, R11, R3.reuse, R32, 0x2, P5 ;  /* 0x000000030b0f9211 */ /* 0x080fe400028f1420 */
[----:B------:R-:W-:Y:S02]  /*fe20*/  ISETP.GE.AND P5, PT, R9, c[0x0][0x3c8], PT ;  /* 0x0000f20009007a0c */ /* 0x000fe40003fa6270 */
[----:B------:R-:W-:Y:S01]  /*fe30*/  @!P0 LEA.HI.X R13, R10, R3, R33, 0x2, P4 ;  /* 0x000000030a0d8211 */ /* 0x000fe200020f1421 */
[----:B------:R2:W-:Y:S01]  /*fe40*/  @!P1 ST.E.64 [R14.64], R102 ;  /* 0x000000660e009985 */ /* 0x0005e2000c101b06 */
[----:B------:R-:W-:-:S02]  /*fe50*/  ISETP.GE.AND P4, PT, R8, c[0x0][0x3c8], PT ;  /* 0x0000f20008007a0c */ /* 0x000fc40003f86270 */
[----:B------:R-:W-:Y:S01]  /*fe60*/  ISETP.GE.AND P3, PT, R7, c[0x0][0x3c8], PT ;  /* 0x0000f20007007a0c */ /* 0x000fe20003f66270 */
[----:B------:R3:W-:Y:S01]  /*fe70*/  @!P0 ST.E.64 [R12.64], R106 ;  /* 0x0000006a0c008985 */ /* 0x0007e2000c101b06 */
[----:B------:R-:W-:-:S05]  /*fe80*/  ISETP.GE.AND P2, PT, R6, c[0x0][0x3c8], PT ;  /* 0x0000f20006007a0c */ /* 0x000fca0003f46270 */
[----:B------:R-:W-:-:S04]  /*fe90*/  @!P5 LEA R10, P1, R9, R2, 0x2 ;  /* 0x00000002090ad211 */ /* 0x000fc800078210ff */
[----:B------:R-:W-:Y:S02]  /*fea0*/  @!P5 LEA.HI.X R11, R9, R3, R34, 0x2, P1 ;  /* 0x00000003090bd211 */ /* 0x000fe400008f1422 */
[----:B------:R-:W-:-:S03]  /*feb0*/  ISETP.GE.AND P1, PT, R5, c[0x0][0x3c8], PT ;  /* 0x0000f20005007a0c */ /* 0x000fc60003f26270 */
[----:B------:R4:W-:Y:S01]  /*fec0*/  @!P5 ST.E.64 [R10.64], R110 ;  /* 0x0000006e0a00d985 */ /* 0x0009e2000c101b06 */
[CC--:B--2---:R-:W-:Y:S02]  /*fed0*/  @!P4 LEA R14, P0, R8.reuse, R2.reuse, 0x2 ;  /* 0x00000002080ec211 */ /* 0x0c4fe400078010ff */
[CC--:B---3--:R-:W-:Y:S02]  /*fee0*/  @!P3 LEA R12, P5, R7.reuse, R2.reuse, 0x2 ;  /* 0x00000002070cb211 */ /* 0x0c8fe400078a10ff */
[-C--:B------:R-:W-:Y:S02]  /*fef0*/  @!P4 LEA.HI.X R15, R8, R3.reuse, R36, 0x2, P0 ;  /* 0x00000003080fc211 */ /* 0x080fe400000f1424 */
[----:B------:R-:W-:Y:S02]  /*ff00*/  ISETP.GE.AND P0, PT, R4, c[0x0][0x3c8], PT ;  /* 0x0000f20004007a0c */ /* 0x000fe40003f06270 */
[----:B------:R-:W-:Y:S01]  /*ff10*/  @!P3 LEA.HI.X R13, R7, R3, R35, 0x2, P5 ;  /* 0x00000003070db211 */ /* 0x000fe200028f1423 */
[----:B------:R2:W-:Y:S04]  /*ff20*/  @!P4 ST.E.64 [R14.64], R114 ;  /* 0x000000720e00c985 */ /* 0x0005e8000c101b06 */
[----:B------:R2:W-:Y:S01]  /*ff30*/  @!P3 ST.E.64 [R12.64], R118 ;  /* 0x000000760c00b985 */ /* 0x0005e2000c101b06 */
[----:B----4-:R-:W-:-:S04]  /*ff40*/  @!P2 LEA R10, P5, R6, R2, 0x2 ;  /* 0x00000002060aa211 */ /* 0x010fc800078a10ff */
[----:B------:R-:W-:Y:S02]  /*ff50*/  @!P2 LEA.HI.X R11, R6, R3, R37, 0x2, P5 ;  /* 0x00000003060ba211 */ /* 0x000fe400028f1425 */
[----:B------:R-:W-:-:S03]  /*ff60*/  @!P1 LEA R8, P5, R5, R2, 0x2 ;  /* 0x0000000205089211 */ /* 0x000fc600078a10ff */
[----:B------:R2:W-:Y:S01]  /*ff70*/  @!P2 ST.E.64 [R10.64], R122 ;  /* 0x0000007a0a00a985 */ /* 0x0005e2000c101b06 */
[----:B------:R-:W-:Y:S02]  /*ff80*/  @!P1 LEA.HI.X R9, R5, R3, R38, 0x2, P5 ;  /* 0x0000000305099211 */ /* 0x000fe400028f1426 */
[----:B------:R-:W-:-:S03]  /*ff90*/  @!P0 LEA R6, P5, R4, R2, 0x2 ;  /* 0x0000000204068211 */ /* 0x000fc600078a10ff */
[----:B------:R2:W-:Y:S01]  /*ffa0*/  @!P1 ST.E.64 [R8.64], R126 ;  /* 0x0000007e08009985 */ /* 0x0005e2000c101b06 */
[----:B------:R-:W-:-:S05]  /*ffb0*/  @!P0 LEA.HI.X R7, R4, R3, R39, 0x2, P5 ;  /* 0x0000000304078211 */ /* 0x000fca00028f1427 */
[----:B------:R2:W-:Y:S01]  /*ffc0*/  @!P0 ST.E.64 [R6.64], R130 ;  /* 0x0000008206008985 */ /* 0x0005e2000c101b06 */
[----:B------:R-:W-:-:S13]  /*ffd0*/  ISETP.GE.AND P0, PT, R0, c[0x0][0x3c8], PT ;  /* 0x0000f20000007a0c */ /* 0x000fda0003f06270 */
[----:B------:R-:W-:Y:S05]  /*ffe0*/  @P0 BRA `(.L_x_83) ;  /* 0x0000030000000947 */ /* 0x000fea0003800000 */
[----:B------:R-:W-:-:S04]  /*fff0*/  LEA R2, P0, R0, R2, 0x2 ;  /* 0x0000000200027211 */ /* 0x000fc800078010ff */
[----:B------:R-:W-:-:S05]  /*10000*/  LEA.HI.X R3, R0, R3, R40, 0x2, P0 ;  /* 0x0000000300037211 */ /* 0x000fca00000f1428 */
[----:B------:R3:W-:Y:S01]  /*10010*/  ST.E.64 [R2.64], R134 ;  /* 0x0000008602007985 */ /* 0x0007e2000c101b06 */
[----:B------:R-:W-:Y:S05]  /*10020*/  BRA `(.L_x_83) ;  /* 0x000002c000007947 */ /* 0x000fea0003800000 */
.L_x_79:
[----:B------:R-:W2:Y:S02]  /*10030*/  S2R R4, SR_TID.X ;  /* 0x0000000000047919 */ /* 0x000ea40000002100 */
[----:B--2---:R-:W-:-:S13]  /*10040*/  ISETP.GT.AND P0, PT, R4, 0x7f, PT ;  /* 0x0000007f0400780c */ /* 0x004fda0003f04270 */
[----:B------:R-:W-:Y:S05]  /*10050*/  @P0 BRA `(.L_x_83) ;  /* 0x0000029000000947 */ /* 0x000fea0003800000 */
[----:B------:R-:W2:Y:S01]  /*10060*/  LDL.LU R3, [R1+0x48] ;  /* 0x0000480001037983 */ /* 0x000ea20000300800 */
[----:B------:R-:W-:-:S05]  /*10070*/  MOV R2, c[0x0][0x4e8] ;  /* 0x00013a0000027a02 */ /* 0x000fca0000000f00 */
[----:B------:R-:W-:Y:S01]  /*10080*/  IMAD R0, R2, c[0x0][0x388], RZ ;  /* 0x0000e20002007a24 */ /* 0x000fe200078e02ff */
[----:B--2---:R-:W-:-:S04]  /*10090*/  IADD3 R4, R3, R4, RZ ;  /* 0x0000000403047210 */ /* 0x004fc80007ffe0ff */
[----:B------:R-:W-:-:S13]  /*100a0*/  ISETP.GE.AND P0, PT, R4, R0, PT ;  /* 0x000000000400720c */ /* 0x000fda0003f06270 */
[----:B------:R-:W-:Y:S05]  /*100b0*/  @P0 BRA `(.L_x_83) ;  /* 0x0000023000000947 */ /* 0x000fea0003800000 */
[----:B------:R-:W2:Y:S04]  /*100c0*/  LDL.LU R3, [R1+0x34] ;  /* 0x0000340001037983 */ /* 0x000ea80000300800 */
[----:B------:R-:W3:Y:S04]  /*100d0*/  LDL.LU R9, [R1+0x38] ;  /* 0x0000380001097983 */ /* 0x000ee80000300800 */
[----:B------:R-:W4:Y:S01]  /*100e0*/  LDL.LU R8, [R1+0x3c] ;  /* 0x00003c0001087983 */ /* 0x000f220000300800 */
[----:B------:R-:W-:-:S13]  /*100f0*/  ISETP.NE.AND P0, PT, R2, 0x1, PT ;  /* 0x000000010200780c */ /* 0x000fda0003f05270 */
[----:B------:R-:W-:Y:S01]  /*10100*/  @P0 IMAD.HI.U32 R7, R4, c[0x0][0x4ec], RZ ;  /* 0x00013b0004070a27 */ /* 0x000fe200078e00ff */
[----:B--2---:R-:W-:Y:S02]  /*10110*/  SHF.R.S32.HI R0, RZ, 0x1f, R3 ;  /* 0x0000001fff007819 */ /* 0x004fe40000011403 */
[----:B---3--:R-:W-:-:S03]  /*10120*/  SHF.R.S32.HI R6, RZ, 0x1f, R9 ;  /* 0x0000001fff067819 */ /* 0x008fc60000011409 */
[----:B------:R-:W-:-:S04]  /*10130*/  IMAD R0, R0, c[0x0][0x4d0], RZ ;  /* 0x0001340000007a24 */ /* 0x000fc800078e02ff */
[C---:B------:R-:W-:Y:S01]  /*10140*/  IMAD R5, R3.reuse, c[0x0][0x4d4], R0 ;  /* 0x0001350003057a24 */ /* 0x040fe200078e0200 */
[----:B------:R-:W-:Y:S01]  /*10150*/  MOV R0, R4 ;  /* 0x0000000400007202 */ /* 0x000fe20000000f00 */
[----:B------:R-:W-:Y:S01]  /*10160*/  IMAD.WIDE.U32 R2, R3, c[0x0][0x4d0], RZ ;  /* 0x0001340003027a25 */ /* 0x000fe200078e00ff */
[----:B------:R-:W-:-:S03]  /*10170*/  @P0 SHF.R.U32.HI R0, RZ, c[0x0][0x4f0], R7 ;  /* 0x00013c00ff000a19 */ /* 0x000fc60000011607 */
[----:B------:R-:W-:Y:S01]  /*10180*/  IMAD R6, R6, c[0x0][0x4d8], RZ ;  /* 0x0001360006067a24 */ /* 0x000fe200078e02ff */
[----:B------:R-:W-:Y:S02]  /*10190*/  IADD3 R3, R3, R5, RZ ;  /* 0x0000000503037210 */ /* 0x000fe40007ffe0ff */
[----:B----4-:R-:W-:Y:S01]  /*101a0*/  SHF.R.S32.HI R5, RZ, 0x1f, R8 ;  /* 0x0000001fff057819 */ /* 0x010fe20000011408 */
[C---:B------:R-:W-:Y:S01]  /*101b0*/  IMAD R7, R9.reuse, c[0x0][0x4dc], R6 ;  /* 0x0001370009077a24 */ /* 0x040fe200078e0206 */
[----:B------:R-:W-:Y:S01]  /*101c0*/  IADD3 R6, -R0, RZ, RZ ;  /* 0x000000ff00067210 */ /* 0x000fe20007ffe1ff */
[----:B------:R-:W-:-:S04]  /*101d0*/  IMAD.WIDE.U32 R2, R9, c[0x0][0x4d8], R2 ;  /* 0x0001360009027a25 */ /* 0x000fc800078e0002 */
[----:B------:R-:W-:Y:S01]  /*101e0*/  IMAD R5, R5, c[0x0][0x4e0], RZ ;  /* 0x0001380005057a24 */ /* 0x000fe200078e02ff */
[----:B------:R-:W-:Y:S01]  /*101f0*/  IADD3 R3, R3, R7, RZ ;  /* 0x0000000703037210 */ /* 0x000fe20007ffe0ff */
[----:B------:R-:W-:Y:S01]  /*10200*/  IMAD R4, R6, c[0x0][0x4e8], R4 ;  /* 0x00013a0006047a24 */ /* 0x000fe200078e0204 */
[----:B------:R-:W-:Y:S01]  /*10210*/  SHF.R.S32.HI R7, RZ, 0x1f, R0 ;  /* 0x0000001fff077819 */ /* 0x000fe20000011400 */
[C---:B------:R-:W-:Y:S02]  /*10220*/  IMAD R6, R8.reuse, c[0x0][0x4e4], R5 ;  /* 0x0001390008067a24 */ /* 0x040fe400078e0205 */
[----:B------:R-:W-:Y:S01]  /*10230*/  IMAD.WIDE.U32 R2, R8, c[0x0][0x4e0], R2 ;  /* 0x0001380008027a25 */ /* 0x000fe200078e0002 */
[----:B------:R-:W-:-:S04]  /*10240*/  SHF.R.S32.HI R5, RZ, 0x1f, R4 ;  /* 0x0000001fff057819 */ /* 0x000fc80000011404 */
[----:B------:R-:W-:Y:S01]  /*10250*/  IADD3 R2, P0, R0, R2, RZ ;  /* 0x0000000200027210 */ /* 0x000fe20007f1e0ff */
[----:B------:R-:W-:-:S03]  /*10260*/  IMAD R0, R5, c[0x0][0x4c8], RZ ;  /* 0x0001320005007a24 */ /* 0x000fc600078e02ff */
[----:B------:R-:W-:Y:S01]  /*10270*/  IADD3.X R3, R7, R3, R6, P0, !PT ;  /* 0x0000000307037210 */ /* 0x000fe200007fe406 */
[----:B------:R-:W-:-:S04]  /*10280*/  IMAD R0, R4, c[0x0][0x4cc], R0 ;  /* 0x0001330004007a24 */ /* 0x000fc800078e0200 */
[----:B------:R-:W-:-:S05]  /*10290*/  IMAD.WIDE.U32 R2, R4, c[0x0][0x4c8], R2 ;  /* 0x0001320004027a25 */ /* 0x000fca00078e0002 */
[----:B------:R-:W-:Y:S02]  /*102a0*/  IADD3 R0, R3, R0, RZ ;  /* 0x0000000003007210 */ /* 0x000fe40007ffe0ff */
[----:B------:R-:W-:-:S04]  /*102b0*/  LEA R4, P0, R2, c[0x0][0x4a8], 0x2 ;  /* 0x00012a0002047a11 */ /* 0x000fc800078010ff */
[----:B------:R-:W-:Y:S02]  /*102c0*/  LEA.HI.X R5, R2, c[0x0][0x4ac], R0, 0x2, P0 ;  /* 0x00012b0002057a11 */ /* 0x000fe400000f1400 */
[----:B------:R-:W-:-:S05]  /*102d0*/  MOV R0, 0xff800000 ;  /* 0xff80000000007802 */ /* 0x000fca0000000f00 */
[----:B------:R2:W-:Y:S02]  /*102e0*/  STG.E [R4.64], R0 ;  /* 0x0000000004007986 */ /* 0x0005e4000c101906 */
.L_x_83:
[----:B------:R-:W-:Y:S05]  /*102f0*/  BSYNC B1 ;  /* 0x0000000000017941 */ /* 0x000fea0003800000 */
.L_x_78:
[----:B--2---:R-:W2:Y:S02]  /*10300*/  LDL R0, [R1+0x58] ;  /* 0x0000580001007983 */ /* 0x004ea40000100800 */
[----:B--2---:R-:W-:-:S13]  /*10310*/  ISETP.NE.AND P0, PT, R0, RZ, PT ;  /* 0x000000ff0000720c */ /* 0x004fda0003f05270 */
[----:B------:R-:W-:Y:S01]  /*10320*/  @P0 WARPSYNC 0xffffffff ;  /* 0xffffffff00000948 */ /* 0x000fe20003800000 */
[----:B------:R-:W-:Y:S06]  /*10330*/  @P0 BAR.SYNC.DEFER_BLOCKING 0x5, 0x100 ;  /* 0x0144000000000b1d */ /* 0x000fec0000010000 */
[----:B------:R-:W2:Y:S04]  /*10340*/  @P0 LDS R0, [0x10100] ;  /* 0x01010000ff000984 */ /* 0x000ea80000000800 */
[----:B--2---:R2:W-:Y:S04]  /*10350*/  @P0 STL [R1+0x4c], R0 ;  /* 0x00004c0001000387 */ /* 0x0045e80000100800 */
[----:B------:R-:W-:Y:S06]  /*10360*/  @P0 BAR.ARV 0x4, 0x100 ;  /* 0x0104000000000b1d */ /* 0x000fec0000002000 */
[----:B------:R-:W-:Y:S05]  /*10370*/  @P0 BRA `(.L_x_84) ;  /* 0x0000007000000947 */ /* 0x000fea0003800000 */
[----:B------:R-:W-:Y:S05]  /*10380*/  BRA.DIV ~URZ, `(.L_x_85) ;  /* 0x000002227f007947 */ /* 0x000fea000b800000 */
[----:B--2---:R2:W4:Y:S02]  /*10390*/  SHFL.IDX PT, R0, R41, RZ, 0x1f ;  /* 0x00001fff29007589 */ /* 0x00452400000e0000 */
.L_x_90:
[----:B------:R-:W-:Y:S01]  /*103a0*/  WARPSYNC 0xffffffff ;  /* 0xffffffff00007948 */ /* 0x000fe20003800000 */
[----:B------:R-:W-:Y:S06]  /*103b0*/  BAR.SYNC.DEFER_BLOCKING 0x4, 0x100 ;  /* 0x0104000000007b1d */ /* 0x000fec0000010000 */
[----:B----4-:R4:W-:Y:S04]  /*103c0*/  STL [R1+0x4c], R0 ;  /* 0x00004c0001007387 */ /* 0x0109e80000100800 */
[----:B------:R4:W-:Y:S04]  /*103d0*/  @!P6 STS [0x10100], R41 ;  /* 0x01010029ff00e388 */ /* 0x0009e80000000800 */
[----:B------:R-:W-:Y:S06]  /*103e0*/  BAR.ARV 0x5, 0x100 ;  /* 0x0144000000007b1d */ /* 0x000fec0000002000 */
.L_x_84:
[----:B--2-4-:R-:W2:Y:S02]  /*103f0*/  LDL R0, [R1+0x4c] ;  /* 0x00004c0001007983 */ /* 0x014ea40000100800 */
[----:B--2---:R-:W-:-:S13]  /*10400*/  ISETP.GE.AND P0, PT, R0, c[0x0][0x538], PT ;  /* 0x00014e0000007a0c */ /* 0x004fda0003f06270 */
[----:B-1-3--:R-:W-:Y:S01]  /*10410*/  @P0 CALL.REL.NOINC `(.L_x_86) ;  /* 0x0000001000000944 */ /* 0x00afe20003c00000 */
[----:B------:R-:W-:Y:S05]  /*10420*/  BRA `(.L_x_87) ;  /* 0xffff03a000007947 */ /* 0x000fea000383ffff */
.L_x_86:
[----:B------:R-:W-:Y:S05]  /*10430*/  EXIT ;  /* 0x000000000000794d */ /* 0x000fea0003800000 */
.L_x_74:
[----:B-1----:R1:W5:Y:S01]  /*10440*/  LDL R2, [R1+0xc] ;  /* 0x00000c0001027983 */ /* 0x0023620000100800 */
[----:B------:R-:W-:Y:S02]  /*10450*/  MOV R5, 0x2 ;  /* 0x0000000200057802 */ /* 0x000fe40000000f00 */
[----:B------:R-:W-:Y:S02]  /*10460*/  MOV R4, 0x10480 ;  /* 0x0001048000047802 */ /* 0x000fe40000000f00 */
[----:B-1---5:R-:W-:Y:S05]  /*10470*/  CALL.REL.NOINC `($__internal_0_$__cuda_sm70_shflsync_bfly_p) ;  /* 0x0000017000007944 */ /* 0x022fea0003c00000 */
[----:B------:R-:W-:Y:S01]  /*10480*/  MOV R0, R2 ;  /* 0x0000000200007202 */ /* 0x000fe20000000f00 */
[----:B------:R-:W-:Y:S05]  /*10490*/  BRA `(.L_x_88) ;  /* 0xffffe38000007947 */ /* 0x000fea000383ffff */
.L_x_75:
[----:B------:R-:W-:Y:S01]  /*104a0*/  IMAD.MOV.U32 R2, RZ, RZ, R0 ;  /* 0x000000ffff027224 */ /* 0x000fe200078e0000 */
[----:B------:R-:W-:Y:S02]  /*104b0*/  MOV R5, 0x1 ;  /* 0x0000000100057802 */ /* 0x000fe40000000f00 */
[----:B------:R-:W-:Y:S02]  /*104c0*/  MOV R4, 0x104e0 ;  /* 0x000104e000047802 */ /* 0x000fe40000000f00 */
[----:B------:R-:W-:Y:S05]  /*104d0*/  CALL.REL.NOINC `($__internal_0_$__cuda_sm70_shflsync_bfly_p) ;  /* 0x0000011000007944 */ /* 0x000fea0003c00000 */
[----:B------:R-:W-:Y:S02]  /*104e0*/  FADD.FTZ R0, R0, R2 ;  /* 0x0000000200007221 */ /* 0x000fe40000010000 */
[----:B------:R1:W5:Y:S01]  /*104f0*/  LDL R2, [R1+0x10] ;  /* 0x0000100001027983 */ /* 0x0003620000100800 */
[----:B------:R-:W-:-:S02]  /*10500*/  MOV R5, 0x2 ;  /* 0x0000000200057802 */ /* 0x000fc40000000f00 */
[----:B------:R-:W-:Y:S02]  /*10510*/  MOV R4, 0x10530 ;  /* 0x0001053000047802 */ /* 0x000fe40000000f00 */
[----:B-1---5:R-:W-:Y:S05]  /*10520*/  CALL.REL.NOINC `($__internal_0_$__cuda_sm70_shflsync_bfly_p) ;  /* 0x000000c000007944 */ /* 0x022fea0003c00000 */
[----:B------:R-:W2:Y:S01]  /*10530*/  LDL.LU R3, [R1+0x10] ;  /* 0x0000100001037983 */ /* 0x000ea20000300800 */
[----:B------:R-:W-:Y:S02]  /*10540*/  MOV R5, 0x1 ;  /* 0x0000000100057802 */ /* 0x000fe40000000f00 */
[----:B------:R-:W-:Y:S01]  /*10550*/  MOV R4, 0x10590 ;  /* 0x0001059000047802 */ /* 0x000fe20000000f00 */
[----:B--2---:R-:W-:-:S05]  /*10560*/  FADD.FTZ R3, R3, R2 ;  /* 0x0000000203037221 */ /* 0x004fca0000010000 */
[----:B------:R-:W-:Y:S02]  /*10570*/  MOV R2, R3 ;  /* 0x0000000300027202 */ /* 0x000fe40000000f00 */
[----:B------:R-:W-:Y:S05]  /*10580*/  CALL.REL.NOINC `($__internal_0_$__cuda_sm70_shflsync_bfly_p) ;  /* 0x0000006000007944 */ /* 0x000fea0003c00000 */
[----:B------:R-:W-:Y:S01]  /*10590*/  MOV R4, R2 ;  /* 0x0000000200047202 */ /* 0x000fe20000000f00 */
[----:B------:R-:W-:Y:S05]  /*105a0*/  BRA `(.L_x_89) ;  /* 0xffffe30000007947 */ /* 0x000fea000383ffff */
.L_x_85:
[----:B--2---:R-:W-:Y:S02]  /*105b0*/  MOV R0, R41 ;  /* 0x0000002900007202 */ /* 0x004fe40000000f00 */
[----:B---3--:R-:W-:Y:S02]  /*105c0*/  MOV R2, 0x105e0 ;  /* 0x000105e000027802 */ /* 0x008fe40000000f00 */
[----:B-1----:R-:W-:Y:S05]  /*105d0*/  CALL.REL.NOINC `($__internal_1_$__cuda_sm70_shflsync_idx_p) ;  /* 0x0000005000007944 */ /* 0x002fea0003c00000 */
[----:B-12---:R-:W-:Y:S05]  /*105e0*/  BRA `(.L_x_90) ;  /* 0xfffffdb000007947 */ /* 0x006fea000383ffff */
        .weak           $__internal_0_$__cuda_sm70_shflsync_bfly_p
        .type           $__internal_0_$__cuda_sm70_shflsync_bfly_p,@function
        .size           $__internal_0_$__cuda_sm70_shflsync_bfly_p,($__internal_1_$__cuda_sm70_shflsync_idx_p - $__internal_0_$__cuda_sm70_shflsync_bfly_p)
$__internal_0_$__cuda_sm70_shflsync_bfly_p:
[----:B------:R-:W-:Y:S04]  /*105f0*/  WARPSYNC R6 ;  /* 0x0000000600007348 */ /* 0x000fe80003800000 */
[----:B------:R1:W2:Y:S02]  /*10600*/  SHFL.BFLY PT, R2, R2, R5, R7 ;  /* 0x0c00000502027389 */ /* 0x0002a400000e0007 */
[----:B-1----:R-:W-:-:S04]  /*10610*/  MOV R5, 0x0 ;  /* 0x0000000000057802 */ /* 0x002fc80000000f00 */
[----:B--2---:R-:W-:Y:S05]  /*10620*/  RET.REL.NODEC R4 `(_ZN7cutlass13device_kernelIN5flash19enable_sm80_to_sm89INS1_16FlashAttnFwdSm80INS1_25CollectiveMainloopFwdSm80ILi8ELi1ELb1EN4cute5tupleIJNS5_1CILi128EEES8_S8_EEELi128ENS_6half_tEfNS_4arch4Sm80ELb1ELb0ELb1ELb0ELb0ELb0ELb1ELb1EEENS1_21CollectiveEpilogueFwdIS9_NS6_IJNS7_ILi1EEESF_SF_EEESA_SC_Li256ELb0ELb1ELb1ELb0EEENS1_30DynamicPersistentTileSchedulerILi256ELi256ELb1ELb1ELb0EEEEEEEEEvNT_6ParamsE) ;  /* 0xfffef9d004007950 */ /* 0x004fea0003c3ffff */
        .weak           $__internal_1_$__cuda_sm70_shflsync_idx_p
        .type           $__internal_1_$__cuda_sm70_shflsync_idx_p,@function
        .size           $__internal_1_$__cuda_sm70_shflsync_idx_p,(.L_x_1338 - $__internal_1_$__cuda_sm70_shflsync_idx_p)
$__internal_1_$__cuda_sm70_shflsync_idx_p:
[----:B------:R-:W-:Y:S01]  /*10630*/  MOV R3, 0x0 ;  /* 0x0000000000037802 */ /* 0x000fe20000000f00 */
[----:B------:R-:W-:Y:S04]  /*10640*/  WARPSYNC R42 ;  /* 0x0000002a00007348 */ /* 0x000fe80003800000 */
[----:B------:R1:W2:Y:S01]  /*10650*/  SHFL.IDX PT, R0, R0, R44, R43 ;  /* 0x0000002c00007389 */ /* 0x0002a200000e002b */
[----:B------:R-:W-:Y:S05]  /*10660*/  RET.REL.NODEC R2 `(_ZN7cutlass13device_kernelIN5flash19enable_sm80_to_sm89INS1_16FlashAttnFwdSm80INS1_25CollectiveMainloopFwdSm80ILi8ELi1ELb1EN4cute5tupleIJNS5_1CILi128EEES8_S8_EEELi128ENS_6half_tEfNS_4arch4Sm80ELb1ELb0ELb1ELb0ELb0ELb0ELb1ELb1EEENS1_21CollectiveEpilogueFwdIS9_NS6_IJNS7_ILi1EEESF_SF_EEESA_SC_Li256ELb0ELb1ELb1ELb0EEENS1_30DynamicPersistentTileSchedulerILi256ELi256ELb1ELb1ELb0EEEEEEEEEvNT_6ParamsE) ;  /* 0xfffef99002007950 */ /* 0x000fea0003c3ffff */
.L_x_91:
        /* <DEDUP_REMOVED lines=9> */
.L_x_1338:


//--------------------- .text._ZN7cutlass13device_kernelIN5flash19enable_sm80_to_sm89INS1_16FlashAttnFwdSm80INS1_25CollectiveMainloopFwdSm80ILi4ELi1ELb0EN4cute5tupleIJNS5_1CILi128EEENS7_ILi64EEES8_EEELi128ENS_6half_tEfNS_4arch4Sm80ELb0ELb0ELb1ELb0ELb0ELb0ELb1ELb1EEENS1_21CollectiveEpilogueFwdINS6_IJS8_S8_S9_EEENS6_IJNS7_ILi1EEESH_SH_EEESB_SD_Li128ELb0ELb1ELb1ELb0EEENS1_19SingleTileSchedulerILb0ELb1ELb1ELi128EEEEEEEEEvNT_6ParamsE --------------------------
	.section	.text._ZN7cutlass13device_kernelIN5flash19enable_sm80_to_sm89INS1_16FlashAttnFwdSm80INS1_25CollectiveMainloopFwdSm80ILi4ELi1ELb0EN4cute5tupleIJNS5_1CILi128EEENS7_ILi64EEES8_EEELi128ENS_6half_tEfNS_4arch4Sm80ELb0ELb0ELb1ELb0ELb0ELb0ELb1ELb1EEENS1_21CollectiveEpilogueFwdINS6_IJS8_S8_S9_EEENS6_IJNS7_ILi1EEESH_SH_EEESB_SD_Li128ELb0ELb1ELb1ELb0EEENS1_19SingleTileSchedulerILb0ELb1ELb1ELi128EEEEEEEEEvNT_6ParamsE,"ax",@progbits
	.sectioninfo	@"SHI_REGISTERS=255"
	.align	128
.text._ZN7cutlass13device_kernelIN5flash19enable_sm80_to_sm89INS1_16FlashAttnFwdSm80INS1_25CollectiveMainloopFwdSm80ILi4ELi1ELb0EN4cute5tupleIJNS5_1CILi128EEENS7_ILi64EEES8_EEELi128ENS_6half_tEfNS_4arch4Sm80ELb0ELb0ELb1ELb0ELb0ELb0ELb1ELb1EEENS1_21CollectiveEpilogueFwdINS6_IJS8_S8_S9_EEENS6_IJNS7_ILi1EEESH_SH_EEESB_SD_Li128ELb0ELb1ELb1ELb0EEENS1_19SingleTileSchedulerILb0ELb1ELb1ELi128EEEEEEEEEvNT_6ParamsE:
        .type           _ZN7cutlass13device_kernelIN5flash19enable_sm80_to_sm89INS1_16FlashAttnFwdSm80INS1_25CollectiveMainloopFwdSm80ILi4ELi1ELb0EN4cute5tupleIJNS5_1CILi128EEENS7_ILi64EEES8_EEELi128ENS_6half_tEfNS_4arch4Sm80ELb0ELb0ELb1ELb0ELb0ELb0ELb1ELb1EEENS1_21CollectiveEpilogueFwdINS6_IJS8_S8_S9_EEENS6_IJNS7_ILi1EEESH_SH_EEESB_SD_Li128ELb0ELb1ELb1ELb0EEENS1_19SingleTileSchedulerILb0ELb1ELb1ELi128EEEEEEEEEvNT_6ParamsE,@function
        .size           _ZN7cutlass13device_kernelIN5flash19enable_sm80_to_sm89INS1_16FlashAttnFwdSm80INS1_25CollectiveMainloopFwdSm80ILi4ELi1ELb0EN4cute5tupleIJNS5_1CILi128EEENS7_ILi64EEES8_EEELi128ENS_6half_tEfNS_4arch4Sm80ELb0ELb0ELb1ELb0ELb0ELb0ELb1ELb1EEENS1_21CollectiveEpilogueFwdINS6_IJS8_S8_S9_EEENS6_IJNS7_ILi1EEESH_SH_EEESB_SD_Li128ELb0ELb1ELb1ELb0EEENS1_19SingleTileSchedulerILb0ELb1ELb1ELi128EEEEEEEEEvNT_6ParamsE,(.L_x_1341 - _ZN7cutlass13device_kernelIN5flash19enable_sm80_to_sm89INS1_16FlashAttnFwdSm80INS1_25CollectiveMainloopFwdSm80ILi4ELi1ELb0EN4cute5tupleIJNS5_1CILi128EEENS7_ILi64EEES8_EEELi128ENS_6half_tEfNS_4arch4Sm80ELb0ELb0ELb1ELb0ELb0ELb0ELb1ELb1EEENS1_21CollectiveEpilogueFwdINS6_IJS8_S8_S9_EEENS6_IJNS7_ILi1EEESH_SH_EEESB_SD_Li128ELb0ELb1ELb1ELb0EEENS1_19SingleTileSchedulerILb0ELb1ELb1ELi128EEEEEEEEEvNT_6ParamsE)
        .other          _ZN7cutlass13device_kernelIN5flash19enable_sm80_to_sm89INS1_16FlashAttnFwdSm80INS1_25CollectiveMainloopFwdSm80ILi4ELi1ELb0EN4cute5tupleIJNS5_1CILi128EEENS7_ILi64EEES8_EEELi128ENS_6half_tEfNS_4arch4Sm80ELb0ELb0ELb1ELb0ELb0ELb0ELb1ELb1EEENS1_21CollectiveEpilogueFwdINS6_IJS8_S8_S9_EEENS6_IJNS7_ILi1EEESH_SH_EEESB_SD_Li128ELb0ELb1ELb1ELb0EEENS1_19SingleTileSchedulerILb0ELb1ELb1ELi128EEEEEEEEEvNT_6ParamsE,@"STO_CUDA_ENTRY STV_DEFAULT"
_ZN7cutlass13device_kernelIN5flash19enable_sm80_to_sm89INS1_16FlashAttnFwdSm80INS1_25CollectiveMainloopFwdSm80ILi4ELi1ELb0EN4cute5tupleIJNS5_1CILi128EEENS7_ILi64EEES8_EEELi128ENS_6half_tEfNS_4arch4Sm80ELb0ELb0ELb1ELb0ELb0ELb0ELb1ELb1EEENS1_21CollectiveEpilogueFwdINS6_IJS8_S8_S9_EEENS6_IJNS7_ILi1EEESH_SH_EEESB_SD_Li128ELb0ELb1ELb1ELb0EEENS1_19SingleTileSchedulerILb0ELb1ELb1ELi128EEEEEEEEEvNT_6ParamsE:
        /* <DEDUP_REMOVED lines=18> */
.L_x_92:
[----:B---3--:R-:W-:Y:S02]  /*0120*/  ULDC.64 UR4, c[0x0][0x550] ;  /* 0x0001540000047ab9 */ /* 0x008fe40000000a00 */
[----:B------:R-:W-:Y:S02]  /*0130*/  UISETP.NE.AND UP0, UPT, UR4, 0x1, UPT ;  /* 0x000000010400788c */ /* 0x000fe4000bf05270 */
[----:B------:R-:W-:-:S02]  /*0140*/  UIMAD.WIDE.U32 UR8, UR6, UR5, URZ ;  /* 0x00000005060872a5 */ /* 0x000fc4000f8e003f */
[----:B------:R-:W-:Y:S02]  /*0150*/  ULDC UR4, c[0x0][0x558] ;  /* 0x0001560000047ab9 */ /* 0x000fe40000000800 */
[----:B------:R-:W-:-:S05]  /*0160*/  UMOV UR11, UR6 ;  /* 0x00000006000b7c82 */ /* 0x000fca0008000000 */
[----:B------:R-:W-:-:S03]  /*0170*/  @UP0 USHF.R.U32.HI UR11, URZ, UR4, UR9 ;  /* 0x000000043f0b0299 */ /* 0x000fc60008011609 */
.L_x_93:
        /* <DEDUP_REMOVED lines=21> */
[----:B------:R-:W-:-:S04]  /*02d0*/  IABS R0, R3 ;  /* 0x0000000300007213 */ /* 0x000fc80000000000 */
[----:B------:R-:W1:Y:S02]  /*02e0*/  R2UR UR9, R0 ;  /* 0x00000000000973c2 */ /* 0x000e6400000e0000 */
[----:B-1----:R-:W1:Y:S08]  /*02f0*/  I2F.RP R0, UR9 ;  /* 0x0000000900007d06 */ /* 0x002e700008209400 */
[----:B-1----:R-:W1:Y:S02]  /*0300*/  MUFU.RCP R0, R0 ;  /* 0x0000000000007308 */ /* 0x002e640000001000 */
[----:B-1----:R-:W-:-:S06]  /*0310*/  IADD3 R0, R0, 0xffffffe, RZ ;  /* 0x0ffffffe00007810 */ /* 0x002fcc0007ffe0ff */
[----:B------:R-:W1:Y:S02]  /*0320*/  F2I.FTZ.U32.TRUNC.NTZ R0, R0 ;  /* 0x0000000000007305 */ /* 0x000e64000021f000 */
[----:B-1----:R1:W2:Y:S02]  /*0330*/  R2UR UR13, R0 ;  /* 0x00000000000d73c2 */ /* 0x0022a400000e0000 */
[----:B-1----:R-:W-:Y:S01]  /*0340*/  IMAD.U32 R0, RZ, RZ, UR10 ;  /* 0x0000000aff007e24 */ /* 0x002fe2000f8e00ff */
[----:B--2---:R-:W-:Y:S02]  /*0350*/  UIADD3 UR4, URZ, -UR13, URZ ;  /* 0x8000000d3f047290 */ /* 0x004fe4000fffe03f */
[----:B------:R-:W-:Y:S02]  /*0360*/  ULOP3.LUT UR10, UR10, UR5, URZ, 0x3c, !UPT ;  /* 0x000000050a0a7292 */ /* 0x000fe4000f8e3c3f */
[----:B------:R-:W-:Y:S01]  /*0370*/  IABS R2, R0 ;  /* 0x0000000000027213 */ /* 0x000fe20000000000 */
[----:B------:R-:W-:Y:S01]  /*0380*/  UIMAD UR4, UR4, UR9, URZ ;  /* 0x00000009040472a4 */ /* 0x000fe2000f8e023f */
[----:B------:R-:W-:-:S02]  /*0390*/  IABS R0, R3 ;  /* 0x0000000300007213 */ /* 0x000fc40000000000 */
[----:B------:R-:W1:Y:S01]  /*03a0*/  R2UR UR8, R2 ;  /* 0x00000000020873c2 */ /* 0x000e6200000e0000 */
[----:B------:R-:W-:Y:S02]  /*03b0*/  UIMAD.WIDE.U32 UR12, UR13, UR4, UR12 ;  /* 0x000000040d0c72a5 */ /* 0x000fe4000f8e000c */
[----:B------:R-:W-:-:S05]  /*03c0*/  IMAD.MOV R0, RZ, RZ, -R0 ;  /* 0x000000ffff007224 */ /* 0x000fca00078e0a00 */
[----:B------:R-:W2:Y:S01]  /*03d0*/  R2UR UR7, R0 ;  /* 0x00000000000773c2 */ /* 0x000ea200000e0000 */
[----:B-1----:R-:W-:-:S04]  /*03e0*/  UIMAD.WIDE.U32 UR12, UR13, UR8, URZ ;  /* 0x000000080d0c72a5 */ /* 0x002fc8000f8e003f */
[----:B--2---:R-:W-:-:S04]  /*03f0*/  UIMAD UR7, UR13, UR7, UR8 ;  /* 0x000000070d0772a4 */ /* 0x004fc8000f8e0208 */
        /* <DEDUP_REMOVED lines=9> */
.L_x_94:
[----:B------:R-:W-:Y:S01]  /*0490*/  ULOP3.LUT UR8, UR6, 0xffff, URZ, 0xc0, !UPT ;  /* 0x0000ffff06087892 */ /* 0x000fe2000f8ec03f */
[----:B------:R-:W-:Y:S01]  /*04a0*/  PLOP3.LUT P4, PT, PT, PT, PT, 0x80, 0x0 ;  /* 0x000000000000781c */ /* 0x000fe20003f8f070 */
[----:B------:R-:W-:Y:S01]  /*04b0*/  ULDC.64 UR18, c[0x0][0x118] ;  /* 0x0000460000127ab9 */ /* 0x000fe20000000a00 */
[----:B------:R-:W-:Y:S01]  /*04c0*/  CS2R R20, SRZ ;  /* 0x0000000000147805 */ /* 0x000fe2000001ff00 */
[----:B------:R-:W-:Y:S01]  /*04d0*/  UIMAD UR8, UR8, UR13, URZ ;  /* 0x0000000d080872a4 */ /* 0x000fe2000f8e023f */
[----:B------:R-:W-:Y:S01]  /*04e0*/  CS2R R18, SRZ ;  /* 0x0000000000127805 */ /* 0x000fe2000001ff00 */
        /* <DEDUP_REMOVED lines=70> */
[----:B------:R-:W-:Y:S01]  /*0950*/  ISETP.NE.U32.AND P2, PT, RZ, c[0x0][0x340], PT ;  /* 0x0000d000ff007a0c */ /* 0x000fe20003f45070 */
[----:B------:R-:W1:Y:S01]  /*0960*/  S2R R27, SR_CTAID.X ;  /* 0x00000000001b7919 */ /* 0x000e620000002500 */
[----:B------:R-:W-:Y:S01]  /*0970*/  SHF.R.S32.HI R24, RZ, 0x1f, R188 ;  /* 0x0000001fff187819 */ /* 0x000fe200000114bc */
[----:B------:R-:W-:Y:S01]  /*0980*/  USHF.R.S32.HI UR9, URZ, 0x1f, UR11 ;  /* 0x0000001f3f097899 */ /* 0x000fe2000801140b */
[----:B------:R-:W-:Y:S01]  /*0990*/  ISETP.NE.AND.EX P2, PT, RZ, c[0x0][0x344], PT, P2 ;  /* 0x0000d100ff007a0c */ /* 0x000fe20003f45320 */
[----:B------:R-:W-:-:S12]  /*09a0*/  ULDC.64 UR4, c[0x0][0x1b8] ;  /* 0x00006e0000047ab9 */ /* 0x000fd80000000a00 */
[----:B------:R-:W-:-:S04]  /*09b0*/  @P2 IMAD.MOV.U32 R2, RZ, RZ, 0x4 ;  /* 0x00000004ff022424 */ /* 0x000fc800078e00ff */
[----:B------:R-:W-:-:S05]  /*09c0*/  @P2 IMAD.WIDE R2, R25, R2, c[0x0][0x340] ;  /* 0x0000d00019022625 */ /* 0x000fca00078e0202 */
[----:B------:R2:W3:Y:S01]  /*09d0*/  @P2 LDG.E R18, [R2.64] ;  /* 0x0000001202122981 */ /* 0x0004e2000c1e1900 */
[----:B------:R-:W-:Y:S01]  /*09e0*/  UIMAD.WIDE.U32 UR6, UR11, UR4, URZ ;  /* 0x000000040b0672a5 */ /* 0x000fe2000f8e003f */
[----:B------:R-:W-:Y:S01]  /*09f0*/  SHF.R.S32.HI R19, RZ, 0x1f, R25 ;  /* 0x0000001fff137819 */ /* 0x000fe20000011419 */
[----:B------:R-:W-:Y:S01]  /*0a00*/  UIMAD UR4, UR9, UR4, URZ ;  /* 0x00000004090472a4 */ /* 0x000fe2000f8e023f */
[----:B------:R-:W-:Y:S01]  /*0a10*/  LEA.HI R23, R24, R188, RZ, 0x4 ;  /* 0x000000bc18177211 */ /* 0x000fe200078f20ff */
[----:B------:R-:W-:Y:S01]  /*0a20*/  IMAD.MOV.U32 R26, RZ, RZ, 0x20 ;  /* 0x00000020ff1a7424 */ /* 0x000fe200078e00ff */
[----:B------:R-:W-:Y:S01]  /*0a30*/  BSSY B0, `(.L_x_96) ;  /* 0x0000075000007945 */ /* 0x000fe20003800000 */
[----:B------:R-:W-:Y:S01]  /*0a40*/  UIMAD UR4, UR11, UR5, UR4 ;  /* 0x000000050b0472a4 */ /* 0x000fe2000f8e0204 */
[----:B------:R-:W-:-:S03]  /*0a50*/  IMAD R12, R19, c[0x0][0x1c0], RZ ;  /* 0x00007000130c7a24 */ /* 0x000fc600078e02ff */
[----:B------:R-:W-:Y:S01]  /*0a60*/  UIADD3 UR4, UR7, UR4, URZ ;  /* 0x0000000407047290 */ /* 0x000fe2000fffe03f */
[----:B------:R-:W-:Y:S01]  /*0a70*/  IMAD R12, R25, c[0x0][0x1c4], R12 ;  /* 0x00007100190c7a24 */ /* 0x000fe200078e020c */
[----:B--2---:R-:W-:Y:S01]  /*0a80*/  LEA.HI R2, R24, R188, RZ, 0x3 ;  /* 0x000000bc18027211 */ /* 0x004fe200078f18ff */
[----:B------:R-:W-:-:S03]  /*0a90*/  IMAD.MOV.U32 R3, RZ, RZ, c[0x0][0x2c4] ;  /* 0x0000b100ff037624 */ /* 0x000fc600078e00ff */
[----:B------:R-:W-:Y:S02]  /*0aa0*/  LOP3.LUT R0, R2, 0xfffffff8, RZ, 0xc0, !PT ;  /* 0xfffffff802007812 */ /* 0x000fe400078ec0ff */
[----:B------:R-:W-:Y:S02]  /*0ab0*/  ISETP.NE.AND P0, PT, R3, 0x1, PT ;  /* 0x000000010300780c */ /* 0x000fe40003f05270 */
[----:B------:R-:W-:Y:S01]  /*0ac0*/  SHF.R.S32.HI R32, RZ, 0x3, R2 ;  /* 0x00000003ff207819 */ /* 0x000fe20000011402 */
[----:B------:R-:W-:Y:S01]  /*0ad0*/  IMAD.IADD R33, R188, 0x1, -R0 ;  /* 0x00000001bc217824 */ /* 0x000fe200078e0a00 */
[----:B------:R-:W-:Y:S01]  /*0ae0*/  MOV R3, UR7 ;  /* 0x0000000700037c02 */ /* 0x000fe20008000f00 */
[----:B------:R-:W-:Y:S01]  /*0af0*/  IMAD.U32 R2, RZ, RZ, UR6 ;  /* 0x00000006ff027e24 */ /* 0x000fe2000f8e00ff */
[----:B------:R-:W-:Y:S01]  /*0b00*/  SHF.R.S32.HI R4, RZ, 0x1f, R32 ;  /* 0x0000001fff047819 */ /* 0x000fe20000011420 */
[C---:B------:R-:W-:Y:S01]  /*0b10*/  IMAD.SHL.U32 R10, R33.reuse, 0x8, RZ ;  /* 0x00000008210a7824 */ /* 0x040fe200078e00ff */
[----:B------:R-:W-:Y:S01]  /*0b20*/  LEA R0, R33, R32, 0x4 ;  /* 0x0000002021007211 */ /* 0x000fe200078e20ff */
[----:B------:R-:W-:Y:S01]  /*0b30*/  IMAD.U32 R3, RZ, RZ, UR4 ;  /* 0x00000004ff037e24 */ /* 0x000fe2000f8e00ff */
[----:B------:R-:W-:Y:S01]  /*0b40*/  ULDC.64 UR4, c[0x0][0x210] ;  /* 0x0000840000047ab9 */ /* 0x000fe20000000a00 */
[----:B------:R-:W-:Y:S01]  /*0b50*/  IMAD R5, R4, c[0x0][0x1e0], RZ ;  /* 0x0000780004057a24 */ /* 0x000fe200078e02ff */
[----:B------:R-:W-:Y:S01]  /*0b60*/  SHF.R.S32.HI R11, RZ, 0x1f, R10 ;  /* 0x0000001fff0b7819 */ /* 0x000fe2000001140a */
[----:B-1----:R-:W-:Y:S01]  /*0b70*/  IMAD R9, R27, 0x80, R0 ;  /* 0x000000801b097824 */ /* 0x002fe200078e0200 */
[----:B------:R-:W-:Y:S01]  /*0b80*/  ULDC.64 UR6, c[0x0][0x1e8] ;  /* 0x00007a0000067ab9 */ /* 0x000fe20000000a00 */
[----:B------:R-:W-:Y:S01]  /*0b90*/  IMAD.WIDE.U32 R2, R25, c[0x0][0x1c0], R2 ;  /* 0x0000700019027a25 */ /* 0x000fe200078e0002 */
[----:B------:R-:W-:Y:S01]  /*0ba0*/  UIMAD UR4, UR9, UR4, URZ ;  /* 0x00000004090472a4 */ /* 0x000fe2000f8e023f */
[----:B------:R-:W-:Y:S01]  /*0bb0*/  ISETP.GE.AND P3, PT, R10, c[0x0][0x1d4], PT ;  /* 0x000075000a007a0c */ /* 0x000fe20003f66270 */
[----:B------:R-:W-:Y:S01]  /*0bc0*/  UIMAD UR6, UR9, UR6, URZ ;  /* 0x00000006090672a4 */ /* 0x000fe2000f8e023f */
[----:B------:R-:W-:Y:S01]  /*0bd0*/  @P0 IMAD.HI.U32 R0, R9, c[0x0][0x2c8], RZ ;  /* 0x0000b20009000a27 */ /* 0x000fe200078e00ff */
[----:B------:R-:W-:-:S02]  /*0be0*/  UIMAD UR4, UR11, UR5, UR4 ;  /* 0x000000050b0472a4 */ /* 0x000fc4000f8e0204 */
[----:B------:R-:W-:Y:S01]  /*0bf0*/  UIMAD UR6, UR11, UR7, UR6 ;  /* 0x000000070b0672a4 */ /* 0x000fe2000f8e0206 */
[----:B------:R-:W-:Y:S01]  /*0c00*/  IMAD.MOV.U32 R8, RZ, RZ, R9 ;  /* 0x000000ffff087224 */ /* 0x000fe200078e0009 */
[----:B------:R-:W-:Y:S01]  /*0c10*/  @P0 SHF.R.U32.HI R8, RZ, c[0x0][0x2cc], R0 ;  /* 0x0000b300ff080a19 */ /* 0x000fe20000011600 */
[C---:B------:R-:W-:Y:S01]  /*0c20*/  IMAD R14, R32.reuse, c[0x0][0x1e4], R5 ;  /* 0x00007900200e7a24 */ /* 0x040fe200078e0205 */
[C---:B------:R-:W-:Y:S01]  /*0c30*/  SHF.L.U32 R0, R32.reuse, 0x6, RZ ;  /* 0x0000000620007819 */ /* 0x040fe200000006ff */
[----:B------:R-:W-:Y:S01]  /*0c40*/  IMAD.WIDE.U32 R6, R32, c[0x0][0x1e0], R10 ;  /* 0x0000780020067a25 */ /* 0x000fe200078e000a */
[----:B------:R-:W-:Y:S02]  /*0c50*/  ULDC UR5, c[0x0][0x2c4] ;  /* 0x0000b10000057ab9 */ /* 0x000fe40000000800 */
[----:B------:R-:W-:Y:S01]  /*0c60*/  LOP3.LUT R0, R0, 0x1c0, RZ, 0xc0, !PT ;  /* 0x000001c000007812 */ /* 0x000fe200078ec0ff */
[----:B------:R-:W-:Y:S01]  /*0c70*/  IMAD.IADD R3, R3, 0x1, R12 ;  /* 0x0000000103037824 */ /* 0x000fe200078e020c */
[----:B------:R-:W-:Y:S01]  /*0c80*/  IADD3 R12, -R8, RZ, RZ ;  /* 0x000000ff080c7210 */ /* 0x000fe20007ffe1ff */
[----:B------:R-:W-:Y:S01]  /*0c90*/  IMAD.IADD R7, R7, 0x1, R14 ;  /* 0x0000000107077824 */ /* 0x000fe200078e020e */
[----:B------:R-:W-:Y:S01]  /*0ca0*/  LOP3.LUT R13, R0, 0x38, R10, 0xf8, !PT ;  /* 0x00000038000d7812 */ /* 0x000fe200078ef80a */
[----:B------:R-:W-:Y:S01]  /*0cb0*/  IMAD R4, R4, c[0x0][0x208], RZ ;  /* 0x0000820004047a24 */ /* 0x000fe200078e02ff */
[----:B------:R-:W-:Y:S01]  /*0cc0*/  SHF.R.U32.HI R0, RZ, 0x3, R0 ;  /* 0x00000003ff007819 */ /* 0x000fe20000011600 */
[----:B------:R-:W-:-:S02]  /*0cd0*/  IMAD R12, R12, c[0x0][0x2c4], R9 ;  /* 0x0000b1000c0c7a24 */ /* 0x000fc400078e0209 */
[----:B------:R-:W-:Y:S01]  /*0ce0*/  IMAD.WIDE.U32 R2, R8, c[0x0][0x1b0], R2 ;  /* 0x00006c0008027a25 */ /* 0x000fe200078e0002 */
[----:B------:R-:W-:Y:S02]  /*0cf0*/  LOP3.LUT R20, R13, R0, RZ, 0x3c, !PT ;  /* 0x000000000d147212 */ /* 0x000fe400078e3cff */
[----:B------:R-:W-:Y:S01]  /*0d00*/  MOV R0, UR11 ;  /* 0x0000000b00007c02 */ /* 0x000fe20008000f00 */
[C---:B------:R-:W-:Y:S01]  /*0d10*/  IMAD R15, R32.reuse, c[0x0][0x20c], R4 ;  /* 0x00008300200f7a24 */ /* 0x040fe200078e0204 */
[----:B------:R-:W-:Y:S01]  /*0d20*/  SHF.R.S32.HI R13, RZ, 0x1f, R8 ;  /* 0x0000001fff0d7819 */ /* 0x000fe20000011408 */
[----:B------:R-:W-:-:S04]  /*0d30*/  IMAD.WIDE.U32 R4, R32, c[0x0][0x208], R10 ;  /* 0x0000820020047a25 */ /* 0x000fc800078e000a */
[----:B------:R-:W-:Y:S01]  /*0d40*/  IMAD.WIDE.U32 R6, R0, c[0x0][0x1e8], R6 ;  /* 0x00007a0000067a25 */ /* 0x000fe200078e0006 */
[----:B------:R-:W-:-:S03]  /*0d50*/  LOP3.LUT R0, R23, 0xfffffff0, RZ, 0xc0, !PT ;  /* 0xfffffff017007812 */ /* 0x000fc600078ec0ff */
[----:B------:R-:W-:Y:S01]  /*0d60*/  IMAD R9, R13, c[0x0][0x1b0], RZ ;  /* 0x00006c000d097a24 */ /* 0x000fe200078e02ff */
[----:B------:R-:W-:Y:S01]  /*0d70*/  IADD3 R7, R7, UR6, RZ ;  /* 0x0000000607077c10 */ /* 0x000fe2000fffe0ff */
[----:B------:R-:W-:Y:S02]  /*0d80*/  IMAD.IADD R0, R188, 0x1, -R0 ;  /* 0x00000001bc007824 */ /* 0x000fe400078e0a00 */
[----:B------:R-:W-:Y:S01]  /*0d90*/  IMAD R9, R8, c[0x0][0x1b4], R9 ;  /* 0x00006d0008097a24 */ /* 0x000fe200078e0209 */
[----:B------:R-:W-:Y:S01]  /*0da0*/  SHF.R.S32.HI R8, RZ, 0x1f, R12 ;  /* 0x0000001fff087819 */ /* 0x000fe2000001140c */
[----:B------:R-:W-:Y:S01]  /*0db0*/  IMAD.IADD R5, R5, 0x1, R15 ;  /* 0x0000000105057824 */ /* 0x000fe200078e020f */
[----:B------:R-:W-:Y:S01]  /*0dc0*/  SHF.L.U32 R15, R33, 0x3, RZ ;  /* 0x00000003210f7819 */ /* 0x000fe200000006ff */
[----:B------:R-:W-:Y:S01]  /*0dd0*/  IMAD.U32 R13, RZ, RZ, UR11 ;  /* 0x0000000bff0d7e24 */ /* 0x000fe2000f8e00ff */
[----:B------:R-:W-:Y:S01]  /*0de0*/  IADD3 R3, R3, R9, RZ ;  /* 0x0000000903037210 */ /* 0x000fe20007ffe0ff */
[----:B------:R-:W-:Y:S01]  /*0df0*/  IMAD R8, R8, c[0x0][0x1a8], RZ ;  /* 0x00006a0008087a24 */ /* 0x000fe200078e02ff */
[----:B------:R-:W-:Y:S01]  /*0e00*/  SHF.R.S32.HI R9, RZ, 0x1f, R0 ;  /* 0x0000001fff097819 */ /* 0x000fe20000011400 */
[----:B------:R-:W-:Y:S01]  /*0e10*/  IMAD.WIDE.U32 R4, R13, c[0x0][0x210], R4 ;  /* 0x000084000d047a25 */ /* 0x000fe200078e0004 */
[----:B------:R-:W-:-:S02]  /*0e20*/  ISETP.GE.AND P5, PT, R15, c[0x0][0x198], PT ;  /* 0x000066000f007a0c */ /* 0x000fc40003fa6270 */
[----:B------:R-:W-:Y:S01]  /*0e30*/  LEA.HI R22, R9, R0, RZ, 0x3 ;  /* 0x0000000009167211 */ /* 0x000fe200078f18ff */
[C---:B------:R-:W-:Y:S01]  /*0e40*/  IMAD R8, R12.reuse, c[0x0][0x1ac], R8 ;  /* 0x00006b000c087a24 */ /* 0x040fe200078e0208 */
[----:B------:R-:W-:Y:S01]  /*0e50*/  IADD3 R5, R5, UR4, RZ ;  /* 0x0000000405057c10 */ /* 0x000fe2000fffe0ff */
[----:B------:R-:W-:Y:S01]  /*0e60*/  IMAD.WIDE.U32 R2, R12, c[0x0][0x1a8], R2 ;  /* 0x00006a000c027a25 */ /* 0x000fe200078e0002 */
[----:B------:R-:W-:Y:S01]  /*0e70*/  LOP3.LUT R13, R22, 0xfffffff8, RZ, 0xc0, !PT ;  /* 0xfffffff8160d7812 */ /* 0x000fe200078ec0ff */
[----:B------:R-:W-:Y:S01]  /*0e80*/  ULDC UR4, c[0x0][0x168] ;  /* 0x00005a0000047ab9 */ /* 0x000fe20000000800 */
[----:B------:R-:W-:Y:S01]  /*0e90*/  IADD3 R9, R10, 0x40, RZ ;  /* 0x000000400a097810 */ /* 0x000fe20007ffe0ff */
[----:B------:R-:W-:Y:S01]  /*0ea0*/  UIMAD UR4, UR5, UR4, URZ ;  /* 0x00000004050472a4 */ /* 0x000fe2000f8e023f */
[----:B------:R-:W-:Y:S01]  /*0eb0*/  LEA R17, P1, R2, c[0x0][0x160], 0x1 ;  /* 0x0000580002117a11 */ /* 0x000fe200078208ff */
[----:B------:R-:W-:Y:S01]  /*0ec0*/  IMAD.IADD R21, R0, 0x1, -R13 ;  /* 0x0000000100157824 */ /* 0x000fe200078e0a0d */
[----:B------:R-:W-:Y:S01]  /*0ed0*/  LEA.HI R13, R24, R188, RZ, 0x6 ;  /* 0x000000bc180d7211 */ /* 0x000fe200078f30ff */
[----:B------:R-:W-:Y:S01]  /*0ee0*/  IMAD.IADD R0, R3, 0x1, R8 ;  /* 0x0000000103007824 */ /* 0x000fe200078e0208 */
[----:B------:R-:W-:Y:S01]  /*0ef0*/  ISETP.GE.AND P0, PT, R9, c[0x0][0x1d4], PT ;  /* 0x0000750009007a0c */ /* 0x000fe20003f06270 */
[----:B------:R1:W2:Y:S02]  /*0f00*/  SHFL.IDX PT, R8, R17, RZ, 0x181f ;  /* 0x00181fff11087589 */ /* 0x0002a400000e0000 */
[----:B------:R-:W-:Y:S01]  /*0f10*/  IMAD.SHL.U32 R13, R13, 0x8, RZ ;  /* 0x000000080d0d7824 */ /* 0x000fe200078e00ff */
[----:B------:R-:W-:-:S04]  /*0f20*/  LEA.HI.X R16, R2, c[0x0][0x164], R0, 0x1, P1 ;  /* 0x0000590002107a11 */ /* 0x000fc800008f0c00 */
[----:B------:R-:W-:Y:S01]  /*0f30*/  LOP3.LUT R13, R20, 0xfffffe00, R13, 0xf8, !PT ;  /* 0xfffffe00140d7812 */ /* 0x000fe200078ef80d */
[----:B------:R1:W4:Y:S01]  /*0f40*/  SHFL.IDX PT, R9, R16, RZ, 0x181f ;  /* 0x00181fff10097589 */ /* 0x00032200000e0000 */
[----:B---3--:R-:W-:Y:S01]  /*0f50*/  @P2 SHF.R.S32.HI R3, RZ, 0x1f, R18 ;  /* 0x0000001fff032819 */ /* 0x008fe20000011412 */
[----:B------:R-:W-:Y:S01]  /*0f60*/  @!P2 IMAD.MOV.U32 R3, RZ, RZ, R19 ;  /* 0x000000ffff03a224 */ /* 0x000fe200078e0013 */
[----:B------:R-:W-:Y:S01]  /*0f70*/  @P2 MOV R2, R18 ;  /* 0x0000001200022202 */ /* 0x000fe20000000f00 */
[----:B------:R-:W-:Y:S01]  /*0f80*/  @!P2 IMAD.MOV.U32 R2, RZ, RZ, R25 ;  /* 0x000000ffff02a224 */ /* 0x000fe200078e0019 */
[----:B------:R-:W-:Y:S01]  /*0f90*/  IADD3 R18, R15, 0x40, RZ ;  /* 0x000000400f127810 */ /* 0x000fe20007ffe0ff */
[C---:B------:R-:W-:Y:S01]  /*0fa0*/  IMAD R12, R3.reuse, c[0x0][0x1f0], RZ ;  /* 0x00007c00030c7a24 */ /* 0x040fe200078e02ff */
[----:B------:R-:W-:Y:S01]  /*0fb0*/  MOV R25, 0x10 ;  /* 0x0000001000197802 */ /* 0x000fe20000000f00 */
[----:B------:R-:W-:Y:S01]  /*0fc0*/  IMAD R0, R3, c[0x0][0x218], RZ ;  /* 0x0000860003007a24 */ /* 0x000fe200078e02ff */
[----:B------:R-:W-:Y:S01]  /*0fd0*/  ISETP.GE.AND P4, PT, R18, c[0x0][0x198], PT ;  /* 0x0000660012007a0c */ /* 0x000fe20003f86270 */
[----:B------:R-:W-:-:S02]  /*0fe0*/  IMAD R14, R2, c[0x0][0x1f4], R12 ;  /* 0x00007d00020e7a24 */ /* 0x000fc400078e020c */
[C---:B------:R-:W-:Y:S02]  /*0ff0*/  IMAD R12, R2.reuse, c[0x0][0x21c], R0 ;  /* 0x00008700020c7a24 */ /* 0x040fe400078e0200 */
[----:B------:R-:W-:-:S04]  /*1000*/  IMAD.WIDE.U32 R36, R2, c[0x0][0x218], R4 ;  /* 0x0000860002247a25 */ /* 0x000fc800078e0004 */
[----:B------:R-:W-:Y:S01]  /*1010*/  IMAD.WIDE.U32 R28, R2, c[0x0][0x1f0], R6 ;  /* 0x00007c00021c7a25 */ /* 0x000fe200078e0006 */
[----:B------:R-:W-:-:S03]  /*1020*/  IADD3 R34, R37, R12, RZ ;  /* 0x0000000c25227210 */ /* 0x000fc60007ffe0ff */
[----:B------:R-:W-:Y:S01]  /*1030*/  IMAD.IADD R31, R29, 0x1, R14 ;  /* 0x000000011d1f7824 */ /* 0x000fe200078e020e */
[----:B------:R1:W-:Y:S01]  /*1040*/  STL.64 [R1+0x38], R28 ;  /* 0x0000381c01007387 */ /* 0x0003e20000100a00 */
[----:B------:R-:W-:-:S03]  /*1050*/  IMAD R19, R27, 0x80, R32 ;  /* 0x000000801b137824 */ /* 0x000fc600078e0220 */
[----:B------:R1:W-:Y:S02]  /*1060*/  STL.64 [R1+0x30], R36 ;  /* 0x0000302401007387 */ /* 0x0003e40000100a00 */
[----:B------:R-:W-:Y:S02]  /*1070*/  ISETP.GE.AND P6, PT, R19, UR4, PT ;  /* 0x0000000413007c0c */ /* 0x000fe4000bfc6270 */
[----:B------:R1:W-:Y:S02]  /*1080*/  STL [R1+0x20], R34 ;  /* 0x0000202201007387 */ /* 0x0003e40000100800 */
[----:B------:R-:W-:Y:S02]  /*1090*/  R2P PR, R21, 0x6 ;  /* 0x0000000615007804 */ /* 0x000fe40000000000 */
[----:B------:R1:W-:Y:S03]  /*10a0*/  STL [R1+0x2c], R31 ;  /* 0x00002c1f01007387 */ /* 0x0003e60000100800 */
[----:B------:R-:W-:-:S02]  /*10b0*/  SEL R3, R25, 0xfffffff0, !P1 ;  /* 0xfffffff019037807 */ /* 0x000fc40004800000 */
[----:B------:R-:W-:Y:S02]  /*10c0*/  SEL R0, R26, 0xffffffe0, !P2 ;  /* 0xffffffe01a007807 */ /* 0x000fe40005000000 */
[----:B------:R-:W-:Y:S05]  /*10d0*/  @P6 BRA `(.L_x_97) ;  /* 0x000000a000006947 */ /* 0x000fea0003800000 */
[----:B--2-4-:R-:W-:Y:S02]  /*10e0*/  SHF.R.S32.HI R2, RZ, 0x1f, R18 ;  /* 0x0000001fff027819 */ /* 0x014fe40000011412 */
[C---:B------:R-:W-:Y:S02]  /*10f0*/  LEA R4, P1, R15.reuse, R8, 0x1 ;  /* 0x000000080f047211 */ /* 0x040fe400078208ff */
[----:B------:R-:W-:Y:S02]  /*1100*/  LEA.HI R2, R2, R18, RZ, 0x3 ;  /* 0x0000001202027211 */ /* 0x000fe400078f18ff */
[----:B------:R-:W-:Y:S02]  /*1110*/  LEA.HI.X R5, R15, R9, R11, 0x1, P1 ;  /* 0x000000090f057211 */ /* 0x000fe400008f0c0b */
[----:B------:R-:W-:Y:S01]  /*1120*/  LOP3.LUT R6, R2, 0xfffffff8, RZ, 0xc0, !PT ;  /* 0xfffffff802067812 */ /* 0x000fe200078ec0ff */
[----:B------:R-:W-:-:S04]  /*1130*/  IMAD.SHL.U32 R2, R13, 0x2, RZ ;  /* 0x000000020d027824 */ /* 0x000fc800078e00ff */
[----:B------:R-:W-:Y:S01]  /*1140*/  IMAD.WIDE R8, R6, 0x2, R8 ;  /* 0x0000000206087825 */ /* 0x000fe200078e0208 */
[----:B------:R-:W-:Y:S01]  /*1150*/  @!PT LDS RZ, [RZ] ;  /* 0x00000000fffff984 */ /* 0x000fe20000000800 */
[----:B------:R2:W-:Y:S04]  /*1160*/  LDGSTS.E.BYPASS.LTC128B.128 [R2+0x8100], [R4.64], !P5 ;  /* 0x0810000004027fae */ /* 0x0005e8000e901d52 */
[----:B------:R2:W-:Y:S02]  /*1170*/  LDGSTS.E.BYPASS.LTC128B.128 [R2+0xc100], [R8.64], !P4 ;  /* 0x0c10000008027fae */ /* 0x0005e4000e101d52 */
.L_x_97:
[----:B--2-4-:R-:W-:Y:S05]  /*1180*/  BSYNC B0 ;  /* 0x0000000000007941 */ /* 0x014fea0003800000 */
.L_x_96:
[----:B------:R-:W-:Y:S01]  /*1190*/  IADD3 R2, R19, 0x10, RZ ;  /* 0x0000001013027810 */ /* 0x000fe20007ffe0ff */
[----:B------:R2:W3:Y:S01]  /*11a0*/  SHFL.IDX PT, R5, R16, 0x1, 0x181f ;  /* 0x00381f0010057f89 */ /* 0x0004e200000e0000 */
[----:B------:R-:W-:Y:S02]  /*11b0*/  BSSY B0, `(.L_x_98) ;  /* 0x000000e000007945 */ /* 0x000fe40003800000 */
[----:B------:R-:W-:Y:S01]  /*11c0*/  ISETP.GE.AND P1, PT, R2, UR4, PT ;  /* 0x0000000402007c0c */ /* 0x000fe2000bf26270 */
[----:B------:R2:W4:-:S12]  /*11d0*/  SHFL.IDX PT, R4, R17, 0x1, 0x181f ;  /* 0x00381f0011047f89 */ /* 0x00051800000e0000 */
[----:B------:R-:W-:Y:S05]  /*11e0*/  @P1 BRA `(.L_x_99) ;  /* 0x000000a000001947 */ /* 0x000fea0003800000 */
[----:B------:R-:W-:Y:S02]  /*11f0*/  SHF.R.S32.HI R2, RZ, 0x1f, R18 ;  /* 0x0000001fff027819 */ /* 0x000fe40000011412 */
[C---:B----4-:R-:W-:Y:S02]  /*1200*/  LEA R6, P1, R15.reuse, R4, 0x1 ;  /* 0x000000040f067211 */ /* 0x050fe400078208ff */
[----:B------:R-:W-:Y:S02]  /*1210*/  LEA.HI R2, R2, R18, RZ, 0x3 ;  /* 0x0000001202027211 */ /* 0x000fe400078f18ff */
[----:B---3--:R-:W-:Y:S02]  /*1220*/  LEA.HI.X R7, R15, R5, R11, 0x1, P1 ;  /* 0x000000050f077211 */ /* 0x008fe400008f0c0b */
[----:B------:R-:W-:Y:S01]  /*1230*/  LOP3.LUT R8, R2, 0xfffffff8, RZ, 0xc0, !PT ;  /* 0xfffffff802087812 */ /* 0x000fe200078ec0ff */
[----:B------:R-:W-:-:S04]  /*1240*/  IMAD.SHL.U32 R2, R13, 0x2, RZ ;  /* 0x000000020d027824 */ /* 0x000fc800078e00ff */
[----:B------:R-:W-:Y:S01]  /*1250*/  IMAD.WIDE R4, R8, 0x2, R4 ;  /* 0x0000000208047825 */ /* 0x000fe200078e0204 */
[----:B------:R-:W-:Y:S01]  /*1260*/  @!PT LDS RZ, [RZ] ;  /* 0x00000000fffff984 */ /* 0x000fe20000000800 */
[----:B------:R3:W-:Y:S04]  /*1270*/  LDGSTS.E.BYPASS.LTC128B.128 [R2+0x8900], [R6.64], !P5 ;  /* 0x0890000006027fae */ /* 0x0007e8000e901d52 */
[----:B------:R3:W-:Y:S02]  /*1280*/  LDGSTS.E.BYPASS.LTC128B.128 [R2+0xc900], [R4.64], !P4 ;  /* 0x0c90000004027fae */ /* 0x0007e4000e101d52 */
.L_x_99:
[----:B------:R-:W-:Y:S05]  /*1290*/  BSYNC B0 ;  /* 0x0000000000007941 */ /* 0x000fea0003800000 */
.L_x_98:
[----:B---3--:R-:W-:Y:S01]  /*12a0*/  IADD3 R2, R19, 0x20, RZ ;  /* 0x0000002013027810 */ /* 0x008fe20007ffe0ff */
[----:B------:R3:W1:Y:S01]  /*12b0*/  SHFL.IDX PT, R5, R16, 0x2, 0x181f ;  /* 0x00581f0010057f89 */ /* 0x00066200000e0000 */
[----:B------:R-:W-:Y:S02]  /*12c0*/  BSSY B0, `(.L_x_100) ;  /* 0x000000e000007945 */ /* 0x000fe40003800000 */
[----:B------:R-:W-:Y:S01]  /*12d0*/  ISETP.GE.AND P1, PT, R2, UR4, PT ;  /* 0x0000000402007c0c */ /* 0x000fe2000bf26270 */
[----:B----4-:R3:W4:-:S12]  /*12e0*/  SHFL.IDX PT, R4, R17, 0x2, 0x181f ;  /* 0x00581f0011047f89 */ /* 0x01071800000e0000 */
[----:B------:R-:W-:Y:S05]  /*12f0*/  @P1 BRA `(.L_x_101) ;  /* 0x000000a000001947 */ /* 0x000fea0003800000 */
[----:B------:R-:W-:Y:S02]  /*1300*/  SHF.R.S32.HI R2, RZ, 0x1f, R18 ;  /* 0x0000001fff027819 */ /* 0x000fe40000011412 */
[C---:B----4-:R-:W-:Y:S02]  /*1310*/  LEA R6, P1, R15.reuse, R4, 0x1 ;  /* 0x000000040f067211 */ /* 0x050fe400078208ff */
[----:B------:R-:W-:Y:S02]  /*1320*/  LEA.HI R2, R2, R18, RZ, 0x3 ;  /* 0x0000001202027211 */ /* 0x000fe400078f18ff */
[----:B-1----:R-:W-:Y:S02]  /*1330*/  LEA.HI.X R7, R15, R5, R11, 0x1, P1 ;  /* 0x000000050f077211 */ /* 0x002fe400008f0c0b */
[----:B------:R-:W-:Y:S01]  /*1340*/  LOP3.LUT R8, R2, 0xfffffff8, RZ, 0xc0, !PT ;  /* 0xfffffff802087812 */ /* 0x000fe200078ec0ff */
[----:B------:R-:W-:-:S04]  /*1350*/  IMAD.SHL.U32 R2, R13, 0x2, RZ ;  /* 0x000000020d027824 */ /* 0x000fc800078e00ff */
[----:B------:R-:W-:Y:S01]  /*1360*/  IMAD.WIDE R4, R8, 0x2, R4 ;  /* 0x0000000208047825 */ /* 0x000fe200078e0204 */
[----:B------:R-:W-:Y:S01]  /*1370*/  @!PT LDS RZ, [RZ] ;  /* 0x00000000fffff984 */ /* 0x000fe20000000800 */
[----:B------:R1:W-:Y:S04]  /*1380*/  LDGSTS.E.BYPASS.LTC128B.128 [R2+0x9100], [R6.64], !P5 ;  /* 0x0910000006027fae */ /* 0x0003e8000e901d52 */
[----:B------:R1:W-:Y:S02]  /*1390*/  LDGSTS.E.BYPASS.LTC128B.128 [R2+0xd100], [R4.64], !P4 ;  /* 0x0d10000004027fae */ /* 0x0003e4000e101d52 */
.L_x_101:
[----:B------:R-:W-:Y:S05]  /*13a0*/  BSYNC B0 ;  /* 0x0000000000007941 */ /* 0x000fea0003800000 */
.L_x_100:
[----:B-1----:R-:W-:Y:S01]  /*13b0*/  IADD3 R2, R19, 0x30, RZ ;  /* 0x0000003013027810 */ /* 0x002fe20007ffe0ff */
[----:B------:R1:W2:Y:S01]  /*13c0*/  SHFL.IDX PT, R5, R16, 0x3, 0x181f ;  /* 0x00781f0010057f89 */ /* 0x0002a200000e0000 */
[----:B------:R-:W-:Y:S02]  /*13d0*/  BSSY B0, `(.L_x_102) ;  /* 0x000000e000007945 */ /* 0x000fe40003800000 */
[----:B------:R-:W-:Y:S01]  /*13e0*/  ISETP.GE.AND P1, PT, R2, UR4, PT ;  /* 0x0000000402007c0c */ /* 0x000fe2000bf26270 */
[----:B----4-:R1:W4:-:S12]  /*13f0*/  SHFL.IDX PT, R4, R17, 0x3, 0x181f ;  /* 0x00781f0011047f89 */ /* 0x01031800000e0000 */
[----:B------:R-:W-:Y:S05]  /*1400*/  @P1 BRA `(.L_x_103) ;  /* 0x000000a000001947 */ /* 0x000fea0003800000 */
[----:B------:R-:W-:Y:S02]  /*1410*/  SHF.R.S32.HI R2, RZ, 0x1f, R18 ;  /* 0x0000001fff027819 */ /* 0x000fe40000011412 */
[C---:B----4-:R-:W-:Y:S02]  /*1420*/  LEA R6, P1, R15.reuse, R4, 0x1 ;  /* 0x000000040f067211 */ /* 0x050fe400078208ff */
[----:B------:R-:W-:Y:S02]  /*1430*/  LEA.HI R2, R2, R18, RZ, 0x3 ;  /* 0x0000001202027211 */ /* 0x000fe400078f18ff */
[----:B--2---:R-:W-:Y:S02]  /*1440*/  LEA.HI.X R7, R15, R5, R11, 0x1, P1 ;  /* 0x000000050f077211 */ /* 0x004fe400008f0c0b */
[----:B------:R-:W-:Y:S01]  /*1450*/  LOP3.LUT R8, R2, 0xfffffff8, RZ, 0xc0, !PT ;  /* 0xfffffff802087812 */ /* 0x000fe200078ec0ff */
[----:B------:R-:W-:-:S04]  /*1460*/  IMAD.SHL.U32 R2, R13, 0x2, RZ ;  /* 0x000000020d027824 */ /* 0x000fc800078e00ff */
[----:B------:R-:W-:Y:S01]  /*1470*/  IMAD.WIDE R4, R8, 0x2, R4 ;  /* 0x0000000208047825 */ /* 0x000fe200078e0204 */
[----:B------:R-:W-:Y:S01]  /*1480*/  @!PT LDS RZ, [RZ] ;  /* 0x00000000fffff984 */ /* 0x000fe20000000800 */
[----:B------:R2:W-:Y:S04]  /*1490*/  LDGSTS.E.BYPASS.LTC128B.128 [R2+0x9900], [R6.64], !P5 ;  /* 0x0990000006027fae */ /* 0x0005e8000e901d52 */
[----:B------:R2:W-:Y:S02]  /*14a0*/  LDGSTS.E.BYPASS.LTC128B.128 [R2+0xd900], [R4.64], !P4 ;  /* 0x0d90000004027fae */ /* 0x0005e4000e101d52 */
.L_x_103:
[----:B------:R-:W-:Y:S05]  /*14b0*/  BSYNC B0 ;  /* 0x0000000000007941 */ /* 0x000fea0003800000 */
.L_x_102:
[----:B--2---:R-:W-:Y:S01]  /*14c0*/  IADD3 R2, R19, 0x40, RZ ;  /* 0x0000004013027810 */ /* 0x004fe20007ffe0ff */
        /* <DEDUP_REMOVED lines=15> */
.L_x_105:
[----:B------:R-:W-:Y:S05]  /*15c0*/  BSYNC B0 ;  /* 0x0000000000007941 */ /* 0x000fea0003800000 */
.L_x_104:
        /* <DEDUP_REMOVED lines=16> */
.L_x_107:
[----:B------:R-:W-:Y:S05]  /*16d0*/  BSYNC B0 ;  /* 0x0000000000007941 */ /* 0x000fea0003800000 */
.L_x_106:
        /* <DEDUP_REMOVED lines=16> */
.L_x_109:
[----:B------:R-:W-:Y:S05]  /*17e0*/  BSYNC B0 ;  /* 0x0000000000007941 */ /* 0x000fea0003800000 */
.L_x_108:
[----:B-1--4-:R-:W1:Y:S01]  /*17f0*/  SHFL.IDX PT, R4, R17, 0x7, 0x181f ;  /* 0x00f81f0011047f89 */ /* 0x012e6200000e0000 */
[----:B------:R-:W-:Y:S01]  /*1800*/  IADD3 R2, R19, 0x70, RZ ;  /* 0x0000007013027810 */ /* 0x000fe20007ffe0ff */
[----:B------:R-:W-:Y:S01]  /*1810*/  UIADD3 UR20, UR21, -0x1, URZ ;  /* 0xffffffff15147890 */ /* 0x000fe2000fffe03f */
[----:B------:R-:W-:Y:S01]  /*1820*/  IADD3 R6, -R32, c[0x0][0x1d0], RZ ;  /* 0x0000740020067a10 */ /* 0x000fe20007ffe1ff */
[----:B------:R-:W4:Y:S01]  /*1830*/  SHFL.IDX PT, R5, R16, 0x7, 0x181f ;  /* 0x00f81f0010057f89 */ /* 0x000f2200000e0000 */
[----:B------:R-:W-:Y:S01]  /*1840*/  ISETP.GE.AND P6, PT, R2, UR4, PT ;  /* 0x0000000402007c0c */ /* 0x000fe2000bfc6270 */
[----:B------:R-:W-:Y:S01]  /*1850*/  ULDC.64 UR6, c[0x0][0x1e0] ;  /* 0x0000780000067ab9 */ /* 0x000fe20000000a00 */
[----:B------:R-:W-:Y:S01]  /*1860*/  IMAD.MOV.U32 R156, RZ, RZ, R30 ;  /* 0x000000ffff9c7224 */ /* 0x000fe200078e001e */
[----:B------:R-:W-:Y:S01]  /*1870*/  UMOV UR22, 0x6 ;  /* 0x0000000600167882 */ /* 0x000fe20000000000 */
[----:B------:R-:W-:Y:S01]  /*1880*/  IMAD.U32 R10, RZ, RZ, UR20 ;  /* 0x00000014ff0a7e24 */ /* 0x000fe2000f8e00ff */
[----:B------:R-:W-:Y:S01]  /*1890*/  USHF.L.U32 UR23, UR6, 0x6, URZ ;  /* 0x0000000606177899 */ /* 0x000fe2000800063f */
[----:B------:R-:W-:Y:S01]  /*18a0*/  IMAD.MOV.U32 R157, RZ, RZ, R31 ;  /* 0x000000ffff9d7224 */ /* 0x000fe200078e001f */
[----:B------:R-:W-:Y:S01]  /*18b0*/  USHF.L.U64.HI UR22, UR6, UR22, UR7 ;  /* 0x0000001606167299 */ /* 0x000fe20008010207 */
[----:B------:R-:W-:Y:S01]  /*18c0*/  IMAD R10, R10, -0x40, R6 ;  /* 0xffffffc00a0a7824 */ /* 0x000fe200078e0206 */
[----:B------:R-:W-:Y:S01]  /*18d0*/  USHF.R.S32.HI UR10, URZ, 0x1f, UR20 ;  /* 0x0000001f3f0a7899 */ /* 0x000fe20008011414 */
[----:B------:R-:W-:Y:S01]  /*18e0*/  IMAD.MOV.U32 R156, RZ, RZ, R28 ;  /* 0x000000ffff9c7224 */ /* 0x000fe200078e001c */
[----:B------:R-:W-:Y:S01]  /*18f0*/  UIMAD UR4, UR22, UR20, URZ ;  /* 0x00000014160472a4 */ /* 0x000fe2000f8e023f */
[----:B------:R-:W-:Y:S01]  /*1900*/  MOV R153, UR23 ;  /* 0x0000001700997c02 */ /* 0x000fe20008000f00 */
[----:B------:R-:W-:Y:S01]  /*1910*/  IMAD.SHL.U32 R244, R13, 0x2, RZ ;  /* 0x000000020df47824 */ /* 0x000fe200078e00ff */
[----:B------:R-:W-:Y:S01]  /*1920*/  @!P6 SHF.R.S32.HI R2, RZ, 0x1f, R18 ;  /* 0x0000001fff02e819 */ /* 0x000fe20000011412 */
[----:B------:R-:W-:Y:S01]  /*1930*/  UIMAD UR4, UR10, UR23, UR4 ;  /* 0x000000170a0472a4 */ /* 0x000fe2000f8e0204 */
[----:B------:R-:W-:Y:S01]  /*1940*/  ISETP.GE.AND P2, PT, R10, 0x1, PT ;  /* 0x000000010a00780c */ /* 0x000fe20003f46270 */
[----:B------:R-:W-:Y:S01]  /*1950*/  UIMAD.WIDE.U32 UR12, UR6, 0x20, URZ ;  /* 0x00000020060c78a5 */ /* 0x000fe2000f8e003f */
[----:B------:R-:W-:Y:S01]  /*1960*/  @!P6 LEA.HI R2, R2, R18, RZ, 0x3 ;  /* 0x000000120202e211 */ /* 0x000fe200078f18ff */
[----:B------:R-:W-:Y:S01]  /*1970*/  USHF.L.U32 UR9, UR7, 0x5, URZ ;  /* 0x0000000507097899 */ /* 0x000fe2000800063f */
[C---:B-1----:R-:W-:Y:S01]  /*1980*/  @!P6 LEA R6, P1, R15.reuse, R4, 0x1 ;  /* 0x000000040f06e211 */ /* 0x042fe200078208ff */
[----:B------:R-:W-:Y:S01]  /*1990*/  ULDC UR17, c[0x0][0x1d0] ;  /* 0x0000740000117ab9 */ /* 0x000fe20000000800 */
[----:B------:R-:W-:Y:S01]  /*19a0*/  @!P6 LOP3.LUT R8, R2, 0xfffffff8, RZ, 0xc0, !PT ;  /* 0xfffffff80208e812 */ /* 0x000fe200078ec0ff */
[----:B------:R-:W-:Y:S01]  /*19b0*/  UIADD3 UR9, UR13, UR9, URZ ;  /* 0x000000090d097290 */ /* 0x000fe2000fffe03f */
[----:B----4-:R-:W-:Y:S01]  /*19c0*/  @!P6 LEA.HI.X R7, R15, R5, R11, 0x1, P1 ;  /* 0x000000050f07e211 */ /* 0x010fe200008f0c0b */
[----:B------:R-:W-:Y:S01]  /*19d0*/  STL.64 [R1+0x28], R156 ;  /* 0x0000289c01007387 */ /* 0x000fe20000100a00 */
[----:B------:R-:W-:Y:S01]  /*19e0*/  ISETP.GE.AND P1, PT, R10, 0x11, PT ;  /* 0x000000110a00780c */ /* 0x000fe20003f26270 */
[----:B------:R-:W-:Y:S01]  /*19f0*/  @!P6 IMAD.WIDE R8, R8, 0x2, R4 ;  /* 0x000000020808e825 */ /* 0x000fe200078e0204 */
[----:B------:R-:W-:Y:S01]  /*1a00*/  SHF.R.S32.HI R14, RZ, 0x4, R23 ;  /* 0x00000004ff0e7819 */ /* 0x000fe20000011417 */
[----:B------:R-:W-:Y:S01]  /*1a10*/  @!PT LDS RZ, [RZ] ;  /* 0x00000000fffff984 */ /* 0x000fe20000000800 */
[----:B------:R1:W-:Y:S01]  /*1a20*/  @!P6 LDGSTS.E.BYPASS.LTC128B.128 [R244+0xb900], [R6.64], !P5 ;  /* 0x0b90000006f4efae */ /* 0x0003e2000e901d52 */
[----:B------:R-:W-:Y:S01]  /*1a30*/  ISETP.GE.AND P5, PT, R10, 0x31, PT ;  /* 0x000000310a00780c */ /* 0x000fe20003fa6270 */
[----:B------:R-:W-:Y:S01]  /*1a40*/  IMAD.WIDE.U32 R4, R153, UR20, R156 ;  /* 0x0000001499047c25 */ /* 0x000fe2000f8e009c */
[----:B------:R-:W-:Y:S01]  /*1a50*/  LEA.HI R154, R24, R188, RZ, 0x5 ;  /* 0x000000bc189a7211 */ /* 0x000fe200078f28ff */
[----:B------:R4:W-:Y:S01]  /*1a60*/  @!P6 LDGSTS.E.BYPASS.LTC128B.128 [R244+0xf900], [R8.64], !P4 ;  /* 0x0f90000008f4efae */ /* 0x0009e2000e101d52 */
[----:B------:R-:W-:-:S02]  /*1a70*/  ISETP.GE.AND P6, PT, R10, 0x21, PT ;  /* 0x000000210a00780c */ /* 0x000fc40003fc6270 */
[----:B------:R-:W-:Y:S01]  /*1a80*/  IADD3 R5, R5, UR4, RZ ;  /* 0x0000000405057c10 */ /* 0x000fe2000fffe0ff */
[----:B------:R-:W0:Y:S04]  /*1a90*/  LDGDEPBAR ;  /* 0x00000000000079af */ /* 0x000e280000000000 */
[----:B------:R-:W-:Y:S01]  /*1aa0*/  BAR.SYNC.DEFER_BLOCKING 0x0 ;  /* 0x0000000000007b1d */ /* 0x000fe20000010000 */
[----:B------:R-:W-:-:S04]  /*1ab0*/  @P2 LEA R12, P4, R4, c[0x0][0x1c8], 0x1 ;  /* 0x00007200040c2a11 */ /* 0x000fc800078808ff */
[----:B------:R-:W-:Y:S01]  /*1ac0*/  @P2 LEA.HI.X R13, R4, c[0x0][0x1cc], R5, 0x1, P4 ;  /* 0x00007300040d2a11 */ /* 0x000fe200020f0c05 */
[----:B------:R-:W-:-:S05]  /*1ad0*/  VOTEU.ANY UP0, P5 ;  /* 0x00000000003f7886 */ /* 0x000fca0002800100 */
[----:B------:R-:W-:Y:S01]  /*1ae0*/  @UP0 UIMAD UR4, UR7, 0x30, URZ ;  /* 0x00000030070408a4 */ /* 0x000fe2000f8e023f */
[----:B-1----:R-:W-:Y:S01]  /*1af0*/  IMAD.U32 R6, RZ, RZ, UR7 ;  /* 0x00000007ff067e24 */ /* 0x002fe2000f8e00ff */
[----:B----4-:R-:W-:-:S04]  /*1b00*/  MOV R8, c[0x0][0x1e0] ;  /* 0x0000780000087a02 */ /* 0x010fc80000000f00 */
[C---:B------:R-:W-:Y:S01]  /*1b10*/  @P1 LEA R2, P4, R8.reuse, R4, 0x4 ;  /* 0x0000000408021211 */ /* 0x040fe200078820ff */
[----:B------:R-:W-:Y:S01]  /*1b20*/  @!PT LDS RZ, [RZ] ;  /* 0x00000000fffff984 */ /* 0x000fe20000000800 */
[----:B------:R-:W-:Y:S01]  /*1b30*/  @!PT LDS RZ, [RZ] ;  /* 0x00000000fffff984 */ /* 0x000fe20000000800 */
[----:B------:R-:W-:Y:S01]  /*1b40*/  @!PT LDS RZ, [RZ] ;  /* 0x00000000fffff984 */ /* 0x000fe20000000800 */
[----:B------:R1:W-:Y:S03]  /*1b50*/  @P2 LDGSTS.E.BYPASS.LTC128B.128 [R244+0x4100], [R12.64], !P3 ;  /* 0x041000000cf42fae */ /* 0x0003e6000d901d52 */
[C---:B------:R-:W-:Y:S01]  /*1b60*/  @P1 LEA.HI.X R6, R8.reuse, R5, R6, 0x4, P4 ;  /* 0x0000000508061211 */ /* 0x040fe200020f2406 */
[----:B------:R-:W-:Y:S01]  /*1b70*/  @P5 IMAD.WIDE.U32 R8, R8, 0x30, R4 ;  /* 0x0000003008085825 */ /* 0x000fe200078e0004 */
[C---:B------:R-:W-:Y:S01]  /*1b80*/  @P1 LEA R10, P4, R2.reuse, c[0x0][0x1c8], 0x1 ;  /* 0x00007200020a1a11 */ /* 0x040fe200078808ff */
[----:B------:R1:W-:Y:S03]  /*1b90*/  @P2 LDGSTS.E.BYPASS.LTC128B.128 [R244+0x6100], [R12.64+0x80], !P0 ;  /* 0x061000800cf42fae */ /* 0x0003e6000c101d52 */
[----:B------:R-:W-:-:S02]  /*1ba0*/  @P1 LEA.HI.X R11, R2, c[0x0][0x1cc], R6, 0x1, P4 ;  /* 0x00007300020b1a11 */ /* 0x000fc400020f0c06 */
[----:B------:R-:W-:-:S03]  /*1bb0*/  @P6 IADD3 R2, P4, R4, UR12, RZ ;  /* 0x0000000c04026c10 */ /* 0x000fc6000ff9e0ff */
[----:B------:R4:W-:Y:S01]  /*1bc0*/  @P1 LDGSTS.E.BYPASS.LTC128B.128 [R244+0x4900], [R10.64], !P3 ;  /* 0x049000000af41fae */ /* 0x0009e2000d901d52 */
[----:B------:R-:W-:Y:S02]  /*1bd0*/  @P6 IADD3.X R4, R5, UR9, RZ, P4, !PT ;  /* 0x0000000905046c10 */ /* 0x000fe4000a7fe4ff */
[----:B------:R-:W-:Y:S01]  /*1be0*/  LEA.HI R5, R23, R14, RZ, 0x1 ;  /* 0x0000000e17057211 */ /* 0x000fe200078f08ff */
[----:B------:R4:W-:Y:S01]  /*1bf0*/  @P1 LDGSTS.E.BYPASS.LTC128B.128 [R244+0x6900], [R10.64+0x80], !P0 ;  /* 0x069000800af41fae */ /* 0x0009e2000c101d52 */
[C---:B------:R-:W-:Y:S02]  /*1c00*/  @P6 LEA R6, P4, R2.reuse, c[0x0][0x1c8], 0x1 ;  /* 0x0000720002066a11 */ /* 0x040fe400078808ff */
[----:B------:R-:W-:Y:S02]  /*1c10*/  LOP3.LUT R5, R5, 0xfffffffe, RZ, 0xc0, !PT ;  /* 0xfffffffe05057812 */ /* 0x000fe400078ec0ff */
[----:B------:R-:W-:Y:S02]  /*1c20*/  @P6 LEA.HI.X R7, R2, c[0x0][0x1cc], R4, 0x1, P4 ;  /* 0x0000730002076a11 */ /* 0x000fe400020f0c04 */
[----:B------:R-:W-:Y:S01]  /*1c30*/  @P5 IADD3 R2, R9, UR4, RZ ;  /* 0x0000000409025c10 */ /* 0x000fe2000fffe0ff */
[----:B------:R-:W-:Y:S01]  /*1c40*/  IMAD.IADD R9, R14, 0x1, -R5 ;  /* 0x000000010e097824 */ /* 0x000fe200078e0a05 */
[C---:B------:R-:W-:Y:S01]  /*1c50*/  @P5 LEA R4, P4, R8.reuse, c[0x0][0x1c8], 0x1 ;  /* 0x0000720008045a11 */ /* 0x040fe200078808ff */
[----:B------:R5:W-:Y:S01]  /*1c60*/  @P6 LDGSTS.E.BYPASS.LTC128B.128 [R244+0x5100], [R6.64], !P3 ;  /* 0x0510000006f46fae */ /* 0x000be2000d901d52 */
[----:B------:R-:W-:Y:S01]  /*1c70*/  ULDC.64 UR4, c[0x0][0x208] ;  /* 0x0000820000047ab9 */ /* 0x000fe20000000a00 */
[----:B------:R-:W-:Y:S01]  /*1c80*/  LOP3.LUT P1, RZ, R33, 0x2, RZ, 0xc0, !PT ;  /* 0x0000000221ff7812 */ /* 0x000fe2000782c0ff */
[----:B------:R-:W-:Y:S01]  /*1c90*/  UIMAD UR10, UR10, UR4, URZ ;  /* 0x000000040a0a72a4 */ /* 0x000fe2000f8e023f */
[----:B------:R-:W-:Y:S01]  /*1ca0*/  @P5 LEA.HI.X R5, R8, c[0x0][0x1cc], R2, 0x1, P4 ;  /* 0x0000730008055a11 */ /* 0x000fe200020f0c02 */
[----:B------:R5:W-:Y:S01]  /*1cb0*/  @P6 LDGSTS.E.BYPASS.LTC128B.128 [R244+0x7100], [R6.64+0x80], !P0 ;  /* 0x0710008006f46fae */ /* 0x000be2000c101d52 */
[----:B------:R-:W-:Y:S01]  /*1cc0*/  SHF.L.U32 R2, R21, 0x6, RZ ;  /* 0x0000000615027819 */ /* 0x000fe200000006ff */
[----:B------:R-:W-:Y:S01]  /*1cd0*/  IMAD.SHL.U32 R8, R32, 0x8, RZ ;  /* 0x0000000820087824 */ /* 0x000fe200078e00ff */
[----:B------:R-:W-:Y:S01]  /*1ce0*/  UIMAD.WIDE.U32 UR14, UR20, UR4, URZ ;  /* 0x00000004140e72a5 */ /* 0x000fe2000f8e003f */
[----:B------:R2:W-:Y:S01]  /*1cf0*/  @P5 LDGSTS.E.BYPASS.LTC128B.128 [R244+0x5900], [R4.64], !P3 ;  /* 0x0590000004f45fae */ /* 0x0005e2000d901d52 */
[----:B------:R-:W-:-:S03]  /*1d00*/  UIMAD UR10, UR20, UR5, UR10 ;  /* 0x00000005140a72a4 */ /* 0x000fc6000f8e020a */
[----:B------:R2:W-:Y:S04]  /*1d10*/  @P5 LDGSTS.E.BYPASS.LTC128B.128 [R244+0x7900], [R4.64+0x80], !P0 ;  /* 0x0790008004f45fae */ /* 0x0005e8000c101d52 */
[----:B------:R-:W0:Y:S01]  /*1d20*/  LDGDEPBAR ;  /* 0x00000000000079af */ /* 0x000e220000000000 */
[----:B-----5:R-:W-:Y:S01]  /*1d30*/  IMAD.SHL.U32 R6, R33, 0x40, RZ ;  /* 0x0000004021067824 */ /* 0x020fe200078e00ff */
[----:B--2---:R-:W-:Y:S01]  /*1d40*/  LOP3.LUT R4, R2, 0x1c0, RZ, 0xc0, !PT ;  /* 0x000001c002047812 */ /* 0x004fe200078ec0ff */
[----:B------:R-:W-:-:S04]  /*1d50*/  DEPBAR.LE SB0, 0x1 ;  /* 0x000080400000791a */ /* 0x000fc80000000000 */
[----:B------:R-:W-:-:S04]  /*1d60*/  DEPBAR.LE SB0, 0x0 ;  /* 0x000080000000791a */ /* 0x000fc80000000000 */
[----:B------:R-:W-:Y:S02]  /*1d70*/  LOP3.LUT R2, R6, 0x1c0, RZ, 0xc0, !PT ;  /* 0x000001c006027812 */ /* 0x000fe400078ec0ff */
[----:B------:R-:W-:Y:S02]  /*1d80*/  SHF.L.U32 R5, R9, 0x3, RZ ;  /* 0x0000000309057819 */ /* 0x000fe400000006ff */
[----:B------:R-:W-:Y:S02]  /*1d90*/  LOP3.LUT R8, R2, 0x8, R8, 0xf8, !PT ;  /* 0x0000000802087812 */ /* 0x000fe400078ef808 */
[----:B------:R-:W-:Y:S01]  /*1da0*/  SHF.R.U32.HI R6, RZ, 0x3, R2 ;  /* 0x00000003ff067819 */ /* 0x000fe20000011602 */
[----:B------:R-:W-:Y:S01]  /*1db0*/  IMAD.SHL.U32 R2, R154, 0x20, RZ ;  /* 0x000000209a027824 */ /* 0x000fe200078e00ff */
[----:B------:R-:W-:Y:S01]  /*1dc0*/  LOP3.LUT R7, R4, 0x8, R5, 0xf8, !PT ;  /* 0x0000000804077812 */ /* 0x000fe200078ef805 */
[----:B------:R-:W-:Y:S01]  /*1dd0*/  IMAD.SHL.U32 R5, R22, 0x40, RZ ;  /* 0x0000004016057824 */ /* 0x000fe200078e00ff */
[----:B------:R-:W-:-:S02]  /*1de0*/  SHF.R.U32.HI R4, RZ, 0x3, R4 ;  /* 0x00000003ff047819 */ /* 0x000fc40000011604 */
[----:B------:R-:W-:Y:S02]  /*1df0*/  LOP3.LUT R6, R8, R6, RZ, 0x3c, !PT ;  /* 0x0000000608067212 */ /* 0x000fe400078e3cff */
[----:B------:R-:W-:Y:S02]  /*1e00*/  LOP3.LUT R152, R7, R4, RZ, 0x3c, !PT ;  /* 0x0000000407987212 */ /* 0x000fe400078e3cff */
[----:B------:R-:W-:Y:S02]  /*1e10*/  LOP3.LUT R147, R5, 0xfffffe00, RZ, 0xc0, !PT ;  /* 0xfffffe0005937812 */ /* 0x000fe400078ec0ff */
[----:B------:R-:W-:Y:S02]  /*1e20*/  LOP3.LUT R4, R2, 0x7ffffc00, RZ, 0xc0, !PT ;  /* 0x7ffffc0002047812 */ /* 0x000fe400078ec0ff */
[----:B------:R-:W-:Y:S02]  /*1e30*/  LEA R2, R9, R6, 0x9 ;  /* 0x0000000609027211 */ /* 0x000fe400078e48ff */
[----:B------:R-:W-:-:S03]  /*1e40*/  IADD3 R4, R152, R147, R4 ;  /* 0x0000009398047210 */ /* 0x000fc60007ffe004 */
[----:B------:R-:W-:Y:S01]  /*1e50*/  IMAD.SHL.U32 R224, R2, 0x2, RZ ;  /* 0x0000000202e07824 */ /* 0x000fe200078e00ff */
[----:B------:R-:W-:Y:S01]  /*1e60*/  BAR.SYNC.DEFER_BLOCKING 0x0 ;  /* 0x0000000000007b1d */ /* 0x000fe20000010000 */
[----:B------:R-:W-:-:S03]  /*1e70*/  IMAD.SHL.U32 R231, R4, 0x2, RZ ;  /* 0x0000000204e77824 */ /* 0x000fc600078e00ff */
[C---:B------:R-:W-:Y:S02]  /*1e80*/  IADD3 R2, R224.reuse, 0x4100, RZ ;  /* 0x00004100e0027810 */ /* 0x040fe40007ffe0ff */
[----:B------:R-:W-:Y:S02]  /*1e90*/  IADD3 R235, R224, 0x4120, RZ ;  /* 0x00004120e0eb7810 */ /* 0x000fe40007ffe0ff */
[----:B------:R-:W-:Y:S02]  /*1ea0*/  @P1 IADD3 R235, R2, -0x20, RZ ;  /* 0xffffffe002eb1810 */ /* 0x000fe40007ffe0ff */
[-C--:B------:R-:W-:Y:S02]  /*1eb0*/  LEA R233, R3, R231.reuse, 0x1 ;  /* 0x000000e703e97211 */ /* 0x080fe400078e08ff */
[C---:B------:R-:W-:Y:S02]  /*1ec0*/  LEA R232, R0.reuse, R231, 0x1 ;  /* 0x000000e700e87211 */ /* 0x040fe400078e08ff */
[----:B------:R-:W-:-:S02]  /*1ed0*/  LEA R234, R0, R233, 0x1 ;  /* 0x000000e900ea7211 */ /* 0x000fc400078e08ff */
[----:B------:R-:W-:Y:S01]  /*1ee0*/  IADD3 R243, R235, 0x800, RZ ;  /* 0x00000800ebf37810 */ /* 0x000fe20007ffe0ff */
[----:B------:R-:W-:Y:S01]  /*1ef0*/  IMAD R236, R3, 0x2, R232 ;  /* 0x0000000203ec7824 */ /* 0x000fe200078e02e8 */
[C---:B------:R-:W-:Y:S02]  /*1f00*/  IADD3 R242, R235.reuse, 0x1000, RZ ;  /* 0x00001000ebf27810 */ /* 0x040fe40007ffe0ff */
[C---:B------:R-:W-:Y:S02]  /*1f10*/  IADD3 R241, R235.reuse, 0x1800, RZ ;  /* 0x00001800ebf17810 */ /* 0x040fe40007ffe0ff */
[C---:B------:R-:W-:Y:S01]  /*1f20*/  IADD3 R240, R235.reuse, 0x2000, RZ ;  /* 0x00002000ebf07810 */ /* 0x040fe20007ffe0ff */
[----:B------:R-:W-:Y:S01]  /*1f30*/  LDSM.16.M88.4 R4, [R231+0xa100] ;  /* 0x00a10000e704783b */ /* 0x000fe20000000200 */
[C---:B------:R-:W-:Y:S02]  /*1f40*/  IADD3 R239, R235.reuse, 0x2800, RZ ;  /* 0x00002800ebef7810 */ /* 0x040fe40007ffe0ff */
[C---:B------:R-:W-:Y:S01]  /*1f50*/  IADD3 R238, R235.reuse, 0x3000, RZ ;  /* 0x00003000ebee7810 */ /* 0x040fe20007ffe0ff */
[----:B-1----:R-:W1:Y:S01]  /*1f60*/  LDSM.16.M88.4 R12, [R224+0x4100] ;  /* 0x00410000e00c783b */ /* 0x002e620000000200 */
[----:B------:R-:W-:-:S03]  /*1f70*/  IADD3 R237, R235, 0x3800, RZ ;  /* 0x00003800ebed7810 */ /* 0x000fc60007ffe0ff */
[----:B---3--:R-:W2:Y:S04]  /*1f80*/  LDSM.16.M88.4 R16, [R224+0x4900] ;  /* 0x00490000e010783b */ /* 0x008ea80000000200 */
[----:B------:R-:W3:Y:S04]  /*1f90*/  LDSM.16.M88.4 R24, [R224+0x5100] ;  /* 0x00510000e018783b */ /* 0x000ee80000000200 */
[----:B------:R-:W5:Y:S04]  /*1fa0*/  LDSM.16.M88.4 R28, [R224+0x5900] ;  /* 0x00590000e01c783b */ /* 0x000f680000000200 */
[----:B----4-:R-:W4:Y:S04]  /*1fb0*/  LDSM.16.M88.4 R8, [R231+0x8100] ;  /* 0x00810000e708783b */ /* 0x010f280000000200 */
[----:B------:R-:W-:Y:S04]  /*1fc0*/  LDSM.16.M88.4 R20, [R233+0xa100] ;  /* 0x00a10000e914783b */ /* 0x000fe80000000200 */
[----:B------:R-:W4:Y:S04]  /*1fd0*/  LDSM.16.M88.4 R52, [R235] ;  /* 0x00000000eb34783b */ /* 0x000f280000000200 */
[----:B------:R-:W4:Y:S04]  /*1fe0*/  LDSM.16.M88.4 R48, [R235+0x800] ;  /* 0x00080000eb30783b */ /* 0x000f280000000200 */
[----:B------:R-:W4:Y:S01]  /*1ff0*/  LDSM.16.M88.4 R44, [R235+0x1000] ;  /* 0x00100000eb2c783b */ /* 0x000f220000000200 */
[C---:B-1----:R-:W-:Y:S08]  /*2000*/  HMMA.16816.F32 R40, R4.reuse, R12, RZ ;  /* 0x0000000c0428723c */ /* 0x042ff000000018ff */
[C---:B--2---:R-:W-:Y:S08]  /*2010*/  HMMA.16816.F32 R56, R4.reuse, R16, RZ ;  /* 0x000000100438723c */ /* 0x044ff000000018ff */
[C---:B---3--:R-:W-:Y:S08]  /*2020*/  HMMA.16816.F32 R60, R4.reuse, R24, RZ ;  /* 0x00000018043c723c */ /* 0x048ff000000018ff */
[C---:B-----5:R-:W-:Y:S08]  /*2030*/  HMMA.16816.F32 R64, R4.reuse, R28, RZ ;  /* 0x0000001c0440723c */ /* 0x060ff000000018ff */
[C---:B------:R-:W-:Y:S08]  /*2040*/  HMMA.16816.F32 R72, R4.reuse, R14, RZ ;  /* 0x0000000e0448723c */ /* 0x040ff000000018ff */
[C---:B------:R-:W-:Y:S08]  /*2050*/  HMMA.16816.F32 R80, R4.reuse, R18, RZ ;  /* 0x000000120450723c */ /* 0x040ff000000018ff */
[C---:B------:R-:W-:Y:S08]  /*2060*/  HMMA.16816.F32 R92, R4.reuse, R26, RZ ;  /* 0x0000001a045c723c */ /* 0x040ff000000018ff */
[----:B------:R-:W-:Y:S07]  /*2070*/  HMMA.16816.F32 R88, R4, R30, RZ ;  /* 0x0000001e0458723c */ /* 0x000fee00000018ff */
[----:B------:R-:W-:Y:S01]  /*2080*/  IMAD.U32 R6, RZ, RZ, UR14 ;  /* 0x0000000eff067e24 */ /* 0x000fe2000f8e00ff */
[----:B------:R-:W-:Y:S01]  /*2090*/  UIADD3 UR14, UR15, UR10, URZ ;  /* 0x0000000a0f0e7290 */ /* 0x000fe2000fffe03f */
[C---:B----4-:R-:W-:Y:S01]  /*20a0*/  HMMA.16816.F32 R104, R8.reuse, R12, RZ ;  /* 0x0000000c0868723c */ /* 0x050fe200000018ff */
[----:B------:R-:W-:Y:S01]  /*20b0*/  IMAD.U32 R7, RZ, RZ, UR15 ;  /* 0x0000000fff077e24 */ /* 0x000fe2000f8e00ff */
[----:B------:R-:W-:Y:S01]  /*20c0*/  UMOV UR10, 0xffffffc0 ;  /* 0xffffffc0000a7882 */ /* 0x000fe20000000000 */
[C---:B------:R-:W-:Y:S01]  /*20d0*/  LEA R2, P1, R6.reuse, R36, 0x6 ;  /* 0x0000002406027211 */ /* 0x040fe200078230ff */
[----:B------:R-:W-:Y:S01]  /*20e0*/  UIMAD UR17, UR20, UR10, UR17 ;  /* 0x0000000a141172a4 */ /* 0x000fe2000f8e0211 */
[----:B------:R-:W-:Y:S01]  /*20f0*/  MOV R4, UR14 ;  /* 0x0000000e00047c02 */ /* 0x000fe20008000f00 */
[----:B------:R-:W-:Y:S01]  /*2100*/  USHF.L.U32 UR10, UR4, 0x5, URZ ;  /* 0x00000005040a7899 */ /* 0x000fe2000800063f */
[----:B------:R-:W1:Y:S01]  /*2110*/  LDSM.16.M88.4 R36, [R235+0x1800] ;  /* 0x00180000eb24783b */ /* 0x000e620000000200 */
[----:B------:R-:W-:Y:S01]  /*2120*/  UMOV UR14, 0x5 ;  /* 0x00000005000e7882 */ /* 0x000fe20000000000 */
[----:B------:R-:W-:Y:S01]  /*2130*/  LEA.HI.X R5, R6, R34, R4, 0x6, P1 ;  /* 0x0000002206057211 */ /* 0x000fe200008f3404 */
[----:B------:R-:W-:Y:S01]  /*2140*/  USHF.L.U64.HI UR14, UR4, UR14, UR5 ;  /* 0x0000000e040e7299 */ /* 0x000fe20008010205 */
[----:B------:R-:W-:Y:S01]  /*2150*/  LEA R4, P1, R2, c[0x0][0x1f8], 0x1 ;  /* 0x00007e0002047a11 */ /* 0x000fe200078208ff */
[----:B------:R-:W-:Y:S01]  /*2160*/  HMMA.16816.F32 R120, R8, R14, RZ ;  /* 0x0000000e0878723c */ /* 0x000fe200000018ff */
[----:B------:R-:W-:-:S02]  /*2170*/  UIADD3 UR16, UP0, UR10, 0x80, URZ ;  /* 0x000000800a107890 */ /* 0x000fc4000ff1e03f */
[----:B------:R-:W-:Y:S02]  /*2180*/  LEA.HI.X R5, R2, c[0x0][0x1fc], R5, 0x1, P1 ;  /* 0x00007f0002057a11 */ /* 0x000fe400008f0c05 */
[----:B------:R-:W-:Y:S01]  /*2190*/  IADD3 R2, -R32, UR17, RZ ;  /* 0x0000001120027c10 */ /* 0x000fe2000fffe1ff */
[----:B------:R-:W-:Y:S01]  /*21a0*/  UIADD3.X UR15, URZ, UR14, URZ, UP0, !UPT ;  /* 0x0000000e3f0f7290 */ /* 0x000fe200087fe43f */
[----:B------:R-:W-:Y:S01]  /*21b0*/  IADD3 R6, P1, R4, UR10, RZ ;  /* 0x0000000a04067c10 */ /* 0x000fe2000ff3e0ff */
[----:B------:R-:W-:Y:S01]  /*21c0*/  HMMA.16816.F32 R100, R8, R16, RZ ;  /* 0x000000100864723c */ /* 0x000fe200000018ff */
[C---:B------:R-:W-:Y:S01]  /*21d0*/  ISETP.LT.OR P5, PT, R2.reuse, 0x1, P3 ;  /* 0x000000010200780c */ /* 0x040fe20001fa1670 */
[----:B------:R-:W-:Y:S01]  /*21e0*/  UISETP.GT.AND UP0, UPT, UR20, UR8, UPT ;  /* 0x000000081400728c */ /* 0x000fe2000bf04270 */
[C---:B------:R-:W-:Y:S02]  /*21f0*/  ISETP.LT.OR P4, PT, R2.reuse, 0x1, P0 ;  /* 0x000000010200780c */ /* 0x040fe40000781670 */
[----:B------:R-:W-:-:S02]  /*2200*/  ISETP.LT.OR P2, PT, R2, 0x11, P3 ;  /* 0x000000110200780c */ /* 0x000fc40001f41670 */
[----:B------:R-:W-:Y:S01]  /*2210*/  IADD3.X R7, R5, UR14, RZ, P1, !PT ;  /* 0x0000000e05077c10 */ /* 0x000fe20008ffe4ff */
[C---:B------:R-:W-:Y:S01]  /*2220*/  HMMA.16816.F32 R116, R8.reuse, R18, RZ ;  /* 0x000000120874723c */ /* 0x040fe200000018ff */
[----:B------:R-:W2:Y:S05]  /*2230*/  LDSM.16.M88.4 R16, [R233+0x8100] ;  /* 0x00810000e910783b */ /* 0x000eaa0000000200 */
[----:B------:R-:W-:Y:S01]  /*2240*/  @!PT LDS RZ, [RZ] ;  /* 0x00000000fffff984 */ /* 0x000fe20000000800 */
[----:B------:R-:W-:Y:S01]  /*2250*/  @!PT LDS RZ, [RZ] ;  /* 0x00000000fffff984 */ /* 0x000fe20000000800 */
[----:B------:R-:W-:Y:S01]  /*2260*/  @!PT LDS RZ, [RZ] ;  /* 0x00000000fffff984 */ /* 0x000fe20000000800 */
[----:B------:R3:W-:Y:S01]  /*2270*/  LDGSTS.E.BYPASS.LTC128B.128 [R244+0x100], [R4.64], !P5 ;  /* 0x0010000004f47fae */ /* 0x0007e2000e901d52 */
[----:B------:R-:W-:Y:S01]  /*2280*/  ISETP.LT.OR P5, PT, R2, 0x11, P0 ;  /* 0x000000110200780c */ /* 0x000fe200007a1670 */
[C---:B------:R-:W-:Y:S02]  /*2290*/  HMMA.16816.F32 R96, R8.reuse, R24, RZ ;  /* 0x000000180860723c */ /* 0x040fe400000018ff */
[----:B------:R3:W-:Y:S04]  /*22a0*/  LDGSTS.E.BYPASS.LTC128B.128 [R244+0x2100], [R4.64+0x80], !P4 ;  /* 0x0210008004f47fae */ /* 0x0007e8000e101d52 */
[----:B------:R4:W-:Y:S02]  /*22b0*/  LDGSTS.E.BYPASS.LTC128B.128 [R244+0x900], [R6.64], !P2 ;  /* 0x0090000006f47fae */ /* 0x0009e4000d101d52 */
[C---:B------:R-:W-:Y:S08]  /*22c0*/  HMMA.16816.F32 R108, R8.reuse, R26, RZ ;  /* 0x0000001a086c723c */ /* 0x040ff000000018ff */
[C---:B------:R-:W-:Y:S08]  /*22d0*/  HMMA.16816.F32 R84, R8.reuse, R28, RZ ;  /* 0x0000001c0854723c */ /* 0x040ff000000018ff */
[----:B------:R-:W-:Y:S07]  /*22e0*/  HMMA.16816.F32 R68, R8, R30, RZ ;  /* 0x0000001e0844723c */ /* 0x000fee00000018ff */
[----:B------:R-:W-:Y:S01]  /*22f0*/  IMAD.U32 R10, RZ, RZ, UR10 ;  /* 0x0000000aff0a7e24 */ /* 0x000fe2000f8e00ff */
[----:B------:R-:W-:Y:S04]  /*2300*/  HMMA.16816.F32 R76, R20, R52, R40 ;  /* 0x00000034144c723c */ /* 0x000fe80000001828 */
[----:B------:R-:W-:-:S02]  /*2310*/  IADD3 R10, P6, P1, R10, 0x80, R4 ;  /* 0x000000800a0a7810 */ /* 0x000fc400079de004 */
[----:B---3--:R-:W-:Y:S02]  /*2320*/  IADD3 R4, P4, R6, UR10, RZ ;  /* 0x0000000a06047c10 */ /* 0x008fe4000ff9e0ff */
[----:B------:R-:W-:Y:S01]  /*2330*/  IADD3.X R11, RZ, UR14, R5, P6, P1 ;  /* 0x0000000eff0b7c10 */ /* 0x000fe2000b7e2405 */
[C---:B------:R-:W-:Y:S01]  /*2340*/  HMMA.16816.F32 R136, R20.reuse, R48, R56 ;  /* 0x000000301488723c */ /* 0x040fe20000001838 */
[----:B------:R-:W-:Y:S02]  /*2350*/  ISETP.LT.OR P1, PT, R2, 0x21, P3 ;  /* 0x000000210200780c */ /* 0x000fe40001f21670 */
[----:B------:R-:W-:Y:S01]  /*2360*/  IADD3.X R5, R7, UR14, RZ, P4, !PT ;  /* 0x0000000e07057c10 */ /* 0x000fe2000a7fe4ff */
[----:B------:R3:W-:Y:S01]  /*2370*/  LDGSTS.E.BYPASS.LTC128B.128 [R244+0x2900], [R10.64], !P5 ;  /* 0x029000000af47fae */ /* 0x0007e2000e901d52 */
[----:B------:R-:W-:Y:S02]  /*2380*/  IADD3 R8, P4, R4, UR10, RZ ;  /* 0x0000000a04087c10 */ /* 0x000fe4000ff9e0ff */
[----:B----4-:R-:W-:Y:S01]  /*2390*/  IADD3 R6, P2, R6, UR16, RZ ;  /* 0x0000001006067c10 */ /* 0x010fe2000ff5e0ff */
[----:B------:R-:W-:Y:S01]  /*23a0*/  HMMA.16816.F32 R60, R20, R44, R60 ;  /* 0x0000002c143c723c */ /* 0x000fe2000000183c */
[----:B------:R-:W-:-:S02]  /*23b0*/  IADD3.X R9, R5, UR14, RZ, P4, !PT ;  /* 0x0000000e05097c10 */ /* 0x000fc4000a7fe4ff */
[C---:B------:R-:W-:Y:S02]  /*23c0*/  ISETP.LT.OR P6, PT, R2.reuse, 0x21, P0 ;  /* 0x000000210200780c */ /* 0x040fe400007c1670 */
[C---:B------:R-:W-:Y:S01]  /*23d0*/  ISETP.LT.OR P5, PT, R2.reuse, 0x31, P3 ;  /* 0x000000310200780c */ /* 0x040fe20001fa1670 */
[----:B------:R4:W-:Y:S01]  /*23e0*/  LDGSTS.E.BYPASS.LTC128B.128 [R244+0x1100], [R4.64], !P1 ;  /* 0x0110000004f47fae */ /* 0x0009e2000c901d52 */
[----:B------:R-:W-:Y:S01]  /*23f0*/  ISETP.LT.OR P4, PT, R2, 0x31, P0 ;  /* 0x000000310200780c */ /* 0x000fe20000781670 */
[----:B------:R-:W-:Y:S01]  /*2400*/  IMAD.MOV.U32 R2, RZ, RZ, -0x40 ;  /* 0xffffffc0ff027424 */ /* 0x000fe200078e00ff */
[----:B------:R-:W-:Y:S01]  /*2410*/  IADD3.X R7, R7, UR15, RZ, P2, !PT ;  /* 0x0000000f07077c10 */ /* 0x000fe200097fe4ff */
[----:B-1----:R-:W-:Y:S01]  /*2420*/  HMMA.16816.F32 R64, R20, R36, R64 ;  /* 0x000000241440723c */ /* 0x002fe20000001840 */
[----:B------:R-:W-:-:S04]  /*2430*/  LOP3.LUT P2, RZ, R33, 0x4, RZ, 0xc0, !PT ;  /* 0x0000000421ff7812 */ /* 0x000fc8000784c0ff */
[----:B------:R-:W-:Y:S01]  /*2440*/  SEL R2, R2, 0x40, P2 ;  /* 0x0000004002027807 */ /* 0x000fe20001000000 */
[----:B------:R1:W-:Y:S02]  /*2450*/  LDGSTS.E.BYPASS.LTC128B.128 [R244+0x3100], [R6.64], !P6 ;  /* 0x0310000006f47fae */ /* 0x0003e4000f101d52 */
[----:B------:R-:W-:Y:S02]  /*2460*/  HMMA.16816.F32 R72, R20, R54, R72 ;  /* 0x000000361448723c */ /* 0x000fe40000001848 */
[----:B------:R-:W-:Y:S01]  /*2470*/  IMAD.IADD R230, R224, 0x1, R2 ;  /* 0x00000001e0e67824 */ /* 0x000fe200078e0202 */
[----:B------:R3:W-:Y:S01]  /*2480*/  LDGSTS.E.BYPASS.LTC128B.128 [R244+0x1900], [R8.64], !P5 ;  /* 0x0190000008f47fae */ /* 0x0007e2000e901d52 */
[----:B------:R-:W-:-:S04]  /*2490*/  IMAD.IADD R229, R2, 0x1, R235 ;  /* 0x0000000102e57824 */ /* 0x000fc800078e02eb */
[----:B------:R-:W-:Y:S01]  /*24a0*/  HMMA.16816.F32 R80, R20, R50, R80 ;  /* 0x000000321450723c */ /* 0x000fe20000001850 */
[----:B----4-:R-:W-:-:S07]  /*24b0*/  IADD3 R4, P1, R4, UR16, RZ ;  /* 0x0000001004047c10 */ /* 0x010fce000ff3e0ff */
[----:B------:R-:W-:Y:S01]  /*24c0*/  HMMA.16816.F32 R140, R20, R46, R92 ;  /* 0x0000002e148c723c */ /* 0x000fe2000000185c */
[----:B------:R-:W-:Y:S02]  /*24d0*/  IADD3.X R5, R5, UR15, RZ, P1, !PT ;  /* 0x0000000f05057c10 */ /* 0x000fe40008ffe4ff */
[----:B------:R-:W-:-:S03]  /*24e0*/  PLOP3.LUT P1, PT, PT, PT, UP0, 0x80, 0x0 ;  /* 0x000000000000781c */ /* 0x000fc60003f2f008 */
[----:B------:R1:W-:Y:S02]  /*24f0*/  LDGSTS.E.BYPASS.LTC128B.128 [R244+0x3900], [R4.64], !P4 ;  /* 0x0390000004f47fae */ /* 0x0003e4000e101d52 */
[----:B------:R-:W-:Y:S02]  /*2500*/  HMMA.16816.F32 R132, R20, R38, R88 ;  /* 0x000000261484723c */ /* 0x000fe40000001858 */
[----:B------:R-:W-:Y:S04]  /*2510*/  LDSM.16.M88.4 R40, [R230+0x4100] ;  /* 0x00410000e628783b */ /* 0x000fe80000000200 */
[----:B------:R-:W4:Y:S02]  /*2520*/  LDSM.16.M88.4 R12, [R232+0x8100] ;  /* 0x00810000e80c783b */ /* 0x000f240000000200 */
[C---:B--2---:R-:W-:Y:S02]  /*2530*/  HMMA.16816.F32 R124, R16.reuse, R48, R100 ;  /* 0x00000030107c723c */ /* 0x044fe40000001864 */
[----:B---3--:R-:W2:Y:S04]  /*2540*/  LDSM.16.M88.4 R8, [R232+0xa100] ;  /* 0x00a10000e808783b */ /* 0x008ea80000000200 */
[----:B------:R-:W3:Y:S02]  /*2550*/  LDSM.16.M88.4 R24, [R230+0x5100] ;  /* 0x00510000e618783b */ /* 0x000ee40000000200 */
[C---:B------:R-:W-:Y:S02]  /*2560*/  HMMA.16816.F32 R128, R16.reuse, R44, R96 ;  /* 0x0000002c1080723c */ /* 0x040fe40000001860 */
[----:B------:R-:W5:Y:S04]  /*2570*/  LDSM.16.M88.4 R20, [R230+0x5900] ;  /* 0x00590000e614783b */ /* 0x000f680000000200 */
[----:B------:R-:W2:Y:S02]  /*2580*/  LDSM.16.M88.4 R28, [R230+0x4900] ;  /* 0x00490000e61c783b */ /* 0x000ea40000000200 */
[C---:B------:R-:W-:Y:S02]  /*2590*/  HMMA.16816.F32 R112, R16.reuse, R36, R84 ;  /* 0x000000241070723c */ /* 0x040fe40000001854 */
[----:B------:R-:W-:Y:S04]  /*25a0*/  LDSM.16.M88.4 R32, [R231+0xc100] ;  /* 0x00c10000e720783b */ /* 0x000fe80000000200 */
[----:B------:R-:W-:Y:S02]  /*25b0*/  LDSM.16.M88.4 R88, [R229+0x1000] ;  /* 0x00100000e558783b */ /* 0x000fe40000000200 */
[C---:B-1----:R-:W-:Y:S02]  /*25c0*/  HMMA.16816.F32 R4, R16.reuse, R52, R104 ;  /* 0x000000341004723c */ /* 0x042fe40000001868 */
[----:B------:R-:W0:Y:S06]  /*25d0*/  LDGDEPBAR ;  /* 0x00000000000079af */ /* 0x000e2c0000000000 */
[C---:B------:R-:W-:Y:S08]  /*25e0*/  HMMA.16816.F32 R104, R16.reuse, R50, R116 ;  /* 0x000000321068723c */ /* 0x040ff00000001874 */
[C---:B------:R-:W-:Y:S01]  /*25f0*/  HMMA.16816.F32 R92, R16.reuse, R54, R120 ;  /* 0x00000036105c723c */ /* 0x040fe20000001878 */
[----:B------:R-:W-:Y:S07]  /*2600*/  LDSM.16.M88.4 R52, [R229+0x800] ;  /* 0x00080000e534783b */ /* 0x000fee0000000200 */
[C---:B------:R-:W-:Y:S01]  /*2610*/  HMMA.16816.F32 R100, R16.reuse, R46, R108 ;  /* 0x0000002e1064723c */ /* 0x040fe2000000186c */
[----:B------:R-:W-:Y:S07]  /*2620*/  LDSM.16.M88.4 R108, [R229+0x1800] ;  /* 0x00180000e56c783b */ /* 0x000fee0000000200 */
[----:B------:R-:W-:Y:S01]  /*2630*/  HMMA.16816.F32 R48, R16, R38, R68 ;  /* 0x000000261030723c */ /* 0x000fe20000001844 */
[----:B------:R-:W-:Y:S04]  /*2640*/  LDSM.16.M88.4 R16, [R229] ;  /* 0x00000000e510783b */ /* 0x000fe80000000200 */
[----:B------:R-:W1:Y:S03]  /*2650*/  LDSM.16.M88.4 R36, [R234+0x8100] ;  /* 0x00810000ea24783b */ /* 0x000e660000000200 */
[-C--:B----4-:R-:W-:Y:S01]  /*2660*/  HMMA.16816.F32 R44, R12, R40.reuse, R4 ;  /* 0x000000280c2c723c */ /* 0x090fe20000001804 */
[----:B------:R-:W4:Y:S07]  /*2670*/  LDSM.16.M88.4 R4, [R234+0xa100] ;  /* 0x00a10000ea04783b */ /* 0x000f2e0000000200 */
[C---:B--2---:R-:W-:Y:S08]  /*2680*/  HMMA.16816.F32 R56, R8.reuse, R40, R76 ;  /* 0x000000280838723c */ /* 0x044ff0000000184c */
[C---:B---3--:R-:W-:Y:S01]  /*2690*/  HMMA.16816.F32 R76, R8.reuse, R24, R60 ;  /* 0x00000018084c723c */ /* 0x048fe2000000183c */
[----:B------:R-:W2:Y:S07]  /*26a0*/  LDSM.16.M88.4 R60, [R224+0x6100] ;  /* 0x00610000e03c783b */ /* 0x000eae0000000200 */
[C---:B-----5:R-:W-:Y:S08]  /*26b0*/  HMMA.16816.F32 R68, R8.reuse, R20, R64 ;  /* 0x000000140844723c */ /* 0x060ff00000001840 */
[C---:B------:R-:W-:Y:S08]  /*26c0*/  HMMA.16816.F32 R96, R8.reuse, R42, R72 ;  /* 0x0000002a0860723c */ /* 0x040ff00000001848 */
[C---:B------:R-:W-:Y:S08]  /*26d0*/  HMMA.16816.F32 R84, R8.reuse, R28, R136 ;  /* 0x0000001c0854723c */ /* 0x040ff00000001888 */
[C---:B------:R-:W-:Y:S08]  /*26e0*/  HMMA.16816.F32 R80, R8.reuse, R30, R80 ;  /* 0x0000001e0850723c */ /* 0x040ff00000001850 */
[C---:B------:R-:W-:Y:S08]  /*26f0*/  HMMA.16816.F32 R72, R8.reuse, R26, R140 ;  /* 0x0000001a0848723c */ /* 0x040ff0000000188c */
[----:B------:R-:W-:Y:S08]  /*2700*/  HMMA.16816.F32 R64, R8, R22, R132 ;  /* 0x000000160840723c */ /* 0x000ff00000001884 */
[----:B-1----:R-:W-:Y:S08]  /*2710*/  HMMA.16816.F32 R8, R36, R16, R44 ;  /* 0x000000102408723c */ /* 0x002ff0000000182c */
[C---:B------:R-:W-:Y:S08]  /*2720*/  HMMA.16816.F32 R40, R12.reuse, R42, R92 ;  /* 0x0000002a0c28723c */ /* 0x040ff0000000185c */
[C---:B------:R-:W-:Y:S08]  /*2730*/  HMMA.16816.F32 R116, R12.reuse, R20, R112 ;  /* 0x000000140c74723c */ /* 0x040ff00000001870 */
[C---:B------:R-:W-:Y:S08]  /*2740*/  HMMA.16816.F32 R92, R12.reuse, R28, R124 ;  /* 0x0000001c0c5c723c */ /* 0x040ff0000000187c */
[C---:B------:R-:W-:Y:S01]  /*2750*/  HMMA.16816.F32 R104, R12.reuse, R30, R104 ;  /* 0x0000001e0c68723c */ /* 0x040fe20000001868 */
[----:B------:R-:W1:Y:S07]  /*2760*/  LDSM.16.M88.4 R28, [R231+0xe100] ;  /* 0x00e10000e71c783b */ /* 0x000e6e0000000200 */
[C---:B------:R-:W-:Y:S08]  /*2770*/  HMMA.16816.F32 R128, R12.reuse, R24, R128 ;  /* 0x000000180c80723c */ /* 0x040ff00000001880 */
[C---:B------:R-:W-:Y:S01]  /*2780*/  HMMA.16816.F32 R100, R12.reuse, R26, R100 ;  /* 0x0000001a0c64723c */ /* 0x040fe20000001864 */
[----:B------:R-:W-:Y:S07]  /*2790*/  LDSM.16.M88.4 R24, [R233+0xc100] ;  /* 0x00c10000e918783b */ /* 0x000fee0000000200 */
[----:B------:R-:W-:Y:S01]  /*27a0*/  HMMA.16816.F32 R112, R12, R22, R48 ;  /* 0x000000160c70723c */ /* 0x000fe20000001830 */
[----:B------:R-:W-:Y:S04]  /*27b0*/  LDSM.16.M88.4 R20, [R233+0xe100] ;  /* 0x00e10000e914783b */ /* 0x000fe80000000200 */
[----:B------:R-:W-:Y:S03]  /*27c0*/  LDSM.16.M88.4 R48, [R230+0x6100] ;  /* 0x00610000e630783b */ /* 0x000fe60000000200 */
[----:B----4-:R-:W-:Y:S01]  /*27d0*/  HMMA.16816.F32 R12, R4, R16, R56 ;  /* 0x00000010040c723c */ /* 0x010fe20000001838 */
[----:B------:R-:W3:Y:S07]  /*27e0*/  LDSM.16.M88.4 R56, [R235+0x2000] ;  /* 0x00200000eb38783b */ /* 0x000eee0000000200 */
[----:B--2---:R-:W-:Y:S08]  /*27f0*/  HMMA.16816.F32 R8, R32, R60, R8 ;  /* 0x0000003c2008723c */ /* 0x004ff00000001808 */
[C---:B------:R-:W-:Y:S08]  /*2800*/  HMMA.16816.F32 R148, R4.reuse, R110, R64 ;  /* 0x0000006e0494723c */ /* 0x040ff00000001840 */
[-C--:B------:R-:W-:Y:S08]  /*2810*/  HMMA.16816.F32 R96, R4, R18.reuse, R96 ;  /* 0x000000120460723c */ /* 0x080ff00000001860 */
[----:B------:R-:W-:Y:S01]  /*2820*/  HMMA.16816.F32 R64, R36, R18, R40 ;  /* 0x000000122440723c */ /* 0x000fe20000001828 */
[----:B------:R-:W2:Y:S04]  /*2830*/  LDSM.16.M88.4 R16, [R232+0xc100] ;  /* 0x00c10000e810783b */ /* 0x000ea80000000200 */
[----:B------:R-:W-:Y:S03]  /*2840*/  LDSM.16.M88.4 R40, [R229+0x2000] ;  /* 0x00200000e528783b */ /* 0x000fe60000000200 */
[C---:B------:R-:W-:Y:S08]  /*2850*/  HMMA.16816.F32 R84, R4.reuse, R52, R84 ;  /* 0x000000340454723c */ /* 0x040ff00000001854 */
[C---:B------:R-:W-:Y:S08]  /*2860*/  HMMA.16816.F32 R120, R4.reuse, R54, R80 ;  /* 0x000000360478723c */ /* 0x040ff00000001850 */
[C---:B------:R-:W-:Y:S08]  /*2870*/  HMMA.16816.F32 R124, R4.reuse, R88, R76 ;  /* 0x00000058047c723c */ /* 0x040ff0000000184c */
[C---:B------:R-:W-:Y:S08]  /*2880*/  HMMA.16816.F32 R132, R4.reuse, R90, R72 ;  /* 0x0000005a0484723c */ /* 0x040ff00000001848 */
[----:B------:R-:W-:Y:S08]  /*2890*/  HMMA.16816.F32 R136, R4, R108, R68 ;  /* 0x0000006c0488723c */ /* 0x000ff00000001844 */
[----:B-1----:R-:W-:Y:S01]  /*28a0*/  HMMA.16816.F32 R4, R28, R60, R12 ;  /* 0x0000003c1c04723c */ /* 0x002fe2000000180c */
[----:B------:R-:W1:Y:S07]  /*28b0*/  LDSM.16.M88.4 R12, [R232+0xe100] ;  /* 0x00e10000e80c783b */ /* 0x000e6e0000000200 */
[----:B---3--:R-:W-:Y:S01]  /*28c0*/  HMMA.16816.F32 R44, R24, R56, R8 ;  /* 0x00000038182c723c */ /* 0x008fe20000001808 */
[----:B------:R-:W3:Y:S07]  /*28d0*/  LDSM.16.M88.4 R8, [R234+0xc100] ;  /* 0x00c10000ea08783b */ /* 0x000eee0000000200 */
[C---:B------:R-:W-:Y:S08]  /*28e0*/  HMMA.16816.F32 R92, R36.reuse, R52, R92 ;  /* 0x00000034245c723c */ /* 0x040ff0000000185c */
[----:B------:R-:W-:Y:S08]  /*28f0*/  HMMA.16816.F32 R104, R36, R54, R104 ;  /* 0x000000362468723c */ /* 0x000ff00000001868 */
[----:B------:R-:W-:Y:S01]  /*2900*/  HMMA.16816.F32 R52, R20, R56, R4 ;  /* 0x000000381434723c */ /* 0x000fe20000001804 */
[----:B------:R-:W-:Y:S07]  /*2910*/  LDSM.16.M88.4 R4, [R236+0xe100] ;  /* 0x00e10000ec04783b */ /* 0x000fee0000000200 */
[----:B--2---:R-:W-:Y:S01]  /*2920*/  HMMA.16816.F32 R68, R16, R48, R44 ;  /* 0x000000301044723c */ /* 0x004fe2000000182c */
[----:B------:R-:W2:Y:S07]  /*2930*/  LDSM.16.M88.4 R44, [R224+0x6900] ;  /* 0x00690000e02c783b */ /* 0x000eae0000000200 */
[-C--:B------:R-:W-:Y:S08]  /*2940*/  HMMA.16816.F32 R64, R32, R62.reuse, R64 ;  /* 0x0000003e2040723c */ /* 0x080ff00000001840 */
[----:B------:R-:W-:Y:S08]  /*2950*/  HMMA.16816.F32 R72, R28, R62, R96 ;  /* 0x0000003e1c48723c */ /* 0x000ff00000001860 */
[----:B-1----:R-:W-:Y:S01]  /*2960*/  HMMA.16816.F32 R60, R12, R48, R52 ;  /* 0x000000300c3c723c */ /* 0x002fe20000001834 */
[----:B------:R-:W1:Y:S07]  /*2970*/  LDSM.16.M88.4 R52, [R235+0x2800] ;  /* 0x00280000eb34783b */ /* 0x000e6e0000000200 */
[----:B------:R-:W-:Y:S08]  /*2980*/  HMMA.16816.F32 R64, R24, R58, R64 ;  /* 0x0000003a1840723c */ /* 0x000ff00000001840 */
[----:B---3--:R-:W-:Y:S08]  /*2990*/  HMMA.16816.F32 R76, R8, R40, R68 ;  /* 0x00000028084c723c */ /* 0x008ff00000001844 */
[----:B------:R-:W-:Y:S08]  /*29a0*/  HMMA.16816.F32 R72, R20, R58, R72 ;  /* 0x0000003a1448723c */ /* 0x000ff00000001848 */
[----:B--2---:R-:W-:Y:S08]  /*29b0*/  HMMA.16816.F32 R68, R32, R44, R92 ;  /* 0x0000002c2044723c */ /* 0x004ff0000000185c */
[----:B------:R-:W-:Y:S01]  /*29c0*/  HMMA.16816.F32 R128, R36, R88, R128 ;  /* 0x000000582480723c */ /* 0x000fe20000001880 */
[----:B------:R-:W-:-:S04]  /*29d0*/  FMUL.FTZ R2, R76, c[0x0][0x320] ;  /* 0x0000c8004c027a20 */ /* 0x000fc80000410000 */
[----:B------:R2:W3:Y:S03]  /*29e0*/  MUFU.TANH R146, R2 ;  /* 0x0000000200927308 */ /* 0x0004e60000002400 */
[C---:B------:R-:W-:Y:S08]  /*29f0*/  HMMA.16816.F32 R100, R36.reuse, R90, R100 ;  /* 0x0000005a2464723c */ /* 0x040ff00000001864 */
[----:B------:R-:W-:Y:S01]  /*2a00*/  HMMA.16816.F32 R116, R36, R108, R116 ;  /* 0x0000006c2474723c */ /* 0x000fe20000001874 */
[----:B--2---:R-:W-:-:S07]  /*2a10*/  FMUL.FTZ R2, R77, c[0x0][0x320] ;  /* 0x0000c8004d027a20 */ /* 0x004fce0000410000 */
[----:B------:R-:W-:Y:S01]  /*2a20*/  HMMA.16816.F32 R112, R36, R110, R112 ;  /* 0x0000006e2470723c */ /* 0x000fe20000001870 */
[----:B------:R-:W2:Y:S01]  /*2a30*/  LDSM.16.M88.4 R36, [R230+0x6900] ;  /* 0x00690000e624783b */ /* 0x000ea20000000200 */
[----:B------:R4:W1:Y:S06]  /*2a40*/  MUFU.TANH R145, R2 ;  /* 0x0000000200917308 */ /* 0x00086c0000002400 */
[----:B------:R-:W-:Y:S08]  /*2a50*/  HMMA.16816.F32 R80, R4, R40, R60 ;  /* 0x000000280450723c */ /* 0x000ff0000000183c */
[----:B------:R-:W-:Y:S01]  /*2a60*/  HMMA.16816.F32 R60, R16, R50, R64 ;  /* 0x00000032103c723c */ /* 0x000fe20000001840 */
[----:B----4-:R-:W-:-:S04]  /*2a70*/  FMUL.FTZ R2, R78, c[0x0][0x320] ;  /* 0x0000c8004e027a20 */ /* 0x010fc80000410000 */
[----:B------:R4:W1:Y:S03]  /*2a80*/  MUFU.TANH R144, R2 ;  /* 0x0000000200907308 */ /* 0x0008660000002400 */
[----:B------:R-:W-:Y:S08]  /*2a90*/  HMMA.16816.F32 R56, R28, R44, R84 ;  /* 0x0000002c1c38723c */ /* 0x000ff00000001854 */
[----:B------:R-:W-:Y:S01]  /*2aa0*/  HMMA.16816.F32 R64, R12, R50, R72 ;  /* 0x000000320c40723c */ /* 0x000fe20000001848 */
[----:B------:R-:W5:Y:S01]  /*2ab0*/  LDSM.16.M88.4 R48, [R229+0x2800] ;  /* 0x00280000e530783b */ /* 0x000f620000000200 */
[----:B----4-:R-:W-:-:S06]  /*2ac0*/  FMUL.FTZ R2, R79, c[0x0][0x320] ;  /* 0x0000c8004f027a20 */ /* 0x010fcc0000410000 */
[----:B-1----:R-:W-:Y:S01]  /*2ad0*/  HMMA.16816.F32 R68, R24, R52, R68 ;  /* 0x000000341844723c */ /* 0x002fe20000001844 */
[----:B------:R1:W4:Y:S07]  /*2ae0*/  MUFU.TANH R143, R2 ;  /* 0x00000002008f7308 */ /* 0x00032e0000002400 */
[----:B------:R-:W-:Y:S08]  /*2af0*/  HMMA.16816.F32 R72, R8, R42, R60 ;  /* 0x0000002a0848723c */ /* 0x000ff0000000183c */
[----:B------:R-:W-:Y:S01]  /*2b00*/  HMMA.16816.F32 R60, R20, R52, R56 ;  /* 0x00000034143c723c */ /* 0x000fe20000001838 */
[----:B------:R-:W3:Y:S01]  /*2b10*/  LDSM.16.M88.4 R56, [R224+0x7100] ;  /* 0x00710000e038783b */ /* 0x000ee20000000200 */
[----:B-1----:R-:W-:-:S04]  /*2b20*/  FMUL.FTZ R2, R80, c[0x0][0x320] ;  /* 0x0000c80050027a20 */ /* 0x002fc80000410000 */
[----:B------:R1:W1:Y:S02]  /*2b30*/  MUFU.TANH R142, R2 ;  /* 0x00000002008e7308 */ /* 0x0002640000002400 */
[----:B------:R-:W-:Y:S08]  /*2b40*/  HMMA.16816.F32 R84, R4, R42, R64 ;  /* 0x0000002a0454723c */ /* 0x000ff00000001840 */
[----:B------:R-:W-:Y:S01]  /*2b50*/  HMMA.16816.F32 R40, R32, R46, R104 ;  /* 0x0000002e2028723c */ /* 0x000fe20000001868 */
[----:B-1----:R-:W-:-:S07]  /*2b60*/  FMUL.FTZ R2, R81, c[0x0][0x320] ;  /* 0x0000c80051027a20 */ /* 0x002fce0000410000 */
[----:B--2---:R-:W-:Y:S01]  /*2b70*/  HMMA.16816.F32 R64, R16, R36, R68 ;  /* 0x000000241040723c */ /* 0x004fe20000001844 */
[----:B------:R1:W2:Y:S07]  /*2b80*/  MUFU.TANH R141, R2 ;  /* 0x00000002008d7308 */ /* 0x0002ae0000002400 */
[----:B------:R-:W-:Y:S08]  /*2b90*/  HMMA.16816.F32 R68, R28, R46, R120 ;  /* 0x0000002e1c44723c */ /* 0x000ff00000001878 */
[----:B------:R-:W-:Y:S01]  /*2ba0*/  HMMA.16816.F32 R44, R12, R36, R60 ;  /* 0x000000240c2c723c */ /* 0x000fe2000000183c */
[----:B-1----:R-:W-:-:S04]  /*2bb0*/  FMUL.FTZ R2, R82, c[0x0][0x320] ;  /* 0x0000c80052027a20 */ /* 0x002fc80000410000 */
[----:B------:R1:W1:Y:S03]  /*2bc0*/  MUFU.TANH R108, R2 ;  /* 0x00000002006c7308 */ /* 0x0002660000002400 */
[----:B------:R-:W-:Y:S01]  /*2bd0*/  HMMA.16816.F32 R60, R24, R54, R40 ;  /* 0x00000036183c723c */ /* 0x000fe20000001828 */
[----:B------:R-:W2:Y:S01]  /*2be0*/  LDSM.16.M88.4 R40, [R235+0x3000] ;  /* 0x00300000eb28783b */ /* 0x000ea20000000200 */
[----:B-1----:R-:W-:Y:S11]  /*2bf0*/  FMUL.FTZ R2, R83, c[0x0][0x320] ;  /* 0x0000c80053027a20 */ /* 0x002ff60000410000 */
[----:B------:R-:W-:Y:S03]  /*2c00*/  @!UPT UIADD3 URZ, URZ, URZ, URZ ;  /* 0x0000003f3f3ff290 */ /* 0x000fe6000fffe03f */
[----:B-----5:R-:W-:Y:S01]  /*2c10*/  HMMA.16816.F32 R76, R4, R48, R44 ;  /* 0x00000030044c723c */ /* 0x020fe2000000182c */
[----:B------:R1:W1:Y:S07]  /*2c20*/  MUFU.TANH R109, R2 ;  /* 0x00000002006d7308 */ /* 0x00026e0000002400 */
[----:B------:R-:W-:Y:S08]  /*2c30*/  HMMA.16816.F32 R60, R16, R38, R60 ;  /* 0x00000026103c723c */ /* 0x000ff0000000183c */
[----:B---3--:R-:W-:Y:S01]  /*2c40*/  HMMA.16816.F32 R44, R28, R56, R124 ;  /* 0x000000381c2c723c */ /* 0x008fe2000000187c */
[----:B-1----:R-:W-:-:S04]  /*2c50*/  FMUL.FTZ R2, R72, c[0x0][0x320] ;  /* 0x0000c80048027a20 */ /* 0x002fc80000410000 */
[----:B------:R1:W3:Y:S02]  /*2c60*/  MUFU.TANH R140, R2 ;  /* 0x00000002008c7308 */ /* 0x0002e40000002400 */
[----:B-1----:R-:W-:-:S06]  /*2c70*/  FMUL.FTZ R2, R73, c[0x0][0x320] ;  /* 0x0000c80049027a20 */ /* 0x002fcc0000410000 */
[----:B------:R1:W1:Y:S02]  /*2c80*/  MUFU.TANH R111, R2 ;  /* 0x00000002006f7308 */ /* 0x0002640000002400 */
[----:B-1----:R-:W-:-:S06]  /*2c90*/  FMUL.FTZ R2, R74, c[0x0][0x320] ;  /* 0x0000c8004a027a20 */ /* 0x002fcc0000410000 */
[----:B------:R1:W1:Y:S02]  /*2ca0*/  MUFU.TANH R110, R2 ;  /* 0x00000002006e7308 */ /* 0x0002640000002400 */
[----:B-1----:R-:W-:Y:S02]  /*2cb0*/  FMUL.FTZ R2, R75, c[0x0][0x320] ;  /* 0x0000c8004b027a20 */ /* 0x002fe40000410000 */
[----:B------:R-:W-:Y:S04]  /*2cc0*/  HMMA.16816.F32 R72, R8, R48, R64 ;  /* 0x000000300848723c */ /* 0x000fe80000001840 */
[----:B------:R1:W1:Y:S04]  /*2cd0*/  MUFU.TANH R107, R2 ;  /* 0x00000002006b7308 */ /* 0x0002680000002400 */
[----:B------:R-:W-:Y:S01]  /*2ce0*/  HMMA.16816.F32 R64, R20, R54, R68 ;  /* 0x000000361440723c */ /* 0x000fe20000001844 */
[----:B------:R-:W5:Y:S07]  /*2cf0*/  LDSM.16.M88.4 R52, [R230+0x7100] ;  /* 0x00710000e634783b */ /* 0x000f6e0000000200 */
[----:B------:R-:W-:Y:S01]  /*2d00*/  HMMA.16816.F32 R68, R32, R56, R128 ;  /* 0x000000382044723c */ /* 0x000fe20000001880 */
[----:B-1----:R-:W-:-:S04]  /*2d10*/  FMUL.FTZ R2, R84, c[0x0][0x320] ;  /* 0x0000c80054027a20 */ /* 0x002fc80000410000 */
[----:B------:R1:W1:Y:S11]  /*2d20*/  MUFU.TANH R106, R2 ;  /* 0x00000002006a7308 */ /* 0x0002760000002400 */
[----:B------:R-:W-:Y:S01]  /*2d30*/  HMMA.16816.F32 R64, R12, R38, R64 ;  /* 0x000000260c40723c */ /* 0x000fe20000001840 */
[----:B------:R-:W3:Y:S01]  /*2d40*/  LDSM.16.M88.4 R36, [R229+0x3000] ;  /* 0x00300000e524783b */ /* 0x000ee20000000200 */
[----:B-1----:R-:W-:-:S06]  /*2d50*/  FMUL.FTZ R2, R85, c[0x0][0x320] ;  /* 0x0000c80055027a20 */ /* 0x002fcc0000410000 */
[----:B--2---:R-:W-:Y:S01]  /*2d60*/  HMMA.16816.F32 R68, R24, R40, R68 ;  /* 0x000000281844723c */ /* 0x004fe20000001844 */
[----:B------:R1:W2:Y:S11]  /*2d70*/  MUFU.TANH R105, R2 ;  /* 0x0000000200697308 */ /* 0x0002b60000002400 */
[----:B------:R-:W-:Y:S04]  /*2d80*/  @!UPT UIADD3 URZ, URZ, URZ, URZ ;  /* 0x0000003f3f3ff290 */ /* 0x000fe8000fffe03f */
[----:B------:R-:W-:Y:S01]  /*2d90*/  HMMA.16816.F32 R80, R4, R50, R64 ;  /* 0x000000320450723c */ /* 0x000fe20000001840 */
[----:B-1----:R-:W-:-:S04]  /*2da0*/  FMUL.FTZ R2, R86, c[0x0][0x320] ;  /* 0x0000c80056027a20 */ /* 0x002fc80000410000 */
[----:B------:R1:W1:Y:S03]  /*2db0*/  MUFU.TANH R104, R2 ;  /* 0x0000000200687308 */ /* 0x0002660000002400 */
[----:B-----5:R-:W-:Y:S08]  /*2dc0*/  HMMA.16816.F32 R64, R16, R52, R68 ;  /* 0x000000341040723c */ /* 0x020ff00000001844 */
[----:B------:R-:W-:Y:S01]  /*2dd0*/  HMMA.16816.F32 R68, R28, R58, R132 ;  /* 0x0000003a1c44723c */ /* 0x000fe20000001884 */
[----:B-1----:R-:W-:-:S04]  /*2de0*/  FMUL.FTZ R2, R87, c[0x0][0x320] ;  /* 0x0000c80057027a20 */ /* 0x002fc80000410000 */
[----:B------:R1:W1:Y:S11]  /*2df0*/  MUFU.TANH R98, R2 ;  /* 0x0000000200627308 */ /* 0x0002760000002400 */
[----:B------:R-:W-:Y:S08]  /*2e00*/  @!UPT UIADD3 URZ, URZ, URZ, URZ ;  /* 0x0000003f3f3ff290 */ /* 0x000ff0000fffe03f */
[----:B------:R-:W-:Y:S01]  /*2e10*/  HMMA.16816.F32 R68, R20, R42, R68 ;  /* 0x0000002a1444723c */ /* 0x000fe20000001844 */
[----:B-1----:R-:W-:-:S04]  /*2e20*/  FMUL.FTZ R2, R72, c[0x0][0x320] ;  /* 0x0000c80048027a20 */ /* 0x002fc80000410000 */
[----:B------:R1:W1:Y:S02]  /*2e30*/  MUFU.TANH R99, R2 ;  /* 0x0000000200637308 */ /* 0x0002640000002400 */
[----:B-1----:R-:W-:Y:S11]  /*2e40*/  FMUL.FTZ R2, R73, c[0x0][0x320] ;  /* 0x0000c80049027a20 */ /* 0x002ff60000410000 */
[----:B------:R-:W-:Y:S06]  /*2e50*/  @!UPT UIADD3 URZ, URZ, URZ, URZ ;  /* 0x0000003f3f3ff290 */ /* 0x000fec000fffe03f */
[----:B------:R-:W-:Y:S01]  /*2e60*/  HMMA.16816.F32 R68, R12, R54, R68 ;  /* 0x000000360c44723c */ /* 0x000fe20000001844 */
[----:B------:R1:W1:Y:S02]  /*2e70*/  MUFU.TANH R97, R2 ;  /* 0x0000000200617308 */ /* 0x0002640000002400 */
[----:B-1----:R-:W-:-:S06]  /*2e80*/  FMUL.FTZ R2, R74, c[0x0][0x320] ;  /* 0x0000c8004a027a20 */ /* 0x002fcc0000410000 */
[----:B------:R1:W1:Y:S11]  /*2e90*/  MUFU.TANH R96, R2 ;  /* 0x0000000200607308 */ /* 0x0002760000002400 */
[----:B------:R-:W-:Y:S04]  /*2ea0*/  @!UPT UIADD3 URZ, URZ, URZ, URZ ;  /* 0x0000003f3f3ff290 */ /* 0x000fe8000fffe03f */
[----:B---3--:R-:W-:Y:S01]  /*2eb0*/  HMMA.16816.F32 R68, R4, R38, R68 ;  /* 0x000000260444723c */ /* 0x008fe20000001844 */
[----:B-1----:R-:W-:-:S07]  /*2ec0*/  FMUL.FTZ R2, R75, c[0x0][0x320] ;  /* 0x0000c8004b027a20 */ /* 0x002fce0000410000 */
[----:B------:R-:W-:Y:S01]  /*2ed0*/  HMMA.16816.F32 R72, R8, R50, R60 ;  /* 0x000000320848723c */ /* 0x000fe2000000183c */
[----:B------:R1:W3:Y:S07]  /*2ee0*/  MUFU.TANH R95, R2 ;  /* 0x00000002005f7308 */ /* 0x0002ee0000002400 */
[----:B------:R-:W-:Y:S01]  /*2ef0*/  HMMA.16816.F32 R60, R20, R40, R44 ;  /* 0x00000028143c723c */ /* 0x000fe2000000182c */
[----:B------:R-:W5:Y:S07]  /*2f00*/  LDSM.16.M88.4 R44, [R224+0x7900] ;  /* 0x00790000e02c783b */ /* 0x000f6e0000000200 */
[----:B------:R-:W-:-:S02]  /*2f10*/  FMUL.FTZ R68, R68, c[0x0][0x320] ;  /* 0x0000c80044447a20 */ /* 0x000fc40000410000 */
[----:B------:R-:W-:Y:S02]  /*2f20*/  FMUL.FTZ R69, R69, c[0x0][0x320] ;  /* 0x0000c80045457a20 */ /* 0x000fe40000410000 */
[----:B------:R-:W-:Y:S01]  /*2f30*/  FMUL.FTZ R70, R70, c[0x0][0x320] ;  /* 0x0000c80046467a20 */ /* 0x000fe20000410000 */
[----:B------:R-:W-:Y:S01]  /*2f40*/  HMMA.16816.F32 R48, R32, R58, R100 ;  /* 0x0000003a2030723c */ /* 0x000fe20000001864 */
[----:B------:R-:W2:Y:S01]  /*2f50*/  MUFU.TANH R68, R68 ;  /* 0x0000004400447308 */ /* 0x000ea20000002400 */
[----:B-1----:R-:W-:-:S07]  /*2f60*/  FMUL.FTZ R2, R76, c[0x0][0x320] ;  /* 0x0000c8004c027a20 */ /* 0x002fce0000410000 */
[----:B------:R1:W1:Y:S02]  /*2f70*/  MUFU.TANH R94, R2 ;  /* 0x00000002005e7308 */ /* 0x0002640000002400 */
[----:B------:R-:W-:Y:S06]  /*2f80*/  HMMA.16816.F32 R56, R12, R52, R60 ;  /* 0x000000340c38723c */ /* 0x000fec000000183c */
[----:B------:R-:W2:Y:S07]  /*2f90*/  MUFU.TANH R69, R69 ;  /* 0x0000004500457308 */ /* 0x000eae0000002400 */
[----:B------:R-:W-:Y:S01]  /*2fa0*/  HMMA.16816.F32 R60, R24, R42, R48 ;  /* 0x0000002a183c723c */ /* 0x000fe20000001830 */
[----:B-1----:R-:W-:Y:S01]  /*2fb0*/  FMUL.FTZ R2, R77, c[0x0][0x320] ;  /* 0x0000c8004d027a20 */ /* 0x002fe20000410000 */
[----:B------:R-:W1:Y:S01]  /*2fc0*/  LDSM.16.M88.4 R48, [R235+0x3800] ;  /* 0x00380000eb30783b */ /* 0x000e620000000200 */
[----:B------:R-:W1:Y:S03]  /*2fd0*/  MUFU.TANH R70, R70 ;  /* 0x0000004600467308 */ /* 0x000e660000002400 */
[----:B------:R-:W1:Y:S05]  /*2fe0*/  LDSM.16.M88.4 R40, [R230+0x7900] ;  /* 0x00790000e628783b */ /* 0x000e6a0000000200 */
[----:B------:R2:W1:Y:S02]  /*2ff0*/  MUFU.TANH R93, R2 ;  /* 0x00000002005d7308 */ /* 0x0004640000002400 */
[----:B--2---:R-:W-:-:S06]  /*3000*/  FMUL.FTZ R2, R78, c[0x0][0x320] ;  /* 0x0000c8004e027a20 */ /* 0x004fcc0000410000 */
[----:B------:R2:W1:Y:S02]  /*3010*/  MUFU.TANH R90, R2 ;  /* 0x00000002005a7308 */ /* 0x0004640000002400 */
[----:B--2---:R-:W-:Y:S02]  /*3020*/  FMUL.FTZ R2, R79, c[0x0][0x320] ;  /* 0x0000c8004f027a20 */ /* 0x004fe40000410000 */
[----:B------:R-:W-:Y:S04]  /*3030*/  HMMA.16816.F32 R76, R4, R36, R56 ;  /* 0x00000024044c723c */ /* 0x000fe80000001838 */
[----:B------:R2:W1:Y:S04]  /*3040*/  MUFU.TANH R89, R2 ;  /* 0x0000000200597308 */ /* 0x0004680000002400 */
[----:B------:R-:W-:Y:S08]  /*3050*/  HMMA.16816.F32 R56, R16, R54, R60 ;  /* 0x000000361038723c */ /* 0x000ff0000000183c */
[----:B-----5:R-:W-:Y:S01]  /*3060*/  HMMA.16816.F32 R60, R28, R44, R136 ;  /* 0x0000002c1c3c723c */ /* 0x020fe20000001888 */
[----:B--2---:R-:W-:-:S04]  /*3070*/  FMUL.FTZ R2, R72, c[0x0][0x320] ;  /* 0x0000c80048027a20 */ /* 0x004fc80000410000 */
[----:B------:R2:W1:Y:S03]  /*3080*/  MUFU.TANH R91, R2 ;  /* 0x00000002005b7308 */ /* 0x0004660000002400 */
[----:B------:R-:W-:Y:S01]  /*3090*/  HMMA.16816.F32 R28, R28, R46, R148 ;  /* 0x0000002e1c1c723c */ /* 0x000fe20000001894 */
[----:B--2---:R-:W-:Y:S11]  /*30a0*/  FMUL.FTZ R2, R73, c[0x0][0x320] ;  /* 0x0000c80049027a20 */ /* 0x004ff60000410000 */
[----:B------:R-:W-:Y:S04]  /*30b0*/  @!UPT UIADD3 URZ, URZ, URZ, URZ ;  /* 0x0000003f3f3ff290 */ /* 0x000fe8000fffe03f */
[----:B-1----:R-:W-:Y:S01]  /*30c0*/  HMMA.16816.F32 R60, R20, R48, R60 ;  /* 0x00000030143c723c */ /* 0x002fe2000000183c */
[----:B------:R1:W2:Y:S02]  /*30d0*/  MUFU.TANH R92, R2 ;  /* 0x00000002005c7308 */ /* 0x0002a40000002400 */
[----:B-1----:R-:W-:-:S06]  /*30e0*/  FMUL.FTZ R2, R74, c[0x0][0x320] ;  /* 0x0000c8004a027a20 */ /* 0x002fcc0000410000 */
[----:B------:R1:W1:Y:S02]  /*30f0*/  MUFU.TANH R88, R2 ;  /* 0x0000000200587308 */ /* 0x0002640000002400 */
[----:B-1----:R-:W-:Y:S02]  /*3100*/  FMUL.FTZ R2, R75, c[0x0][0x320] ;  /* 0x0000c8004b027a20 */ /* 0x002fe40000410000 */
[----:B------:R-:W-:Y:S04]  /*3110*/  HMMA.16816.F32 R72, R8, R36, R64 ;  /* 0x000000240848723c */ /* 0x000fe80000001840 */
[----:B------:R1:W1:Y:S04]  /*3120*/  MUFU.TANH R87, R2 ;  /* 0x0000000200577308 */ /* 0x0002680000002400 */
[----:B------:R-:W-:Y:S01]  /*3130*/  HMMA.16816.F32 R64, R32, R44, R116 ;  /* 0x0000002c2040723c */ /* 0x000fe20000001874 */
[----:B-1----:R-:W-:-:S04]  /*3140*/  FMUL.FTZ R2, R80, c[0x0][0x320] ;  /* 0x0000c80050027a20 */ /* 0x002fc80000410000 */
[----:B------:R1:W1:Y:S11]  /*3150*/  MUFU.TANH R86, R2 ;  /* 0x0000000200567308 */ /* 0x0002760000002400 */
[----:B------:R-:W-:Y:S08]  /*3160*/  @!UPT UIADD3 URZ, URZ, URZ, URZ ;  /* 0x0000003f3f3ff290 */ /* 0x000ff0000fffe03f */
[----:B------:R-:W-:Y:S01]  /*3170*/  HMMA.16816.F32 R52, R24, R48, R64 ;  /* 0x000000301834723c */ /* 0x000fe20000001840 */
[----:B-1----:R-:W-:-:S07]  /*3180*/  FMUL.FTZ R2, R81, c[0x0][0x320] ;  /* 0x0000c80051027a20 */ /* 0x002fce0000410000 */
[----:B------:R-:W-:Y:S01]  /*3190*/  HMMA.16816.F32 R64, R8, R38, R56 ;  /* 0x000000260840723c */ /* 0x000fe20000001838 */
[----:B------:R1:W1:Y:S07]  /*31a0*/  MUFU.TANH R85, R2 ;  /* 0x0000000200557308 */ /* 0x00026e0000002400 */
[----:B------:R-:W-:Y:S01]  /*31b0*/  HMMA.16816.F32 R56, R32, R46, R112 ;  /* 0x0000002e2038723c */ /* 0x000fe20000001870 */
[----:B------:R-:W5:Y:S01]  /*31c0*/  LDSM.16.M88.4 R32, [R229+0x3800] ;  /* 0x00380000e520783b */ /* 0x000f620000000200 */
[----:B------:R-:W-:-:S06]  /*31d0*/  DEPBAR.LE SB0, 0x0 ;  /* 0x000080000000791a */ /* 0x000fcc0000000000 */
[----:B------:R-:W-:Y:S01]  /*31e0*/  HMMA.16816.F32 R52, R16, R40, R52 ;  /* 0x000000281034723c */ /* 0x000fe20000001834 */
[----:B-1----:R-:W-:-:S04]  /*31f0*/  FMUL.FTZ R2, R82, c[0x0][0x320] ;  /* 0x0000c80052027a20 */ /* 0x002fc80000410000 */
[----:B------:R1:W1:Y:S03]  /*3200*/  MUFU.TANH R81, R2 ;  /* 0x0000000200517308 */ /* 0x0002660000002400 */
[----:B------:R-:W-:Y:S01]  /*3210*/  HMMA.16816.F32 R36, R12, R40, R60 ;  /* 0x000000280c24723c */ /* 0x000fe2000000183c */
[----:B------:R-:W-:Y:S02]  /*3220*/  FMUL.FTZ R65, R65, c[0x0][0x320] ;  /* 0x0000c80041417a20 */ /* 0x000fe40000410000 */
[----:B------:R-:W-:Y:S02]  /*3230*/  FMUL.FTZ R66, R66, c[0x0][0x320] ;  /* 0x0000c80042427a20 */ /* 0x000fe40000410000 */
[----:B------:R-:W-:Y:S02]  /*3240*/  FMUL.FTZ R67, R67, c[0x0][0x320] ;  /* 0x0000c80043437a20 */ /* 0x000fe40000410000 */
[----:B------:R-:W2:Y:S01]  /*3250*/  MUFU.TANH R65, R65 ;  /* 0x0000004100417308 */ /* 0x000ea20000002400 */
[----:B------:R-:W-:Y:S01]  /*3260*/  HMMA.16816.F32 R24, R24, R50, R56 ;  /* 0x000000321818723c */ /* 0x000fe20000001838 */
[----:B-1----:R-:W-:-:S06]  /*3270*/  FMUL.FTZ R2, R83, c[0x0][0x320] ;  /* 0x0000c80053027a20 */ /* 0x002fcc0000410000 */
[----:B------:R-:W1:Y:S01]  /*3280*/  MUFU.TANH R66, R66 ;  /* 0x0000004200427308 */ /* 0x000e620000002400 */
[----:B------:R-:W-:Y:S07]  /*3290*/  HMMA.16816.F32 R48, R20, R50, R28 ;  /* 0x000000321430723c */ /* 0x000fee000000181c */
[----:B------:R1:W1:Y:S01]  /*32a0*/  MUFU.TANH R83, R2 ;  /* 0x0000000200537308 */ /* 0x0002620000002400 */
[----:B-----5:R-:W-:Y:S07]  /*32b0*/  HMMA.16816.F32 R52, R8, R32, R52 ;  /* 0x000000200834723c */ /* 0x020fee0000001834 */
[----:B------:R-:W2:Y:S01]  /*32c0*/  MUFU.TANH R67, R67 ;  /* 0x0000004300437308 */ /* 0x000ea20000002400 */
[----:B------:R-:W-:Y:S01]  /*32d0*/  HMMA.16816.F32 R16, R16, R42, R24 ;  /* 0x0000002a1010723c */ /* 0x000fe20000001818 */
[----:B-1----:R-:W-:-:S07]  /*32e0*/  FMUL.FTZ R2, R72, c[0x0][0x320] ;  /* 0x0000c80048027a20 */ /* 0x002fce0000410000 */
[----:B------:R-:W-:Y:S01]  /*32f0*/  HMMA.16816.F32 R12, R12, R42, R48 ;  /* 0x0000002a0c0c723c */ /* 0x000fe20000001830 */
[----:B------:R1:W1:Y:S07]  /*3300*/  MUFU.TANH R84, R2 ;  /* 0x0000000200547308 */ /* 0x00026e0000002400 */
[----:B------:R-:W-:Y:S01]  /*3310*/  HMMA.16816.F32 R20, R4, R32, R36 ;  /* 0x000000200414723c */ /* 0x000fe20000001824 */
[----:B------:R-:W-:Y:S02]  /*3320*/  FMUL.FTZ R52, R52, c[0x0][0x320] ;  /* 0x0000c80034347a20 */ /* 0x000fe40000410000 */
[----:B------:R-:W-:-:S02]  /*3330*/  FMUL.FTZ R53, R53, c[0x0][0x320] ;  /* 0x0000c80035357a20 */ /* 0x000fc40000410000 */
[----:B------:R-:W-:Y:S02]  /*3340*/  FMUL.FTZ R54, R54, c[0x0][0x320] ;  /* 0x0000c80036367a20 */ /* 0x000fe40000410000 */
[----:B------:R-:W2:Y:S01]  /*3350*/  MUFU.TANH R52, R52 ;  /* 0x0000003400347308 */ /* 0x000ea20000002400 */
[----:B------:R-:W-:Y:S01]  /*3360*/  HMMA.16816.F32 R8, R8, R34, R16 ;  /* 0x000000220808723c */ /* 0x000fe20000001810 */
[----:B-1----:R-:W-:-:S06]  /*3370*/  FMUL.FTZ R2, R73, c[0x0][0x320] ;  /* 0x0000c80049027a20 */ /* 0x002fcc0000410000 */
[----:B------:R1:W1:Y:S01]  /*3380*/  MUFU.TANH R82, R2 ;  /* 0x0000000200527308 */ /* 0x0002620000002400 */
[----:B------:R-:W-:Y:S07]  /*3390*/  HMMA.16816.F32 R4, R4, R34, R12 ;  /* 0x000000220404723c */ /* 0x000fee000000180c */
[----:B------:R-:W2:Y:S01]  /*33a0*/  MUFU.TANH R37, R54 ;  /* 0x0000003600257308 */ /* 0x000ea20000002400 */
[----:B------:R-:W-:Y:S02]  /*33b0*/  FMUL.FTZ R21, R21, c[0x0][0x320] ;  /* 0x0000c80015157a20 */ /* 0x000fe40000410000 */
[----:B------:R-:W-:-:S02]  /*33c0*/  FMUL.FTZ R20, R20, c[0x0][0x320] ;  /* 0x0000c80014147a20 */ /* 0x000fc40000410000 */
[----:B------:R-:W-:Y:S02]  /*33d0*/  FMUL.FTZ R23, R23, c[0x0][0x320] ;  /* 0x0000c80017177a20 */ /* 0x000fe40000410000 */
[----:B------:R-:W-:Y:S01]  /*33e0*/  FMUL.FTZ R22, R22, c[0x0][0x320] ;  /* 0x0000c80016167a20 */ /* 0x000fe20000410000 */
[----:B------:R-:W2:Y:S01]  /*33f0*/  MUFU.TANH R29, R21 ;  /* 0x00000015001d7308 */ /* 0x000ea20000002400 */
[----:B-1----:R-:W-:Y:S02]  /*3400*/  FMUL.FTZ R2, R74, c[0x0][0x320] ;  /* 0x0000c8004a027a20 */ /* 0x002fe40000410000 */
[----:B------:R-:W-:Y:S02]  /*3410*/  FMUL.FTZ R8, R8, c[0x0][0x320] ;  /* 0x0000c80008087a20 */ /* 0x000fe40000410000 */
[----:B------:R-:W-:Y:S02]  /*3420*/  FMUL.FTZ R9, R9, c[0x0][0x320] ;  /* 0x0000c80009097a20 */ /* 0x000fe40000410000 */
[----:B------:R-:W-:Y:S01]  /*3430*/  FMUL.FTZ R10, R10, c[0x0][0x320] ;  /* 0x0000c8000a0a7a20 */ /* 0x000fe20000410000 */
[----:B------:R1:W1:Y:S01]  /*3440*/  MUFU.TANH R80, R2 ;  /* 0x0000000200507308 */ /* 0x0002620000002400 */
[----:B------:R-:W-:-:S02]  /*3450*/  FMUL.FTZ R11, R11, c[0x0][0x320] ;  /* 0x0000c8000b0b7a20 */ /* 0x000fc40000410000 */
[----:B------:R-:W-:Y:S02]  /*3460*/  FMUL.FTZ R5, R5, c[0x0][0x320] ;  /* 0x0000c80005057a20 */ /* 0x000fe40000410000 */
[----:B------:R-:W-:Y:S02]  /*3470*/  FMUL.FTZ R6, R6, c[0x0][0x320] ;  /* 0x0000c80006067a20 */ /* 0x000fe40000410000 */
[----:B------:R-:W-:Y:S01]  /*3480*/  FMUL.FTZ R7, R7, c[0x0][0x320] ;  /* 0x0000c80007077a20 */ /* 0x000fe20000410000 */
[----:B------:R-:W2:Y:S01]  /*3490*/  MUFU.TANH R53, R53 ;  /* 0x0000003500357308 */ /* 0x000ea20000002400 */
[----:B------:R-:W-:Y:S02]  /*34a0*/  FMUL.FTZ R4, R4, c[0x0][0x320] ;  /* 0x0000c80004047a20 */ /* 0x000fe40000410000 */
[----:B-1----:R-:W-:-:S05]  /*34b0*/  FMUL.FTZ R2, R75, c[0x0][0x320] ;  /* 0x0000c8004b027a20 */ /* 0x002fca0000410000 */
[----:B------:R-:W1:Y:S08]  /*34c0*/  MUFU.TANH R30, R20 ;  /* 0x00000014001e7308 */ /* 0x000e700000002400 */
[----:B------:R5:W1:Y:S08]  /*34d0*/  MUFU.TANH R75, R2 ;  /* 0x00000002004b7308 */ /* 0x000a700000002400 */
[----:B------:R-:W1:Y:S01]  /*34e0*/  MUFU.TANH R31, R23 ;  /* 0x00000017001f7308 */ /* 0x000e620000002400 */
[----:B-----5:R-:W-:-:S07]  /*34f0*/  FMUL.FTZ R2, R76, c[0x0][0x320] ;  /* 0x0000c8004c027a20 */ /* 0x020fce0000410000 */
        /* <DEDUP_REMOVED lines=16> */
[----:B------:R5:W1:Y:S08]  /*3600*/  MUFU.TANH R22, R4 ;  /* 0x0000000400167308 */ /* 0x000a700000002400 */
[----:B------:R1:W1:Y:S01]  /*3610*/  MUFU.TANH R44, R2 ;  /* 0x00000002002c7308 */ /* 0x0002620000002400 */
[----:B-----5:R-:W-:Y:S01]  /*3620*/  LOP3.LUT R4, R152, R147, RZ, 0xfc, !PT ;  /* 0x0000009398047212 */ /* 0x020fe200078efcff */
[----:B-1----:R-:W-:-:S06]  /*3630*/  FMUL.FTZ R2, R71, c[0x0][0x320] ;  /* 0x0000c80047027a20 */ /* 0x002fcc0000410000 */
[----:B------:R1:W1:Y:S02]  /*3640*/  MUFU.TANH R40, R2 ;  /* 0x0000000200287308 */ /* 0x0002640000002400 */
[----:B-1----:R-:W-:-:S06]  /*3650*/  FMUL.FTZ R2, R55, c[0x0][0x320] ;  /* 0x0000c80037027a20 */ /* 0x002fcc0000410000 */
[----:B------:R1:W1:Y:S01]  /*3660*/  MUFU.TANH R36, R2 ;  /* 0x0000000200247308 */ /* 0x0002620000002400 */
[----:B------:R-:W-:Y:S06]  /*3670*/  BAR.SYNC.DEFER_BLOCKING 0x0 ;  /* 0x0000000000007b1d */ /* 0x000fec0000010000 */
[----:B------:R-:W-:Y:S05]  /*3680*/  @!P1 BRA `(.L_x_110) ;  /* 0x0000024000009947 */ /* 0x000fea0003800000 */
[----:B--234-:R-:W-:-:S04]  /*3690*/  UIADD3 UR5, UR21, -0x2, URZ ;  /* 0xfffffffe15057890 */ /* 0x01cfc8000fffe03f */
[----:B------:R-:W-:Y:S02]  /*36a0*/  USHF.R.S32.HI UR4, URZ, 0x1f, UR5 ;  /* 0x0000001f3f047899 */ /* 0x000fe40008011405 */
[----:B------:R-:W-:Y:S01]  /*36b0*/  UIMAD UR22, UR22, UR5, URZ ;  /* 0x00000005161672a4 */ /* 0x000fe2000f8e023f */
[----:B------:R-:W-:Y:S01]  /*36c0*/  IMAD.WIDE.U32 R8, R153, UR5, R156 ;  /* 0x0000000599087c25 */ /* 0x000fe2000f8e009c */
[----:B------:R-:W-:Y:S02]  /*36d0*/  USHF.L.U32 UR5, UR6, 0x5, URZ ;  /* 0x0000000506057899 */ /* 0x000fe4000800063f */
[----:B------:R-:W-:Y:S02]  /*36e0*/  UIMAD UR4, UR4, UR23, UR22 ;  /* 0x00000017040472a4 */ /* 0x000fe4000f8e0216 */
[----:B------:R-:W-:Y:S01]  /*36f0*/  LEA R6, P1, R8, c[0x0][0x1c8], 0x1 ;  /* 0x0000720008067a11 */ /* 0x000fe200078208ff */
[----:B------:R-:W-:Y:S01]  /*3700*/  USHF.L.U64.HI UR6, UR6, 0x5, UR7 ;  /* 0x0000000506067899 */ /* 0x000fe20008010207 */
[----:B------:R-:W-:Y:S01]  /*3710*/  IMAD.U32 R14, RZ, RZ, UR5 ;  /* 0x00000005ff0e7e24 */ /* 0x000fe2000f8e00ff */
[----:B------:R-:W-:Y:S01]  /*3720*/  UIADD3 UR7, UP0, UR12, 0x80, URZ ;  /* 0x000000800c077890 */ /* 0x000fe2000ff1e03f */
[----:B-1----:R-:W-:-:S03]  /*3730*/  IADD3 R2, R9, UR4, RZ ;  /* 0x0000000409027c10 */ /* 0x002fc6000fffe0ff */
[----:B------:R-:W-:Y:S01]  /*3740*/  UIADD3.X UR4, URZ, UR9, URZ, UP0, !UPT ;  /* 0x000000093f047290 */ /* 0x000fe200087fe43f */
[----:B------:R-:W-:Y:S02]  /*3750*/  LEA.HI.X R7, R8, c[0x0][0x1cc], R2, 0x1, P1 ;  /* 0x0000730008077a11 */ /* 0x000fe400008f0c02 */
[----:B------:R-:W-:Y:S02]  /*3760*/  IADD3 R8, P4, R6, UR5, RZ ;  /* 0x0000000506087c10 */ /* 0x000fe4000ff9e0ff */
[----:B------:R-:W-:Y:S01]  /*3770*/  IADD3 R14, P2, P1, R14, 0x80, R6 ;  /* 0x000000800e0e7810 */ /* 0x000fe2000795e006 */
[----:B------:R-:W-:Y:S01]  /*3780*/  @!PT LDS RZ, [RZ] ;  /* 0x00000000fffff984 */ /* 0x000fe20000000800 */
[----:B------:R-:W-:Y:S01]  /*3790*/  @!PT LDS RZ, [RZ] ;  /* 0x00000000fffff984 */ /* 0x000fe20000000800 */
[----:B------:R-:W-:Y:S01]  /*37a0*/  @!PT LDS RZ, [RZ] ;  /* 0x00000000fffff984 */ /* 0x000fe20000000800 */
[----:B------:R1:W-:Y:S01]  /*37b0*/  LDGSTS.E.BYPASS.LTC128B.128 [R244+0x4100], [R6.64], !P3 ;  /* 0x0410000006f47fae */ /* 0x0003e2000d901d52 */
[----:B------:R-:W-:Y:S02]  /*37c0*/  IADD3.X R9, R7, UR6, RZ, P4, !PT ;  /* 0x0000000607097c10 */ /* 0x000fe4000a7fe4ff */
[----:B------:R-:W-:Y:S01]  /*37d0*/  IADD3.X R15, RZ, UR6, R7, P2, P1 ;  /* 0x00000006ff0f7c10 */ /* 0x000fe200097e2407 */
[----:B------:R1:W-:Y:S01]  /*37e0*/  LDGSTS.E.BYPASS.LTC128B.128 [R244+0x6100], [R6.64+0x80], !P0 ;  /* 0x0610008006f47fae */ /* 0x0003e2000c101d52 */
[----:B------:R-:W-:-:S03]  /*37f0*/  IADD3 R12, P4, R8, UR7, RZ ;  /* 0x00000007080c7c10 */ /* 0x000fc6000ff9e0ff */
[----:B------:R2:W-:Y:S01]  /*3800*/  LDGSTS.E.BYPASS.LTC128B.128 [R244+0x4900], [R8.64], !P3 ;  /* 0x0490000008f47fae */ /* 0x0005e2000d901d52 */
[----:B------:R-:W-:-:S03]  /*3810*/  IADD3.X R13, R9, UR4, RZ, P4, !PT ;  /* 0x00000004090d7c10 */ /* 0x000fc6000a7fe4ff */
[----:B------:R3:W-:Y:S01]  /*3820*/  LDGSTS.E.BYPASS.LTC128B.128 [R244+0x6900], [R14.64], !P0 ;  /* 0x069000000ef47fae */ /* 0x0007e2000c101d52 */
[----:B-1----:R-:W-:-:S04]  /*3830*/  IADD3 R6, P5, R8, UR5, RZ ;  /* 0x0000000508067c10 */ /* 0x002fc8000ffbe0ff */
[C---:B------:R-:W-:Y:S02]  /*3840*/  IADD3 R10, P2, R6.reuse, UR5, RZ ;  /* 0x00000005060a7c10 */ /* 0x040fe4000ff5e0ff */
[----:B------:R-:W-:Y:S02]  /*3850*/  IADD3.X R7, R9, UR6, RZ, P5, !PT ;  /* 0x0000000609077c10 */ /* 0x000fe4000affe4ff */
[----:B--2---:R-:W-:Y:S02]  /*3860*/  IADD3 R8, P1, R6, UR7, RZ ;  /* 0x0000000706087c10 */ /* 0x004fe4000ff3e0ff */
[C---:B------:R-:W-:Y:S01]  /*3870*/  IADD3.X R11, R7.reuse, UR6, RZ, P2, !PT ;  /* 0x00000006070b7c10 */ /* 0x040fe200097fe4ff */
[----:B------:R3:W-:Y:S01]  /*3880*/  LDGSTS.E.BYPASS.LTC128B.128 [R244+0x5100], [R6.64], !P3 ;  /* 0x0510000006f47fae */ /* 0x0007e2000d901d52 */
[----:B------:R-:W-:-:S03]  /*3890*/  IADD3.X R9, R7, UR4, RZ, P1, !PT ;  /* 0x0000000407097c10 */ /* 0x000fc60008ffe4ff */
[----:B------:R3:W-:Y:S04]  /*38a0*/  LDGSTS.E.BYPASS.LTC128B.128 [R244+0x7100], [R12.64], !P0 ;  /* 0x071000000cf47fae */ /* 0x0007e8000c101d52 */
[----:B------:R3:W-:Y:S04]  /*38b0*/  LDGSTS.E.BYPASS.LTC128B.128 [R244+0x5900], [R10.64], !P3 ;  /* 0x059000000af47fae */ /* 0x0007e8000d901d52 */
[----:B------:R3:W-:Y:S02]  /*38c0*/  LDGSTS.E.BYPASS.LTC128B.128 [R244+0x7900], [R8.64], !P0 ;  /* 0x0790000008f47fae */ /* 0x0007e4000c101d52 */
.L_x_110:
[----:B-1234-:R-:W-:Y:S01]  /*38d0*/  LOP3.LUT R2, R154, 0xffffffe0, RZ, 0xc0, !PT ;  /* 0xffffffe09a027812 */ /* 0x01efe200078ec0ff */
[----:B------:R-:W-:Y:S01]  /*38e0*/  IMAD.U32 R5, RZ, RZ, UR17 ;  /* 0x00000011ff057e24 */ /* 0x000fe2000f8e00ff */
[----:B------:R-:W-:Y:S01]  /*38f0*/  STL [R1+0x80], R244 ;  /* 0x000080f401007387 */ /* 0x000fe20000100800 */
[----:B------:R-:W-:-:S02]  /*3900*/  IMAD.SHL.U32 R225, R4, 0x2, RZ ;  /* 0x0000000204e17824 */ /* 0x000fc400078e00ff */
[----:B------:R-:W-:Y:S01]  /*3910*/  IMAD.IADD R2, R188, 0x1, -R2 ;  /* 0x00000001bc027824 */ /* 0x000fe200078e0a02 */
[----:B------:R-:W-:Y:S01]  /*3920*/  STL [R1+0x7c], R243 ;  /* 0x00007cf301007387 */ /* 0x000fe20000100800 */
[----:B------:R-:W-:Y:S01]  /*3930*/  IMAD R226, R3, 0x2, R225 ;  /* 0x0000000203e27824 */ /* 0x000fe200078e02e1 */
[C---:B------:R-:W-:Y:S02]  /*3940*/  LEA R228, R0.reuse, R225, 0x1 ;  /* 0x000000e100e47211 */ /* 0x040fe400078e08ff */
[----:B------:R-:W-:Y:S01]  /*3950*/  SHF.R.S32.HI R8, RZ, 0x1f, R2 ;  /* 0x0000001fff087819 */ /* 0x000fe20000011402 */
[----:B------:R-:W-:Y:S01]  /*3960*/  STL [R1+0x78], R242 ;  /* 0x000078f201007387 */ /* 0x000fe20000100800 */
[----:B------:R-:W-:Y:S02]  /*3970*/  IMAD R227, R0, 0x2, R226 ;  /* 0x0000000200e37824 */ /* 0x000fe400078e02e2 */
[----:B------:R-:W-:Y:S01]  /*3980*/  LEA.HI R8, R8, R2, RZ, 0x2 ;  /* 0x0000000208087211 */ /* 0x000fe200078f10ff */
[----:B------:R-:W-:Y:S03]  /*3990*/  STL [R1+0x74], R241 ;  /* 0x000074f101007387 */ /* 0x000fe60000100800 */
[----:B------:R-:W-:Y:S01]  /*39a0*/  LOP3.LUT R8, R8, 0x7ffffffc, RZ, 0xc0, !PT ;  /* 0x7ffffffc08087812 */ /* 0x000fe200078ec0ff */
[----:B------:R-:W-:Y:S03]  /*39b0*/  STL [R1+0x70], R240 ;  /* 0x000070f001007387 */ /* 0x000fe60000100800 */
[----:B------:R-:W-:Y:S01]  /*39c0*/  IADD3 R8, R2, -R8, RZ ;  /* 0x8000000802087210 */ /* 0x000fe20007ffe0ff */
[----:B------:R-:W-:Y:S04]  /*39d0*/  STL [R1+0x6c], R239 ;  /* 0x00006cef01007387 */ /* 0x000fe80000100800 */
[----:B------:R-:W-:Y:S01]  /*39e0*/  IMAD R8, R8, -0x2, R5 ;  /* 0xfffffffe08087824 */ /* 0x000fe200078e0205 */
[----:B------:R-:W-:Y:S04]  /*39f0*/  STL [R1+0x68], R238 ;  /* 0x000068ee01007387 */ /* 0x000fe80000100800 */
[C---:B------:R-:W-:Y:S01]  /*3a00*/  ISETP.GT.AND P1, PT, R8.reuse, RZ, PT ;  /* 0x000000ff0800720c */ /* 0x040fe20003f24270 */
[----:B------:R-:W-:Y:S01]  /*3a10*/  STL [R1+0x64], R237 ;  /* 0x000064ed01007387 */ /* 0x000fe20000100800 */
[----:B------:R-:W-:-:S02]  /*3a20*/  ISETP.GT.AND P6, PT, R8, 0x1, PT ;  /* 0x000000010800780c */ /* 0x000fc40003fc4270 */
[----:B------:R-:W-:Y:S01]  /*3a30*/  ISETP.GT.AND P5, PT, R8, 0x8, PT ;  /* 0x000000080800780c */ /* 0x000fe20003fa4270 */
[----:B------:R-:W-:Y:S01]  /*3a40*/  STL [R1+0x60], R236 ;  /* 0x000060ec01007387 */ /* 0x000fe20000100800 */
[----:B------:R-:W-:Y:S02]  /*3a50*/  FSEL R6, R142, -INF , P1 ;  /* 0xff8000008e067808 */ /* 0x000fe40000800000 */
[----:B------:R-:W-:Y:S01]  /*3a60*/  FSEL R7, R141, -INF , P6 ;  /* 0xff8000008d077808 */ /* 0x000fe20003000000 */
[----:B------:R-:W-:Y:S01]  /*3a70*/  STL [R1+0x5c], R235 ;  /* 0x00005ceb01007387 */ /* 0x000fe20000100800 */
[----:B------:R-:W-:Y:S02]  /*3a80*/  ISETP.GT.AND P4, PT, R8, 0x9, PT ;  /* 0x000000090800780c */ /* 0x000fe40003f84270 */
[----:B------:R-:W-:Y:S01]  /*3a90*/  FSEL R9, R106, -INF , P5 ;  /* 0xff8000006a097808 */ /* 0x000fe20002800000 */
[----:B------:R-:W-:Y:S01]  /*3aa0*/  STL [R1+0x58], R234 ;  /* 0x000058ea01007387 */ /* 0x000fe20000100800 */
[----:B------:R-:W-:-:S02]  /*3ab0*/  FMNMX.FTZ R135, R6, R7, !PT ;  /* 0x0000000706877209 */ /* 0x000fc40007810000 */
[----:B------:R-:W-:Y:S01]  /*3ac0*/  ISETP.GT.AND P2, PT, R8, 0x10, PT ;  /* 0x000000100800780c */ /* 0x000fe20003f44270 */
[----:B------:R-:W-:Y:S01]  /*3ad0*/  STL [R1+0x54], R233 ;  /* 0x000054e901007387 */ /* 0x000fe20000100800 */
[----:B------:R-:W-:Y:S02]  /*3ae0*/  FSEL R10, R105, -INF , P4 ;  /* 0xff800000690a7808 */ /* 0x000fe40002000000 */
[----:B------:R-:W-:Y:S01]  /*3af0*/  FMNMX.FTZ R135, R9, R135, !PT ;  /* 0x0000008709877209 */ /* 0x000fe20007810000 */
[----:B------:R-:W-:Y:S01]  /*3b00*/  STL [R1+0x50], R232 ;  /* 0x000050e801007387 */ /* 0x000fe20000100800 */
[----:B------:R-:W-:Y:S02]  /*3b10*/  FSEL R11, R108, -INF , P1 ;  /* 0xff8000006c0b7808 */ /* 0x000fe40000800000 */
[----:B------:R-:W-:Y:S01]  /*3b20*/  FSEL R119, R144, -INF , P1 ;  /* 0xff80000090777808 */ /* 0x000fe20000800000 */
[----:B------:R1:W-:Y:S01]  /*3b30*/  STL [R1+0x4c], R231 ;  /* 0x00004ce701007387 */ /* 0x0003e20000100800 */
[----:B------:R-:W-:-:S02]  /*3b40*/  FSEL R108, R146, -INF , P1 ;  /* 0xff800000926c7808 */ /* 0x000fc40000800000 */
[----:B------:R-:W-:Y:S01]  /*3b50*/  ISETP.GT.AND P1, PT, R8, 0x11, PT ;  /* 0x000000110800780c */ /* 0x000fe20003f24270 */
[----:B------:R2:W-:Y:S01]  /*3b60*/  STL [R1+0x48], R230 ;  /* 0x000048e601007387 */ /* 0x0005e20000100800 */
[----:B------:R-:W-:Y:S02]  /*3b70*/  FSEL R17, R94, -INF , P2 ;  /* 0xff8000005e117808 */ /* 0x000fe40001000000 */
[----:B------:R-:W-:Y:S01]  /*3b80*/  FMNMX.FTZ R135, R10, R135, !PT ;  /* 0x000000870a877209 */ /* 0x000fe20007810000 */
[----:B------:R3:W-:Y:S01]  /*3b90*/  STL [R1+0x44], R229 ;  /* 0x000044e501007387 */ /* 0x0007e20000100800 */
[----:B------:R-:W-:Y:S02]  /*3ba0*/  FSEL R14, R109, -INF , P6 ;  /* 0xff8000006d0e7808 */ /* 0x000fe40003000000 */
[----:B------:R-:W-:Y:S01]  /*3bb0*/  FSEL R121, R143, -INF , P6 ;  /* 0xff8000008f797808 */ /* 0x000fe20003000000 */
[----:B------:R4:W-:Y:S01]  /*3bc0*/  STL [R1+0x40], R224 ;  /* 0x000040e001007387 */ /* 0x0009e20000100800 */
[----:B------:R-:W-:-:S02]  /*3bd0*/  FSEL R109, R145, -INF , P6 ;  /* 0xff800000916d7808 */ /* 0x000fc40003000000 */
[----:B------:R-:W-:Y:S01]  /*3be0*/  ISETP.GT.AND P6, PT, R8, 0x18, PT ;  /* 0x000000180800780c */ /* 0x000fe20003fc4270 */
[----:B------:R-:W-:Y:S01]  /*3bf0*/  LDSM.16.MT88.4 R48, [R226+0x100] ;  /* 0x00010000e230783b */ /* 0x000fe20000004200 */
[----:B------:R-:W-:Y:S02]  /*3c00*/  FSEL R18, R93, -INF , P1 ;  /* 0xff8000005d127808 */ /* 0x000fe40000800000 */
[----:B------:R-:W-:Y:S01]  /*3c10*/  FMNMX.FTZ R135, R17, R135, !PT ;  /* 0x0000008711877209 */ /* 0x000fe20007810000 */
[----:B------:R-:W-:Y:S01]  /*3c20*/  LDSM.16.MT88.4 R100, [R226+0x2100] ;  /* 0x00210000e264783b */ /* 0x000fe20000004200 */
[----:B------:R-:W-:Y:S02]  /*3c30*/  FSEL R122, R110, -INF , P5 ;  /* 0xff8000006e7a7808 */ /* 0x000fe40002800000 */
[----:B------:R-:W-:Y:S01]  /*3c40*/  FSEL R15, R104, -INF , P5 ;  /* 0xff800000680f7808 */ /* 0x000fe20002800000 */
[----:B------:R-:W-:Y:S01]  /*3c50*/  LDSM.16.MT88.4 R128, [R227+0x2100] ;  /* 0x00210000e380783b */ /* 0x000fe20000004200 */
        /* <DEDUP_REMOVED lines=14> */
[----:B------:R-:W0:Y:S01]  /*3d40*/  LDGDEPBAR ;  /* 0x00000000000079af */ /* 0x000e220000000000 */
[----:B------:R-:W-:Y:S02]  /*3d50*/  FSEL R23, R90, -INF , P2 ;  /* 0xff8000005a177808 */ /* 0x000fe40001000000 */
[----:B------:R-:W-:Y:S02]  /*3d60*/  FSEL R132, R96, -INF , P2 ;  /* 0xff80000060847808 */ /* 0x000fe40001000000 */
[----:B------:R-:W-:-:S02]  /*3d70*/  FSEL R116, R99, -INF , P2 ;  /* 0xff80000063747808 */ /* 0x000fc40001000000 */
[----:B------:R-:W-:Y:S02]  /*3d80*/  ISETP.GT.AND P2, PT, R8, 0x21, PT ;  /* 0x000000210800780c */ /* 0x000fe40003f44270 */
[----:B------:R-:W-:Y:S02]  /*3d90*/  FSEL R181, R74, -INF , P4 ;  /* 0xff8000004ab57808 */ /* 0x000fe40002000000 */
[----:B------:R-:W-:Y:S02]  /*3da0*/  FMNMX.FTZ R135, R20, R135, !PT ;  /* 0x0000008714877209 */ /* 0x000fe40007810000 */
[----:B------:R-:W-:Y:S02]  /*3db0*/  FSEL R24, R89, -INF , P1 ;  /* 0xff80000059187808 */ /* 0x000fe40000800000 */
[----:B------:R-:W-:Y:S02]  /*3dc0*/  FSEL R133, R95, -INF , P1 ;  /* 0xff8000005f857808 */ /* 0x000fe40000800000 */
[----:B------:R-:W-:-:S02]  /*3dd0*/  FSEL R117, R97, -INF , P1 ;  /* 0xff80000061757808 */ /* 0x000fc40000800000 */
[----:B------:R-:W-:Y:S01]  /*3de0*/  ISETP.GT.AND P1, PT, R8, 0x28, PT ;  /* 0x000000280800780c */ /* 0x000fe20003f24270 */
[----:B------:R-:W-:Y:S01]  /*3df0*/  LDSM.16.MT88.4 R96, [R225+0x2100] ;  /* 0x00210000e160783b */ /* 0x000fe20000004200 */
[----:B------:R-:W-:Y:S02]  /*3e00*/  FSEL R180, R73, -INF , P2 ;  /* 0xff80000049b47808 */ /* 0x000fe40001000000 */
[----:B------:R-:W-:Y:S02]  /*3e10*/  FMNMX.FTZ R135, R181, R135, !PT ;  /* 0x00000087b5877209 */ /* 0x000fe40007810000 */
[----:B------:R-:W-:Y:S02]  /*3e20*/  FSEL R186, R72, -INF , P4 ;  /* 0xff80000048ba7808 */ /* 0x000fe40002000000 */
[----:B------:R-:W-:Y:S02]  /*3e30*/  FSEL R179, R80, -INF , P4 ;  /* 0xff80000050b37808 */ /* 0x000fe40002000000 */
[----:B------:R-:W-:-:S02]  /*3e40*/  FSEL R177, R84, -INF , P4 ;  /* 0xff80000054b17808 */ /* 0x000fc40002000000 */
[----:B------:R-:W-:Y:S02]  /*3e50*/  FSEL R182, R68, -INF , P1 ;  /* 0xff80000044b67808 */ /* 0x000fe40000800000 */
[----:B------:R-:W-:Y:S02]  /*3e60*/  ISETP.GT.AND P4, PT, R8, 0x29, PT ;  /* 0x000000290800780c */ /* 0x000fe40003f84270 */
        /* <DEDUP_REMOVED lines=10> */
[----:B------:R-:W-:Y:S01]  /*3f10*/  FSEL R118, R92, -INF , P5 ;  /* 0xff8000005c767808 */ /* 0x000fe20002800000 */
[----:B------:R-:W-:Y:S01]  /*3f20*/  LDSM.16.MT88.4 R84, [R228+0x100] ;  /* 0x00010000e454783b */ /* 0x000fe20000004200 */
[----:B------:R-:W-:-:S02]  /*3f30*/  ISETP.GT.AND P5, PT, R8, 0x31, PT ;  /* 0x000000310800780c */ /* 0x000fc40003fa4270 */
[----:B-1----:R-:W-:Y:S01]  /*3f40*/  FSEL R231, R30, -INF , P6 ;  /* 0xff8000001ee77808 */ /* 0x002fe20003000000 */
[----:B------:R-:W-:Y:S01]  /*3f50*/  LDSM.16.MT88.4 R92, [R227+0x2900] ;  /* 0x00290000e35c783b */ /* 0x000fe20000004200 */
[----:B------:R-:W-:Y:S02]  /*3f60*/  FMNMX.FTZ R135, R183, R135, !PT ;  /* 0x00000087b7877209 */ /* 0x000fe40007810000 */
[----:B------:R-:W-:Y:S01]  /*3f70*/  ISETP.GT.AND P4, PT, R8, 0x38, PT ;  /* 0x000000380800780c */ /* 0x000fe20003f84270 */
[----:B------:R-:W-:Y:S01]  /*3f80*/  STL [R1+0x84], R231 ;  /* 0x000084e701007387 */ /* 0x000fe20000100800 */
[----:B------:R-:W-:Y:S02]  /*3f90*/  FSEL R209, R29, -INF , P5 ;  /* 0xff8000001dd17808 */ /* 0x000fe40002800000 */
[----:B------:R-:W-:Y:S02]  /*3fa0*/  FMNMX.FTZ R135, R231, R135, !PT ;  /* 0x00000087e7877209 */ /* 0x000fe40007810000 */
[----:B------:R-:W-:-:S02]  /*3fb0*/  FSEL R185, R45, -INF , P2 ;  /* 0xff8000002db97808 */ /* 0x000fc40001000000 */
[----:B------:R-:W-:Y:S02]  /*3fc0*/  FSEL R178, R75, -INF , P2 ;  /* 0xff8000004bb27808 */ /* 0x000fe40001000000 */
[----:B------:R-:W-:Y:S01]  /*3fd0*/  FSEL R170, R82, -INF , P2 ;  /* 0xff80000052aa7808 */ /* 0x000fe20001000000 */
[----:B------:R-:W-:Y:S01]  /*3fe0*/  LDSM.16.MT88.4 R72, [R226+0x900] ;  /* 0x00090000e248783b */ /* 0x000fe20000004200 */
[----:B------:R-:W-:Y:S02]  /*3ff0*/  ISETP.GT.AND P2, PT, R8, 0x39, PT ;  /* 0x000000390800780c */ /* 0x000fe40003f44270 */
[----:B--2---:R-:W-:Y:S02]  /*4000*/  FSEL R230, R22, -INF , P4 ;  /* 0xff80000016e67808 */ /* 0x004fe40002000000 */
[----:B------:R-:W-:Y:S02]  /*4010*/  FMNMX.FTZ R135, R209, R135, !PT ;  /* 0x00000087d1877209 */ /* 0x000fe40007810000 */
[----:B------:R-:W-:Y:S01]  /*4020*/  FSEL R208, R21, -INF , P2 ;  /* 0xff80000015d07808 */ /* 0x000fe20001000000 */
[----:B------:R-:W-:Y:S01]  /*4030*/  STL [R1+0x88], R230 ;  /* 0x000088e601007387 */ /* 0x000fe20000100800 */
[----:B------:R-:W-:-:S02]  /*4040*/  FMNMX.FTZ R135, R230, R135, !PT ;  /* 0x00000087e6877209 */ /* 0x000fc40007810000 */
[----:B------:R-:W-:Y:S02]  /*4050*/  FSEL R184, R70, -INF , P1 ;  /* 0xff80000046b87808 */ /* 0x000fe40000800000 */
[----:B------:R-:W-:Y:S01]  /*4060*/  FMNMX.FTZ R135, R208, R135, !PT ;  /* 0x00000087d0877209 */ /* 0x000fe20007810000 */
[----:B------:R-:W-:Y:S01]  /*4070*/  LDSM.16.MT88.4 R68, [R228+0x900] ;  /* 0x00090000e444783b */ /* 0x000fe20000004200 */
[----:B------:R-:W-:Y:S02]  /*4080*/  FSEL R171, R66, -INF , P1 ;  /* 0xff80000042ab7808 */ /* 0x000fe40000800000 */
[----:B------:R-:W-:Y:S01]  /*4090*/  FSEL R169, R44, -INF , P1 ;  /* 0xff8000002ca97808 */ /* 0x000fe20000800000 */
[----:B------:R-:W1:Y:S01]  /*40a0*/  SHFL.BFLY PT, R2, R135, 0x2, 0x1f ;  /* 0x0c401f0087027f89 */ /* 0x000e6200000e0000 */
[----:B---3--:R-:W-:Y:S02]  /*40b0*/  FSEL R229, R32, -INF , P6 ;  /* 0xff80000020e57808 */ /* 0x008fe40003000000 */
[----:B------:R-:W-:Y:S01]  /*40c0*/  FSEL R252, R31, -INF , P5 ;  /* 0xff8000001ffc7808 */ /* 0x000fe20002800000 */
[----:B------:R-:W-:Y:S01]  /*40d0*/  LDSM.16.MT88.4 R44, [R225+0x100] ;  /* 0x00010000e12c783b */ /* 0x000fe20000004200 */
[----:B----4-:R-:W-:-:S02]  /*40e0*/  FSEL R224, R28, -INF , P4 ;  /* 0xff8000001ce07808 */ /* 0x010fc40002000000 */
[----:B------:R-:W-:Y:S02]  /*40f0*/  FSEL R210, R27, -INF , P2 ;  /* 0xff8000001bd27808 */ /* 0x000fe40001000000 */
[----:B------:R-:W-:Y:S02]  /*4100*/  FMNMX.FTZ R0, R108, R109, !PT ;  /* 0x0000006d6c007209 */ /* 0x000fe40007810000 */
[----:B------:R-:W-:Y:S02]  /*4110*/  FSEL R214, R52, -INF , P6 ;  /* 0xff80000034d67808 */ /* 0x000fe40003000000 */
[----:B------:R-:W-:Y:S02]  /*4120*/  FMNMX.FTZ R0, R110, R0, !PT ;  /* 0x000000006e007209 */ /* 0x000fe40007810000 */
[----:B------:R-:W-:Y:S02]  /*4130*/  FSEL R207, R53, -INF , P5 ;  /* 0xff80000035cf7808 */ /* 0x000fe40002800000 */
[----:B------:R-:W-:-:S02]  /*4140*/  FMNMX.FTZ R0, R111, R0, !PT ;  /* 0x000000006f007209 */ /* 0x000fc40007810000 */
[----:B------:R-:W-:Y:S02]  /*4150*/  FSEL R206, R33, -INF , P4 ;  /* 0xff80000021ce7808 */ /* 0x000fe40002000000 */
[----:B------:R-:W-:Y:S02]  /*4160*/  FMNMX.FTZ R0, R116, R0, !PT ;  /* 0x0000000074007209 */ /* 0x000fe40007810000 */
[----:B------:R-:W-:Y:S02]  /*4170*/  FSEL R205, R34, -INF , P2 ;  /* 0xff80000022cd7808 */ /* 0x000fe40001000000 */
[----:B-1----:R-:W-:Y:S02]  /*4180*/  FMNMX.FTZ R135, R135, R2, !PT ;  /* 0x0000000287877209 */ /* 0x002fe40007810000 */
[----:B------:R-:W-:Y:S02]  /*4190*/  FMNMX.FTZ R0, R117, R0, !PT ;  /* 0x0000000075007209 */ /* 0x000fe40007810000 */
[----:B------:R-:W-:Y:S01]  /*41a0*/  FSEL R195, R37, -INF , P6 ;  /* 0xff80000025c37808 */ /* 0x000fe20003000000 */
[----:B------:R-:W1:Y:S01]  /*41b0*/  SHFL.BFLY PT, R2, R135, 0x1, 0x1f ;  /* 0x0c201f0087027f89 */ /* 0x000e6200000e0000 */
[----:B------:R-:W-:-:S02]  /*41c0*/  FMNMX.FTZ R0, R120, R0, !PT ;  /* 0x0000000078007209 */ /* 0x000fc40007810000 */
[----:B------:R-:W-:Y:S02]  /*41d0*/  FSEL R194, R36, -INF , P5 ;  /* 0xff80000024c27808 */ /* 0x000fe40002800000 */
[----:B------:R-:W-:Y:S02]  /*41e0*/  FMNMX.FTZ R0, R118, R0, !PT ;  /* 0x0000000076007209 */ /* 0x000fe40007810000 */
[----:B------:R-:W-:Y:S02]  /*41f0*/  FSEL R193, R35, -INF , P4 ;  /* 0xff80000023c17808 */ /* 0x000fe40002000000 */
[----:B------:R-:W-:Y:S02]  /*4200*/  FMNMX.FTZ R0, R177, R0, !PT ;  /* 0x00000000b1007209 */ /* 0x000fe40007810000 */
[----:B------:R-:W-:Y:S02]  /*4210*/  FSEL R187, R54, -INF , P2 ;  /* 0xff80000036bb7808 */ /* 0x000fe40001000000 */
[----:B------:R-:W-:Y:S01]  /*4220*/  FMNMX.FTZ R0, R170, R0, !PT ;  /* 0x00000000aa007209 */ /* 0x000fe20007810000 */
[----:B------:R-:W-:Y:S03]  /*4230*/  LDSM.16.MT88.4 R52, [R228+0x2900] ;  /* 0x00290000e434783b */ /* 0x000fe60000004200 */
[----:B------:R-:W-:-:S02]  /*4240*/  FMNMX.FTZ R0, R169, R0, !PT ;  /* 0x00000000a9007209 */ /* 0x000fc40007810000 */
[----:B-1----:R-:W-:Y:S02]  /*4250*/  FMNMX.FTZ R135, R135, R2, !PT ;  /* 0x0000000287877209 */ /* 0x002fe40007810000 */
[----:B------:R-:W-:Y:S02]  /*4260*/  FMNMX.FTZ R2, R11, R14, !PT ;  /* 0x0000000e0b027209 */ /* 0x000fe40007810000 */
[C---:B------:R-:W-:Y:S01]  /*4270*/  FSETP.NEU.FTZ.AND P1, PT, R135.reuse, -INF , PT ;  /* 0xff8000008700780b */ /* 0x040fe20003f3d000 */
[----:B------:R-:W-:Y:S01]  /*4280*/  FMUL.FTZ R13, R135, c[0x0][0x2d0] ;  /* 0x0000b400870d7a20 */ /* 0x000fe20000410000 */
[----:B------:R-:W-:Y:S01]  /*4290*/  FMNMX.FTZ R2, R15, R2, !PT ;  /* 0x000000020f027209 */ /* 0x000fe20007810000 */
[----:B------:R-:W-:Y:S03]  /*42a0*/  STL [R1+0x8c], R135 ;  /* 0x00008c8701007387 */ /* 0x000fe60000100800 */
[----:B------:R-:W-:Y:S01]  /*42b0*/  FMNMX.FTZ R2, R16, R2, !PT ;  /* 0x0000000210027209 */ /* 0x000fe20007810000 */
[----:B------:R-:W-:Y:S01]  /*42c0*/  STL [R1+0x90], R229 ;  /* 0x000090e501007387 */ /* 0x000fe20000100800 */
[----:B------:R-:W-:-:S02]  /*42d0*/  FSEL R13, R13, RZ, P1 ;  /* 0x000000ff0d0d7208 */ /* 0x000fc40000800000 */
[----:B------:R-:W-:Y:S02]  /*42e0*/  FMNMX.FTZ R2, R23, R2, !PT ;  /* 0x0000000217027209 */ /* 0x000fe40007810000 */
[----:B------:R-:W-:Y:S02]  /*42f0*/  ISETP.GT.AND P1, PT, R8, 0x29, PT ;  /* 0x000000290800780c */ /* 0x000fe40003f24270 */
[----:B------:R-:W-:Y:S02]  /*4300*/  FMNMX.FTZ R2, R24, R2, !PT ;  /* 0x0000000218027209 */ /* 0x000fe40007810000 */
[----:B------:R-:W-:Y:S02]  /*4310*/  FSEL R176, R40, -INF , P1 ;  /* 0xff80000028b07808 */ /* 0x000fe40000800000 */
[----:B------:R-:W-:-:S04]  /*4320*/  FMNMX.FTZ R2, R25, R2, !PT ;  /* 0x0000000219027209 */ /* 0x000fc80007810000 */
        /* <DEDUP_REMOVED lines=8> */
[----:B------:R-:W-:-:S05]  /*43b0*/  FMNMX.FTZ R2, R210, R2, !PT ;  /* 0x00000002d2027209 */ /* 0x000fca0007810000 */
[----:B------:R-:W1:Y:S02]  /*43c0*/  SHFL.BFLY PT, R5, R2, 0x2, 0x1f ;  /* 0x0c401f0002057f89 */ /* 0x000e6400000e0000 */
[----:B-1----:R-:W-:-:S05]  /*43d0*/  FMNMX.FTZ R2, R2, R5, !PT ;  /* 0x0000000502027209 */ /* 0x002fca0007810000 */
[----:B------:R-:W1:Y:S02]  /*43e0*/  SHFL.BFLY PT, R5, R2, 0x1, 0x1f ;  /* 0x0c201f0002057f89 */ /* 0x000e6400000e0000 */
[----:B-1----:R-:W-:Y:S01]  /*43f0*/  FMNMX.FTZ R2, R2, R5, !PT ;  /* 0x0000000502027209 */ /* 0x002fe20007810000 */
[----:B------:R-:W-:-:S03]  /*4400*/  FFMA.FTZ R5, R6, c[0x0][0x2d0], -R13 ;  /* 0x0000b40006057a23 */ /* 0x000fc6000001080d */
[C---:B------:R-:W-:Y:S01]  /*4410*/  FSETP.NEU.FTZ.AND P1, PT, R2.reuse, -INF , PT ;  /* 0xff8000000200780b */ /* 0x040fe20003f3d000 */
[----:B------:R-:W-:Y:S01]  /*4420*/  FMUL.FTZ R12, R2, c[0x0][0x2d0] ;  /* 0x0000b400020c7a20 */ /* 0x000fe20000410000 */
[----:B------:R1:W-:Y:S04]  /*4430*/  MUFU.EX2 R235, R5 ;  /* 0x0000000500eb7308 */ /* 0x0003e80000000800 */
[----:B------:R-:W-:Y:S02]  /*4440*/  FSEL R12, R12, RZ, P1 ;  /* 0x000000ff0c0c7208 */ /* 0x000fe40000800000 */
[----:B------:R-:W-:Y:S01]  /*4450*/  ISETP.GT.AND P1, PT, R8, 0x29, PT ;  /* 0x000000290800780c */ /* 0x000fe20003f24270 */
[----:B------:R-:W-:Y:S02]  /*4460*/  FFMA.FTZ R8, R17, c[0x0][0x2d0], -R13 ;  /* 0x0000b40011087a23 */ /* 0x000fe4000001080d */
[--C-:B------:R-:W-:Y:S01]  /*4470*/  FFMA.FTZ R3, R15, c[0x0][0x2d0], -R12.reuse ;  /* 0x0000b4000f037a23 */ /* 0x100fe2000001080c */
[----:B------:R-:W-:Y:S01]  /*4480*/  FSEL R168, R65, -INF , P1 ;  /* 0xff80000041a87808 */ /* 0x000fe20000800000 */
[----:B------:R-:W-:Y:S01]  /*4490*/  FFMA.FTZ R4, R11, c[0x0][0x2d0], -R12 ;  /* 0x0000b4000b047a23 */ /* 0x000fe2000001080c */
[----:B------:R2:W-:Y:S01]  /*44a0*/  MUFU.EX2 R244, R8 ;  /* 0x0000000800f47308 */ /* 0x0005e20000000800 */
[----:B------:R-:W-:-:S02]  /*44b0*/  FSEL R138, R67, -INF , P1 ;  /* 0xff800000438a7808 */ /* 0x000fc40000800000 */
[----:B------:R-:W-:Y:S01]  /*44c0*/  FMNMX.FTZ R0, R168, R0, !PT ;  /* 0x00000000a8007209 */ /* 0x000fe20007810000 */
[----:B-1----:R-:W-:Y:S01]  /*44d0*/  FFMA.FTZ R5, R7, c[0x0][0x2d0], -R13 ;  /* 0x0000b40007057a23 */ /* 0x002fe2000001080d */
[----:B------:R-:W-:Y:S02]  /*44e0*/  LDSM.16.MT88.4 R64, [R227+0x900] ;  /* 0x00090000e340783b */ /* 0x000fe40000004200 */
[----:B------:R-:W-:Y:S01]  /*44f0*/  FMNMX.FTZ R0, R214, R0, !PT ;  /* 0x00000000d6007209 */ /* 0x000fe20007810000 */
[----:B------:R1:W-:Y:S03]  /*4500*/  MUFU.EX2 R213, R3 ;  /* 0x0000000300d57308 */ /* 0x0003e60000000800 */
[----:B------:R-:W-:-:S04]  /*4510*/  FMNMX.FTZ R0, R207, R0, !PT ;  /* 0x00000000cf007209 */ /* 0x000fc80007810000 */
[----:B------:R-:W-:Y:S01]  /*4520*/  FMNMX.FTZ R0, R206, R0, !PT ;  /* 0x00000000ce007209 */ /* 0x000fe20007810000 */
[----:B------:R3:W-:Y:S01]  /*4530*/  MUFU.EX2 R238, R5 ;  /* 0x0000000500ee7308 */ /* 0x0007e20000000800 */
[----:B--2---:R-:W-:Y:S02]  /*4540*/  FFMA.FTZ R8, R18, c[0x0][0x2d0], -R13 ;  /* 0x0000b40012087a23 */ /* 0x004fe4000001080d */
[----:B------:R-:W-:Y:S01]  /*4550*/  FMNMX.FTZ R0, R205, R0, !PT ;  /* 0x00000000cd007209 */ /* 0x000fe20007810000 */
[----:B-1----:R-:W-:-:S04]  /*4560*/  FFMA.FTZ R3, R16, c[0x0][0x2d0], -R12 ;  /* 0x0000b40010037a23 */ /* 0x002fc8000001080c */
[----:B------:R1:W-:Y:S01]  /*4570*/  MUFU.EX2 R243, R4 ;  /* 0x0000000400f37308 */ /* 0x0003e20000000800 */
[----:B---3--:R-:W-:-:S07]  /*4580*/  FFMA.FTZ R5, R9, c[0x0][0x2d0], -R13 ;  /* 0x0000b40009057a23 */ /* 0x008fce000001080d */
[----:B------:R2:W3:Y:S01]  /*4590*/  MUFU.EX2 R233, R3 ;  /* 0x0000000300e97308 */ /* 0x0004e20000000800 */
[----:B------:R-:W4:Y:S07]  /*45a0*/  SHFL.BFLY PT, R9, R0, 0x2, 0x1f ;  /* 0x0c401f0000097f89 */ /* 0x000f2e00000e0000 */
[----:B------:R4:W-:Y:S01]  /*45b0*/  MUFU.EX2 R173, R5 ;  /* 0x0000000500ad7308 */ /* 0x0009e20000000800 */
[----:B-1----:R-:W-:Y:S01]  /*45c0*/  FFMA.FTZ R4, R14, c[0x0][0x2d0], -R12 ;  /* 0x0000b4000e047a23 */ /* 0x002fe2000001080c */
[----:B--2---:R-:W-:-:S06]  /*45d0*/  FMNMX.FTZ R3, R119, R121, !PT ;  /* 0x0000007977037209 */ /* 0x004fcc0007810000 */
[----:B------:R1:W-:Y:S01]  /*45e0*/  MUFU.EX2 R211, R8 ;  /* 0x0000000800d37308 */ /* 0x0003e20000000800 */
[----:B---3--:R-:W-:Y:S02]  /*45f0*/  F2FP.PACK_AB R7, R233, R213 ;  /* 0x000000d5e907723e */ /* 0x008fe400000000ff */
[----:B------:R-:W-:-:S04]  /*4600*/  FMNMX.FTZ R3, R122, R3, !PT ;  /* 0x000000037a037209 */ /* 0x000fc80007810000 */
[----:B------:R-:W-:Y:S01]  /*4610*/  FMNMX.FTZ R3, R123, R3, !PT ;  /* 0x000000037b037209 */ /* 0x000fe20007810000 */
[----:B----4-:R-:W-:Y:S01]  /*4620*/  FFMA.FTZ R5, R10, c[0x0][0x2d0], -R13 ;  /* 0x0000b4000a057a23 */ /* 0x010fe2000001080d */
[----:B------:R2:W-:Y:S02]  /*4630*/  MUFU.EX2 R239, R4 ;  /* 0x0000000400ef7308 */ /* 0x0005e40000000800 */
[----:B------:R-:W-:-:S04]  /*4640*/  FMNMX.FTZ R3, R132, R3, !PT ;  /* 0x0000000384037209 */ /* 0x000fc80007810000 */
[----:B------:R-:W-:Y:S01]  /*4650*/  FMNMX.FTZ R3, R133, R3, !PT ;  /* 0x0000000385037209 */ /* 0x000fe20007810000 */
[----:B-1----:R-:W-:Y:S01]  /*4660*/  FFMA.FTZ R8, R19, c[0x0][0x2d0], -R13 ;  /* 0x0000b40013087a23 */ /* 0x002fe2000001080d */
[----:B------:R-:W1:Y:S02]  /*4670*/  MUFU.EX2 R234, R5 ;  /* 0x0000000500ea7308 */ /* 0x000e640000000800 */
[----:B------:R-:W-:-:S04]  /*4680*/  FMNMX.FTZ R3, R134, R3, !PT ;  /* 0x0000000386037209 */ /* 0x000fc80007810000 */
[----:B------:R-:W-:Y:S02]  /*4690*/  FMNMX.FTZ R3, R139, R3, !PT ;  /* 0x000000038b037209 */ /* 0x000fe40007810000 */
[----:B------:R3:W-:Y:S01]  /*46a0*/  MUFU.EX2 R237, R8 ;  /* 0x0000000800ed7308 */ /* 0x0007e20000000800 */
[----:B--2---:R-:W-:Y:S02]  /*46b0*/  F2FP.PACK_AB R4, R238, R235 ;  /* 0x000000ebee04723e */ /* 0x004fe400000000ff */
[----:B------:R-:W-:-:S04]  /*46c0*/  FMNMX.FTZ R3, R179, R3, !PT ;  /* 0x00000003b3037209 */ /* 0x000fc80007810000 */
[----:B------:R-:W-:Y:S02]  /*46d0*/  FMNMX.FTZ R3, R178, R3, !PT ;  /* 0x00000003b2037209 */ /* 0x000fe40007810000 */
[----:B-1----:R-:W-:Y:S02]  /*46e0*/  F2FP.PACK_AB R6, R234, R173 ;  /* 0x000000adea06723e */ /* 0x002fe400000000ff */
[----:B------:R-:W-:Y:S02]  /*46f0*/  FMNMX.FTZ R3, R171, R3, !PT ;  /* 0x00000003ab037209 */ /* 0x000fe40007810000 */
[----:B------:R-:W-:Y:S02]  /*4700*/  F2FP.PACK_AB R5, R239, R243 ;  /* 0x000000f3ef05723e */ /* 0x000fe400000000ff */
[----:B------:R-:W-:Y:S01]  /*4710*/  FMNMX.FTZ R3, R138, R3, !PT ;  /* 0x000000038a037209 */ /* 0x000fe20007810000 */
[----:B---3--:R-:W-:-:S03]  /*4720*/  FFMA.FTZ R8, R20, c[0x0][0x2d0], -R13 ;  /* 0x0000b40014087a23 */ /* 0x008fc6000001080d */
[----:B------:R-:W-:Y:S01]  /*4730*/  FMNMX.FTZ R3, R195, R3, !PT ;  /* 0x00000003c3037209 */ /* 0x000fe20007810000 */
[----:B------:R1:W2:Y:S01]  /*4740*/  MUFU.EX2 R212, R8 ;  /* 0x0000000800d47308 */ /* 0x0002a20000000800 */
[----:B------:R-:W-:Y:S02]  /*4750*/  HMMA.16816.F32 R160, R4, R88, RZ ;  /* 0x0000005804a0723c */ /* 0x000fe400000018ff */
[----:B------:R-:W-:-:S04]  /*4760*/  FMNMX.FTZ R3, R194, R3, !PT ;  /* 0x00000003c2037209 */ /* 0x000fc80007810000 */
[----:B------:R-:W-:Y:S02]  /*4770*/  FMNMX.FTZ R3, R193, R3, !PT ;  /* 0x00000003c1037209 */ /* 0x000fe40007810000 */
[C---:B------:R-:W-:Y:S02]  /*4780*/  HMMA.16816.F32 R152, R4.reuse, R96, RZ ;  /* 0x000000600498723c */ /* 0x040fe400000018ff */
[----:B------:R-:W-:Y:S02]  /*4790*/  FMNMX.FTZ R14, R187, R3, !PT ;  /* 0x00000003bb0e7209 */ /* 0x000fe40007810000 */
[----:B------:R-:W-:Y:S01]  /*47a0*/  FMNMX.FTZ R3, R0, R9, !PT ;  /* 0x0000000900037209 */ /* 0x000fe20007810000 */
[--C-:B------:R-:W-:Y:S02]  /*47b0*/  FFMA.FTZ R0, R26, c[0x0][0x2d0], -R12.reuse ;  /* 0x0000b4001a007a23 */ /* 0x100fe4000001080c */
[--C-:B-1----:R-:W-:Y:S01]  /*47c0*/  FFMA.FTZ R8, R23, c[0x0][0x2d0], -R12.reuse ;  /* 0x0000b40017087a23 */ /* 0x102fe2000001080c */
[----:B------:R-:W1:Y:S01]  /*47d0*/  SHFL.BFLY PT, R15, R14, 0x2, 0x1f ;  /* 0x0c401f000e0f7f89 */ /* 0x000e6200000e0000 */
[----:B------:R1:W-:Y:S01]  /*47e0*/  MUFU.EX2 R229, R0 ;  /* 0x0000000000e57308 */ /* 0x0003e20000000800 */
[----:B--2---:R-:W-:Y:S01]  /*47f0*/  F2FP.PACK_AB R10, R212, R237 ;  /* 0x000000edd40a723e */ /* 0x004fe200000000ff */
[C---:B------:R-:W-:Y:S01]  /*4800*/  HMMA.16816.F32 R140, R4.reuse, R104, RZ ;  /* 0x00000068048c723c */ /* 0x040fe200000018ff */
[----:B------:R-:W2:Y:S05]  /*4810*/  SHFL.BFLY PT, R16, R3, 0x1, 0x1f ;  /* 0x0c201f0003107f89 */ /* 0x000eaa00000e0000 */
[----:B------:R3:W-:Y:S02]  /*4820*/  MUFU.EX2 R172, R8 ;  /* 0x0000000800ac7308 */ /* 0x0007e40000000800 */
[C---:B------:R-:W-:Y:S08]  /*4830*/  HMMA.16816.F32 R148, R4.reuse, R44, RZ ;  /* 0x0000002c0494723c */ /* 0x040ff000000018ff */
[----:B------:R-:W-:Y:S01]  /*4840*/  HMMA.16816.F32 R156, R4, R48, RZ ;  /* 0x00000030049c723c */ /* 0x000fe200000018ff */
[----:B-1----:R-:W-:Y:S01]  /*4850*/  FMNMX.FTZ R0, R14, R15, !PT ;  /* 0x0000000f0e007209 */ /* 0x002fe20007810000 */
[----:B---3--:R-:W-:-:S06]  /*4860*/  FFMA.FTZ R8, R24, c[0x0][0x2d0], -R12 ;  /* 0x0000b40018087a23 */ /* 0x008fcc000001080c */
[C---:B------:R-:W-:Y:S01]  /*4870*/  HMMA.16816.F32 R164, R4.reuse, R84, RZ ;  /* 0x0000005404a4723c */ /* 0x040fe200000018ff */
[----:B--2---:R-:W-:Y:S01]  /*4880*/  FMNMX.FTZ R137, R3, R16, !PT ;  /* 0x0000001003897209 */ /* 0x004fe20007810000 */
[----:B------:R1:W2:Y:S03]  /*4890*/  MUFU.EX2 R240, R8 ;  /* 0x0000000800f07308 */ /* 0x0002a60000000800 */
[C---:B------:R-:W-:Y:S01]  /*48a0*/  FSETP.NEU.FTZ.AND P1, PT, R137.reuse, -INF , PT ;  /* 0xff8000008900780b */ /* 0x040fe20003f3d000 */
[----:B------:R-:W-:Y:S02]  /*48b0*/  FMUL.FTZ R3, R137, c[0x0][0x2d0] ;  /* 0x0000b40089037a20 */ /* 0x000fe40000410000 */
[----:B------:R-:W-:Y:S03]  /*48c0*/  HMMA.16816.F32 R144, R4, R100, RZ ;  /* 0x000000640490723c */ /* 0x000fe600000018ff */
[----:B------:R-:W-:-:S05]  /*48d0*/  FSEL R3, R3, RZ, P1 ;  /* 0x000000ff03037208 */ /* 0x000fca0000800000 */
[----:B------:R-:W-:Y:S01]  /*48e0*/  HMMA.16816.F32 R124, R4, R128, RZ ;  /* 0x00000080047c723c */ /* 0x000fe200000018ff */
[----:B-1----:R-:W-:Y:S01]  /*48f0*/  FFMA.FTZ R8, R25, c[0x0][0x2d0], -R12 ;  /* 0x0000b40019087a23 */ /* 0x002fe2000001080c */
[----:B--2---:R-:W-:-:S03]  /*4900*/  F2FP.PACK_AB R9, R240, R172 ;  /* 0x000000acf009723e */ /* 0x004fc600000000ff */
[----:B------:R1:W2:Y:S03]  /*4910*/  MUFU.EX2 R236, R8 ;  /* 0x0000000800ec7308 */ /* 0x0002a60000000800 */
[C---:B------:R-:W-:Y:S08]  /*4920*/  HMMA.16816.F32 R112, R4.reuse, R46, RZ ;  /* 0x0000002e0470723c */ /* 0x040ff000000018ff */
[----:B------:R-:W-:Y:S01]  /*4930*/  HMMA.16816.F32 R80, R4, R50, RZ ;  /* 0x000000320450723c */ /* 0x000fe200000018ff */
[----:B-1----:R-:W-:-:S02]  /*4940*/  F2FP.PACK_AB R8, R211, R244 ;  /* 0x000000f4d308723e */ /* 0x002fc400000000ff */
[----:B--2---:R-:W-:-:S05]  /*4950*/  F2FP.PACK_AB R11, R229, R236 ;  /* 0x000000ece50b723e */ /* 0x004fca00000000ff */
[----:B------:R-:W-:Y:S08]  /*4960*/  HMMA.16816.F32 R40, R4, R86, RZ ;  /* 0x000000560428723c */ /* 0x000ff000000018ff */
[----:B------:R-:W-:Y:S08]  /*4970*/  HMMA.16816.F32 R16, R8, R64, R160 ;  /* 0x000000400810723c */ /* 0x000ff000000018a0 */
[C---:B------:R-:W-:Y:S08]  /*4980*/  HMMA.16816.F32 R36, R4.reuse, R90, RZ ;  /* 0x0000005a0424723c */ /* 0x040ff000000018ff */
[C---:B------:R-:W-:Y:S08]  /*4990*/  HMMA.16816.F32 R32, R4.reuse, R98, RZ ;  /* 0x000000620420723c */ /* 0x040ff000000018ff */
[----:B------:R-:W-:Y:S01]  /*49a0*/  HMMA.16816.F32 R28, R4, R102, RZ ;  /* 0x00000066041c723c */ /* 0x000fe200000018ff */
[----:B------:R-:W-:Y:S01]  /*49b0*/  MOV R163, R19 ;  /* 0x0000001300a37202 */ /* 0x000fe20000000f00 */
[----:B------:R-:W-:Y:S01]  /*49c0*/  IMAD.MOV.U32 R162, RZ, RZ, R17 ;  /* 0x000000ffffa27224 */ /* 0x000fe200078e0011 */
[----:B------:R-:W-:Y:S01]  /*49d0*/  MOV R160, R16 ;  /* 0x0000001000a07202 */ /* 0x000fe20000000f00 */
[----:B------:R-:W-:-:S04]  /*49e0*/  IMAD.MOV.U32 R161, RZ, RZ, R18 ;  /* 0x000000ffffa17224 */ /* 0x000fc800078e0012 */
[C---:B------:R-:W-:Y:S08]  /*49f0*/  HMMA.16816.F32 R24, R4.reuse, R106, RZ ;  /* 0x0000006a0418723c */ /* 0x040ff000000018ff */
[----:B------:R-:W-:Y:S01]  /*4a00*/  HMMA.16816.F32 R20, R4, R130, RZ ;  /* 0x000000820414723c */ /* 0x000fe200000018ff */
[----:B------:R-:W1:Y:S06]  /*4a10*/  SHFL.BFLY PT, R5, R0, 0x1, 0x1f ;  /* 0x0c201f0000057f89 */ /* 0x000e6c00000e0000 */
[--C-:B------:R-:W-:Y:S01]  /*4a20*/  FFMA.FTZ R4, R108, c[0x0][0x2d0], -R3.reuse ;  /* 0x0000b4006c047a23 */ /* 0x100fe20000010803 */
[C---:B------:R-:W-:Y:S03]  /*4a30*/  HMMA.16816.F32 R16, R8.reuse, R60, R152 ;  /* 0x0000003c0810723c */ /* 0x040fe60000001898 */
[----:B------:R2:W-:Y:S05]  /*4a40*/  MUFU.EX2 R204, R4 ;  /* 0x0000000400cc7308 */ /* 0x0005ea0000000800 */
[C---:B------:R-:W-:Y:S08]  /*4a50*/  HMMA.16816.F32 R140, R8.reuse, R52, R140 ;  /* 0x00000034088c723c */ /* 0x040ff0000000188c */
[----:B------:R-:W-:Y:S01]  /*4a60*/  HMMA.16816.F32 R200, R8, R72, R156 ;  /* 0x0000004808c8723c */ /* 0x000fe2000000189c */
[----:B-1----:R-:W-:Y:S01]  /*4a70*/  FMNMX.FTZ R136, R0, R5, !PT ;  /* 0x0000000500887209 */ /* 0x002fe20007810000 */
[----:B------:R-:W-:-:S02]  /*4a80*/  FFMA.FTZ R0, R111, c[0x0][0x2d0], -R3 ;  /* 0x0000b4006f007a23 */ /* 0x000fc40000010803 */
[----:B--2---:R-:W-:Y:S01]  /*4a90*/  FFMA.FTZ R4, R109, c[0x0][0x2d0], -R3 ;  /* 0x0000b4006d047a23 */ /* 0x004fe20000010803 */
[----:B------:R-:W-:-:S03]  /*4aa0*/  FSETP.NEU.FTZ.AND P1, PT, R136, -INF , PT ;  /* 0xff8000008800780b */ /* 0x000fc60003f3d000 */
[----:B------:R1:W2:Y:S01]  /*4ab0*/  MUFU.EX2 R192, R4 ;  /* 0x0000000400c07308 */ /* 0x0002a20000000800 */
[----:B------:R-:W-:Y:S01]  /*4ac0*/  IMAD.MOV.U32 R159, RZ, RZ, R19 ;  /* 0x000000ffff9f7224 */ /* 0x000fe200078e0013 */
[----:B------:R-:W-:Y:S01]  /*4ad0*/  MOV R157, R16 ;  /* 0x00000010009d7202 */ /* 0x000fe20000000f00 */
[----:B------:R-:W-:Y:S01]  /*4ae0*/  IMAD.MOV.U32 R158, RZ, RZ, R18 ;  /* 0x000000ffff9e7224 */ /* 0x000fe200078e0012 */
[----:B------:R-:W-:Y:S01]  /*4af0*/  HMMA.16816.F32 R216, R8, R68, R164 ;  /* 0x0000004408d8723c */ /* 0x000fe200000018a4 */
[----:B------:R-:W-:-:S03]  /*4b00*/  IMAD.MOV.U32 R156, RZ, RZ, R17 ;  /* 0x000000ffff9c7224 */ /* 0x000fc600078e0011 */
[----:B------:R-:W-:-:S04]  /*4b10*/  MOV R6, R141 ;  /* 0x0000008d00067202 */ /* 0x000fc80000000f00 */
[C---:B------:R-:W-:Y:S01]  /*4b20*/  HMMA.16816.F32 R16, R8.reuse, R56, R144 ;  /* 0x000000380810723c */ /* 0x040fe20000001890 */
[----:B-1----:R-:W-:Y:S02]  /*4b30*/  FFMA.FTZ R4, R110, c[0x0][0x2d0], -R3 ;  /* 0x0000b4006e047a23 */ /* 0x002fe40000010803 */
[----:B------:R1:W-:Y:S05]  /*4b40*/  MUFU.EX2 R110, R0 ;  /* 0x00000000006e7308 */ /* 0x0003ea0000000800 */
[C---:B------:R-:W-:Y:S03]  /*4b50*/  HMMA.16816.F32 R124, R8.reuse, R92, R124 ;  /* 0x0000005c087c723c */ /* 0x040fe6000000187c */
[----:B------:R3:W4:Y:S05]  /*4b60*/  MUFU.EX2 R15, R4 ;  /* 0x00000004000f7308 */ /* 0x00072a0000000800 */
[----:B------:R-:W-:Y:S01]  /*4b70*/  HMMA.16816.F32 R36, R8, R66, R36 ;  /* 0x000000420824723c */ /* 0x000fe20000001824 */
[----:B------:R-:W-:Y:S01]  /*4b80*/  IMAD.MOV.U32 R191, RZ, RZ, R216 ;  /* 0x000000ffffbf7224 */ /* 0x000fe200078e00d8 */
[----:B------:R-:W-:Y:S01]  /*4b90*/  MOV R190, R217 ;  /* 0x000000d900be7202 */ /* 0x000fe20000000f00 */
[----:B------:R-:W-:-:S02]  /*4ba0*/  IMAD.MOV.U32 R189, RZ, RZ, R218 ;  /* 0x000000ffffbd7224 */ /* 0x000fc400078e00da */
[----:B------:R-:W-:Y:S02]  /*4bb0*/  IMAD.MOV.U32 R188, RZ, RZ, R219 ;  /* 0x000000ffffbc7224 */ /* 0x000fe400078e00db */
[----:B-1----:R-:W-:Y:S01]  /*4bc0*/  FMUL.FTZ R0, R136, c[0x0][0x2d0] ;  /* 0x0000b40088007a20 */ /* 0x002fe20000410000 */
[C---:B------:R-:W-:Y:S01]  /*4bd0*/  HMMA.16816.F32 R196, R8.reuse, R76, R148 ;  /* 0x0000004c08c4723c */ /* 0x040fe20000001894 */
[----:B------:R-:W-:Y:S01]  /*4be0*/  IMAD.MOV.U32 R144, RZ, RZ, R16 ;  /* 0x000000ffff907224 */ /* 0x000fe200078e0010 */
[----:B------:R-:W-:Y:S01]  /*4bf0*/  MOV R145, R19 ;  /* 0x0000001300917202 */ /* 0x000fe20000000f00 */
[----:B------:R-:W-:Y:S01]  /*4c00*/  IMAD.MOV.U32 R16, RZ, RZ, R140 ;  /* 0x000000ffff107224 */ /* 0x000fe200078e008c */
[----:B------:R-:W-:Y:S01]  /*4c10*/  FSEL R0, R0, RZ, P1 ;  /* 0x000000ff00007208 */ /* 0x000fe20000800000 */
[----:B------:R-:W-:Y:S01]  /*4c20*/  IMAD.MOV.U32 R146, RZ, RZ, R18 ;  /* 0x000000ffff927224 */ /* 0x000fe200078e0012 */
[----:B------:R-:W-:Y:S01]  /*4c30*/  MOV R18, R142 ;  /* 0x0000008e00127202 */ /* 0x000fe20000000f00 */
[----:B---3--:R-:W-:Y:S01]  /*4c40*/  FFMA.FTZ R4, R116, c[0x0][0x2d0], -R3 ;  /* 0x0000b40074047a23 */ /* 0x008fe20000010803 */
[----:B------:R-:W-:Y:S01]  /*4c50*/  MOV R231, R126 ;  /* 0x0000007e00e77202 */ /* 0x000fe20000000f00 */
[----:B------:R-:W-:Y:S01]  /*4c60*/  IMAD.MOV.U32 R135, RZ, RZ, R124 ;  /* 0x000000ffff877224 */ /* 0x000fe200078e007c */
[----:B------:R-:W-:Y:S01]  /*4c70*/  HMMA.16816.F32 R148, R8, R78, R112 ;  /* 0x0000004e0894723c */ /* 0x000fe20000001870 */
[----:B------:R1:W-:Y:S01]  /*4c80*/  MUFU.EX2 R232, R4 ;  /* 0x0000000400e87308 */ /* 0x0003e20000000800 */
[----:B------:R-:W-:-:S02]  /*4c90*/  IMAD.MOV.U32 R230, RZ, RZ, R125 ;  /* 0x000000ffffe67224 */ /* 0x000fc400078e007d */
[----:B------:R-:W-:Y:S02]  /*4ca0*/  IMAD.MOV.U32 R14, RZ, RZ, R127 ;  /* 0x000000ffff0e7224 */ /* 0x000fe400078e007f */
[----:B------:R-:W-:Y:S02]  /*4cb0*/  IMAD.MOV.U32 R19, RZ, RZ, R17 ;  /* 0x000000ffff137224 */ /* 0x000fe400078e0011 */
[C---:B------:R-:W-:Y:S01]  /*4cc0*/  HMMA.16816.F32 R164, R8.reuse, R74, R80 ;  /* 0x0000004a08a4723c */ /* 0x040fe20000001850 */
[----:B------:R-:W-:Y:S02]  /*4cd0*/  IMAD.MOV.U32 R17, RZ, RZ, R143 ;  /* 0x000000ffff117224 */ /* 0x000fe400078e008f */
[----:B------:R-:W-:Y:S02]  /*4ce0*/  IMAD.MOV.U32 R7, RZ, RZ, R36 ;  /* 0x000000ffff077224 */ /* 0x000fe400078e0024 */
[----:B------:R-:W-:Y:S02]  /*4cf0*/  IMAD.MOV.U32 R5, RZ, RZ, R39 ;  /* 0x000000ffff057224 */ /* 0x000fe400078e0027 */
[----:B------:R-:W-:Y:S01]  /*4d00*/  IMAD.MOV.U32 R81, RZ, RZ, R37 ;  /* 0x000000ffff517224 */ /* 0x000fe200078e0025 */
[----:B------:R-:W-:Y:S01]  /*4d10*/  HMMA.16816.F32 R124, R8, R70, R40 ;  /* 0x00000046087c723c */ /* 0x000fe20000001828 */
[----:B-1----:R-:W-:Y:S01]  /*4d20*/  FFMA.FTZ R4, R117, c[0x0][0x2d0], -R3 ;  /* 0x0000b40075047a23 */ /* 0x002fe20000010803 */
[----:B------:R-:W-:Y:S01]  /*4d30*/  MOV R80, R38 ;  /* 0x0000002600507202 */ /* 0x000fe20000000f00 */
[----:B------:R-:W-:-:S02]  /*4d40*/  IMAD.MOV.U32 R143, RZ, RZ, R173 ;  /* 0x000000ffff8f7224 */ /* 0x000fc400078e00ad */
[----:B------:R1:W-:Y:S01]  /*4d50*/  MUFU.EX2 R141, R4 ;  /* 0x00000004008d7308 */ /* 0x0003e20000000800 */
[----:B------:R-:W-:Y:S02]  /*4d60*/  IMAD.MOV.U32 R142, RZ, RZ, R157 ;  /* 0x000000ffff8e7224 */ /* 0x000fe400078e009d */
[C---:B------:R-:W-:Y:S08]  /*4d70*/  HMMA.16816.F32 R248, R8.reuse, R62, R32 ;  /* 0x0000003e08f8723c */ /* 0x040ff00000001820 */
[----:B------:R-:W-:Y:S01]  /*4d80*/  HMMA.16816.F32 R220, R8, R58, R28 ;  /* 0x0000003a08dc723c */ /* 0x000fe2000000181c */
[----:B-1----:R-:W-:-:S07]  /*4d90*/  FFMA.FTZ R4, R119, c[0x0][0x2d0], -R0 ;  /* 0x0000b40077047a23 */ /* 0x002fce0000010800 */
[C---:B------:R-:W-:Y:S01]  /*4da0*/  HMMA.16816.F32 R152, R8.reuse, R54, R24 ;  /* 0x000000360898723c */ /* 0x040fe20000001818 */
[----:B------:R1:W-:Y:S07]  /*4db0*/  MUFU.EX2 R109, R4 ;  /* 0x00000004006d7308 */ /* 0x0003ee0000000800 */
[----:B------:R-:W-:Y:S07]  /*4dc0*/  HMMA.16816.F32 R216, R8, R94, R20 ;  /* 0x0000005e08d8723c */ /* 0x000fee0000001814 */
[----:B--2---:R-:W-:Y:S01]  /*4dd0*/  F2FP.PACK_AB R8, R192, R204 ;  /* 0x000000ccc008723e */ /* 0x004fe200000000ff */
[----:B-1----:R-:W-:Y:S01]  /*4de0*/  FFMA.FTZ R4, R121, c[0x0][0x2d0], -R0 ;  /* 0x0000b40079047a23 */ /* 0x002fe20000010800 */
[----:B----4-:R-:W-:-:S03]  /*4df0*/  F2FP.PACK_AB R10, R110, R15 ;  /* 0x0000000f6e0a723e */ /* 0x010fc600000000ff */
[----:B------:R1:W2:Y:S02]  /*4e00*/  MUFU.EX2 R108, R4 ;  /* 0x00000004006c7308 */ /* 0x0002a40000000800 */
[----:B-1----:R-:W-:Y:S01]  /*4e10*/  FFMA.FTZ R4, R122, c[0x0][0x2d0], -R0 ;  /* 0x0000b4007a047a23 */ /* 0x002fe20000010800 */
[----:B--2---:R-:W-:-:S05]  /*4e20*/  F2FP.PACK_AB R9, R108, R109 ;  /* 0x0000006d6c09723e */ /* 0x004fca00000000ff */
[----:B------:R1:W-:Y:S02]  /*4e30*/  MUFU.EX2 R242, R4 ;  /* 0x0000000400f27308 */ /* 0x0003e40000000800 */
[----:B-1----:R-:W-:-:S06]  /*4e40*/  FFMA.FTZ R4, R123, c[0x0][0x2d0], -R0 ;  /* 0x0000b4007b047a23 */ /* 0x002fcc0000010800 */
[----:B------:R1:W2:Y:S02]  /*4e50*/  MUFU.EX2 R140, R4 ;  /* 0x00000004008c7308 */ /* 0x0002a40000000800 */
[----:B-1----:R-:W-:Y:S01]  /*4e60*/  FFMA.FTZ R4, R120, c[0x0][0x2d0], -R3 ;  /* 0x0000b40078047a23 */ /* 0x002fe20000010803 */
[----:B--2---:R-:W-:-:S05]  /*4e70*/  F2FP.PACK_AB R11, R140, R242 ;  /* 0x000000f28c0b723e */ /* 0x004fca00000000ff */
[----:B------:R1:W-:Y:S02]  /*4e80*/  MUFU.EX2 R241, R4 ;  /* 0x0000000400f17308 */ /* 0x0003e40000000800 */
[C---:B------:R-:W-:Y:S07]  /*4e90*/  HMMA.16816.F32 R28, R8.reuse, R88, RZ ;  /* 0x00000058081c723c */ /* 0x040fee00000018ff */
[----:B------:R-:W-:Y:S01]  /*4ea0*/  IMAD.MOV.U32 R89, RZ, RZ, R19 ;  /* 0x000000ffff597224 */ /* 0x000fe200078e0013 */
[----:B------:R-:W-:Y:S01]  /*4eb0*/  HMMA.16816.F32 R24, R8, R96, RZ ;  /* 0x000000600818723c */ /* 0x000fe200000018ff */
[----:B------:R-:W-:-:S02]  /*4ec0*/  IMAD.MOV.U32 R88, RZ, RZ, R16 ;  /* 0x000000ffff587224 */ /* 0x000fc400078e0010 */
[----:B-1----:R-:W-:-:S04]  /*4ed0*/  FFMA.FTZ R4, R118, c[0x0][0x2d0], -R3 ;  /* 0x0000b40076047a23 */ /* 0x002fc80000010803 */
[----:B------:R-:W-:Y:S01]  /*4ee0*/  MOV R96, R18 ;  /* 0x0000001200607202 */ /* 0x000fe20000000f00 */
[----:B------:R1:W2:Y:S01]  /*4ef0*/  MUFU.EX2 R111, R4 ;  /* 0x00000004006f7308 */ /* 0x0002a20000000800 */
[----:B------:R-:W-:Y:S01]  /*4f00*/  HMMA.16816.F32 R40, R8, R44, RZ ;  /* 0x0000002c0828723c */ /* 0x000fe200000018ff */
[----:B------:R-:W-:Y:S02]  /*4f10*/  MOV R97, R141 ;  /* 0x0000008d00617202 */ /* 0x000fe40000000f00 */
[----:B------:R-:W-:-:S05]  /*4f20*/  MOV R141, R158 ;  /* 0x0000009e008d7202 */ /* 0x000fca0000000f00 */
[----:B------:R-:W-:Y:S01]  /*4f30*/  HMMA.16816.F32 R32, R8, R84, RZ ;  /* 0x000000540820723c */ /* 0x000fe200000018ff */
[----:B-1----:R-:W-:-:S07]  /*4f40*/  FFMA.FTZ R4, R132, c[0x0][0x2d0], -R0 ;  /* 0x0000b40084047a23 */ /* 0x002fce0000010800 */
[----:B------:R-:W-:Y:S01]  /*4f50*/  HMMA.16816.F32 R36, R8, R48, RZ ;  /* 0x000000300824723c */ /* 0x000fe200000018ff */
[----:B------:R-:W-:Y:S01]  /*4f60*/  IMAD.MOV.U32 R84, RZ, RZ, R146 ;  /* 0x000000ffff547224 */ /* 0x000fe200078e0092 */
[----:B------:R-:W-:Y:S01]  /*4f70*/  MOV R85, R145 ;  /* 0x0000009100557202 */ /* 0x000fe20000000f00 */
[----:B------:R1:W-:Y:S01]  /*4f80*/  MUFU.EX2 R245, R4 ;  /* 0x0000000400f57308 */ /* 0x0003e20000000800 */
[----:B------:R-:W-:-:S03]  /*4f90*/  IMAD.MOV.U32 R132, RZ, RZ, R159 ;  /* 0x000000ffff847224 */ /* 0x000fc600078e009f */
[----:B------:R-:W-:Y:S01]  /*4fa0*/  MOV R48, R81 ;  /* 0x0000005100307202 */ /* 0x000fe20000000f00 */
[----:B------:R-:W-:Y:S01]  /*4fb0*/  HMMA.16816.F32 R20, R8, R100, RZ ;  /* 0x000000640814723c */ /* 0x000fe200000018ff */
[----:B------:R-:W-:-:S06]  /*4fc0*/  IMAD.MOV.U32 R49, RZ, RZ, R80 ;  /* 0x000000ffff317224 */ /* 0x000fcc00078e0050 */
[----:B------:R-:W-:Y:S01]  /*4fd0*/  MOV R100, R7 ;  /* 0x0000000700647202 */ /* 0x000fe20000000f00 */
[----:B------:R-:W-:Y:S01]  /*4fe0*/  IMAD.MOV.U32 R101, RZ, RZ, R6 ;  /* 0x000000ffff657224 */ /* 0x000fe200078e0006 */
[----:B--2---:R-:W-:Y:S01]  /*4ff0*/  F2FP.PACK_AB R6, R111, R241 ;  /* 0x000000f16f06723e */ /* 0x004fe200000000ff */
[----:B------:R-:W-:Y:S01]  /*5000*/  HMMA.16816.F32 R44, R8, R46, RZ ;  /* 0x0000002e082c723c */ /* 0x000fe200000018ff */
[----:B-1----:R-:W-:Y:S02]  /*5010*/  FFMA.FTZ R4, R133, c[0x0][0x2d0], -R0 ;  /* 0x0000b40085047a23 */ /* 0x002fe40000010800 */
[----:B------:R-:W-:Y:S02]  /*5020*/  IMAD.MOV.U32 R133, RZ, RZ, R156 ;  /* 0x000000ffff857224 */ /* 0x000fe400078e009c */
[----:B------:R1:W2:Y:S02]  /*5030*/  MUFU.EX2 R247, R4 ;  /* 0x0000000400f77308 */ /* 0x0002a40000000800 */
[----:B-1----:R-:W-:-:S02]  /*5040*/  FFMA.FTZ R4, R134, c[0x0][0x2d0], -R0 ;  /* 0x0000b40086047a23 */ /* 0x002fc40000010800 */
[----:B------:R-:W-:-:S04]  /*5050*/  IMAD.MOV.U32 R134, RZ, RZ, R144 ;  /* 0x000000ffff867224 */ /* 0x000fc800078e0090 */
[----:B------:R1:W-:Y:S02]  /*5060*/  MUFU.EX2 R246, R4 ;  /* 0x0000000400f67308 */ /* 0x0003e40000000800 */
[----:B-1----:R-:W-:Y:S02]  /*5070*/  FFMA.FTZ R4, R139, c[0x0][0x2d0], -R0 ;  /* 0x0000b4008b047a23 */ /* 0x002fe40000010800 */
[----:B------:R-:W-:Y:S02]  /*5080*/  IMAD.MOV.U32 R139, RZ, RZ, R17 ;  /* 0x000000ffff8b7224 */ /* 0x000fe400078e0011 */
[----:B------:R-:W-:Y:S02]  /*5090*/  HMMA.16816.F32 R16, R8, R104, RZ ;  /* 0x000000680810723c */ /* 0x000fe400000018ff */
[----:B------:R1:W3:Y:S05]  /*50a0*/  MUFU.EX2 R215, R4 ;  /* 0x0000000400d77308 */ /* 0x0002ea0000000800 */
[----:B------:R-:W-:Y:S01]  /*50b0*/  MOV R105, R5 ;  /* 0x0000000500697202 */ /* 0x000fe20000000f00 */
[----:B------:R-:W-:Y:S01]  /*50c0*/  IMAD.MOV.U32 R104, RZ, RZ, R172 ;  /* 0x000000ffff687224 */ /* 0x000fe200078e00ac */
[----:B--2---:R-:W-:-:S02]  /*50d0*/  F2FP.PACK_AB R5, R247, R245 ;  /* 0x000000f5f705723e */ /* 0x004fc400000000ff */
[----:B-1----:R-:W-:Y:S02]  /*50e0*/  F2FP.PACK_AB R4, R97, R232 ;  /* 0x000000e86104723e */ /* 0x002fe400000000ff */
[----:B---3--:R-:W-:-:S11]  /*50f0*/  F2FP.PACK_AB R7, R215, R246 ;  /* 0x000000f6d707723e */ /* 0x008fd600000000ff */
[C---:B------:R-:W-:Y:S08]  /*5100*/  HMMA.16816.F32 R116, R4.reuse, R52, R16 ;  /* 0x000000340474723c */ /* 0x040ff00000001810 */
[C---:B------:R-:W-:Y:S07]  /*5110*/  HMMA.16816.F32 R144, R4.reuse, R76, R40 ;  /* 0x0000004c0490723c */ /* 0x040fee0000001828 */
[----:B------:R-:W-:Y:S01]  /*5120*/  IMAD.MOV.U32 R76, RZ, RZ, R110 ;  /* 0x000000ffff4c7224 */ /* 0x000fe200078e006e */
[----:B------:R-:W-:Y:S01]  /*5130*/  HMMA.16816.F32 R172, R4, R68, R32 ;  /* 0x0000004404ac723c */ /* 0x000fe20000001820 */
[----:B------:R-:W-:-:S06]  /*5140*/  IMAD.MOV.U32 R110, RZ, RZ, R211 ;  /* 0x000000ffff6e7224 */ /* 0x000fcc00078e00d3 */
[----:B------:R-:W-:Y:S01]  /*5150*/  IMAD.MOV.U32 R68, RZ, RZ, R210 ;  /* 0x000000ffff447224 */ /* 0x000fe200078e00d2 */
[----:B------:R-:W-:Y:S01]  /*5160*/  HMMA.16816.F32 R16, R8, R128, RZ ;  /* 0x000000800810723c */ /* 0x000fe200000018ff */
[----:B------:R-:W-:-:S06]  /*5170*/  MOV R69, R209 ;  /* 0x000000d100457202 */ /* 0x000fcc0000000f00 */
[----:B------:R-:W-:Y:S01]  /*5180*/  MOV R128, R48 ;  /* 0x0000003000807202 */ /* 0x000fe20000000f00 */
[----:B------:R-:W-:Y:S01]  /*5190*/  HMMA.16816.F32 R156, R4, R72, R36 ;  /* 0x00000048049c723c */ /* 0x000fe20000001824 */
[----:B------:R-:W-:-:S06]  /*51a0*/  IMAD.MOV.U32 R129, RZ, RZ, R49 ;  /* 0x000000ffff817224 */ /* 0x000fcc00078e0031 */
[----:B------:R-:W-:Y:S01]  /*51b0*/  IMAD.MOV.U32 R73, RZ, RZ, R133 ;  /* 0x000000ffff497224 */ /* 0x000fe200078e0085 */
[----:B------:R-:W-:Y:S01]  /*51c0*/  HMMA.16816.F32 R80, R4, R64, R28 ;  /* 0x000000400450723c */ /* 0x000fe2000000181c */
[----:B------:R-:W-:-:S07]  /*51d0*/  IMAD.MOV.U32 R72, RZ, RZ, R142 ;  /* 0x000000ffff487224 */ /* 0x000fce00078e008e */
[C---:B------:R-:W-:Y:S08]  /*51e0*/  HMMA.16816.F32 R120, R4.reuse, R60, R24 ;  /* 0x0000003c0478723c */ /* 0x040ff00000001818 */
[----:B------:R-:W-:Y:S08]  /*51f0*/  HMMA.16816.F32 R112, R4, R56, R20 ;  /* 0x000000380470723c */ /* 0x000ff00000001814 */
[C---:B------:R-:W-:Y:S08]  /*5200*/  HMMA.16816.F32 R40, R8.reuse, R50, RZ ;  /* 0x000000320828723c */ /* 0x040ff000000018ff */
[C---:B------:R-:W-:Y:S07]  /*5210*/  HMMA.16816.F32 R32, R8.reuse, R90, RZ ;  /* 0x0000005a0820723c */ /* 0x040fee00000018ff */
[----:B------:R-:W-:Y:S01]  /*5220*/  IMAD.MOV.U32 R90, RZ, RZ, R84 ;  /* 0x000000ffff5a7224 */ /* 0x000fe200078e0054 */
[----:B------:R-:W-:Y:S01]  /*5230*/  HMMA.16816.F32 R36, R8, R86, RZ ;  /* 0x000000560824723c */ /* 0x000fe200000018ff */
[----:B------:R-:W-:-:S07]  /*5240*/  IMAD.MOV.U32 R91, RZ, RZ, R85 ;  /* 0x000000ffff5b7224 */ /* 0x000fce00078e0055 */
[C---:B------:R-:W-:Y:S07]  /*5250*/  HMMA.16816.F32 R28, R8.reuse, R98, RZ ;  /* 0x00000062081c723c */ /* 0x040fee00000018ff */
[----:B------:R-:W-:Y:S01]  /*5260*/  IMAD.MOV.U32 R99, RZ, RZ, R104 ;  /* 0x000000ffff637224 */ /* 0x000fe200078e0068 */
[----:B------:R-:W-:Y:S01]  /*5270*/  HMMA.16816.F32 R24, R8, R102, RZ ;  /* 0x000000660818723c */ /* 0x000fe200000018ff */
[----:B------:R-:W-:Y:S01]  /*5280*/  MOV R104, R88 ;  /* 0x0000005800687202 */ /* 0x000fe20000000f00 */
[----:B------:R-:W-:Y:S01]  /*5290*/  IMAD.MOV.U32 R98, RZ, RZ, R105 ;  /* 0x000000ffff627224 */ /* 0x000fe200078e0069 */
[----:B------:R-:W-:-:S02]  /*52a0*/  MOV R88, R134 ;  /* 0x0000008600587202 */ /* 0x000fc40000000f00 */
[----:B------:R-:W-:Y:S01]  /*52b0*/  MOV R105, R101 ;  /* 0x0000006500697202 */ /* 0x000fe20000000f00 */
[----:B------:R-:W-:Y:S01]  /*52c0*/  IMAD.MOV.U32 R101, RZ, RZ, R140 ;  /* 0x000000ffff657224 */ /* 0x000fe200078e008c */
[----:B------:R-:W-:Y:S01]  /*52d0*/  MOV R103, R213 ;  /* 0x000000d500677202 */ /* 0x000fe20000000f00 */
[----:B------:R-:W-:Y:S01]  /*52e0*/  HMMA.16816.F32 R20, R8, R106, RZ ;  /* 0x0000006a0814723c */ /* 0x000fe200000018ff */
[----:B------:R-:W-:-:S06]  /*52f0*/  IMAD.MOV.U32 R102, RZ, RZ, R143 ;  /* 0x000000ffff667224 */ /* 0x000fcc00078e008f */
[----:B------:R-:W-:Y:S01]  /*5300*/  IMAD.MOV.U32 R106, RZ, RZ, R96 ;  /* 0x000000ffff6a7224 */ /* 0x000fe200078e0060 */
[----:B------:R-:W-:Y:S01]  /*5310*/  HMMA.16816.F32 R48, R8, R130, RZ ;  /* 0x000000820830723c */ /* 0x000fe200000018ff */
[----:B------:R-:W-:Y:S01]  /*5320*/  MOV R96, R212 ;  /* 0x000000d400607202 */ /* 0x000fe20000000f00 */
[----:B------:R-:W-:-:S05]  /*5330*/  IMAD.MOV.U32 R107, RZ, RZ, R139 ;  /* 0x000000ffff6b7224 */ /* 0x000fca00078e008b */
[----:B------:R-:W-:Y:S01]  /*5340*/  FFMA.FTZ R8, R177, c[0x0][0x2d0], -R3 ;  /* 0x0000b400b1087a23 */ /* 0x000fe20000010803 */
[C---:B------:R-:W-:Y:S01]  /*5350*/  HMMA.16816.F32 R64, R4.reuse, R66, R32 ;  /* 0x000000420440723c */ /* 0x040fe20000001820 */
[----:B------:R-:W-:Y:S02]  /*5360*/  IMAD.MOV.U32 R131, RZ, RZ, R100 ;  /* 0x000000ffff837224 */ /* 0x000fe400078e0064 */
[----:B------:R1:W-:Y:S01]  /*5370*/  MUFU.EX2 R210, R8 ;  /* 0x0000000800d27308 */ /* 0x0003e20000000800 */
[----:B------:R-:W-:Y:S02]  /*5380*/  IMAD.MOV.U32 R100, RZ, RZ, R208 ;  /* 0x000000ffff647224 */ /* 0x000fe400078e00d0 */
[----:B------:R-:W-:Y:S01]  /*5390*/  IMAD.MOV.U32 R130, RZ, RZ, R132 ;  /* 0x000000ffff827224 */ /* 0x000fe200078e0084 */
[----:B------:R-:W-:Y:S01]  /*53a0*/  MOV R32, R191 ;  /* 0x000000bf00207202 */ /* 0x000fe20000000f00 */
[----:B------:R-:W-:Y:S01]  /*53b0*/  IMAD.MOV.U32 R33, RZ, RZ, R190 ;  /* 0x000000ffff217224 */ /* 0x000fe200078e00be */
[----:B------:R-:W-:Y:S01]  /*53c0*/  HMMA.16816.F32 R84, R4, R92, R16 ;  /* 0x0000005c0454723c */ /* 0x000fe20000001810 */
[----:B------:R-:W-:Y:S01]  /*53d0*/  LDSM.16.MT88.4 R16, [R228+0x1100] ;  /* 0x00110000e410783b */ /* 0x000fe20000004200 */
[----:B------:R-:W-:Y:S01]  /*53e0*/  MOV R35, R188 ;  /* 0x000000bc00237202 */ /* 0x000fe20000000f00 */
[----:B------:R-:W-:-:S04]  /*53f0*/  IMAD.MOV.U32 R34, RZ, RZ, R189 ;  /* 0x000000ffff227224 */ /* 0x000fc800078e00bd */
[----:B------:R-:W-:Y:S01]  /*5400*/  MOV R93, R141 ;  /* 0x0000008d005d7202 */ /* 0x000fe20000000f00 */
[----:B------:R-:W-:Y:S01]  /*5410*/  HMMA.16816.F32 R44, R4, R78, R44 ;  /* 0x0000004e042c723c */ /* 0x000fe2000000182c */
[----:B------:R-:W-:Y:S02]  /*5420*/  IMAD.MOV.U32 R92, RZ, RZ, R163 ;  /* 0x000000ffff5c7224 */ /* 0x000fe400078e00a3 */
[----:B-1----:R-:W-:-:S04]  /*5430*/  FFMA.FTZ R8, R170, c[0x0][0x2d0], -R3 ;  /* 0x0000b400aa087a23 */ /* 0x002fc80000010803 */
[----:B------:R1:W-:Y:S01]  /*5440*/  MUFU.EX2 R211, R8 ;  /* 0x0000000800d37308 */ /* 0x0003e20000000800 */
[----:B------:R-:W-:Y:S01]  /*5450*/  HMMA.16816.F32 R40, R4, R74, R40 ;  /* 0x0000004a0428723c */ /* 0x000fe20000001828 */
[----:B------:R-:W-:Y:S01]  /*5460*/  MOV R78, R162 ;  /* 0x000000a2004e7202 */ /* 0x000fe20000000f00 */
[----:B------:R-:W-:-:S05]  /*5470*/  IMAD.MOV.U32 R79, RZ, RZ, R161 ;  /* 0x000000ffff4f7224 */ /* 0x000fca00078e00a1 */
[----:B------:R-:W-:Y:S01]  /*5480*/  IMAD.MOV.U32 R75, RZ, RZ, R160 ;  /* 0x000000ffff4b7224 */ /* 0x000fe200078e00a0 */
[----:B------:R-:W-:Y:S01]  /*5490*/  HMMA.16816.F32 R36, R4, R70, R36 ;  /* 0x000000460424723c */ /* 0x000fe20000001824 */
[----:B-1----:R-:W-:-:S07]  /*54a0*/  FFMA.FTZ R8, R169, c[0x0][0x2d0], -R3 ;  /* 0x0000b400a9087a23 */ /* 0x002fce0000010803 */
[C---:B------:R-:W-:Y:S01]  /*54b0*/  HMMA.16816.F32 R60, R4.reuse, R62, R28 ;  /* 0x0000003e043c723c */ /* 0x040fe2000000181c */
[----:B------:R-:W-:Y:S01]  /*54c0*/  LDSM.16.MT88.4 R28, [R227+0x1100] ;  /* 0x00110000e31c783b */ /* 0x000fe20000004200 */
[----:B------:R1:W-:Y:S06]  /*54d0*/  MUFU.EX2 R212, R8 ;  /* 0x0000000800d47308 */ /* 0x0003ec0000000800 */
[C---:B------:R-:W-:Y:S01]  /*54e0*/  HMMA.16816.F32 R56, R4.reuse, R58, R24 ;  /* 0x0000003a0438723c */ /* 0x040fe20000001818 */
[----:B------:R-:W2:Y:S07]  /*54f0*/  LDSM.16.MT88.4 R24, [R226+0x1100] ;  /* 0x00110000e218783b */ /* 0x000eae0000004200 */
[----:B------:R-:W-:Y:S01]  /*5500*/  HMMA.16816.F32 R52, R4, R54, R20 ;  /* 0x000000360434723c */ /* 0x000fe20000001814 */
[----:B------:R-:W3:Y:S01]  /*5510*/  LDSM.16.MT88.4 R20, [R225+0x1100] ;  /* 0x00110000e114783b */ /* 0x000ee20000004200 */
[----:B-1----:R-:W-:-:S04]  /*5520*/  FFMA.FTZ R8, R168, c[0x0][0x2d0], -R3 ;  /* 0x0000b400a8087a23 */ /* 0x002fc80000010803 */
[----:B------:R1:W4:Y:S02]  /*5530*/  MUFU.EX2 R213, R8 ;  /* 0x0000000800d57308 */ /* 0x0003240000000800 */
[----:B------:R-:W-:Y:S07]  /*5540*/  HMMA.16816.F32 R48, R4, R94, R48 ;  /* 0x0000005e0430723c */ /* 0x000fee0000001830 */
[----:B------:R-:W-:Y:S02]  /*5550*/  FFMA.FTZ R4, R182, c[0x0][0x2d0], -R13 ;  /* 0x0000b400b6047a23 */ /* 0x000fe4000001080d */
[----:B-1----:R-:W-:Y:S01]  /*5560*/  FFMA.FTZ R8, R179, c[0x0][0x2d0], -R0 ;  /* 0x0000b400b3087a23 */ /* 0x002fe20000010800 */
[----:B----4-:R-:W-:-:S03]  /*5570*/  F2FP.PACK_AB R10, R213, R212 ;  /* 0x000000d4d50a723e */ /* 0x010fc600000000ff */
[----:B------:R1:W-:Y:S02]  /*5580*/  MUFU.EX2 R190, R8 ;  /* 0x0000000800be7308 */ /* 0x0003e40000000800 */
[----:B-1----:R-:W-:-:S06]  /*5590*/  FFMA.FTZ R8, R178, c[0x0][0x2d0], -R0 ;  /* 0x0000b400b2087a23 */ /* 0x002fcc0000010800 */
[----:B------:R1:W4:Y:S02]  /*55a0*/  MUFU.EX2 R191, R8 ;  /* 0x0000000800bf7308 */ /* 0x0003240000000800 */
[----:B-1----:R-:W-:Y:S01]  /*55b0*/  FFMA.FTZ R8, R171, c[0x0][0x2d0], -R0 ;  /* 0x0000b400ab087a23 */ /* 0x002fe20000010800 */
[----:B----4-:R-:W-:-:S05]  /*55c0*/  F2FP.PACK_AB R9, R191, R190 ;  /* 0x000000bebf09723e */ /* 0x010fca00000000ff */
[----:B------:R1:W-:Y:S02]  /*55d0*/  MUFU.EX2 R208, R8 ;  /* 0x0000000800d07308 */ /* 0x0003e40000000800 */
[----:B-1----:R-:W-:-:S06]  /*55e0*/  FFMA.FTZ R8, R138, c[0x0][0x2d0], -R0 ;  /* 0x0000b4008a087a23 */ /* 0x002fcc0000010800 */
[----:B------:R1:W-:Y:S08]  /*55f0*/  MUFU.EX2 R138, R4 ;  /* 0x00000004008a7308 */ /* 0x0003f00000000800 */
[----:B------:R4:W2:Y:S01]  /*5600*/  MUFU.EX2 R209, R8 ;  /* 0x0000000800d17308 */ /* 0x0008a20000000800 */
[----:B-1----:R-:W-:-:S07]  /*5610*/  FFMA.FTZ R4, R183, c[0x0][0x2d0], -R13 ;  /* 0x0000b400b7047a23 */ /* 0x002fce000001080d */
[----:B------:R1:W1:Y:S01]  /*5620*/  MUFU.EX2 R139, R4 ;  /* 0x00000004008b7308 */ /* 0x0002620000000800 */
[----:B----4-:R-:W-:Y:S01]  /*5630*/  FFMA.FTZ R8, R181, c[0x0][0x2d0], -R13 ;  /* 0x0000b400b5087a23 */ /* 0x010fe2000001080d */
[----:B--2---:R-:W-:-:S06]  /*5640*/  F2FP.PACK_AB R11, R209, R208 ;  /* 0x000000d0d10b723e */ /* 0x004fcc00000000ff */
[----:B------:R2:W-:Y:S01]  /*5650*/  MUFU.EX2 R188, R8 ;  /* 0x0000000800bc7308 */ /* 0x0005e20000000800 */
[----:B-1----:R-:W-:Y:S01]  /*5660*/  FFMA.FTZ R4, R186, c[0x0][0x2d0], -R12 ;  /* 0x0000b400ba047a23 */ /* 0x002fe2000001080c */
[----:B------:R-:W-:-:S06]  /*5670*/  F2FP.PACK_AB R6, R139, R138 ;  /* 0x0000008a8b06723e */ /* 0x000fcc00000000ff */
[----:B------:R1:W-:Y:S01]  /*5680*/  MUFU.EX2 R132, R4 ;  /* 0x0000000400847308 */ /* 0x0003e20000000800 */
[----:B--2---:R-:W-:-:S07]  /*5690*/  FFMA.FTZ R8, R180, c[0x0][0x2d0], -R13 ;  /* 0x0000b400b4087a23 */ /* 0x004fce000001080d */
[----:B------:R2:W-:Y:S01]  /*56a0*/  MUFU.EX2 R189, R8 ;  /* 0x0000000800bd7308 */ /* 0x0005e20000000800 */
[----:B-1----:R-:W-:-:S07]  /*56b0*/  FFMA.FTZ R4, R185, c[0x0][0x2d0], -R12 ;  /* 0x0000b400b9047a23 */ /* 0x002fce000001080c */
[----:B------:R1:W4:Y:S01]  /*56c0*/  MUFU.EX2 R133, R4 ;  /* 0x0000000400857308 */ /* 0x0003220000000800 */
[----:B--2---:R-:W-:-:S07]  /*56d0*/  F2FP.PACK_AB R8, R211, R210 ;  /* 0x000000d2d308723e */ /* 0x004fce00000000ff */
[----:B------:R-:W-:Y:S01]  /*56e0*/  HMMA.16816.F32 R156, R8, R24, R156 ;  /* 0x00000018089c723c */ /* 0x000fe2000000189c */
[----:B-1----:R-:W-:Y:S01]  /*56f0*/  FFMA.FTZ R4, R184, c[0x0][0x2d0], -R12 ;  /* 0x0000b400b8047a23 */ /* 0x002fe2000001080c */
[----:B----4-:R-:W-:-:S06]  /*5700*/  F2FP.PACK_AB R5, R133, R132 ;  /* 0x000000848505723e */ /* 0x010fcc00000000ff */
[C---:B------:R-:W-:Y:S01]  /*5710*/  HMMA.16816.F32 R40, R8.reuse, R26, R40 ;  /* 0x0000001a0828723c */ /* 0x040fe20000001828 */
[----:B------:R1:W-:Y:S07]  /*5720*/  MUFU.EX2 R134, R4 ;  /* 0x0000000400867308 */ /* 0x0003ee0000000800 */
[C---:B---3--:R-:W-:Y:S08]  /*5730*/  HMMA.16816.F32 R144, R8.reuse, R20, R144 ;  /* 0x000000140890723c */ /* 0x048ff00000001890 */
[----:B------:R-:W-:Y:S01]  /*5740*/  HMMA.16816.F32 R44, R8, R22, R44 ;  /* 0x00000016082c723c */ /* 0x000fe2000000182c */
[----:B-1----:R-:W-:-:S04]  /*5750*/  FFMA.FTZ R4, R176, c[0x0][0x2d0], -R12 ;  /* 0x0000b400b0047a23 */ /* 0x002fc8000001080c */
[----:B------:R1:W2:Y:S03]  /*5760*/  MUFU.EX2 R77, R4 ;  /* 0x00000004004d7308 */ /* 0x0002a60000000800 */
[C---:B------:R-:W-:Y:S08]  /*5770*/  HMMA.16816.F32 R172, R8.reuse, R16, R172 ;  /* 0x0000001008ac723c */ /* 0x040ff000000018ac */
[----:B------:R-:W-:Y:S01]  /*5780*/  HMMA.16816.F32 R36, R8, R18, R36 ;  /* 0x000000120824723c */ /* 0x000fe20000001824 */
[----:B-1----:R-:W-:-:S02]  /*5790*/  F2FP.PACK_AB R4, R189, R188 ;  /* 0x000000bcbd04723e */ /* 0x002fc400000000ff */
[----:B--2---:R-:W-:-:S07]  /*57a0*/  F2FP.PACK_AB R7, R77, R134 ;  /* 0x000000864d07723e */ /* 0x004fce00000000ff */
[C---:B------:R-:W-:Y:S07]  /*57b0*/  HMMA.16816.F32 R176, R4.reuse, R16, R32 ;  /* 0x0000001004b0723c */ /* 0x040fee0000001820 */
[----:B------:R-:W-:Y:S01]  /*57c0*/  IMAD.MOV.U32 R32, RZ, RZ, R75 ;  /* 0x000000ffff207224 */ /* 0x000fe200078e004b */
[----:B------:R-:W-:Y:S01]  /*57d0*/  MOV R33, R78 ;  /* 0x0000004e00217202 */ /* 0x000fe20000000f00 */
[----:B------:R-:W-:Y:S01]  /*57e0*/  IMAD.MOV.U32 R78, RZ, RZ, R130 ;  /* 0x000000ffff4e7224 */ /* 0x000fe200078e0082 */
[----:B------:R-:W-:Y:S01]  /*57f0*/  MOV R75, R93 ;  /* 0x0000005d004b7202 */ /* 0x000fe20000000f00 */
[----:B------:R-:W-:Y:S01]  /*5800*/  IMAD.MOV.U32 R93, RZ, RZ, R129 ;  /* 0x000000ffff5d7224 */ /* 0x000fe200078e0081 */
[----:B------:R-:W-:Y:S01]  /*5810*/  MOV R129, R101 ;  /* 0x0000006500817202 */ /* 0x000fe20000000f00 */
[----:B------:R-:W-:Y:S01]  /*5820*/  IMAD.MOV.U32 R34, RZ, RZ, R79 ;  /* 0x000000ffff227224 */ /* 0x000fe200078e004f */
[----:B------:R-:W-:Y:S01]  /*5830*/  HMMA.16816.F32 R160, R4, R24, R200 ;  /* 0x0000001804a0723c */ /* 0x000fe200000018c8 */
[----:B------:R-:W-:Y:S01]  /*5840*/  IMAD.MOV.U32 R130, RZ, RZ, R98 ;  /* 0x000000ffff827224 */ /* 0x000fe200078e0062 */
[----:B------:R-:W-:Y:S01]  /*5850*/  MOV R98, R68 ;  /* 0x0000004400627202 */ /* 0x000fe20000000f00 */
[----:B------:R-:W-:Y:S01]  /*5860*/  IMAD.MOV.U32 R35, RZ, RZ, R92 ;  /* 0x000000ffff237224 */ /* 0x000fe200078e005c */
[----:B------:R-:W-:Y:S01]  /*5870*/  MOV R92, R128 ;  /* 0x00000080005c7202 */ /* 0x000fe20000000f00 */
[----:B------:R-:W-:-:S02]  /*5880*/  IMAD.MOV.U32 R79, RZ, RZ, R131 ;  /* 0x000000ffff4f7224 */ /* 0x000fc400078e0083 */
[----:B------:R-:W-:Y:S01]  /*5890*/  IMAD.MOV.U32 R101, RZ, RZ, R229 ;  /* 0x000000ffff657224 */ /* 0x000fe200078e00e5 */
[C---:B------:R-:W-:Y:S01]  /*58a0*/  HMMA.16816.F32 R164, R4.reuse, R26, R164 ;  /* 0x0000001a04a4723c */ /* 0x040fe200000018a4 */
[----:B------:R-:W-:Y:S01]  /*58b0*/  IMAD.MOV.U32 R131, RZ, RZ, R69 ;  /* 0x000000ffff837224 */ /* 0x000fe200078e0045 */
[----:B------:R-:W2:Y:S01]  /*58c0*/  LDL.LU R229, [R1+0x90] ;  /* 0x0000900001e57983 */ /* 0x000ea20000300800 */
[----:B------:R-:W-:Y:S01]  /*58d0*/  IMAD.MOV.U32 R68, RZ, RZ, R135 ;  /* 0x000000ffff447224 */ /* 0x000fe200078e0087 */
[----:B------:R-:W-:Y:S01]  /*58e0*/  MOV R69, R230 ;  /* 0x000000e600457202 */ /* 0x000fe20000000f00 */
[----:B------:R-:W-:Y:S01]  /*58f0*/  IMAD.MOV.U32 R128, RZ, RZ, R100 ;  /* 0x000000ffff807224 */ /* 0x000fe200078e0064 */
[----:B------:R1:W5:Y:S01]  /*5900*/  LDL.LU R135, [R1+0x8c] ;  /* 0x00008c0001877983 */ /* 0x0003620000300800 */
[----:B------:R-:W-:Y:S01]  /*5910*/  IMAD.MOV.U32 R100, RZ, RZ, R231 ;  /* 0x000000ffff647224 */ /* 0x000fe200078e00e7 */
[C---:B------:R-:W-:Y:S02]  /*5920*/  HMMA.16816.F32 R140, R4.reuse, R20, R196 ;  /* 0x00000014048c723c */ /* 0x040fe400000018c4 */
[----:B------:R-:W3:Y:S04]  /*5930*/  LDL.LU R230, [R1+0x88] ;  /* 0x0000880001e67983 */ /* 0x000ee80000300800 */
[----:B------:R-:W4:Y:S02]  /*5940*/  LDL.LU R231, [R1+0x84] ;  /* 0x0000840001e77983 */ /* 0x000f240000300800 */
[----:B------:R-:W-:Y:S02]  /*5950*/  HMMA.16816.F32 R148, R4, R22, R148 ;  /* 0x000000160494723c */ /* 0x000fe40000001894 */
[----:B------:R-:W1:Y:S06]  /*5960*/  LDSM.16.MT88.4 R24, [R225+0x3100] ;  /* 0x00310000e118783b */ /* 0x000e6c0000004200 */
[----:B------:R-:W-:Y:S01]  /*5970*/  HMMA.16816.F32 R20, R8, R28, R80 ;  /* 0x0000001c0814723c */ /* 0x000fe20000001850 */
[----:B------:R-:W-:Y:S01]  /*5980*/  IMAD.MOV.U32 R74, RZ, RZ, R75 ;  /* 0x000000ffff4a7224 */ /* 0x000fe200078e004b */
[----:B------:R-:W-:Y:S01]  /*5990*/  MOV R75, R78 ;  /* 0x0000004e004b7202 */ /* 0x000fe20000000f00 */
[----:B------:R-:W-:Y:S01]  /*59a0*/  IMAD.MOV.U32 R70, RZ, RZ, R79 ;  /* 0x000000ffff467224 */ /* 0x000fe200078e004f */
[----:B------:R-:W-:Y:S01]  /*59b0*/  MOV R78, R93 ;  /* 0x0000005d004e7202 */ /* 0x000fe20000000f00 */
[----:B------:R-:W-:-:S02]  /*59c0*/  IMAD.MOV.U32 R71, RZ, RZ, R92 ;  /* 0x000000ffff477224 */ /* 0x000fc400078e005c */
[----:B------:R-:W-:Y:S01]  /*59d0*/  IMAD.MOV.U32 R79, RZ, RZ, R130 ;  /* 0x000000ffff4f7224 */ /* 0x000fe200078e0082 */
[----:B------:R-:W-:Y:S01]  /*59e0*/  HMMA.16816.F32 R180, R4, R18, R124 ;  /* 0x0000001204b4723c */ /* 0x000fe2000000187c */
[----:B------:R-:W-:Y:S01]  /*59f0*/  IMAD.MOV.U32 R92, RZ, RZ, R131 ;  /* 0x000000ffff5c7224 */ /* 0x000fe200078e0083 */
[----:B------:R-:W-:Y:S01]  /*5a00*/  MOV R93, R128 ;  /* 0x00000080005d7202 */ /* 0x000fe20000000f00 */
[----:B------:R-:W-:-:S05]  /*5a10*/  IMAD.MOV.U32 R130, RZ, RZ, R129 ;  /* 0x000000ffff827224 */ /* 0x000fca00078e0081 */
[----:B------:R-:W-:Y:S01]  /*5a20*/  HMMA.16816.F32 R196, R4, R28, R32 ;  /* 0x0000001c04c4723c */ /* 0x000fe20000001820 */
[----:B------:R-:W-:Y:S01]  /*5a30*/  IMAD.MOV.U32 R131, RZ, RZ, R68 ;  /* 0x000000ffff837224 */ /* 0x000fe200078e0044 */
[----:B------:R-:W-:Y:S01]  /*5a40*/  MOV R82, R77 ;  /* 0x0000004d00527202 */ /* 0x000fe20000000f00 */
[----:B------:R-:W-:Y:S01]  /*5a50*/  IMAD.MOV.U32 R129, RZ, RZ, R242 ;  /* 0x000000ffff817224 */ /* 0x000fe200078e00f2 */
[----:B------:R-:W-:Y:S01]  /*5a60*/  MOV R128, R69 ;  /* 0x0000004500807202 */ /* 0x000fe20000000f00 */
[----:B------:R-:W-:Y:S02]  /*5a70*/  LDSM.16.MT88.4 R16, [R228+0x3100] ;  /* 0x00310000e410783b */ /* 0x000fe40000004200 */
[----:B------:R-:W-:Y:S01]  /*5a80*/  IMAD.MOV.U32 R35, RZ, RZ, R78 ;  /* 0x000000ffff237224 */ /* 0x000fe200078e004e */
[----:B------:R-:W-:Y:S01]  /*5a90*/  MOV R125, R23 ;  /* 0x00000017007d7202 */ /* 0x000fe20000000f00 */
        /* <DEDUP_REMOVED lines=14> */
[----:B------:R-:W-:-:S02]  /*5b80*/  IMAD.MOV.U32 R103, RZ, RZ, R240 ;  /* 0x000000ffff677224 */ /* 0x000fc400078e00f0 */
[----:B------:R-:W-:Y:S02]  /*5b90*/  IMAD.MOV.U32 R15, RZ, RZ, R239 ;  /* 0x000000ffff0f7224 */ /* 0x000fe400078e00ef */
[----:B------:R-:W-:Y:S01]  /*5ba0*/  IMAD.MOV.U32 R202, RZ, RZ, R35 ;  /* 0x000000ffffca7224 */ /* 0x000fe200078e0023 */
[----:B------:R-:W-:Y:S01]  /*5bb0*/  MOV R35, R71 ;  /* 0x0000004700237202 */ /* 0x000fe20000000f00 */
[----:B------:R-:W-:Y:S02]  /*5bc0*/  IMAD.MOV.U32 R102, RZ, RZ, R241 ;  /* 0x000000ffff667224 */ /* 0x000fe400078e00f1 */
[----:B------:R-:W-:Y:S02]  /*5bd0*/  IMAD.MOV.U32 R127, RZ, RZ, R21 ;  /* 0x000000ffff7f7224 */ /* 0x000fe400078e0015 */
[----:B------:R-:W-:Y:S02]  /*5be0*/  IMAD.MOV.U32 R126, RZ, RZ, R22 ;  /* 0x000000ffff7e7224 */ /* 0x000fe400078e0016 */
[----:B------:R-:W-:-:S02]  /*5bf0*/  IMAD.MOV.U32 R124, RZ, RZ, R20 ;  /* 0x000000ffff7c7224 */ /* 0x000fc400078e0014 */
[----:B------:R-:W-:Y:S01]  /*5c00*/  IMAD.MOV.U32 R203, RZ, RZ, R70 ;  /* 0x000000ffffcb7224 */ /* 0x000fe200078e0046 */
[----:B------:R-:W1:Y:S01]  /*5c10*/  LDSM.16.MT88.4 R20, [R226+0x3100] ;  /* 0x00310000e214783b */ /* 0x000e620000004200 */
[----:B------:R-:W-:Y:S01]  /*5c20*/  IMAD.MOV.U32 R71, RZ, RZ, R79 ;  /* 0x000000ffff477224 */ /* 0x000fe200078e004f */
[----:B------:R-:W-:Y:S01]  /*5c30*/  MOV R79, R238 ;  /* 0x000000ee004f7202 */ /* 0x000fe20000000f00 */
[----:B------:R-:W-:Y:S01]  /*5c40*/  IMAD.MOV.U32 R34, RZ, RZ, R76 ;  /* 0x000000ffff227224 */ /* 0x000fe200078e004c */
[----:B------:R-:W-:Y:S01]  /*5c50*/  MOV R76, R232 ;  /* 0x000000e8004c7202 */ /* 0x000fe20000000f00 */
[----:B------:R-:W-:Y:S02]  /*5c60*/  IMAD.MOV.U32 R70, RZ, RZ, R78 ;  /* 0x000000ffff467224 */ /* 0x000fe400078e004e */
[----:B------:R-:W-:Y:S01]  /*5c70*/  IMAD.MOV.U32 R200, RZ, RZ, R33 ;  /* 0x000000ffffc87224 */ /* 0x000fe200078e0021 */
[----:B------:R-:W-:Y:S01]  /*5c80*/  MOV R33, R103 ;  /* 0x0000006700217202 */ /* 0x000fe20000000f00 */
[----:B------:R-:W-:-:S02]  /*5c90*/  IMAD.MOV.U32 R78, RZ, RZ, R15 ;  /* 0x000000ffff4e7224 */ /* 0x000fc400078e000f */
[----:B------:R-:W-:Y:S02]  /*5ca0*/  IMAD.MOV.U32 R32, RZ, RZ, R102 ;  /* 0x000000ffff207224 */ /* 0x000fe400078e0066 */
[----:B------:R-:W-:Y:S02]  /*5cb0*/  IMAD.MOV.U32 R185, RZ, RZ, R78 ;  /* 0x000000ffffb97224 */ /* 0x000fe400078e004e */
[----:B------:R-:W-:Y:S02]  /*5cc0*/  IMAD.MOV.U32 R184, RZ, RZ, R79 ;  /* 0x000000ffffb87224 */ /* 0x000fe400078e004f */
[----:B------:R-:W-:Y:S01]  /*5cd0*/  IMAD.MOV.U32 R81, RZ, RZ, R76 ;  /* 0x000000ffff517224 */ /* 0x000fe200078e004c */
[----:B------:R-:W-:Y:S01]  /*5ce0*/  MOV R186, R34 ;  /* 0x0000002200ba7202 */ /* 0x000fe20000000f00 */
[----:B-1----:R-:W-:Y:S01]  /*5cf0*/  HMMA.16816.F32 R76, R4, R26, R248 ;  /* 0x0000001a044c723c */ /* 0x002fe200000018f8 */
[----:B------:R-:W-:Y:S02]  /*5d00*/  IMAD.MOV.U32 R168, RZ, RZ, R32 ;  /* 0x000000ffffa87224 */ /* 0x000fe400078e0020 */
[----:B------:R-:W-:-:S04]  /*5d10*/  IMAD.MOV.U32 R171, RZ, RZ, R33 ;  /* 0x000000ffffab7224 */ /* 0x000fc800078e0021 */
[----:B------:R-:W-:Y:S02]  /*5d20*/  IMAD.MOV.U32 R249, RZ, RZ, R35 ;  /* 0x000000fffff97224 */ /* 0x000fe400078e0023 */
[----:B------:R-:W1:Y:S01]  /*5d30*/  LDSM.16.MT88.4 R32, [R227+0x3100] ;  /* 0x00310000e320783b */ /* 0x000e620000004200 */
[----:B------:R-:W-:Y:S02]  /*5d40*/  IMAD.MOV.U32 R68, RZ, RZ, R100 ;  /* 0x000000ffff447224 */ /* 0x000fe400078e0064 */
[----:B------:R-:W-:Y:S01]  /*5d50*/  IMAD.MOV.U32 R69, RZ, RZ, R14 ;  /* 0x000000ffff457224 */ /* 0x000fe200078e000e */
[----:B------:R-:W-:Y:S01]  /*5d60*/  MOV R250, R92 ;  /* 0x0000005c00fa7202 */ /* 0x000fe20000000f00 */
[----:B------:R-:W-:Y:S02]  /*5d70*/  IMAD.MOV.U32 R251, RZ, RZ, R93 ;  /* 0x000000fffffb7224 */ /* 0x000fe400078e005d */
[----:B------:R-:W-:Y:S07]  /*5d80*/  HMMA.16816.F32 R92, R4, R22, R220 ;  /* 0x00000016045c723c */ /* 0x000fee00000018dc */
[----:B------:R-:W-:Y:S01]  /*5d90*/  IMAD.MOV.U32 R220, RZ, RZ, R70 ;  /* 0x000000ffffdc7224 */ /* 0x000fe200078e0046 */
[----:B------:R-:W-:Y:S01]  /*5da0*/  MOV R221, R71 ;  /* 0x0000004700dd7202 */ /* 0x000fe20000000f00 */
[----:B------:R-:W-:-:S02]  /*5db0*/  IMAD.MOV.U32 R222, RZ, RZ, R68 ;  /* 0x000000ffffde7224 */ /* 0x000fc400078e0044 */
[----:B------:R-:W-:Y:S01]  /*5dc0*/  IMAD.MOV.U32 R223, RZ, RZ, R69 ;  /* 0x000000ffffdf7224 */ /* 0x000fe200078e0045 */
[C---:B------:R-:W-:Y:S08]  /*5dd0*/  HMMA.16816.F32 R72, R4.reuse, R24, R72 ;  /* 0x000000180448723c */ /* 0x040ff00000001848 */
[C---:B------:R-:W-:Y:S08]  /*5de0*/  HMMA.16816.F32 R88, R4.reuse, R20, R88 ;  /* 0x000000140458723c */ /* 0x040ff00000001858 */
[C---:B------:R-:W-:Y:S08]  /*5df0*/  HMMA.16816.F32 R104, R4.reuse, R16, R104 ;  /* 0x000000100468723c */ /* 0x040ff00000001868 */
[C---:B------:R-:W-:Y:S08]  /*5e00*/  HMMA.16816.F32 R200, R4.reuse, R30, R200 ;  /* 0x0000001e04c8723c */ /* 0x040ff000000018c8 */
[C---:B------:R-:W-:Y:S08]  /*5e10*/  HMMA.16816.F32 R68, R4.reuse, R18, R152 ;  /* 0x000000120444723c */ /* 0x040ff00000001898 */
[----:B-1----:R-:W-:Y:S01]  /*5e20*/  HMMA.16816.F32 R220, R4, R32, R220 ;  /* 0x0000002004dc723c */ /* 0x002fe200000018dc */
[----:B------:R-:W-:Y:S01]  /*5e30*/  MOV R153, R249 ;  /* 0x000000f900997202 */ /* 0x000fe20000000f00 */
[----:B------:R-:W-:-:S02]  /*5e40*/  IMAD.MOV.U32 R155, RZ, RZ, R250 ;  /* 0x000000ffff9b7224 */ /* 0x000fc400078e00fa */
[----:B------:R-:W-:-:S04]  /*5e50*/  IMAD.MOV.U32 R154, RZ, RZ, R251 ;  /* 0x000000ffff9a7224 */ /* 0x000fc800078e00fb */
[----:B------:R-:W-:Y:S07]  /*5e60*/  HMMA.16816.F32 R216, R4, R34, R216 ;  /* 0x0000002204d8723c */ /* 0x000fee00000018d8 */
[----:B------:R-:W-:Y:S01]  /*5e70*/  FFMA.FTZ R4, R214, c[0x0][0x2d0], -R3 ;  /* 0x0000b400d6047a23 */ /* 0x000fe20000010803 */
[----:B------:R-:W-:Y:S01]  /*5e80*/  HMMA.16816.F32 R248, R8, R30, R64 ;  /* 0x0000001e08f8723c */ /* 0x000fe20000001840 */
[----:B------:R-:W-:-:S07]  /*5e90*/  IMAD.MOV.U32 R102, RZ, RZ, R234 ;  /* 0x000000ffff667224 */ /* 0x000fce00078e00ea */
[----:B------:R-:W-:Y:S01]  /*5ea0*/  HMMA.16816.F32 R64, R8, R24, R120 ;  /* 0x000000180840723c */ /* 0x000fe20000001878 */
[----:B------:R1:W-:Y:S01]  /*5eb0*/  MUFU.EX2 R24, R4 ;  /* 0x0000000400187308 */ /* 0x0003e20000000800 */
[----:B------:R-:W-:-:S06]  /*5ec0*/  MOV R28, R102 ;  /* 0x00000066001c7202 */ /* 0x000fcc0000000f00 */
[----:B------:R-:W-:Y:S01]  /*5ed0*/  HMMA.16816.F32 R60, R8, R26, R60 ;  /* 0x0000001a083c723c */ /* 0x000fe2000000183c */
[----:B-1----:R-:W-:-:S04]  /*5ee0*/  FFMA.FTZ R4, R207, c[0x0][0x2d0], -R3 ;  /* 0x0000b400cf047a23 */ /* 0x002fc80000010803 */
[----:B------:R1:W1:Y:S01]  /*5ef0*/  MUFU.EX2 R25, R4 ;  /* 0x0000000400197308 */ /* 0x0002620000000800 */
[----:B------:R-:W-:Y:S01]  /*5f00*/  MOV R123, R153 ;  /* 0x00000099007b7202 */ /* 0x000fe20000000f00 */
[----:B------:R-:W-:Y:S02]  /*5f10*/  IMAD.MOV.U32 R153, RZ, RZ, R28 ;  /* 0x000000ffff997224 */ /* 0x000fe400078e001c */
[--C-:B-1----:R-:W-:Y:S02]  /*5f20*/  FFMA.FTZ R4, R206, c[0x0][0x2d0], -R3.reuse ;  /* 0x0000b400ce047a23 */ /* 0x102fe40000010803 */
[----:B------:R-:W-:-:S04]  /*5f30*/  FFMA.FTZ R3, R205, c[0x0][0x2d0], -R3 ;  /* 0x0000b400cd037a23 */ /* 0x000fc80000010803 */
[----:B------:R1:W-:Y:S01]  /*5f40*/  MUFU.EX2 R26, R3 ;  /* 0x00000003001a7308 */ /* 0x0003e20000000800 */
[----:B------:R-:W-:Y:S01]  /*5f50*/  HMMA.16816.F32 R56, R8, R22, R56 ;  /* 0x000000160838723c */ /* 0x000fe20000001838 */
[----:B------:R-:W-:Y:S01]  /*5f60*/  IMAD.MOV.U32 R103, RZ, RZ, R233 ;  /* 0x000000ffff677224 */ /* 0x000fe200078e00e9 */
[----:B------:R-:W-:Y:S02]  /*5f70*/  MOV R100, R244 ;  /* 0x000000f400647202 */ /* 0x000fe40000000f00 */
[----:B------:R-:W-:Y:S01]  /*5f80*/  MOV R152, R98 ;  /* 0x0000006200987202 */ /* 0x000fe20000000f00 */
[----:B-1----:R-:W-:-:S03]  /*5f90*/  FFMA.FTZ R3, R195, c[0x0][0x2d0], -R0 ;  /* 0x0000b400c3037a23 */ /* 0x002fc60000010800 */
[C---:B------:R-:W-:Y:S01]  /*5fa0*/  HMMA.16816.F32 R52, R8.reuse, R18, R52 ;  /* 0x000000120834723c */ /* 0x040fe20000001834 */
[----:B------:R-:W-:Y:S02]  /*5fb0*/  IMAD.MOV.U32 R80, RZ, RZ, R103 ;  /* 0x000000ffff507224 */ /* 0x000fe400078e0067 */
[----:B------:R-:W-:Y:S02]  /*5fc0*/  IMAD.MOV.U32 R169, RZ, RZ, R129 ;  /* 0x000000ffffa97224 */ /* 0x000fe400078e0081 */
[----:B------:R-:W-:Y:S01]  /*5fd0*/  IMAD.MOV.U32 R14, RZ, RZ, R243 ;  /* 0x000000ffff0e7224 */ /* 0x000fe200078e00f3 */
[----:B------:R-:W-:Y:S01]  /*5fe0*/  MOV R170, R128 ;  /* 0x0000008000aa7202 */ /* 0x000fe20000000f00 */
[----:B------:R-:W-:Y:S01]  /*5ff0*/  IMAD.MOV.U32 R103, RZ, RZ, R224 ;  /* 0x000000ffff677224 */ /* 0x000fe200078e00e0 */
[----:B------:R-:W-:Y:S01]  /*6000*/  MOV R15, R235 ;  /* 0x000000eb000f7202 */ /* 0x000fe20000000f00 */
[----:B------:R-:W-:Y:S02]  /*6010*/  IMAD.MOV.U32 R98, RZ, RZ, R100 ;  /* 0x000000ffff627224 */ /* 0x000fe400078e0064 */
[----:B----4-:R-:W-:Y:S01]  /*6020*/  IMAD.MOV.U32 R29, RZ, RZ, R231 ;  /* 0x000000ffff1d7224 */ /* 0x010fe200078e00e7 */
[----:B--2---:R-:W-:Y:S01]  /*6030*/  MOV R102, R229 ;  /* 0x000000e500667202 */ /* 0x004fe20000000f00 */
[----:B---3--:R-:W-:Y:S01]  /*6040*/  IMAD.MOV.U32 R83, RZ, RZ, R230 ;  /* 0x000000ffff537224 */ /* 0x008fe200078e00e6 */
[----:B------:R-:W-:Y:S01]  /*6050*/  MUFU.EX2 R27, R4 ;  /* 0x00000004001b7308 */ /* 0x000fe20000000800 */
[----:B------:R-:W-:Y:S01]  /*6060*/  IMAD.MOV.U32 R122, RZ, RZ, R29 ;  /* 0x000000ffff7a7224 */ /* 0x000fe200078e001d */
[----:B------:R-:W-:Y:S01]  /*6070*/  HMMA.16816.F32 R48, R8, R34, R48 ;  /* 0x000000220830723c */ /* 0x000fe20000001830 */
[----:B------:R1:W5:Y:S01]  /*6080*/  LDL.LU R244, [R1+0x80] ;  /* 0x0000800001f47983 */ /* 0x0003620000300800 */
[----:B------:R-:W-:-:S06]  /*6090*/  MOV R5, R83 ;  /* 0x0000005300057202 */ /* 0x000fcc0000000f00 */
[C---:B------:R-:W-:Y:S01]  /*60a0*/  HMMA.16816.F32 R28, R8.reuse, R20, R112 ;  /* 0x00000014081c723c */ /* 0x040fe20000001870 */
[----:B------:R2:W-:Y:S01]  /*60b0*/  MUFU.EX2 R20, R3 ;  /* 0x0000000300147308 */ /* 0x0005e20000000800 */
[----:B------:R-:W-:Y:S01]  /*60c0*/  IMAD.MOV.U32 R6, RZ, RZ, R102 ;  /* 0x000000ffff067224 */ /* 0x000fe200078e0066 */
[----:B------:R-:W-:Y:S01]  /*60d0*/  MOV R83, R101 ;  /* 0x0000006500537202 */ /* 0x000fe20000000f00 */
[----:B------:R-:W-:Y:S01]  /*60e0*/  IMAD.MOV.U32 R7, RZ, RZ, R103 ;  /* 0x000000ffff077224 */ /* 0x000fe200078e0067 */
[----:B------:R1:W5:Y:S01]  /*60f0*/  LDL.LU R243, [R1+0x7c] ;  /* 0x00007c0001f37983 */ /* 0x0003620000300800 */
[----:B--2---:R-:W-:Y:S02]  /*6100*/  FFMA.FTZ R3, R194, c[0x0][0x2d0], -R0 ;  /* 0x0000b400c2037a23 */ /* 0x004fe40000010800 */
[----:B------:R-:W-:Y:S01]  /*6110*/  HMMA.16816.F32 R100, R8, R16, R116 ;  /* 0x000000100864723c */ /* 0x000fe20000001874 */
[----:B------:R-:W-:Y:S01]  /*6120*/  IMAD.MOV.U32 R129, RZ, RZ, R236 ;  /* 0x000000ffff817224 */ /* 0x000fe200078e00ec */
[----:B------:R1:W5:Y:S01]  /*6130*/  LDL.LU R242, [R1+0x78] ;  /* 0x0000780001f27983 */ /* 0x0003620000300800 */
[----:B------:R2:W3:Y:S01]  /*6140*/  MUFU.EX2 R22, R3 ;  /* 0x0000000300167308 */ /* 0x0004e20000000800 */
[----:B------:R-:W-:-:S02]  /*6150*/  IMAD.MOV.U32 R128, RZ, RZ, R237 ;  /* 0x000000ffff807224 */ /* 0x000fc400078e00ed */
[----:B------:R-:W-:Y:S01]  /*6160*/  IMAD.MOV.U32 R34, RZ, RZ, R97 ;  /* 0x000000ffff227224 */ /* 0x000fe200078e0061 */
[----:B------:R1:W5:Y:S01]  /*6170*/  LDL.LU R241, [R1+0x74] ;  /* 0x0000740001f17983 */ /* 0x0003620000300800 */
[--C-:B--2---:R-:W-:Y:S01]  /*6180*/  FFMA.FTZ R3, R193, c[0x0][0x2d0], -R0.reuse ;  /* 0x0000b400c1037a23 */ /* 0x104fe20000010800 */
[----:B------:R-:W-:Y:S01]  /*6190*/  HMMA.16816.F32 R116, R8, R32, R84 ;  /* 0x000000200874723c */ /* 0x000fe20000001854 */
[----:B------:R-:W-:Y:S01]  /*61a0*/  FFMA.FTZ R0, R187, c[0x0][0x2d0], -R0 ;  /* 0x0000b400bb007a23 */ /* 0x000fe20000010800 */
[----:B------:R1:W5:Y:S03]  /*61b0*/  LDL.LU R240, [R1+0x70] ;  /* 0x0000700001f07983 */ /* 0x0003660000300800 */
[----:B------:R2:W-:Y:S01]  /*61c0*/  MUFU.EX2 R21, R0 ;  /* 0x0000000000157308 */ /* 0x0005e20000000800 */
[----:B------:R-:W-:-:S07]  /*61d0*/  IMAD.MOV.U32 R207, RZ, RZ, R128 ;  /* 0x000000ffffcf7224 */ /* 0x000fce00078e0080 */
[----:B------:R-:W4:Y:S01]  /*61e0*/  MUFU.EX2 R23, R3 ;  /* 0x0000000300177308 */ /* 0x000f220000000800 */
[----:B------:R-:W-:Y:S02]  /*61f0*/  FADD.FTZ R11, R109, R108 ;  /* 0x0000006c6d0b7221 */ /* 0x000fe40000010000 */
[----:B------:R-:W-:Y:S01]  /*6200*/  IMAD.MOV.U32 R35, RZ, RZ, R110 ;  /* 0x000000ffff237224 */ /* 0x000fe200078e006e */
[----:B------:R-:W-:Y:S01]  /*6210*/  MOV R32, R96 ;  /* 0x0000006000207202 */ /* 0x000fe20000000f00 */
[----:B------:R-:W-:Y:S01]  /*6220*/  IMAD.MOV.U32 R33, RZ, RZ, R83 ;  /* 0x000000ffff217224 */ /* 0x000fe200078e0053 */
[----:B------:R1:W5:Y:S01]  /*6230*/  LDL.LU R239, [R1+0x6c] ;  /* 0x00006c0001ef7983 */ /* 0x0003620000300800 */
[----:B--2---:R-:W-:Y:S01]  /*6240*/  FFMA.FTZ R0, R122, c[0x0][0x2d0], -R13 ;  /* 0x0000b4007a007a23 */ /* 0x004fe2000001080d */
[----:B------:R-:W-:Y:S01]  /*6250*/  F2FP.PACK_AB R128, R25, R24 ;  /* 0x000000181980723e */ /* 0x000fe200000000ff */
[----:B------:R-:W-:Y:S01]  /*6260*/  IMAD.MOV.U32 R87, RZ, RZ, R207 ;  /* 0x000000ffff577224 */ /* 0x000fe200078e00cf */
[----:B------:R1:W5:Y:S01]  /*6270*/  LDL.LU R238, [R1+0x68] ;  /* 0x0000680001ee7983 */ /* 0x0003620000300800 */
[----:B------:R2:W-:Y:S01]  /*6280*/  MUFU.EX2 R16, R0 ;  /* 0x0000000000107308 */ /* 0x0005e20000000800 */
[----:B------:R-:W-:-:S02]  /*6290*/  IMAD.MOV.U32 R122, RZ, RZ, R6 ;  /* 0x000000ffff7a7224 */ /* 0x000fc400078e0006 */
[----:B------:R1:W5:Y:S01]  /*62a0*/  LDL.LU R237, [R1+0x64] ;  /* 0x0000640001ed7983 */ /* 0x0003620000300800 */
[----:B--2---:R-:W-:-:S03]  /*62b0*/  FFMA.FTZ R0, R123, c[0x0][0x2d0], -R13 ;  /* 0x0000b4007b007a23 */ /* 0x004fc6000001080d */
[----:B------:R1:W5:Y:S01]  /*62c0*/  LDL.LU R236, [R1+0x60] ;  /* 0x0000600001ec7983 */ /* 0x0003620000300800 */
[----:B------:R2:W1:Y:S01]  /*62d0*/  MUFU.EX2 R17, R0 ;  /* 0x0000000000117308 */ /* 0x0004620000000800 */
[----:B------:R-:W-:Y:S01]  /*62e0*/  MOV R123, R7 ;  /* 0x00000007007b7202 */ /* 0x000fe20000000f00 */
[----:B------:R-:W-:Y:S01]  /*62f0*/  IMAD.MOV.U32 R6, RZ, RZ, R154 ;  /* 0x000000ffff067224 */ /* 0x000fe200078e009a */
[----:B------:R1:W5:Y:S02]  /*6300*/  LDL.LU R235, [R1+0x5c] ;  /* 0x00005c0001eb7983 */ /* 0x0003640000300800 */
[----:B------:R-:W-:Y:S02]  /*6310*/  MOV R121, R123 ;  /* 0x0000007b00797202 */ /* 0x000fe40000000f00 */
[----:B------:R-:W-:Y:S01]  /*6320*/  MOV R123, R127 ;  /* 0x0000007f007b7202 */ /* 0x000fe20000000f00 */
[----:B--2---:R-:W-:Y:S01]  /*6330*/  FFMA.FTZ R0, R5, c[0x0][0x2d0], -R13 ;  /* 0x0000b40005007a23 */ /* 0x004fe2000001080d */
[----:B------:R-:W-:Y:S01]  /*6340*/  MOV R7, R153 ;  /* 0x0000009900077202 */ /* 0x000fe20000000f00 */
[----:B------:R2:W5:Y:S02]  /*6350*/  LDL.LU R234, [R1+0x58] ;  /* 0x0000580001ea7983 */ /* 0x0005640000300800 */
[----:B------:R1:W-:Y:S01]  /*6360*/  MUFU.EX2 R18, R0 ;  /* 0x0000000000127308 */ /* 0x0003e20000000800 */
[----:B------:R-:W-:Y:S01]  /*6370*/  IMAD.MOV.U32 R5, RZ, RZ, R152 ;  /* 0x000000ffff057224 */ /* 0x000fe200078e0098 */
[----:B------:R2:W5:Y:S01]  /*6380*/  LDL.LU R233, [R1+0x54] ;  /* 0x0000540001e97983 */ /* 0x0005620000300800 */
[----:B------:R-:W-:-:S02]  /*6390*/  IMAD.MOV.U32 R127, RZ, RZ, R185 ;  /* 0x000000ffff7f7224 */ /* 0x000fc400078e00b9 */
[----:B------:R-:W-:Y:S01]  /*63a0*/  IMAD.MOV.U32 R185, RZ, RZ, R171 ;  /* 0x000000ffffb97224 */ /* 0x000fe200078e00ab */
[----:B------:R2:W5:Y:S01]  /*63b0*/  LDL.LU R232, [R1+0x50] ;  /* 0x0000500001e87983 */ /* 0x0005620000300800 */
[----:B------:R-:W-:Y:S02]  /*63c0*/  IMAD.MOV.U32 R171, RZ, RZ, R169 ;  /* 0x000000ffffab7224 */ /* 0x000fe400078e00a9 */
[----:B------:R-:W-:Y:S01]  /*63d0*/  IMAD.MOV.U32 R169, RZ, RZ, R130 ;  /* 0x000000ffffa97224 */ /* 0x000fe200078e0082 */
[----:B------:R2:W5:Y:S01]  /*63e0*/  LDL.LU R231, [R1+0x4c] ;  /* 0x00004c0001e77983 */ /* 0x0005620000300800 */
[----:B-1----:R-:W-:-:S03]  /*63f0*/  FFMA.FTZ R0, R155, c[0x0][0x2d0], -R13 ;  /* 0x0000b4009b007a23 */ /* 0x002fc6000001080d */
[----:B------:R2:W5:Y:S01]  /*6400*/  LDL.LU R230, [R1+0x48] ;  /* 0x0000480001e67983 */ /* 0x0005620000300800 */
[----:B------:R1:W-:Y:S01]  /*6410*/  MUFU.EX2 R19, R0 ;  /* 0x0000000000137308 */ /* 0x0003e20000000800 */
[----:B------:R-:W-:Y:S02]  /*6420*/  IMAD.MOV.U32 R130, RZ, RZ, R14 ;  /* 0x000000ffff827224 */ /* 0x000fe400078e000e */
[----:B------:R-:W-:Y:S01]  /*6430*/  LDSM.16.MT88.4 R152, [R225+0x1900] ;  /* 0x00190000e198783b */ /* 0x000fe20000004200 */
[----:B------:R-:W-:Y:S02]  /*6440*/  IMAD.MOV.U32 R115, RZ, RZ, R127 ;  /* 0x000000ffff737224 */ /* 0x000fe400078e007f */
[----:B------:R-:W-:Y:S01]  /*6450*/  IMAD.MOV.U32 R113, RZ, RZ, R185 ;  /* 0x000000ffff717224 */ /* 0x000fe200078e00b9 */
[----:B------:R2:W5:Y:S01]  /*6460*/  LDL.LU R229, [R1+0x44] ;  /* 0x0000440001e57983 */ /* 0x0005620000300800 */
[----:B-1----:R-:W-:Y:S02]  /*6470*/  FFMA.FTZ R0, R122, c[0x0][0x2d0], -R12 ;  /* 0x0000b4007a007a23 */ /* 0x002fe4000001080c */
[----:B------:R-:W-:Y:S01]  /*6480*/  IMAD.MOV.U32 R4, RZ, RZ, R130 ;  /* 0x000000ffff047224 */ /* 0x000fe200078e0082 */
[----:B------:R-:W-:Y:S01]  /*6490*/  MOV R84, R113 ;  /* 0x0000007100547202 */ /* 0x000fe20000000f00 */
[----:B------:R-:W-:Y:S01]  /*64a0*/  IMAD.MOV.U32 R122, RZ, RZ, R5 ;  /* 0x000000ffff7a7224 */ /* 0x000fe200078e0005 */
[----:B------:R2:W5:Y:S01]  /*64b0*/  LDL.LU R224, [R1+0x40] ;  /* 0x0000400001e07983 */ /* 0x0005620000300800 */
[----:B------:R-:W-:Y:S01]  /*64c0*/  IMAD.MOV.U32 R5, RZ, RZ, R126 ;  /* 0x000000ffff057224 */ /* 0x000fe200078e007e */
[----:B------:R-:W-:Y:S01]  /*64d0*/  MOV R126, R184 ;  /* 0x000000b8007e7202 */ /* 0x000fe20000000f00 */
[----:B------:R1:W-:Y:S01]  /*64e0*/  MUFU.EX2 R14, R0 ;  /* 0x00000000000e7308 */ /* 0x0003e20000000800 */
[----:B------:R-:W-:-:S02]  /*64f0*/  MOV R184, R186 ;  /* 0x000000ba00b87202 */ /* 0x000fc40000000f00 */
[----:B------:R-:W-:Y:S02]  /*6500*/  MOV R186, R168 ;  /* 0x000000a800ba7202 */ /* 0x000fe40000000f00 */
[----:B------:R-:W-:Y:S01]  /*6510*/  MOV R168, R170 ;  /* 0x000000aa00a87202 */ /* 0x000fe20000000f00 */
[----:B------:R-:W-:Y:S01]  /*6520*/  IMAD.MOV.U32 R214, RZ, RZ, R122 ;  /* 0x000000ffffd67224 */ /* 0x000fe200078e007a */
[----:B------:R-:W-:Y:S02]  /*6530*/  MOV R170, R131 ;  /* 0x0000008300aa7202 */ /* 0x000fe40000000f00 */
[----:B------:R-:W-:Y:S02]  /*6540*/  MOV R131, R15 ;  /* 0x0000000f00837202 */ /* 0x000fe40000000f00 */
[----:B------:R-:W-:Y:S01]  /*6550*/  MOV R122, R123 ;  /* 0x0000007b007a7202 */ /* 0x000fe20000000f00 */
[----:B-1----:R-:W-:Y:S01]  /*6560*/  FFMA.FTZ R0, R252, c[0x0][0x2d0], -R12 ;  /* 0x0000b400fc007a23 */ /* 0x002fe2000001080c */
[----:B------:R-:W-:Y:S01]  /*6570*/  MOV R120, R126 ;  /* 0x0000007e00787202 */ /* 0x000fe20000000f00 */
[----:B------:R-:W-:-:S02]  /*6580*/  IMAD.MOV.U32 R123, RZ, RZ, R5 ;  /* 0x000000ffff7b7224 */ /* 0x000fc400078e0005 */
[----:B------:R1:W1:Y:S01]  /*6590*/  MUFU.EX2 R15, R0 ;  /* 0x00000000000f7308 */ /* 0x0002620000000800 */
[----:B------:R-:W-:Y:S01]  /*65a0*/  MOV R5, R125 ;  /* 0x0000007d00057202 */ /* 0x000fe20000000f00 */
[----:B------:R-:W-:Y:S01]  /*65b0*/  IMAD.MOV.U32 R126, RZ, RZ, R169 ;  /* 0x000000ffff7e7224 */ /* 0x000fe200078e00a9 */
[----:B------:R-:W-:Y:S02]  /*65c0*/  MOV R125, R168 ;  /* 0x000000a8007d7202 */ /* 0x000fe40000000f00 */
[----:B------:R-:W-:Y:S01]  /*65d0*/  MOV R127, R170 ;  /* 0x000000aa007f7202 */ /* 0x000fe20000000f00 */
[----:B-1----:R-:W-:Y:S02]  /*65e0*/  FFMA.FTZ R0, R121, c[0x0][0x2d0], -R12 ;  /* 0x0000b40079007a23 */ /* 0x002fe4000001080c */
[----:B------:R-:W-:Y:S02]  /*65f0*/  IMAD.MOV.U32 R121, RZ, RZ, R124 ;  /* 0x000000ffff797224 */ /* 0x000fe400078e007c */
[----:B------:R-:W-:-:S02]  /*6600*/  IMAD.MOV.U32 R124, RZ, RZ, R171 ;  /* 0x000000ffff7c7224 */ /* 0x000fc400078e00ab */
[----:B------:R-:W1:Y:S01]  /*6610*/  LDSM.16.MT88.4 R168, [R226+0x1900] ;  /* 0x00190000e2a8783b */ /* 0x000e620000004200 */
[----:B------:R2:W-:Y:S02]  /*6620*/  MUFU.EX2 R13, R0 ;  /* 0x00000000000d7308 */ /* 0x0005e40000000800 */
[----:B--2---:R-:W-:-:S06]  /*6630*/  FFMA.FTZ R0, R214, c[0x0][0x2d0], -R12 ;  /* 0x0000b400d6007a23 */ /* 0x004fcc000001080c */
[----:B------:R-:W2:Y:S01]  /*6640*/  MUFU.EX2 R12, R0 ;  /* 0x00000000000c7308 */ /* 0x000ea20000000800 */
[----:B------:R-:W-:Y:S01]  /*6650*/  IMAD.MOV.U32 R193, RZ, RZ, R124 ;  /* 0x000000ffffc17224 */ /* 0x000fe200078e007c */
[----:B------:R-:W-:Y:S01]  /*6660*/  MOV R194, R125 ;  /* 0x0000007d00c27202 */ /* 0x000fe20000000f00 */
[----:B------:R-:W-:Y:S01]  /*6670*/  IMAD.MOV.U32 R195, RZ, RZ, R126 ;  /* 0x000000ffffc37224 */ /* 0x000fe200078e007e */
[----:B------:R-:W-:Y:S02]  /*6680*/  MOV R205, R127 ;  /* 0x0000007f00cd7202 */ /* 0x000fe40000000f00 */
[----:B------:R-:W-:Y:S02]  /*6690*/  MOV R206, R131 ;  /* 0x0000008300ce7202 */ /* 0x000fe40000000f00 */
[----:B------:R-:W-:Y:S02]  /*66a0*/  MOV R214, R129 ;  /* 0x0000008100d67202 */ /* 0x000fe40000000f00 */
[----:B---3--:R-:W-:-:S02]  /*66b0*/  F2FP.PACK_AB R129, R22, R20 ;  /* 0x000000141681723e */ /* 0x008fc400000000ff */
[----:B------:R-:W-:Y:S02]  /*66c0*/  F2FP.PACK_AB R130, R26, R27 ;  /* 0x0000001b1a82723e */ /* 0x000fe400000000ff */
[----:B----4-:R-:W-:Y:S02]  /*66d0*/  F2FP.PACK_AB R131, R21, R23 ;  /* 0x000000171583723e */ /* 0x010fe400000000ff */
[----:B------:R-:W-:Y:S02]  /*66e0*/  F2FP.PACK_AB R124, R17, R16 ;  /* 0x00000010117c723e */ /* 0x000fe400000000ff */
[----:B------:R-:W-:Y:S02]  /*66f0*/  F2FP.PACK_AB R125, R15, R14 ;  /* 0x0000000e0f7d723e */ /* 0x000fe400000000ff */
[----:B------:R-:W-:Y:S02]  /*6700*/  F2FP.PACK_AB R126, R19, R18 ;  /* 0x00000012137e723e */ /* 0x000fe400000000ff */
[----:B--2---:R-:W-:-:S02]  /*6710*/  F2FP.PACK_AB R127, R12, R13 ;  /* 0x0000000d0c7f723e */ /* 0x004fc400000000ff */
[----:B------:R-:W-:Y:S02]  /*6720*/  MOV R114, R184 ;  /* 0x000000b800727202 */ /* 0x000fe40000000f00 */
[----:B------:R-:W-:Y:S02]  /*6730*/  MOV R112, R186 ;  /* 0x000000ba00707202 */ /* 0x000fe40000000f00 */
[----:B------:R-:W2:Y:S01]  /*6740*/  LDSM.16.MT88.4 R184, [R228+0x1900] ;  /* 0x00190000e4b8783b */ /* 0x000ea20000004200 */
[----:B-1----:R-:W-:Y:S01]  /*6750*/  HMMA.16816.F32 R156, R128, R168, R156 ;  /* 0x000000a8809c723c */ /* 0x002fe2000000189c */
[----:B------:R-:W-:Y:S02]  /*6760*/  IMAD.MOV.U32 R10, RZ, RZ, R195 ;  /* 0x000000ffff0a7224 */ /* 0x000fe400078e00c3 */
[----:B------:R-:W-:Y:S02]  /*6770*/  IMAD.MOV.U32 R3, RZ, RZ, R4 ;  /* 0x000000ffff037224 */ /* 0x000fe400078e0004 */
[----:B------:R-:W-:-:S03]  /*6780*/  IMAD.MOV.U32 R195, RZ, RZ, R5 ;  /* 0x000000ffffc37224 */ /* 0x000fc600078e0005 */
[C---:B------:R-:W-:Y:S08]  /*6790*/  HMMA.16816.F32 R160, R124.reuse, R168, R160 ;  /* 0x000000a87ca0723c */ /* 0x040ff000000018a0 */
[-C--:B------:R-:W-:Y:S08]  /*67a0*/  HMMA.16816.F32 R164, R124, R170.reuse, R164 ;  /* 0x000000aa7ca4723c */ /* 0x080ff000000018a4 */
[----:B------:R-:W-:Y:S07]  /*67b0*/  HMMA.16816.F32 R168, R128, R170, R40 ;  /* 0x000000aa80a8723c */ /* 0x000fee0000001828 */
[----:B------:R-:W-:Y:S01]  /*67c0*/  MOV R42, R6 ;  /* 0x00000006002a7202 */ /* 0x000fe20000000f00 */
[----:B------:R-:W-:-:S02]  /*67d0*/  IMAD.MOV.U32 R43, RZ, RZ, R7 ;  /* 0x000000ffff2b7224 */ /* 0x000fc400078e0007 */
[----:B------:R-:W1:Y:S01]  /*67e0*/  LDSM.16.MT88.4 R4, [R227+0x3900] ;  /* 0x00390000e304783b */ /* 0x000e620000004200 */
[----:B------:R-:W-:Y:S01]  /*67f0*/  IMAD.MOV.U32 R41, RZ, RZ, R114 ;  /* 0x000000ffff297224 */ /* 0x000fe200078e0072 */
[----:B------:R-:W-:Y:S01]  /*6800*/  MOV R40, R115 ;  /* 0x0000007300287202 */ /* 0x000fe20000000f00 */
[----:B--2---:R-:W-:Y:S01]  /*6810*/  HMMA.16816.F32 R172, R128, R184, R172 ;  /* 0x000000b880ac723c */ /* 0x004fe200000018ac */
[----:B------:R-:W-:Y:S01]  /*6820*/  FADD.FTZ R0, R204, R192 ;  /* 0x000000c0cc007221 */ /* 0x000fe20000010000 */
[----:B------:R-:W-:-:S06]  /*6830*/  MOV R9, R194 ;  /* 0x000000c200097202 */ /* 0x000fcc0000000f00 */
[----:B------:R-:W-:Y:S01]  /*6840*/  HMMA.16816.F32 R176, R124, R184, R176 ;  /* 0x000000b87cb0723c */ /* 0x000fe200000018b0 */
[----:B------:R-:W-:Y:S02]  /*6850*/  MOV R192, R121 ;  /* 0x0000007900c07202 */ /* 0x000fe40000000f00 */
[----:B------:R-:W-:-:S05]  /*6860*/  MOV R194, R123 ;  /* 0x0000007b00c27202 */ /* 0x000fca0000000f00 */
[----:B------:R-:W-:Y:S01]  /*6870*/  HMMA.16816.F32 R180, R124, R186, R180 ;  /* 0x000000ba7cb4723c */ /* 0x000fe200000018b4 */
[----:B------:R-:W-:-:S07]  /*6880*/  MOV R8, R206 ;  /* 0x000000ce00087202 */ /* 0x000fce0000000f00 */
[----:B------:R-:W-:Y:S07]  /*6890*/  HMMA.16816.F32 R184, R128, R186, R36 ;  /* 0x000000ba80b8723c */ /* 0x000fee0000001824 */
[----:B------:R-:W-:Y:S02]  /*68a0*/  IMAD.MOV.U32 R39, RZ, RZ, R120 ;  /* 0x000000ffff277224 */ /* 0x000fe400078e0078 */
[----:B------:R-:W-:Y:S02]  /*68b0*/  IMAD.MOV.U32 R37, RZ, RZ, R193 ;  /* 0x000000ffff257224 */ /* 0x000fe400078e00c1 */
[----:B------:R-:W-:-:S02]  /*68c0*/  IMAD.MOV.U32 R193, RZ, RZ, R122 ;  /* 0x000000ffffc17224 */ /* 0x000fc400078e007a */
[----:B-1----:R-:W-:Y:S01]  /*68d0*/  HMMA.16816.F32 R120, R124, R4, R220 ;  /* 0x000000047c78723c */ /* 0x002fe200000018dc */
[----:B------:R-:W-:-:S07]  /*68e0*/  MOV R36, R205 ;  /* 0x000000cd00247202 */ /* 0x000fce0000000f00 */
[----:B------:R-:W-:Y:S01]  /*68f0*/  HMMA.16816.F32 R144, R128, R152, R144 ;  /* 0x000000988090723c */ /* 0x000fe20000001890 */
[----:B------:R-:W-:Y:S01]  /*6900*/  MOV R221, R39 ;  /* 0x0000002700dd7202 */ /* 0x000fe20000000f00 */
[----:B------:R-:W-:Y:S01]  /*6910*/  IMAD.MOV.U32 R222, RZ, RZ, R40 ;  /* 0x000000ffffde7224 */ /* 0x000fe200078e0028 */
[----:B------:R-:W-:-:S05]  /*6920*/  MOV R223, R41 ;  /* 0x0000002900df7202 */ /* 0x000fca0000000f00 */
[C---:B------:R-:W-:Y:S01]  /*6930*/  HMMA.16816.F32 R140, R124.reuse, R152, R140 ;  /* 0x000000987c8c723c */ /* 0x040fe2000000188c */
[----:B------:R-:W-:Y:S01]  /*6940*/  FADD.FTZ R8, R8, R221 ;  /* 0x000000dd08087221 */ /* 0x000fe20000010000 */
[----:B------:R-:W-:Y:S01]  /*6950*/  MOV R86, R214 ;  /* 0x000000d600567202 */ /* 0x000fe20000000f00 */
[----:B------:R-:W-:Y:S01]  /*6960*/  FADD.FTZ R3, R3, R222 ;  /* 0x000000de03037221 */ /* 0x000fe20000010000 */
[----:B------:R-:W-:Y:S04]  /*6970*/  LDSM.16.MT88.4 R204, [R227+0x1900] ;  /* 0x00190000e3cc783b */ /* 0x000fe80000004200 */
[----:B------:R-:W-:Y:S01]  /*6980*/  HMMA.16816.F32 R148, R124, R154, R148 ;  /* 0x0000009a7c94723c */ /* 0x000fe20000001894 */
[----:B------:R-:W-:-:S07]  /*6990*/  FADD.FTZ R0, R223, R0 ;  /* 0x00000000df007221 */ /* 0x000fce0000010000 */
[----:B------:R-:W-:Y:S01]  /*69a0*/  HMMA.16816.F32 R152, R128, R154, R44 ;  /* 0x0000009a8098723c */ /* 0x000fe2000000182c */
[----:B------:R-:W-:-:S06]  /*69b0*/  FADD.FTZ R10, R10, R8 ;  /* 0x000000080a0a7221 */ /* 0x000fcc0000010000 */
[----:B------:R-:W-:Y:S01]  /*69c0*/  MOV R44, R80 ;  /* 0x00000050002c7202 */ /* 0x000fe20000000f00 */
[----:B------:R-:W-:Y:S02]  /*69d0*/  IMAD.MOV.U32 R45, RZ, RZ, R81 ;  /* 0x000000ffff2d7224 */ /* 0x000fe400078e0051 */
[----:B------:R-:W-:Y:S02]  /*69e0*/  IMAD.MOV.U32 R47, RZ, RZ, R99 ;  /* 0x000000ffff2f7224 */ /* 0x000fe400078e0063 */
[----:B------:R-:W-:Y:S01]  /*69f0*/  IMAD.MOV.U32 R40, RZ, RZ, R44 ;  /* 0x000000ffff287224 */ /* 0x000fe200078e002c */
[----:B------:R-:W-:Y:S01]  /*6a00*/  MOV R41, R45 ;  /* 0x0000002d00297202 */ /* 0x000fe20000000f00 */
[----:B------:R-:W-:Y:S01]  /*6a10*/  FADD.FTZ R9, R9, R3 ;  /* 0x0000000309097221 */ /* 0x000fe20000010000 */
[----:B------:R-:W-:Y:S01]  /*6a20*/  MOV R39, R43 ;  /* 0x0000002b00277202 */ /* 0x000fe20000000f00 */
[----:B------:R-:W-:Y:S01]  /*6a30*/  FADD.FTZ R8, R37, R0 ;  /* 0x0000000025087221 */ /* 0x000fe20000010000 */
[----:B------:R-:W-:Y:S01]  /*6a40*/  MOV R46, R98 ;  /* 0x00000062002e7202 */ /* 0x000fe20000000f00 */
[----:B------:R-:W-:Y:S01]  /*6a50*/  IMAD.MOV.U32 R38, RZ, RZ, R42 ;  /* 0x000000ffff267224 */ /* 0x000fe200078e002a */
[----:B------:R-:W-:Y:S01]  /*6a60*/  MOV R43, R47 ;  /* 0x0000002f002b7202 */ /* 0x000fe20000000f00 */
[----:B------:R-:W-:-:S02]  /*6a70*/  FADD.FTZ R11, R36, R11 ;  /* 0x0000000b240b7221 */ /* 0x000fc40000010000 */
[----:B------:R-:W-:Y:S01]  /*6a80*/  IMAD.MOV.U32 R85, RZ, RZ, R112 ;  /* 0x000000ffff557224 */ /* 0x000fe200078e0070 */
[----:B------:R-:W-:Y:S01]  /*6a90*/  HMMA.16816.F32 R116, R128, R4, R116 ;  /* 0x000000048074723c */ /* 0x000fe20000001874 */
[----:B------:R-:W-:Y:S01]  /*6aa0*/  FADD.FTZ R0, R40, R9 ;  /* 0x0000000928007221 */ /* 0x000fe20000010000 */
[----:B------:R-:W-:Y:S01]  /*6ab0*/  MOV R214, R82 ;  /* 0x0000005200d67202 */ /* 0x000fe20000000f00 */
[----:B------:R-:W-:Y:S01]  /*6ac0*/  IMAD.MOV.U32 R44, RZ, RZ, R34 ;  /* 0x000000ffff2c7224 */ /* 0x000fe200078e0022 */
[----:B------:R-:W-:Y:S01]  /*6ad0*/  MOV R47, R85 ;  /* 0x00000055002f7202 */ /* 0x000fe20000000f00 */
[----:B------:R-:W-:Y:S01]  /*6ae0*/  FADD.FTZ R9, R41, R8 ;  /* 0x0000000829097221 */ /* 0x000fe20000010000 */
[----:B------:R-:W1:Y:S01]  /*6af0*/  LDSM.16.MT88.4 R112, [R228+0x3900] ;  /* 0x00390000e470783b */ /* 0x000e620000004200 */
[----:B------:R-:W-:Y:S02]  /*6b00*/  FADD.FTZ R4, R38, R11 ;  /* 0x0000000b26047221 */ /* 0x000fe40000010000 */
[----:B------:R-:W-:Y:S01]  /*6b10*/  IMAD.MOV.U32 R42, RZ, RZ, R46 ;  /* 0x000000ffff2a7224 */ /* 0x000fe200078e002e */
[----:B------:R-:W2:Y:S01]  /*6b20*/  LDSM.16.MT88.4 R80, [R225+0x3900] ;  /* 0x00390000e150783b */ /* 0x000ea20000004200 */
[----:B------:R-:W-:-:S02]  /*6b30*/  FADD.FTZ R3, R39, R10 ;  /* 0x0000000a27037221 */ /* 0x000fc40000010000 */
[----:B------:R-:W-:Y:S01]  /*6b40*/  FADD.FTZ R5, R43, R0 ;  /* 0x000000002b057221 */ /* 0x000fe20000010000 */
[----:B------:R-:W3:Y:S01]  /*6b50*/  LDSM.16.MT88.4 R96, [R226+0x3900] ;  /* 0x00390000e260783b */ /* 0x000ee20000004200 */
[----:B------:R-:W-:Y:S01]  /*6b60*/  FADD.FTZ R0, R44, R9 ;  /* 0x000000092c007221 */ /* 0x000fe20000010000 */
[----:B------:R-:W-:Y:S01]  /*6b70*/  MOV R45, R35 ;  /* 0x00000023002d7202 */ /* 0x000fe20000000f00 */
[----:B------:R-:W-:Y:S01]  /*6b80*/  FADD.FTZ R8, R245, R4 ;  /* 0x00000004f5087221 */ /* 0x000fe20000010000 */
[----:B------:R-:W-:Y:S01]  /*6b90*/  MOV R252, R111 ;  /* 0x0000006f00fc7202 */ /* 0x000fe20000000f00 */
[----:B------:R-:W-:Y:S02]  /*6ba0*/  IMAD.MOV.U32 R46, RZ, RZ, R84 ;  /* 0x000000ffff2e7224 */ /* 0x000fe400078e0054 */
[----:B------:R-:W-:Y:S02]  /*6bb0*/  FADD.FTZ R4, R42, R3 ;  /* 0x000000032a047221 */ /* 0x000fe40000010000 */
[----:B------:R-:W-:Y:S01]  /*6bc0*/  FADD.FTZ R0, R47, R0 ;  /* 0x000000002f007221 */ /* 0x000fe20000010000 */
[----:B------:R-:W-:Y:S01]  /*6bd0*/  MOV R34, R87 ;  /* 0x0000005700227202 */ /* 0x000fe20000000f00 */
[----:B------:R-:W-:-:S02]  /*6be0*/  FADD.FTZ R3, R247, R8 ;  /* 0x00000008f7037221 */ /* 0x000fc40000010000 */
[----:B------:R-:W-:Y:S02]  /*6bf0*/  IMAD.MOV.U32 R35, RZ, RZ, R86 ;  /* 0x000000ffff237224 */ /* 0x000fe400078e0056 */
[----:B------:R-:W-:Y:S02]  /*6c00*/  FADD.FTZ R5, R46, R5 ;  /* 0x000000052e057221 */ /* 0x000fe40000010000 */
[----:B------:R-:W-:Y:S02]  /*6c10*/  FADD.FTZ R4, R45, R4 ;  /* 0x000000042d047221 */ /* 0x000fe40000010000 */
[----:B------:R-:W-:Y:S02]  /*6c20*/  FADD.FTZ R0, R252, R0 ;  /* 0x00000000fc007221 */ /* 0x000fe40000010000 */
[----:B------:R-:W-:Y:S02]  /*6c30*/  FADD.FTZ R3, R246, R3 ;  /* 0x00000003f6037221 */ /* 0x000fe40000010000 */
[----:B------:R-:W-:-:S02]  /*6c40*/  FADD.FTZ R5, R35, R5 ;  /* 0x0000000523057221 */ /* 0x000fc40000010000 */
[----:B------:R-:W-:Y:S02]  /*6c50*/  FADD.FTZ R4, R34, R4 ;  /* 0x0000000422047221 */ /* 0x000fe40000010000 */
        /* <DEDUP_REMOVED lines=33> */
[----:B------:R-:W-:Y:S01]  /*6e70*/  HMMA.16816.F32 R196, R124, R204, R196 ;  /* 0x000000cc7cc4723c */ /* 0x000fe200000018c4 */
[----:B------:R1:W-:Y:S01]  /*6e80*/  STL [R1], R0 ;  /* 0x0000000001007387 */ /* 0x0003e20000100800 */
[----:B------:R-:W-:-:S06]  /*6e90*/  UIADD3 UR23, UR21, -0x2, URZ ;  /* 0xfffffffe15177890 */ /* 0x000fcc000fffe03f */
[C---:B------:R-:W-:Y:S08]  /*6ea0*/  HMMA.16816.F32 R200, R124.reuse, R206, R200 ;  /* 0x000000ce7cc8723c */ /* 0x040ff000000018c8 */
[C---:B--2---:R-:W-:Y:S08]  /*6eb0*/  HMMA.16816.F32 R72, R124.reuse, R80, R72 ;  /* 0x000000507c48723c */ /* 0x044ff00000001848 */
[----:B------:R-:W-:Y:S01]  /*6ec0*/  HMMA.16816.F32 R76, R124, R82, R76 ;  /* 0x000000527c4c723c */ /* 0x000fe2000000184c */
[----:B-1----:R-:W-:-:S07]  /*6ed0*/  FADD.FTZ R0, R12, R5 ;  /* 0x000000050c007221 */ /* 0x002fce0000010000 */
[C---:B---3--:R-:W-:Y:S08]  /*6ee0*/  HMMA.16816.F32 R88, R124.reuse, R96, R88 ;  /* 0x000000607c58723c */ /* 0x048ff00000001858 */
[C---:B------:R-:W-:Y:S08]  /*6ef0*/  HMMA.16816.F32 R92, R124.reuse, R98, R92 ;  /* 0x000000627c5c723c */ /* 0x040ff0000000185c */
[----:B------:R-:W-:Y:S08]  /*6f00*/  HMMA.16816.F32 R104, R124, R112, R104 ;  /* 0x000000707c68723c */ /* 0x000ff00000001868 */
[C---:B------:R-:W-:Y:S08]  /*6f10*/  HMMA.16816.F32 R192, R128.reuse, R204, R192 ;  /* 0x000000cc80c0723c */ /* 0x040ff000000018c0 */
[C---:B------:R-:W-:Y:S08]  /*6f20*/  HMMA.16816.F32 R68, R128.reuse, R80, R64 ;  /* 0x000000508044723c */ /* 0x040ff00000001840 */
[C---:B------:R-:W-:Y:S08]  /*6f30*/  HMMA.16816.F32 R84, R128.reuse, R96, R28 ;  /* 0x000000608054723c */ /* 0x040ff0000000181c */
[C---:B------:R-:W-:Y:S08]  /*6f40*/  HMMA.16816.F32 R100, R128.reuse, R112, R100 ;  /* 0x000000708064723c */ /* 0x040ff00000001864 */
[C---:B------:R-:W-:Y:S08]  /*6f50*/  HMMA.16816.F32 R204, R128.reuse, R206, R248 ;  /* 0x000000ce80cc723c */ /* 0x040ff000000018f8 */
[C---:B------:R-:W-:Y:S08]  /*6f60*/  HMMA.16816.F32 R80, R128.reuse, R82, R60 ;  /* 0x000000528050723c */ /* 0x040ff0000000183c */
[C---:B------:R-:W-:Y:S08]  /*6f70*/  HMMA.16816.F32 R96, R128.reuse, R98, R56 ;  /* 0x000000628060723c */ /* 0x040ff00000001838 */
[----:B------:R-:W-:Y:S01]  /*6f80*/  HMMA.16816.F32 R112, R128, R114, R52 ;  /* 0x000000728070723c */ /* 0x000fe20000001834 */
[----:B------:R-:W-:-:S07]  /*6f90*/  UISETP.GE.AND UP0, UPT, UR23, UR8, UPT ;  /* 0x000000081700728c */ /* 0x000fce000bf06270 */
[-C--:B------:R-:W-:Y:S08]  /*6fa0*/  HMMA.16816.F32 R124, R124, R6.reuse, R216 ;  /* 0x000000067c7c723c */ /* 0x080ff000000018d8 */
[----:B------:R-:W-:Y:S07]  /*6fb0*/  HMMA.16816.F32 R128, R128, R6, R48 ;  /* 0x000000068080723c */ /* 0x000fee0000001830 */
[----:B------:R-:W-:-:S02]  /*6fc0*/  FADD.FTZ R6, R21, R3 ;  /* 0x0000000315067221 */ /* 0x000fc40000010000 */
[----:B------:R-:W-:-:S03]  /*6fd0*/  FADD.FTZ R3, R19, R4 ;  /* 0x0000000413037221 */ /* 0x000fc60000010000 */
[----:B------:R1:W-:Y:S04]  /*6fe0*/  STL [R1+0x4], R6 ;  /* 0x0000040601007387 */ /* 0x0003e80000100800 */
[----:B------:R1:W-:Y:S04]  /*6ff0*/  STL [R1+0x8], R0 ;  /* 0x0000080001007387 */ /* 0x0003e80000100800 */
[----:B------:R1:W-:Y:S01]  /*7000*/  STL [R1+0xc], R3 ;  /* 0x00000c0301007387 */ /* 0x0003e20000100800 */
[----:B------:R-:W-:Y:S11]  /*7010*/  PLOP3.LUT P1, PT, PT, PT, UP0, 0x80, 0x0 ;  /* 0x000000000000781c */ /* 0x000ff60003f2f008 */
[----:B------:R-:W-:Y:S02]  /*7020*/  @!UPT UIADD3 URZ, URZ, URZ, URZ ;  /* 0x0000003f3f3ff290 */ /* 0x000fe4000fffe03f */
[----:B------:R-:W-:Y:S05]  /*7030*/  @!P1 BRA `(.L_x_111) ;  /* 0x00004cd000009947 */ /* 0x000fea0003800000 */
[----:B------:R-:W2:Y:S04]  /*7040*/  LDL.64 R46, [R1+0x30] ;  /* 0x00003000012e7983 */ /* 0x000ea80000100a00 */
[----:B------:R-:W3:Y:S04]  /*7050*/  LDL.64 R34, [R1+0x38] ;  /* 0x0000380001227983 */ /* 0x000ee80000100a00 */
[----:B------:R-:W4:Y:S04]  /*7060*/  LDL R214, [R1+0x20] ;  /* 0x0000200001d67983 */ /* 0x000f280000100800 */
[----:B------:R-:W4:Y:S01]  /*7070*/  LDL.64 R32, [R1+0x28] ;  /* 0x0000280001207983 */ /* 0x000f220000100a00 */
[----:B------:R-:W-:Y:S01]  /*7080*/  MOV R139, R2 ;  /* 0x00000002008b7202 */ /* 0x000fe20000000f00 */
[----:B------:R-:W-:Y:S01]  /*7090*/  IMAD.MOV.U32 R132, RZ, RZ, R136 ;  /* 0x000000ffff847224 */ /* 0x000fe200078e0088 */
[----:B------:R-:W-:Y:S01]  /*70a0*/  ULDC.64 UR6, c[0x0][0x208] ;  /* 0x0000820000067ab9 */ /* 0x000fe20000000a00 */
[----:B-1----:R-:W-:Y:S01]  /*70b0*/  IMAD.MOV.U32 R3, RZ, RZ, R137 ;  /* 0x000000ffff037224 */ /* 0x002fe200078e0089 */
[----:B------:R-:W-:Y:S01]  /*70c0*/  ULDC.64 UR4, c[0x0][0x1e0] ;  /* 0x0000780000047ab9 */ /* 0x000fe20000000a00 */
[----:B-----5:R-:W-:Y:S01]  /*70d0*/  IMAD.MOV.U32 R138, RZ, RZ, R135 ;  /* 0x000000ffff8a7224 */ /* 0x020fe200078e0087 */
[----:B--2---:R-:W-:-:S02]  /*70e0*/  IADD3 R4, P2, R46, 0x40, RZ ;  /* 0x000000402e047810 */ /* 0x004fc40007f5e0ff */
[----:B---3--:R-:W-:-:S03]  /*70f0*/  IADD3 R0, P1, R34, 0x40, RZ ;  /* 0x0000004022007810 */ /* 0x008fc60007f3e0ff */
[----:B------:R-:W-:Y:S01]  /*7100*/  STL [R1+0x1c], R4 ;  /* 0x00001c0401007387 */ /* 0x000fe20000100800 */
[----:B----4-:R-:W-:-:S03]  /*7110*/  IADD3.X R2, RZ, R214, RZ, P2, !PT ;  /* 0x000000d6ff027210 */ /* 0x010fc600017fe4ff */
[----:B------:R1:W-:Y:S04]  /*7120*/  STL [R1+0x14], R0 ;  /* 0x0000140001007387 */ /* 0x0003e80000100800 */
[----:B------:R2:W-:Y:S01]  /*7130*/  STL [R1+0x18], R2 ;  /* 0x0000180201007387 */ /* 0x0005e20000100800 */
[----:B-1----:R-:W-:-:S05]  /*7140*/  IMAD.X R0, RZ, RZ, R33, P1 ;  /* 0x000000ffff007224 */ /* 0x002fca00008e0621 */
[----:B------:R2:W-:Y:S02]  /*7150*/  STL [R1+0x10], R0 ;  /* 0x0000100001007387 */ /* 0x0005e40000100800 */
.L_x_112:
[----:B------:R-:W3:Y:S01]  /*7160*/  LDL.64 R134, [R1+0x30] ;  /* 0x0000300001867983 */ /* 0x000ee20000100a00 */
[----:B------:R-:W-:Y:S04]  /*7170*/  DEPBAR.LE SB0, 0x0 ;  /* 0x000080000000791a */ /* 0x000fe80000000000 */
[----:B------:R-:W-:Y:S01]  /*7180*/  USHF.R.S32.HI UR17, URZ, 0x1f, UR23 ;  /* 0x0000001f3f117899 */ /* 0x000fe20008011417 */
[----:B--2---:R-:W2:Y:S01]  /*7190*/  LDL R2, [R1+0x20] ;  /* 0x0000200001027983 */ /* 0x004ea20000100800 */
[----:B------:R-:W-:Y:S02]  /*71a0*/  UIMAD.WIDE.U32 UR24, UR23, UR6, URZ ;  /* 0x00000006171872a5 */ /* 0x000fe4000f8e003f */
[----:B------:R-:W-:Y:S01]  /*71b0*/  UIMAD UR17, UR17, UR6, URZ ;  /* 0x00000006111172a4 */ /* 0x000fe2000f8e023f */
[----:B------:R-:W4:Y:S01]  /*71c0*/  LDL R136, [R1+0x1c] ;  /* 0x00001c0001887983 */ /* 0x000f220000100800 */
[----:B------:R-:W-:Y:S02]  /*71d0*/  USHF.L.U32 UR20, UR24, 0x6, URZ ;  /* 0x0000000618147899 */ /* 0x000fe4000800063f */
[----:B------:R-:W-:Y:S01]  /*71e0*/  UIMAD UR17, UR23, UR7, UR17 ;  /* 0x00000007171172a4 */ /* 0x000fe2000f8e0211 */
[----:B------:R-:W4:Y:S01]  /*71f0*/  LDL R133, [R1+0x18] ;  /* 0x0000180001857983 */ /* 0x000f220000100800 */
[----:B------:R-:W-:Y:S02]  /*7200*/  UISETP.GT.AND UP1, UPT, UR23, UR8, UPT ;  /* 0x000000081700728c */ /* 0x000fe4000bf24270 */
[----:B------:R-:W-:Y:S01]  /*7210*/  UIADD3 UR17, UR25, UR17, URZ ;  /* 0x0000001119117290 */ /* 0x000fe2000fffe03f */
[----:B------:R-:W-:Y:S01]  /*7220*/  BAR.SYNC.DEFER_BLOCKING 0x0 ;  /* 0x0000000000007b1d */ /* 0x000fe20000010000 */
[----:B------:R-:W-:Y:S02]  /*7230*/  UIADD3 UR23, UR23, -0x1, URZ ;  /* 0xffffffff17177890 */ /* 0x000fe4000fffe03f */
[----:B------:R-:W-:Y:S05]  /*7240*/  USHF.L.U64.HI UR17, UR24, 0x6, UR17 ;  /* 0x0000000618117899 */ /* 0x000fea0008010211 */
[----:B------:R-:W-:Y:S01]  /*7250*/  STL [R1+0x64], R127 ;  /* 0x0000647f01007387 */ /* 0x000fe20000100800 */
[----:B------:R-:W-:Y:S02]  /*7260*/  @UP1 UIMAD.WIDE.U32 UR24, UR23, UR4, URZ ;  /* 0x00000004171812a5 */ /* 0x000fe4000f8e003f */
[----:B------:R-:W-:Y:S01]  /*7270*/  @UP1 USHF.L.U32 UR21, UR4, 0x5, URZ ;  /* 0x0000000504151899 */ /* 0x000fe2000800063f */
[----:B------:R-:W-:Y:S01]  /*7280*/  STL [R1+0x60], R128 ;  /* 0x0000608001007387 */ /* 0x000fe20000100800 */
[----:B------:R-:W-:Y:S03]  /*7290*/  @UP1 USHF.L.U64.HI UR22, UR4, 0x5, UR5 ;  /* 0x0000000504161899 */ /* 0x000fe60008010205 */
[----:B------:R-:W-:Y:S04]  /*72a0*/  STL [R1+0x5c], R129 ;  /* 0x00005c8101007387 */ /* 0x000fe80000100800 */
[----:B------:R-:W-:Y:S04]  /*72b0*/  STL [R1+0x58], R130 ;  /* 0x0000588201007387 */ /* 0x000fe80000100800 */
[----:B-----5:R-:W-:Y:S08]  /*72c0*/  LDSM.16.M88.4 R64, [R231+0x8100] ;  /* 0x00810000e740783b */ /* 0x020ff00000000200 */
[----:B------:R-:W1:Y:S08]  /*72d0*/  LDSM.16.M88.4 R16, [R224+0x4100] ;  /* 0x00410000e010783b */ /* 0x000e700000000200 */
[----:B------:R-:W1:Y:S08]  /*72e0*/  LDSM.16.M88.4 R60, [R231+0xa100] ;  /* 0x00a10000e73c783b */ /* 0x000e700000000200 */
[----:B------:R-:W1:Y:S08]  /*72f0*/  LDSM.16.M88.4 R32, [R224+0x4900] ;  /* 0x00490000e020783b */ /* 0x000e700000000200 */
[----:B------:R-:W1:Y:S08]  /*7300*/  LDSM.16.M88.4 R48, [R224+0x5100] ;  /* 0x00510000e030783b */ /* 0x000e700000000200 */
[----:B------:R-:W1:Y:S02]  /*7310*/  LDSM.16.M88.4 R188, [R224+0x5900] ;  /* 0x00590000e0bc783b */ /* 0x000e640000000200 */
[-C--:B-1----:R-:W-:Y:S06]  /*7320*/  HMMA.16816.F32 R4, R64, R16.reuse, RZ ;  /* 0x000000104004723c */ /* 0x082fec00000018ff */
[----:B------:R-:W-:Y:S02]  /*7330*/  LDSM.16.M88.4 R208, [R233+0x8100] ;  /* 0x00810000e9d0783b */ /* 0x000fe40000000200 */
[C---:B------:R-:W-:Y:S06]  /*7340*/  HMMA.16816.F32 R8, R60.reuse, R16, RZ ;  /* 0x000000103c08723c */ /* 0x040fec00000018ff */
[----:B------:R-:W1:Y:S02]  /*7350*/  LDSM.16.M88.4 R212, [R235] ;  /* 0x00000000ebd4783b */ /* 0x000e640000000200 */
[-C--:B------:R-:W-:Y:S06]  /*7360*/  HMMA.16816.F32 R12, R60, R18.reuse, RZ ;  /* 0x000000123c0c723c */ /* 0x080fec00000018ff */
[----:B------:R-:W1:Y:S02]  /*7370*/  LDSM.16.M88.4 R216, [R233+0xa100] ;  /* 0x00a10000e9d8783b */ /* 0x000e640000000200 */
[C---:B------:R-:W-:Y:S06]  /*7380*/  HMMA.16816.F32 R16, R64.reuse, R18, RZ ;  /* 0x000000124010723c */ /* 0x040fec00000018ff */
[----:B------:R-:W1:Y:S02]  /*7390*/  LDSM.16.M88.4 R220, [R243] ;  /* 0x00000000f3dc783b */ /* 0x000e640000000200 */
[-C--:B------:R-:W-:Y:S06]  /*73a0*/  HMMA.16816.F32 R20, R64, R32.reuse, RZ ;  /* 0x000000204014723c */ /* 0x080fec00000018ff */
[----:B------:R-:W-:Y:S04]  /*73b0*/  STL [R1+0x54], R131 ;  /* 0x0000548301007387 */ /* 0x000fe80000100800 */
[----:B------:R-:W-:Y:S01]  /*73c0*/  STL [R1+0x40], R235 ;  /* 0x000040eb01007387 */ /* 0x000fe20000100800 */
[C---:B------:R-:W-:Y:S03]  /*73d0*/  HMMA.16816.F32 R24, R60.reuse, R32, RZ ;  /* 0x000000203c18723c */ /* 0x040fe600000018ff */
[----:B------:R-:W-:Y:S04]  /*73e0*/  STL [R1+0x44], R243 ;  /* 0x000044f301007387 */ /* 0x000fe80000100800 */
[----:B------:R-:W-:Y:S01]  /*73f0*/  STL [R1+0x48], R242 ;  /* 0x000048f201007387 */ /* 0x000fe20000100800 */
[-C--:B------:R-:W-:Y:S03]  /*7400*/  HMMA.16816.F32 R28, R60, R34.reuse, RZ ;  /* 0x000000223c1c723c */ /* 0x080fe600000018ff */
[----:B------:R-:W-:Y:S04]  /*7410*/  STL [R1+0x4c], R241 ;  /* 0x00004cf101007387 */ /* 0x000fe80000100800 */
[----:B------:R-:W-:Y:S01]  /*7420*/  STL [R1+0x50], R231 ;  /* 0x000050e701007387 */ /* 0x000fe20000100800 */
[C---:B------:R-:W-:Y:S08]  /*7430*/  HMMA.16816.F32 R32, R64.reuse, R34, RZ ;  /* 0x000000224020723c */ /* 0x040ff000000018ff */
[-C--:B------:R-:W-:Y:S08]  /*7440*/  HMMA.16816.F32 R36, R64, R48.reuse, RZ ;  /* 0x000000304024723c */ /* 0x080ff000000018ff */
[C---:B------:R-:W-:Y:S08]  /*7450*/  HMMA.16816.F32 R40, R60.reuse, R48, RZ ;  /* 0x000000303c28723c */ /* 0x040ff000000018ff */
[-C--:B------:R-:W-:Y:S08]  /*7460*/  HMMA.16816.F32 R44, R60, R50.reuse, RZ ;  /* 0x000000323c2c723c */ /* 0x080ff000000018ff */
[C---:B------:R-:W-:Y:S08]  /*7470*/  HMMA.16816.F32 R48, R64.reuse, R50, RZ ;  /* 0x000000324030723c */ /* 0x040ff000000018ff */
[-C--:B------:R-:W-:Y:S08]  /*7480*/  HMMA.16816.F32 R52, R64, R188.reuse, RZ ;  /* 0x000000bc4034723c */ /* 0x080ff000000018ff */
[C---:B------:R-:W-:Y:S08]  /*7490*/  HMMA.16816.F32 R56, R60.reuse, R188, RZ ;  /* 0x000000bc3c38723c */ /* 0x040ff000000018ff */
[-C--:B------:R-:W-:Y:S08]  /*74a0*/  HMMA.16816.F32 R60, R60, R190.reuse, RZ ;  /* 0x000000be3c3c723c */ /* 0x080ff000000018ff */
[----:B------:R-:W-:Y:S01]  /*74b0*/  HMMA.16816.F32 R64, R64, R190, RZ ;  /* 0x000000be4040723c */ /* 0x000fe200000018ff */
[----:B------:R-:W3:Y:S07]  /*74c0*/  LDSM.16.M88.4 R188, [R242] ;  /* 0x00000000f2bc783b */ /* 0x000eee0000000200 */
[-C--:B-1----:R-:W-:Y:S08]  /*74d0*/  HMMA.16816.F32 R4, R208, R212.reuse, R4 ;  /* 0x000000d4d004723c */ /* 0x082ff00000001804 */
[C---:B------:R-:W-:Y:S08]  /*74e0*/  HMMA.16816.F32 R8, R216.reuse, R212, R8 ;  /* 0x000000d4d808723c */ /* 0x040ff00000001808 */
[-C--:B------:R-:W-:Y:S08]  /*74f0*/  HMMA.16816.F32 R12, R216, R214.reuse, R12 ;  /* 0x000000d6d80c723c */ /* 0x080ff0000000180c */
[C---:B------:R-:W-:Y:S01]  /*7500*/  HMMA.16816.F32 R16, R208.reuse, R214, R16 ;  /* 0x000000d6d010723c */ /* 0x040fe20000001810 */
[----:B------:R-:W1:Y:S07]  /*7510*/  LDSM.16.M88.4 R212, [R241] ;  /* 0x00000000f1d4783b */ /* 0x000e6e0000000200 */
[-C--:B------:R-:W-:Y:S08]  /*7520*/  HMMA.16816.F32 R20, R208, R220.reuse, R20 ;  /* 0x000000dcd014723c */ /* 0x080ff00000001814 */
[C---:B------:R-:W-:Y:S08]  /*7530*/  HMMA.16816.F32 R24, R216.reuse, R220, R24 ;  /* 0x000000dcd818723c */ /* 0x040ff00000001818 */
[-C--:B------:R-:W-:Y:S08]  /*7540*/  HMMA.16816.F32 R28, R216, R222.reuse, R28 ;  /* 0x000000ded81c723c */ /* 0x080ff0000000181c */
[C---:B------:R-:W-:Y:S08]  /*7550*/  HMMA.16816.F32 R32, R208.reuse, R222, R32 ;  /* 0x000000ded020723c */ /* 0x040ff00000001820 */
[-C--:B---3--:R-:W-:Y:S08]  /*7560*/  HMMA.16816.F32 R36, R208, R188.reuse, R36 ;  /* 0x000000bcd024723c */ /* 0x088ff00000001824 */
[C---:B------:R-:W-:Y:S08]  /*7570*/  HMMA.16816.F32 R40, R216.reuse, R188, R40 ;  /* 0x000000bcd828723c */ /* 0x040ff00000001828 */
[-C--:B------:R-:W-:Y:S04]  /*7580*/  HMMA.16816.F32 R44, R216, R190.reuse, R44 ;  /* 0x000000bed82c723c */ /* 0x080fe8000000182c */
[----:B------:R-:W-:Y:S04]  /*7590*/  IADD3 R0, P2, R134, UR20, RZ ;  /* 0x0000001486007c10 */ /* 0x000fe8000ff5e0ff */
[C---:B------:R-:W-:Y:S04]  /*75a0*/  HMMA.16816.F32 R48, R208.reuse, R190, R48 ;  /* 0x000000bed030723c */ /* 0x040fe80000001830 */
[----:B------:R-:W-:Y:S02]  /*75b0*/  LEA R134, P1, R0, c[0x0][0x1f8], 0x1 ;  /* 0x00007e0000867a11 */ /* 0x000fe400078208ff */
[----:B--2---:R-:W-:Y:S02]  /*75c0*/  IADD3.X R2, R2, UR17, RZ, P2, !PT ;  /* 0x0000001102027c10 */ /* 0x004fe400097fe4ff */
[-C--:B-1----:R-:W-:Y:S04]  /*75d0*/  HMMA.16816.F32 R52, R208, R212.reuse, R52 ;  /* 0x000000d4d034723c */ /* 0x082fe80000001834 */
[----:B------:R-:W-:Y:S02]  /*75e0*/  LEA.HI.X R135, R0, c[0x0][0x1fc], R2, 0x1, P1 ;  /* 0x00007f0000877a11 */ /* 0x000fe400008f0c02 */
[----:B----4-:R-:W-:Y:S01]  /*75f0*/  IADD3 R0, P2, R136, UR20, RZ ;  /* 0x0000001488007c10 */ /* 0x010fe2000ff5e0ff */
[----:B------:R-:W-:Y:S01]  /*7600*/  @UP1 USHF.L.U32 UR20, UR24, 0x6, URZ ;  /* 0x0000000618141899 */ /* 0x000fe2000800063f */
[C---:B------:R-:W-:Y:S01]  /*7610*/  HMMA.16816.F32 R56, R216.reuse, R212, R56 ;  /* 0x000000d4d838723c */ /* 0x040fe20000001838 */
[----:B------:R-:W-:Y:S01]  /*7620*/  @!PT LDS RZ, [RZ] ;  /* 0x00000000fffff984 */ /* 0x000fe20000000800 */
[----:B------:R-:W-:Y:S01]  /*7630*/  @!PT LDS RZ, [RZ] ;  /* 0x00000000fffff984 */ /* 0x000fe20000000800 */
[----:B------:R-:W-:Y:S01]  /*7640*/  @!PT LDS RZ, [RZ] ;  /* 0x00000000fffff984 */ /* 0x000fe20000000800 */
[----:B------:R1:W-:Y:S03]  /*7650*/  LDGSTS.E.BYPASS.LTC128B.128 [R244+0x100], [R134.64], !P3 ;  /* 0x0010000086f47fae */ /* 0x0003e6000d901d52 */
[C---:B------:R-:W-:Y:S02]  /*7660*/  LEA R136, P1, R0.reuse, c[0x0][0x1f8], 0x1 ;  /* 0x00007e0000887a11 */ /* 0x040fe400078208ff */
[----:B------:R-:W-:Y:S01]  /*7670*/  IADD3.X R2, R133, UR17, RZ, P2, !PT ;  /* 0x0000001185027c10 */ /* 0x000fe200097fe4ff */
[----:B------:R-:W-:Y:S01]  /*7680*/  @UP1 USHF.R.S32.HI UR17, URZ, 0x1f, UR23 ;  /* 0x0000001f3f111899 */ /* 0x000fe20008011417 */
[-C--:B------:R-:W-:Y:S03]  /*7690*/  HMMA.16816.F32 R60, R216, R214.reuse, R60 ;  /* 0x000000d6d83c723c */ /* 0x080fe6000000183c */
[----:B------:R-:W-:Y:S01]  /*76a0*/  @UP1 UIMAD UR17, UR17, UR4, URZ ;  /* 0x00000004111112a4 */ /* 0x000fe2000f8e023f */
[----:B------:R-:W-:Y:S03]  /*76b0*/  LEA.HI.X R137, R0, c[0x0][0x1fc], R2, 0x1, P1 ;  /* 0x00007f0000897a11 */ /* 0x000fe600008f0c02 */
[----:B------:R-:W-:Y:S01]  /*76c0*/  @UP1 UIMAD UR17, UR23, UR5, UR17 ;  /* 0x00000005171112a4 */ /* 0x000fe2000f8e0211 */
[----:B------:R-:W-:Y:S01]  /*76d0*/  HMMA.16816.F32 R64, R208, R214, R64 ;  /* 0x000000d6d040723c */ /* 0x000fe20000001840 */
[----:B------:R2:W-:Y:S02]  /*76e0*/  LDGSTS.E.BYPASS.LTC128B.128 [R244+0x2100], [R136.64], !P0 ;  /* 0x0210000088f47fae */ /* 0x0005e4000c101d52 */
[----:B------:R-:W-:Y:S04]  /*76f0*/  @UP1 UIADD3 UR17, UR25, UR17, URZ ;  /* 0x0000001119111290 */ /* 0x000fe8000fffe03f */
[----:B------:R-:W-:Y:S01]  /*7700*/  @UP1 USHF.L.U64.HI UR17, UR24, 0x6, UR17 ;  /* 0x0000000618111899 */ /* 0x000fe20008010211 */
[----:B-1----:R-:W-:Y:S04]  /*7710*/  IADD3 R134, P1, R134, UR10, RZ ;  /* 0x0000000a86867c10 */ /* 0x002fe8000ff3e0ff */
[----:B------:R-:W-:Y:S02]  /*7720*/  IADD3.X R135, R135, UR14, RZ, P1, !PT ;  /* 0x0000000e87877c10 */ /* 0x000fe40008ffe4ff */
[C---:B------:R-:W-:Y:S03]  /*7730*/  IADD3 R190, P4, R134.reuse, UR16, RZ ;  /* 0x0000001086be7c10 */ /* 0x040fe6000ff9e0ff */
[----:B------:R1:W-:Y:S01]  /*7740*/  LDGSTS.E.BYPASS.LTC128B.128 [R244+0x900], [R134.64], !P3 ;  /* 0x0090000086f47fae */ /* 0x0003e2000d901d52 */
[C---:B------:R-:W-:Y:S02]  /*7750*/  IADD3.X R191, R135.reuse, UR15, RZ, P4, !PT ;  /* 0x0000000f87bf7c10 */ /* 0x040fe4000a7fe4ff */
[----:B--2---:R-:W-:Y:S05]  /*7760*/  IADD3 R136, P1, R134, UR10, RZ ;  /* 0x0000000a86887c10 */ /* 0x004fea000ff3e0ff */
[----:B------:R1:W-:Y:S01]  /*7770*/  LDGSTS.E.BYPASS.LTC128B.128 [R244+0x2900], [R134.64+0x80], !P0 ;  /* 0x0290008086f47fae */ /* 0x0003e2000c101d52 */
[----:B------:R-:W-:Y:S02]  /*7780*/  IADD3.X R137, R135, UR14, RZ, P1, !PT ;  /* 0x0000000e87897c10 */ /* 0x000fe40008ffe4ff */
[C---:B------:R-:W-:Y:S05]  /*7790*/  IADD3 R188, P2, R136.reuse, UR10, RZ ;  /* 0x0000000a88bc7c10 */ /* 0x040fea000ff5e0ff */
[----:B------:R4:W-:Y:S01]  /*77a0*/  LDGSTS.E.BYPASS.LTC128B.128 [R244+0x1100], [R136.64], !P3 ;  /* 0x0110000088f47fae */ /* 0x0009e2000d901d52 */
[C---:B------:R-:W-:Y:S07]  /*77b0*/  IADD3.X R189, R137.reuse, UR14, RZ, P2, !PT ;  /* 0x0000000e89bd7c10 */ /* 0x040fee00097fe4ff */
[----:B------:R3:W-:Y:S08]  /*77c0*/  LDGSTS.E.BYPASS.LTC128B.128 [R244+0x3100], [R190.64], !P0 ;  /* 0x03100000bef47fae */ /* 0x0007f0000c101d52 */
[----:B------:R3:W-:Y:S01]  /*77d0*/  LDGSTS.E.BYPASS.LTC128B.128 [R244+0x1900], [R188.64], !P3 ;  /* 0x01900000bcf47fae */ /* 0x0007e2000d901d52 */
[----:B-1----:R-:W-:Y:S04]  /*77e0*/  IADD3 R134, P1, R136, UR16, RZ ;  /* 0x0000001088867c10 */ /* 0x002fe8000ff3e0ff */
[----:B------:R-:W-:Y:S02]  /*77f0*/  IADD3.X R135, R137, UR15, RZ, P1, !PT ;  /* 0x0000000f89877c10 */ /* 0x000fe40008ffe4ff */
[----:B------:R-:W-:Y:S03]  /*7800*/  PLOP3.LUT P1, PT, PT, PT, UP1, 0x80, 0x0 ;  /* 0x000000000000781c */ /* 0x000fe60003f2f018 */
[----:B------:R1:W-:Y:S08]  /*7810*/  LDGSTS.E.BYPASS.LTC128B.128 [R244+0x3900], [R134.64], !P0 ;  /* 0x0390000086f47fae */ /* 0x0003f0000c101d52 */
[----:B------:R-:W-:Y:S08]  /*7820*/  LDSM.16.M88.4 R216, [R230+0x4100] ;  /* 0x00410000e6d8783b */ /* 0x000ff00000000200 */
[----:B---3--:R-:W3:Y:S08]  /*7830*/  LDSM.16.M88.4 R188, [R232+0x8100] ;  /* 0x00810000e8bc783b */ /* 0x008ef00000000200 */
[----:B------:R-:W4:Y:S08]  /*7840*/  LDSM.16.M88.4 R220, [R232+0xa100] ;  /* 0x00a10000e8dc783b */ /* 0x000f300000000200 */
[----:B------:R-:W1:Y:S08]  /*7850*/  LDSM.16.M88.4 R208, [R230+0x4900] ;  /* 0x00490000e6d0783b */ /* 0x000e700000000200 */
[----:B------:R-:W0:Y:S08]  /*7860*/  LDGDEPBAR ;  /* 0x00000000000079af */ /* 0x000e300000000000 */
[----:B------:R-:W1:Y:S01]  /*7870*/  LDSM.16.M88.4 R212, [R230+0x5100] ;  /* 0x00510000e6d4783b */ /* 0x000e620000000200 */
[-C--:B---3--:R-:W-:Y:S08]  /*7880*/  HMMA.16816.F32 R4, R188, R216.reuse, R4 ;  /* 0x000000d8bc04723c */ /* 0x088ff00000001804 */
[C---:B----4-:R-:W-:Y:S08]  /*7890*/  HMMA.16816.F32 R8, R220.reuse, R216, R8 ;  /* 0x000000d8dc08723c */ /* 0x050ff00000001808 */
[-C--:B------:R-:W-:Y:S08]  /*78a0*/  HMMA.16816.F32 R12, R220, R218.reuse, R12 ;  /* 0x000000dadc0c723c */ /* 0x080ff0000000180c */
[C---:B------:R-:W-:Y:S01]  /*78b0*/  HMMA.16816.F32 R16, R188.reuse, R218, R16 ;  /* 0x000000dabc10723c */ /* 0x040fe20000001810 */
[----:B------:R-:W3:Y:S07]  /*78c0*/  LDSM.16.M88.4 R216, [R230+0x5900] ;  /* 0x00590000e6d8783b */ /* 0x000eee0000000200 */
[-C--:B-1----:R-:W-:Y:S08]  /*78d0*/  HMMA.16816.F32 R20, R188, R208.reuse, R20 ;  /* 0x000000d0bc14723c */ /* 0x082ff00000001814 */
[C---:B------:R-:W-:Y:S08]  /*78e0*/  HMMA.16816.F32 R24, R220.reuse, R208, R24 ;  /* 0x000000d0dc18723c */ /* 0x040ff00000001818 */
[-C--:B------:R-:W-:Y:S08]  /*78f0*/  HMMA.16816.F32 R28, R220, R210.reuse, R28 ;  /* 0x000000d2dc1c723c */ /* 0x080ff0000000181c */
[C---:B------:R-:W-:Y:S01]  /*7900*/  HMMA.16816.F32 R32, R188.reuse, R210, R32 ;  /* 0x000000d2bc20723c */ /* 0x040fe20000001820 */
[----:B------:R-:W-:Y:S07]  /*7910*/  LDSM.16.M88.4 R208, [R234+0x8100] ;  /* 0x00810000ead0783b */ /* 0x000fee0000000200 */
[-C--:B------:R-:W-:Y:S08]  /*7920*/  HMMA.16816.F32 R36, R188, R212.reuse, R36 ;  /* 0x000000d4bc24723c */ /* 0x080ff00000001824 */
[C---:B------:R-:W-:Y:S08]  /*7930*/  HMMA.16816.F32 R40, R220.reuse, R212, R40 ;  /* 0x000000d4dc28723c */ /* 0x040ff00000001828 */
[-C--:B------:R-:W-:Y:S08]  /*7940*/  HMMA.16816.F32 R44, R220, R214.reuse, R44 ;  /* 0x000000d6dc2c723c */ /* 0x080ff0000000182c */
[C---:B------:R-:W-:Y:S01]  /*7950*/  HMMA.16816.F32 R48, R188.reuse, R214, R48 ;  /* 0x000000d6bc30723c */ /* 0x040fe20000001830 */
[----:B------:R-:W1:Y:S07]  /*7960*/  LDSM.16.M88.4 R212, [R229] ;  /* 0x00000000e5d4783b */ /* 0x000e6e0000000200 */
[-C--:B---3--:R-:W-:Y:S08]  /*7970*/  HMMA.16816.F32 R52, R188, R216.reuse, R52 ;  /* 0x000000d8bc34723c */ /* 0x088ff00000001834 */
[C---:B------:R-:W-:Y:S08]  /*7980*/  HMMA.16816.F32 R56, R220.reuse, R216, R56 ;  /* 0x000000d8dc38723c */ /* 0x040ff00000001838 */
[-C--:B------:R-:W-:Y:S01]  /*7990*/  HMMA.16816.F32 R60, R220, R218.reuse, R60 ;  /* 0x000000dadc3c723c */ /* 0x080fe2000000183c */
[----:B------:R-:W3:Y:S07]  /*79a0*/  LDSM.16.M88.4 R220, [R234+0xa100] ;  /* 0x00a10000eadc783b */ /* 0x000eee0000000200 */
[----:B------:R-:W-:Y:S01]  /*79b0*/  HMMA.16816.F32 R64, R188, R218, R64 ;  /* 0x000000dabc40723c */ /* 0x000fe20000001840 */
[----:B------:R-:W4:Y:S07]  /*79c0*/  LDSM.16.M88.4 R188, [R229+0x800] ;  /* 0x00080000e5bc783b */ /* 0x000f2e0000000200 */
[-C--:B-1----:R-:W-:Y:S01]  /*79d0*/  HMMA.16816.F32 R4, R208, R212.reuse, R4 ;  /* 0x000000d4d004723c */ /* 0x082fe20000001804 */
[----:B------:R-:W-:Y:S07]  /*79e0*/  LDSM.16.M88.4 R216, [R229+0x1800] ;  /* 0x00180000e5d8783b */ /* 0x000fee0000000200 */
[C---:B---3--:R-:W-:Y:S08]  /*79f0*/  HMMA.16816.F32 R8, R220.reuse, R212, R8 ;  /* 0x000000d4dc08723c */ /* 0x048ff00000001808 */
[-C--:B------:R-:W-:Y:S08]  /*7a00*/  HMMA.16816.F32 R12, R220, R214.reuse, R12 ;  /* 0x000000d6dc0c723c */ /* 0x080ff0000000180c */
[C---:B------:R-:W-:Y:S01]  /*7a10*/  HMMA.16816.F32 R16, R208.reuse, R214, R16 ;  /* 0x000000d6d010723c */ /* 0x040fe20000001810 */
[----:B------:R-:W1:Y:S07]  /*7a20*/  LDSM.16.M88.4 R212, [R229+0x1000] ;  /* 0x00100000e5d4783b */ /* 0x000e6e0000000200 */
[-C--:B----4-:R-:W-:Y:S08]  /*7a30*/  HMMA.16816.F32 R20, R208, R188.reuse, R20 ;  /* 0x000000bcd014723c */ /* 0x090ff00000001814 */
[C---:B------:R-:W-:Y:S08]  /*7a40*/  HMMA.16816.F32 R24, R220.reuse, R188, R24 ;  /* 0x000000bcdc18723c */ /* 0x040ff00000001818 */
[-C--:B------:R-:W-:Y:S08]  /*7a50*/  HMMA.16816.F32 R28, R220, R190.reuse, R28 ;  /* 0x000000bedc1c723c */ /* 0x080ff0000000181c */
[C---:B------:R-:W-:Y:S01]  /*7a60*/  HMMA.16816.F32 R32, R208.reuse, R190, R32 ;  /* 0x000000bed020723c */ /* 0x040fe20000001820 */
[----:B------:R-:W-:Y:S07]  /*7a70*/  LDSM.16.M88.4 R188, [R231+0xc100] ;  /* 0x00c10000e7bc783b */ /* 0x000fee0000000200 */
[-C--:B-1----:R-:W-:Y:S08]  /*7a80*/  HMMA.16816.F32 R36, R208, R212.reuse, R36 ;  /* 0x000000d4d024723c */ /* 0x082ff00000001824 */
[C---:B------:R-:W-:Y:S08]  /*7a90*/  HMMA.16816.F32 R40, R220.reuse, R212, R40 ;  /* 0x000000d4dc28723c */ /* 0x040ff00000001828 */
[-C--:B------:R-:W-:Y:S08]  /*7aa0*/  HMMA.16816.F32 R44, R220, R214.reuse, R44 ;  /* 0x000000d6dc2c723c */ /* 0x080ff0000000182c */
[C---:B------:R-:W-:Y:S01]  /*7ab0*/  HMMA.16816.F32 R48, R208.reuse, R214, R48 ;  /* 0x000000d6d030723c */ /* 0x040fe20000001830 */
[----:B------:R-:W1:Y:S07]  /*7ac0*/  LDSM.16.M88.4 R212, [R224+0x6100] ;  /* 0x00610000e0d4783b */ /* 0x000e6e0000000200 */
[-C--:B------:R-:W-:Y:S08]  /*7ad0*/  HMMA.16816.F32 R52, R208, R216.reuse, R52 ;  /* 0x000000d8d034723c */ /* 0x080ff00000001834 */
        /* <DEDUP_REMOVED lines=20> */
[----:B------:R-:W1:Y:S07]  /*7c20*/  LDSM.16.M88.4 R212, [R240] ;  /* 0x00000000f0d4783b */ /* 0x000e6e0000000200 */
[-C--:B------:R-:W-:Y:S08]  /*7c30*/  HMMA.16816.F32 R52, R188, R216.reuse, R52 ;  /* 0x000000d8bc34723c */ /* 0x080ff00000001834 */
[C---:B------:R-:W-:Y:S08]  /*7c40*/  HMMA.16816.F32 R56, R220.reuse, R216, R56 ;  /* 0x000000d8dc38723c */ /* 0x040ff00000001838 */
[-C--:B------:R-:W-:Y:S01]  /*7c50*/  HMMA.16816.F32 R60, R220, R218.reuse, R60 ;  /* 0x000000dadc3c723c */ /* 0x080fe2000000183c */
[----:B------:R-:W3:Y:S07]  /*7c60*/  LDSM.16.M88.4 R220, [R233+0xe100] ;  /* 0x00e10000e9dc783b */ /* 0x000eee0000000200 */
[----:B------:R-:W-:Y:S01]  /*7c70*/  HMMA.16816.F32 R64, R188, R218, R64 ;  /* 0x000000dabc40723c */ /* 0x000fe20000001840 */
[----:B------:R-:W4:Y:S07]  /*7c80*/  LDSM.16.M88.4 R188, [R239] ;  /* 0x00000000efbc783b */ /* 0x000f2e0000000200 */
[-C--:B-1----:R-:W-:Y:S01]  /*7c90*/  HMMA.16816.F32 R4, R208, R212.reuse, R4 ;  /* 0x000000d4d004723c */ /* 0x082fe20000001804 */
[----:B------:R-:W-:Y:S07]  /*7ca0*/  LDSM.16.M88.4 R216, [R237] ;  /* 0x00000000edd8783b */ /* 0x000fee0000000200 */
[C---:B---3--:R-:W-:Y:S08]  /*7cb0*/  HMMA.16816.F32 R8, R220.reuse, R212, R8 ;  /* 0x000000d4dc08723c */ /* 0x048ff00000001808 */
[-C--:B------:R-:W-:Y:S08]  /*7cc0*/  HMMA.16816.F32 R12, R220, R214.reuse, R12 ;  /* 0x000000d6dc0c723c */ /* 0x080ff0000000180c */
[C---:B------:R-:W-:Y:S01]  /*7cd0*/  HMMA.16816.F32 R16, R208.reuse, R214, R16 ;  /* 0x000000d6d010723c */ /* 0x040fe20000001810 */
[----:B------:R-:W1:Y:S07]  /*7ce0*/  LDSM.16.M88.4 R212, [R238] ;  /* 0x00000000eed4783b */ /* 0x000e6e0000000200 */
        /* <DEDUP_REMOVED lines=36> */
[----:B------:R-:W-:Y:S08]  /*7f30*/  HMMA.16816.F32 R64, R188, R218, R64 ;  /* 0x000000dabc40723c */ /* 0x000ff00000001840 */
[-C--:B-1----:R-:W-:Y:S11]  /*7f40*/  HMMA.16816.F32 R4, R208, R212.reuse, R4 ;  /* 0x000000d4d004723c */ /* 0x082ff60000001804 */
[----:B------:R-:W-:Y:S11]  /*7f50*/  @!UPT UIADD3 URZ, URZ, URZ, URZ ;  /* 0x0000003f3f3ff290 */ /* 0x000ff6000fffe03f */
[----:B------:R-:W-:Y:S02]  /*7f60*/  @!UPT UIADD3 URZ, URZ, URZ, URZ ;  /* 0x0000003f3f3ff290 */ /* 0x000fe4000fffe03f */
[----:B------:R-:W-:Y:S01]  /*7f70*/  FMUL.FTZ R4, R4, c[0x0][0x320] ;  /* 0x0000c80004047a20 */ /* 0x000fe20000410000 */
[C---:B---3--:R-:W-:Y:S03]  /*7f80*/  HMMA.16816.F32 R8, R220.reuse, R212, R8 ;  /* 0x000000d4dc08723c */ /* 0x048fe60000001808 */
[----:B------:R-:W-:Y:S01]  /*7f90*/  MUFU.TANH R191, R4 ;  /* 0x0000000400bf7308 */ /* 0x000fe20000002400 */
[----:B------:R-:W-:Y:S02]  /*7fa0*/  FMUL.FTZ R5, R5, c[0x0][0x320] ;  /* 0x0000c80005057a20 */ /* 0x000fe40000410000 */
[----:B------:R-:W-:Y:S02]  /*7fb0*/  FMUL.FTZ R6, R6, c[0x0][0x320] ;  /* 0x0000c80006067a20 */ /* 0x000fe40000410000 */
[----:B------:R-:W-:Y:S01]  /*7fc0*/  FMUL.FTZ R7, R7, c[0x0][0x320] ;  /* 0x0000c80007077a20 */ /* 0x000fe20000410000 */
[-C--:B------:R-:W-:Y:S04]  /*7fd0*/  HMMA.16816.F32 R12, R220, R214.reuse, R12 ;  /* 0x000000d6dc0c723c */ /* 0x080fe8000000180c */
[----:B------:R-:W-:Y:S04]  /*7fe0*/  MUFU.TANH R190, R5 ;  /* 0x0000000500be7308 */ /* 0x000fe80000002400 */
[C---:B------:R-:W-:Y:S06]  /*7ff0*/  HMMA.16816.F32 R16, R208.reuse, R214, R16 ;  /* 0x000000d6d010723c */ /* 0x040fec0000001810 */
[----:B------:R-:W1:Y:S01]  /*8000*/  MUFU.TANH R213, R6 ;  /* 0x0000000600d57308 */ /* 0x000e620000002400 */
[----:B------:R-:W-:Y:S02]  /*8010*/  FMUL.FTZ R8, R8, c[0x0][0x320] ;  /* 0x0000c80008087a20 */ /* 0x000fe40000410000 */
[----:B------:R-:W-:Y:S03]  /*8020*/  FMUL.FTZ R9, R9, c[0x0][0x320] ;  /* 0x0000c80009097a20 */ /* 0x000fe60000410000 */
[----:B------:R-:W-:Y:S02]  /*8030*/  FMUL.FTZ R10, R10, c[0x0][0x320] ;  /* 0x0000c8000a0a7a20 */ /* 0x000fe40000410000 */
[----:B------:R-:W-:Y:S02]  /*8040*/  FMUL.FTZ R11, R11, c[0x0][0x320] ;  /* 0x0000c8000b0b7a20 */ /* 0x000fe40000410000 */
[----:B------:R3:W-:Y:S01]  /*8050*/  MUFU.TANH R212, R7 ;  /* 0x0000000700d47308 */ /* 0x0007e20000002400 */
        /* <DEDUP_REMOVED lines=8> */
[----:B-1----:R-:W-:Y:S01]  /*80e0*/  FMNMX.FTZ R2, R213, R132, !PT ;  /* 0x00000084d5027209 */ /* 0x002fe20007810000 */
[----:B------:R-:W-:Y:S05]  /*80f0*/  FMUL.FTZ R19, R19, c[0x0][0x320] ;  /* 0x0000c80013137a20 */ /* 0x000fea0000410000 */
[----:B------:R-:W1:Y:S01]  /*8100*/  MUFU.TANH R216, R9 ;  /* 0x0000000900d87308 */ /* 0x000e620000002400 */
[----:B---3--:R-:W3:Y:S09]  /*8110*/  LDSM.16.M88.4 R4, [R229+0x2800] ;  /* 0x00280000e504783b */ /* 0x008ef20000000200 */
[----:B------:R-:W-:Y:S01]  /*8120*/  MUFU.TANH R218, R10 ;  /* 0x0000000a00da7308 */ /* 0x000fe20000002400 */
[----:B----4-:R-:W-:Y:S09]  /*8130*/  FMNMX.FTZ R0, R217, R138, !PT ;  /* 0x0000008ad9007209 */ /* 0x010ff20007810000 */
[----:B------:R4:W-:Y:S10]  /*8140*/  MUFU.TANH R219, R11 ;  /* 0x0000000b00db7308 */ /* 0x0009f40000002400 */
[----:B------:R-:W1:Y:S10]  /*8150*/  MUFU.TANH R16, R16 ;  /* 0x0000001000107308 */ /* 0x000e740000002400 */
[----:B------:R-:W-:Y:S01]  /*8160*/  MUFU.TANH R17, R17 ;  /* 0x0000001100117308 */ /* 0x000fe20000002400 */
[----:B----4-:R-:W4:Y:S01]  /*8170*/  LDSM.16.M88.4 R8, [R229+0x3000] ;  /* 0x00300000e508783b */ /* 0x010f220000000200 */
[-C--:B---3--:R-:W-:Y:S08]  /*8180*/  HMMA.16816.F32 R20, R208, R4.reuse, R20 ;  /* 0x00000004d014723c */ /* 0x088ff00000001814 */
[----:B------:R-:W3:Y:S01]  /*8190*/  MUFU.TANH R18, R18 ;  /* 0x0000001200127308 */ /* 0x000ee20000002400 */
[C---:B------:R-:W-:Y:S09]  /*81a0*/  HMMA.16816.F32 R24, R220.reuse, R4, R24 ;  /* 0x00000004dc18723c */ /* 0x040ff20000001818 */
[----:B------:R-:W1:Y:S01]  /*81b0*/  MUFU.TANH R12, R12 ;  /* 0x0000000c000c7308 */ /* 0x000e620000002400 */
[-C--:B------:R-:W-:Y:S08]  /*81c0*/  HMMA.16816.F32 R28, R220, R6.reuse, R28 ;  /* 0x00000006dc1c723c */ /* 0x080ff0000000181c */
[C---:B------:R-:W-:Y:S01]  /*81d0*/  HMMA.16816.F32 R32, R208.reuse, R6, R32 ;  /* 0x00000006d020723c */ /* 0x040fe20000001820 */
[----:B------:R-:W1:Y:S01]  /*81e0*/  MUFU.TANH R19, R19 ;  /* 0x0000001300137308 */ /* 0x000e620000002400 */
[----:B------:R-:W1:Y:S01]  /*81f0*/  LDSM.16.M88.4 R4, [R229+0x3800] ;  /* 0x00380000e504783b */ /* 0x000e620000000200 */
[----:B------:R-:W-:Y:S04]  /*8200*/  DEPBAR.LE SB0, 0x0 ;  /* 0x000080000000791a */ /* 0x000fe80000000000 */
[----:B------:R-:W-:Y:S02]  /*8210*/  FMUL.FTZ R20, R20, c[0x0][0x320] ;  /* 0x0000c80014147a20 */ /* 0x000fe40000410000 */
[----:B------:R-:W-:Y:S02]  /*8220*/  FMUL.FTZ R21, R21, c[0x0][0x320] ;  /* 0x0000c80015157a20 */ /* 0x000fe40000410000 */
[----:B------:R-:W1:Y:S01]  /*8230*/  MUFU.TANH R248, R20 ;  /* 0x0000001400f87308 */ /* 0x000e620000002400 */
[----:B------:R-:W-:Y:S01]  /*8240*/  FMUL.FTZ R23, R23, c[0x0][0x320] ;  /* 0x0000c80017177a20 */ /* 0x000fe20000410000 */
[----:B------:R-:W-:Y:S01]  /*8250*/  BAR.SYNC.DEFER_BLOCKING 0x0 ;  /* 0x0000000000007b1d */ /* 0x000fe20000010000 */
[----:B------:R-:W-:Y:S01]  /*8260*/  FMUL.FTZ R22, R22, c[0x0][0x320] ;  /* 0x0000c80016167a20 */ /* 0x000fe20000410000 */
[-C--:B----4-:R-:W-:Y:S05]  /*8270*/  HMMA.16816.F32 R36, R208, R8.reuse, R36 ;  /* 0x00000008d024723c */ /* 0x090fea0000001824 */
[----:B------:R-:W-:Y:S01]  /*8280*/  FMUL.FTZ R31, R31, c[0x0][0x320] ;  /* 0x0000c8001f1f7a20 */ /* 0x000fe20000410000 */
[----:B------:R-:W4:Y:S01]  /*8290*/  MUFU.TANH R247, R21 ;  /* 0x0000001500f77308 */ /* 0x000f220000002400 */
[----:B------:R-:W-:Y:S01]  /*82a0*/  FMUL.FTZ R30, R30, c[0x0][0x320] ;  /* 0x0000c8001e1e7a20 */ /* 0x000fe20000410000 */
[C---:B------:R-:W-:Y:S04]  /*82b0*/  HMMA.16816.F32 R40, R220.reuse, R8, R40 ;  /* 0x00000008dc28723c */ /* 0x040fe80000001828 */
[----:B------:R-:W-:Y:S02]  /*82c0*/  FMUL.FTZ R32, R32, c[0x0][0x320] ;  /* 0x0000c80020207a20 */ /* 0x000fe40000410000 */
[----:B------:R-:W-:Y:S02]  /*82d0*/  FMUL.FTZ R33, R33, c[0x0][0x320] ;  /* 0x0000c80021217a20 */ /* 0x000fe40000410000 */
[----:B------:R-:W4:Y:S01]  /*82e0*/  MUFU.TANH R127, R31 ;  /* 0x0000001f007f7308 */ /* 0x000f220000002400 */
[-C--:B------:R-:W-:Y:S03]  /*82f0*/  HMMA.16816.F32 R44, R220, R10.reuse, R44 ;  /* 0x0000000adc2c723c */ /* 0x080fe6000000182c */
[----:B------:R-:W-:Y:S02]  /*8300*/  FMUL.FTZ R27, R27, c[0x0][0x320] ;  /* 0x0000c8001b1b7a20 */ /* 0x000fe40000410000 */
[----:B------:R-:W-:Y:S02]  /*8310*/  FMUL.FTZ R29, R29, c[0x0][0x320] ;  /* 0x0000c8001d1d7a20 */ /* 0x000fe40000410000 */
[----:B------:R-:W-:Y:S01]  /*8320*/  FMUL.FTZ R36, R36, c[0x0][0x320] ;  /* 0x0000c80024247a20 */ /* 0x000fe20000410000 */
[C---:B------:R-:W-:Y:S01]  /*8330*/  HMMA.16816.F32 R48, R208.reuse, R10, R48 ;  /* 0x0000000ad030723c */ /* 0x040fe20000001830 */
[----:B------:R-:W-:Y:S03]  /*8340*/  MUFU.TANH R243, R23 ;  /* 0x0000001700f37308 */ /* 0x000fe60000002400 */
[----:B------:R-:W-:Y:S02]  /*8350*/  FMUL.FTZ R24, R24, c[0x0][0x320] ;  /* 0x0000c80018187a20 */ /* 0x000fe40000410000 */
[----:B------:R-:W-:Y:S02]  /*8360*/  FMUL.FTZ R26, R26, c[0x0][0x320] ;  /* 0x0000c8001a1a7a20 */ /* 0x000fe40000410000 */
[-C--:B-1----:R-:W-:Y:S03]  /*8370*/  HMMA.16816.F32 R52, R208, R4.reuse, R52 ;  /* 0x00000004d034723c */ /* 0x082fe60000001834 */
[----:B------:R-:W1:Y:S01]  /*8380*/  MUFU.TANH R245, R32 ;  /* 0x0000002000f57308 */ /* 0x000e620000002400 */
[----:B------:R-:W-:Y:S02]  /*8390*/  FMUL.FTZ R25, R25, c[0x0][0x320] ;  /* 0x0000c80019197a20 */ /* 0x000fe40000410000 */
[----:B------:R-:W-:Y:S02]  /*83a0*/  FMUL.FTZ R37, R37, c[0x0][0x320] ;  /* 0x0000c80025257a20 */ /* 0x000fe40000410000 */
[C---:B------:R-:W-:Y:S04]  /*83b0*/  HMMA.16816.F32 R56, R220.reuse, R4, R56 ;  /* 0x00000004dc38723c */ /* 0x040fe80000001838 */
[----:B------:R-:W-:Y:S01]  /*83c0*/  FMUL.FTZ R45, R45, c[0x0][0x320] ;  /* 0x0000c8002d2d7a20 */ /* 0x000fe20000410000 */
[----:B------:R1:W1:Y:S01]  /*83d0*/  MUFU.TANH R129, R30 ;  /* 0x0000001e00817308 */ /* 0x0002620000002400 */
[----:B------:R-:W-:Y:S01]  /*83e0*/  FMUL.FTZ R38, R38, c[0x0][0x320] ;  /* 0x0000c80026267a20 */ /* 0x000fe20000410000 */
[----:B------:R-:W-:Y:S01]  /*83f0*/  FMNMX.FTZ R4, R191, R3, !PT ;  /* 0x00000003bf047209 */ /* 0x000fe20007810000 */
[-C--:B------:R-:W-:Y:S04]  /*8400*/  HMMA.16816.F32 R60, R220, R6.reuse, R60 ;  /* 0x00000006dc3c723c */ /* 0x080fe8000000183c */
[----:B------:R-:W-:Y:S01]  /*8410*/  FMUL.FTZ R49, R49, c[0x0][0x320] ;  /* 0x0000c80031317a20 */ /* 0x000fe20000410000 */
[----:B------:R-:W-:Y:S01]  /*8420*/  FMNMX.FTZ R5, R212, R2, !PT ;  /* 0x00000002d4057209 */ /* 0x000fe20007810000 */
[----:B------:R-:W-:Y:S01]  /*8430*/  FMUL.FTZ R39, R39, c[0x0][0x320] ;  /* 0x0000c80027277a20 */ /* 0x000fe20000410000 */
[----:B------:R-:W-:Y:S01]  /*8440*/  MUFU.TANH R131, R45 ;  /* 0x0000002d00837308 */ /* 0x000fe20000002400 */
[----:B------:R-:W-:Y:S04]  /*8450*/  HMMA.16816.F32 R64, R208, R6, R64 ;  /* 0x00000006d040723c */ /* 0x000fe80000001840 */
[----:B------:R-:W-:Y:S01]  /*8460*/  FMUL.FTZ R52, R52, c[0x0][0x320] ;  /* 0x0000c80034347a20 */ /* 0x000fe20000410000 */
[----:B------:R-:W-:Y:S01]  /*8470*/  FMNMX.FTZ R2, R216, R0, !PT ;  /* 0x00000000d8027209 */ /* 0x000fe20007810000 */
[----:B------:R-:W-:Y:S01]  /*8480*/  FMUL.FTZ R53, R53, c[0x0][0x320] ;  /* 0x0000c80035357a20 */ /* 0x000fe20000410000 */
[----:B------:R-:W-:Y:S01]  /*8490*/  FMNMX.FTZ R4, R190, R4, !PT ;  /* 0x00000004be047209 */ /* 0x000fe20007810000 */
[----:B------:R-:W-:Y:S01]  /*84a0*/  FMUL.FTZ R55, R55, c[0x0][0x320] ;  /* 0x0000c80037377a20 */ /* 0x000fe20000410000 */
[----:B------:R4:W-:Y:S03]  /*84b0*/  MUFU.TANH R10, R49 ;  /* 0x00000031000a7308 */ /* 0x0009e60000002400 */
[----:B------:R-:W-:Y:S01]  /*84c0*/  FMUL.FTZ R48, R48, c[0x0][0x320] ;  /* 0x0000c80030307a20 */ /* 0x000fe20000410000 */
[----:B-1----:R-:W2:Y:S01]  /*84d0*/  LDL R30, [R1+0x10] ;  /* 0x00001000011e7983 */ /* 0x002ea20000100800 */
[----:B------:R-:W-:Y:S01]  /*84e0*/  FMUL.FTZ R54, R54, c[0x0][0x320] ;  /* 0x0000c80036367a20 */ /* 0x000fe20000410000 */
[----:B------:R-:W-:Y:S01]  /*84f0*/  FMNMX.FTZ R4, R16, R4, !PT ;  /* 0x0000000410047209 */ /* 0x000fe20007810000 */
[----:B------:R-:W-:Y:S01]  /*8500*/  FMUL.FTZ R62, R62, c[0x0][0x320] ;  /* 0x0000c8003e3e7a20 */ /* 0x000fe20000410000 */
[----:B---3--:R-:W-:Y:S01]  /*8510*/  FMNMX.FTZ R0, R18, R5, !PT ;  /* 0x0000000512007209 */ /* 0x008fe20007810000 */
[----:B------:R-:W-:Y:S01]  /*8520*/  FMUL.FTZ R50, R50, c[0x0][0x320] ;  /* 0x0000c80032327a20 */ /* 0x000fe20000410000 */
[----:B------:R1:W-:Y:S01]  /*8530*/  MUFU.TANH R241, R48 ;  /* 0x0000003000f17308 */ /* 0x0003e20000002400 */
[----:B------:R-:W-:Y:S01]  /*8540*/  FMUL.FTZ R51, R51, c[0x0][0x320] ;  /* 0x0000c80033337a20 */ /* 0x000fe20000410000 */
[----:B------:R-:W-:Y:S01]  /*8550*/  FMNMX.FTZ R4, R17, R4, !PT ;  /* 0x0000000411047209 */ /* 0x000fe20007810000 */
[----:B------:R-:W-:Y:S01]  /*8560*/  FMUL.FTZ R43, R43, c[0x0][0x320] ;  /* 0x0000c8002b2b7a20 */ /* 0x000fe20000410000 */
[----:B------:R-:W-:Y:S01]  /*8570*/  FMNMX.FTZ R2, R12, R2, !PT ;  /* 0x000000020c027209 */ /* 0x000fe20007810000 */
[----:B------:R-:W-:Y:S01]  /*8580*/  FMUL.FTZ R64, R64, c[0x0][0x320] ;  /* 0x0000c80040407a20 */ /* 0x000fe20000410000 */
[----:B------:R-:W-:Y:S01]  /*8590*/  FMNMX.FTZ R0, R19, R0, !PT ;  /* 0x0000000013007209 */ /* 0x000fe20007810000 */
[----:B------:R-:W-:Y:S01]  /*85a0*/  FMUL.FTZ R65, R65, c[0x0][0x320] ;  /* 0x0000c80041417a20 */ /* 0x000fe20000410000 */
[----:B------:R-:W-:Y:S01]  /*85b0*/  FMNMX.FTZ R4, R248, R4, !PT ;  /* 0x00000004f8047209 */ /* 0x000fe20007810000 */
[----:B------:R-:W-:Y:S01]  /*85c0*/  FMUL.FTZ R41, R41, c[0x0][0x320] ;  /* 0x0000c80029297a20 */ /* 0x000fe20000410000 */
[----:B------:R-:W-:Y:S01]  /*85d0*/  MUFU.TANH R189, R62 ;  /* 0x0000003e00bd7308 */ /* 0x000fe20000002400 */
[----:B------:R-:W-:Y:S01]  /*85e0*/  FMUL.FTZ R44, R44, c[0x0][0x320] ;  /* 0x0000c8002c2c7a20 */ /* 0x000fe20000410000 */
[----:B----4-:R-:W-:Y:S01]  /*85f0*/  FMNMX.FTZ R4, R247, R4, !PT ;  /* 0x00000004f7047209 */ /* 0x010fe20007810000 */
[----:B------:R-:W-:Y:S01]  /*8600*/  FMUL.FTZ R42, R42, c[0x0][0x320] ;  /* 0x0000c8002a2a7a20 */ /* 0x000fe20000410000 */
[----:B------:R-:W-:Y:S01]  /*8610*/  MOV R49, R127 ;  /* 0x0000007f00317202 */ /* 0x000fe20000000f00 */
[----:B------:R-:W-:Y:S01]  /*8620*/  FMUL.FTZ R61, R61, c[0x0][0x320] ;  /* 0x0000c8003d3d7a20 */ /* 0x000fe20000410000 */
[----:B------:R-:W-:Y:S01]  /*8630*/  FMNMX.FTZ R4, R245, R4, !PT ;  /* 0x00000004f5047209 */ /* 0x000fe20007810000 */
[----:B------:R-:W-:Y:S02]  /*8640*/  FMUL.FTZ R56, R56, c[0x0][0x320] ;  /* 0x0000c80038387a20 */ /* 0x000fe40000410000 */
[----:B------:R-:W-:Y:S01]  /*8650*/  FMUL.FTZ R58, R58, c[0x0][0x320] ;  /* 0x0000c8003a3a7a20 */ /* 0x000fe20000410000 */
[----:B------:R3:W-:Y:S01]  /*8660*/  MUFU.TANH R45, R51 ;  /* 0x00000033002d7308 */ /* 0x0007e20000002400 */
[----:B------:R-:W-:Y:S02]  /*8670*/  FMUL.FTZ R60, R60, c[0x0][0x320] ;  /* 0x0000c8003c3c7a20 */ /* 0x000fe40000410000 */
[----:B------:R-:W-:Y:S01]  /*8680*/  FMUL.FTZ R40, R40, c[0x0][0x320] ;  /* 0x0000c80028287a20 */ /* 0x000fe20000410000 */
[----:B-1----:R-:W-:Y:S01]  /*8690*/  MOV R48, R243 ;  /* 0x000000f300307202 */ /* 0x002fe20000000f00 */
        /* <DEDUP_REMOVED lines=9> */
[----:B------:R1:W4:Y:S01]  /*8730*/  MUFU.TANH R246, R33 ;  /* 0x0000002100f67308 */ /* 0x0003220000002400 */
[----:B------:R-:W-:Y:S01]  /*8740*/  FMUL.FTZ R57, R57, c[0x0][0x320] ;  /* 0x0000c80039397a20 */ /* 0x000fe20000410000 */
[----:B---3--:R-:W-:Y:S08]  /*8750*/  MOV R51, R129 ;  /* 0x0000008100337202 */ /* 0x008ff00000000f00 */
[----:B------:R-:W3:Y:S10]  /*8760*/  MUFU.TANH R242, R36 ;  /* 0x0000002400f27308 */ /* 0x000ef40000002400 */
[----:B------:R3:W-:Y:S01]  /*8770*/  MUFU.TANH R127, R50 ;  /* 0x00000032007f7308 */ /* 0x0007e20000002400 */
[----:B-1----:R-:W2:Y:S01]  /*8780*/  LDL.64 R32, [R1+0x28] ;  /* 0x0000280001207983 */ /* 0x002ea20000100a00 */
[----:B----4-:R-:W-:Y:S08]  /*8790*/  FMNMX.FTZ R4, R246, R4, !PT ;  /* 0x00000004f6047209 */ /* 0x010ff00007810000 */
[----:B------:R-:W-:Y:S10]  /*87a0*/  MUFU.TANH R133, R24 ;  /* 0x0000001800857308 */ /* 0x000ff40000002400 */
[----:B------:R-:W1:Y:S01]  /*87b0*/  MUFU.TANH R128, R25 ;  /* 0x0000001900807308 */ /* 0x000e620000002400 */
[----:B---3--:R-:W-:Y:S04]  /*87c0*/  MOV R50, R242 ;  /* 0x000000f200327202 */ /* 0x008fe80000000f00 */
[----:B------:R-:W-:Y:S05]  /*87d0*/  FMNMX.FTZ R4, R50, R4, !PT ;  /* 0x0000000432047209 */ /* 0x000fea0007810000 */
[----:B------:R-:W-:Y:S10]  /*87e0*/  MUFU.TANH R24, R26 ;  /* 0x0000001a00187308 */ /* 0x000ff40000002400 */
[----:B------:R1:W-:Y:S10]  /*87f0*/  MUFU.TANH R26, R64 ;  /* 0x00000040001a7308 */ /* 0x0003f40000002400 */
[----:B------:R-:W3:Y:S10]  /*8800*/  MUFU.TANH R251, R22 ;  /* 0x0000001600fb7308 */ /* 0x000ef40000002400 */
[----:B------:R-:W-:Y:S01]  /*8810*/  MUFU.TANH R22, R29 ;  /* 0x0000001d00167308 */ /* 0x000fe20000002400 */
[----:B-1----:R-:W-:Y:S09]  /*8820*/  MOV R64, R128 ;  /* 0x0000008000407202 */ /* 0x002ff20000000f00 */
[----:B------:R-:W-:Y:S01]  /*8830*/  MUFU.TANH R235, R27 ;  /* 0x0000001b00eb7308 */ /* 0x000fe20000002400 */
[----:B---3--:R-:W-:Y:S04]  /*8840*/  FMNMX.FTZ R0, R251, R0, !PT ;  /* 0x00000000fb007209 */ /* 0x008fe80007810000 */
[----:B------:R-:W-:Y:S05]  /*8850*/  FMNMX.FTZ R0, R48, R0, !PT ;  /* 0x0000000030007209 */ /* 0x000fea0007810000 */
[----:B------:R-:W1:Y:S10]  /*8860*/  MUFU.TANH R27, R37 ;  /* 0x00000025001b7308 */ /* 0x000e740000002400 */
[----:B------:R3:W-:Y:S10]  /*8870*/  MUFU.TANH R29, R56 ;  /* 0x00000038001d7308 */ /* 0x0007f40000002400 */
[----:B------:R-:W4:Y:S01]  /*8880*/  MUFU.TANH R243, R52 ;  /* 0x0000003400f37308 */ /* 0x000f220000002400 */
[----:B-1----:R-:W-:Y:S09]  /*8890*/  FMNMX.FTZ R4, R27, R4, !PT ;  /* 0x000000041b047209 */ /* 0x002ff20007810000 */
[----:B------:R-:W1:Y:S01]  /*88a0*/  MUFU.TANH R129, R53 ;  /* 0x0000003500817308 */ /* 0x000e620000002400 */
[----:B---3--:R-:W-:Y:S04]  /*88b0*/  MOV R56, R241 ;  /* 0x000000f100387202 */ /* 0x008fe80000000f00 */
[----:B------:R-:W-:Y:S05]  /*88c0*/  FMNMX.FTZ R4, R56, R4, !PT ;  /* 0x0000000438047209 */ /* 0x000fea0007810000 */
[----:B------:R-:W3:Y:S01]  /*88d0*/  MUFU.TANH R8, R55 ;  /* 0x0000003700087308 */ /* 0x000ee20000002400 */
[----:B------:R-:W-:Y:S04]  /*88e0*/  FMNMX.FTZ R4, R10, R4, !PT ;  /* 0x000000040a047209 */ /* 0x000fe80007810000 */
[----:B----4-:R-:W-:Y:S05]  /*88f0*/  FMNMX.FTZ R4, R243, R4, !PT ;  /* 0x00000004f3047209 */ /* 0x010fea0007810000 */
[----:B------:R3:W4:Y:S01]  /*8900*/  MUFU.TANH R128, R65 ;  /* 0x0000004100807308 */ /* 0x0007220000002400 */
[----:B-1----:R-:W-:Y:S04]  /*8910*/  FMNMX.FTZ R4, R129, R4, !PT ;  /* 0x0000000481047209 */ /* 0x002fe80007810000 */
[----:B------:R-:W-:Y:S05]  /*8920*/  FMNMX.FTZ R4, R26, R4, !PT ;  /* 0x000000041a047209 */ /* 0x000fea0007810000 */
[----:B------:R1:W-:Y:S10]  /*8930*/  MUFU.TANH R25, R60 ;  /* 0x0000003c00197308 */ /* 0x0003f40000002400 */
[----:B------:R-:W1:Y:S01]  /*8940*/  MUFU.TANH R13, R13 ;  /* 0x0000000d000d7308 */ /* 0x000e620000002400 */
[----:B---3--:R-:W-:Y:S02]  /*8950*/  MOV R65, R8 ;  /* 0x0000000800417202 */ /* 0x008fe40000000f00 */
[----:B----4-:R-:W-:Y:S07]  /*8960*/  FMNMX.FTZ R4, R128, R4, !PT ;  /* 0x0000000480047209 */ /* 0x010fee0007810000 */
[----:B------:R-:W3:Y:S01]  /*8970*/  MUFU.TANH R8, R43 ;  /* 0x0000002b00087308 */ /* 0x000ee20000002400 */
[----:B------:R-:W4:Y:S01]  /*8980*/  SHFL.BFLY PT, R7, R4, 0x2, 0x1f ;  /* 0x0c401f0004077f89 */ /* 0x000f2200000e0000 */
[----:B-1----:R-:W-:Y:S08]  /*8990*/  MOV R60, R133 ;  /* 0x00000085003c7202 */ /* 0x002ff00000000f00 */
[----:B------:R-:W1:Y:S01]  /*89a0*/  MUFU.TANH R250, R34 ;  /* 0x0000002200fa7308 */ /* 0x000e620000002400 */
[----:B------:R-:W-:Y:S04]  /*89b0*/  FMNMX.FTZ R5, R13, R2, !PT ;  /* 0x000000020d057209 */ /* 0x000fe80007810000 */
[----:B------:R-:W-:Y:S05]  /*89c0*/  FMNMX.FTZ R5, R60, R5, !PT ;  /* 0x000000053c057209 */ /* 0x000fea0007810000 */
[----:B------:R-:W1:Y:S01]  /*89d0*/  MUFU.TANH R252, R28 ;  /* 0x0000001c00fc7308 */ /* 0x000e620000002400 */
[----:B------:R-:W-:Y:S02]  /*89e0*/  FMNMX.FTZ R5, R64, R5, !PT ;  /* 0x0000000540057209 */ /* 0x000fe40007810000 */
[----:B---3--:R-:W-:Y:S02]  /*89f0*/  MOV R62, R8 ;  /* 0x00000008003e7202 */ /* 0x008fe40000000f00 */
[----:B------:R-:W3:Y:S01]  /*8a00*/  LDL.64 R8, [R1+0x38] ;  /* 0x0000380001087983 */ /* 0x000ee20000100a00 */
[----:B----4-:R-:W-:Y:S04]  /*8a10*/  FMNMX.FTZ R4, R4, R7, !PT ;  /* 0x0000000704047209 */ /* 0x010fe80007810000 */
[----:B------:R-:W4:Y:S01]  /*8a20*/  MUFU.TANH R249, R35 ;  /* 0x0000002300f97308 */ /* 0x000f220000002400 */
[----:B------:R-:W3:Y:S01]  /*8a30*/  LDL R7, [R1+0x14] ;  /* 0x0000140001077983 */ /* 0x000ee20000100800 */
[----:B-1----:R-:W-:Y:S03]  /*8a40*/  FMNMX.FTZ R0, R250, R0, !PT ;  /* 0x00000000fa007209 */ /* 0x002fe60007810000 */
[----:B------:R-:W1:Y:S05]  /*8a50*/  SHFL.BFLY PT, R137, R4, 0x1, 0x1f ;  /* 0x0c201f0004897f89 */ /* 0x000e6a00000e0000 */
[----:B------:R-:W1:Y:S01]  /*8a60*/  MUFU.TANH R130, R38 ;  /* 0x0000002600827308 */ /* 0x000e620000002400 */
[----:B------:R-:W-:Y:S04]  /*8a70*/  FMNMX.FTZ R5, R252, R5, !PT ;  /* 0x00000005fc057209 */ /* 0x000fe80007810000 */
[----:B------:R-:W-:Y:S05]  /*8a80*/  FMNMX.FTZ R5, R22, R5, !PT ;  /* 0x0000000516057209 */ /* 0x000fea0007810000 */
[----:B------:R-:W1:Y:S01]  /*8a90*/  MUFU.TANH R23, R39 ;  /* 0x0000002700177308 */ /* 0x000e620000002400 */
[----:B----4-:R-:W-:Y:S09]  /*8aa0*/  FMNMX.FTZ R0, R249, R0, !PT ;  /* 0x00000000f9007209 */ /* 0x010ff20007810000 */
[----:B------:R-:W4:Y:S01]  /*8ab0*/  MUFU.TANH R35, R40 ;  /* 0x0000002800237308 */ /* 0x000f220000002400 */
[----:B-1----:R-:W-:Y:S02]  /*8ac0*/  FMNMX.FTZ R137, R4, R137, !PT ;  /* 0x0000008904897209 */ /* 0x002fe40007810000 */
[----:B------:R-:W-:Y:S03]  /*8ad0*/  FMNMX.FTZ R0, R130, R0, !PT ;  /* 0x0000000082007209 */ /* 0x000fe60007810000 */
[----:B------:R-:W-:Y:S04]  /*8ae0*/  FMUL.FTZ R208, R137, c[0x0][0x2d0] ;  /* 0x0000b40089d07a20 */ /* 0x000fe80000410000 */
[----:B------:R-:W1:Y:S01]  /*8af0*/  MUFU.TANH R21, R41 ;  /* 0x0000002900157308 */ /* 0x000e620000002400 */
[----:B------:R-:W-:Y:S04]  /*8b00*/  FMNMX.FTZ R0, R23, R0, !PT ;  /* 0x0000000017007209 */ /* 0x000fe80007810000 */
[----:B------:R-:W-:Y:S05]  /*8b10*/  FMNMX.FTZ R0, R127, R0, !PT ;  /* 0x000000007f007209 */ /* 0x000fea0007810000 */
[----:B------:R-:W1:Y:S01]  /*8b20*/  MUFU.TANH R20, R44 ;  /* 0x0000002c00147308 */ /* 0x000e620000002400 */
[----:B------:R-:W-:Y:S02]  /*8b30*/  FMNMX.FTZ R0, R45, R0, !PT ;  /* 0x000000002d007209 */ /* 0x000fe40007810000 */
[----:B----4-:R-:W-:Y:S07]  /*8b40*/  FMNMX.FTZ R5, R35, R5, !PT ;  /* 0x0000000523057209 */ /* 0x010fee0007810000 */
[----:B------:R-:W4:Y:S01]  /*8b50*/  MUFU.TANH R44, R54 ;  /* 0x00000036002c7308 */ /* 0x000f220000002400 */
[----:B-1----:R-:W-:Y:S09]  /*8b60*/  FMNMX.FTZ R5, R21, R5, !PT ;  /* 0x0000000515057209 */ /* 0x002ff20007810000 */
[----:B------:R-:W1:Y:S01]  /*8b70*/  MUFU.TANH R28, R57 ;  /* 0x00000039001c7308 */ /* 0x000e620000002400 */
[----:B------:R-:W-:Y:S04]  /*8b80*/  FMNMX.FTZ R5, R20, R5, !PT ;  /* 0x0000000514057209 */ /* 0x000fe80007810000 */
[----:B------:R-:W-:Y:S05]  /*8b90*/  FMNMX.FTZ R5, R131, R5, !PT ;  /* 0x0000000583057209 */ /* 0x000fea0007810000 */
[----:B------:R-:W1:Y:S01]  /*8ba0*/  MUFU.TANH R14, R14 ;  /* 0x0000000e000e7308 */ /* 0x000e620000002400 */
[----:B----4-:R-:W-:Y:S04]  /*8bb0*/  FMNMX.FTZ R0, R44, R0, !PT ;  /* 0x000000002c007209 */ /* 0x010fe80007810000 */
[----:B------:R-:W-:Y:S02]  /*8bc0*/  FMNMX.FTZ R2, R65, R0, !PT ;  /* 0x0000000041027209 */ /* 0x000fe40007810000 */
[----:B------:R-:W-:Y:S03]  /*8bd0*/  FMNMX.FTZ R0, R29, R5, !PT ;  /* 0x000000051d007209 */ /* 0x000fe60007810000 */
[----:B------:R-:W4:Y:S01]  /*8be0*/  MUFU.TANH R15, R15 ;  /* 0x0000000f000f7308 */ /* 0x000f220000002400 */
[----:B------:R-:W-:Y:S02]  /*8bf0*/  FMNMX.FTZ R5, R218, R139, !PT ;  /* 0x0000008bda057209 */ /* 0x000fe40007810000 */
[----:B-1----:R-:W-:Y:S02]  /*8c00*/  FMNMX.FTZ R0, R28, R0, !PT ;  /* 0x000000001c007209 */ /* 0x002fe40007810000 */
[----:B------:R-:W-:Y:S02]  /*8c10*/  FMNMX.FTZ R5, R219, R5, !PT ;  /* 0x00000005db057209 */ /* 0x000fe40007810000 */
[----:B------:R-:W-:Y:S02]  /*8c20*/  FMNMX.FTZ R0, R25, R0, !PT ;  /* 0x0000000019007209 */ /* 0x000fe40007810000 */
[----:B------:R-:W-:Y:S01]  /*8c30*/  MOV R57, R235 ;  /* 0x000000eb00397202 */ /* 0x000fe20000000f00 */
[----:B------:R-:W1:Y:S01]  /*8c40*/  MUFU.TANH R66, R66 ;  /* 0x0000004200427308 */ /* 0x000e620000002400 */
[----:B------:R-:W-:Y:S02]  /*8c50*/  FMNMX.FTZ R0, R11, R0, !PT ;  /* 0x000000000b007209 */ /* 0x000fe40007810000 */
[----:B------:R-:W-:Y:S03]  /*8c60*/  FMNMX.FTZ R5, R14, R5, !PT ;  /* 0x000000050e057209 */ /* 0x000fe60007810000 */
[----:B------:R-:W2:Y:S04]  /*8c70*/  SHFL.BFLY PT, R135, R0, 0x2, 0x1f ;  /* 0x0c401f0000877f89 */ /* 0x000ea800000e0000 */
[----:B------:R-:W2:Y:S01]  /*8c80*/  MUFU.TANH R67, R67 ;  /* 0x0000004300437308 */ /* 0x000ea20000002400 */
[----:B----4-:R-:W-:Y:S04]  /*8c90*/  FMNMX.FTZ R5, R15, R5, !PT ;  /* 0x000000050f057209 */ /* 0x010fe80007810000 */
[----:B------:R-:W-:Y:S05]  /*8ca0*/  FMNMX.FTZ R5, R24, R5, !PT ;  /* 0x0000000518057209 */ /* 0x000fea0007810000 */
[----:B------:R-:W4:Y:S01]  /*8cb0*/  MUFU.TANH R235, R42 ;  /* 0x0000002a00eb7308 */ /* 0x000f220000002400 */
[----:B------:R-:W-:Y:S02]  /*8cc0*/  FMNMX.FTZ R5, R57, R5, !PT ;  /* 0x0000000539057209 */ /* 0x000fe40007810000 */
[----:B-1----:R-:W-:Y:S02]  /*8cd0*/  FMNMX.FTZ R2, R66, R2, !PT ;  /* 0x0000000242027209 */ /* 0x002fe40007810000 */
[----:B------:R-:W-:Y:S02]  /*8ce0*/  FMNMX.FTZ R5, R51, R5, !PT ;  /* 0x0000000533057209 */ /* 0x000fe40007810000 */
[----:B--2---:R-:W-:Y:S03]  /*8cf0*/  FMNMX.FTZ R135, R0, R135, !PT ;  /* 0x0000008700877209 */ /* 0x004fe60007810000 */
[----:B------:R-:W1:Y:S01]  /*8d00*/  MUFU.TANH R34, R46 ;  /* 0x0000002e00227308 */ /* 0x000e620000002400 */
[----:B------:R-:W-:Y:S02]  /*8d10*/  FMNMX.FTZ R0, R49, R5, !PT ;  /* 0x0000000531007209 */ /* 0x000fe40007810000 */
[----:B------:R-:W-:Y:S05]  /*8d20*/  FMNMX.FTZ R2, R67, R2, !PT ;  /* 0x0000000243027209 */ /* 0x000fea0007810000 */
[----:B------:R-:W2:Y:S02]  /*8d30*/  SHFL.BFLY PT, R6, R2, 0x2, 0x1f ;  /* 0x0c401f0002067f89 */ /* 0x000ea400000e0000 */
[----:B------:R-:W2:Y:S01]  /*8d40*/  MUFU.TANH R61, R47 ;  /* 0x0000002f003d7308 */ /* 0x000ea20000002400 */
[----:B----4-:R-:W-:Y:S01]  /*8d50*/  FMNMX.FTZ R5, R235, R0, !PT ;  /* 0x00000000eb057209 */ /* 0x010fe20007810000 */
[----:B------:R-:W-:Y:S01]  /*8d60*/  FMUL.FTZ R0, R63, c[0x0][0x320] ;  /* 0x0000c8003f007a20 */ /* 0x000fe20000410000 */
[----:B------:R-:W-:Y:S02]  /*8d70*/  MOV R63, R10 ;  /* 0x0000000a003f7202 */ /* 0x000fe40000000f00 */
[----:B------:R-:W-:Y:S02]  /*8d80*/  FMNMX.FTZ R5, R62, R5, !PT ;  /* 0x000000053e057209 */ /* 0x000fe40007810000 */
[----:B------:R-:W-:Y:S03]  /*8d90*/  MOV R42, R21 ;  /* 0x00000015002a7202 */ /* 0x000fe60000000f00 */
[----:B------:R4:W-:Y:S01]  /*8da0*/  MUFU.TANH R188, R0 ;  /* 0x0000000000bc7308 */ /* 0x0009e20000002400 */
[----:B-1----:R-:W-:Y:S02]  /*8db0*/  FMNMX.FTZ R4, R34, R5, !PT ;  /* 0x0000000522047209 */ /* 0x002fe40007810000 */
[----:B------:R-:W-:Y:S07]  /*8dc0*/  MOV R46, R29 ;  /* 0x0000001d002e7202 */ /* 0x000fee0000000f00 */
[----:B------:R1:W1:Y:S01]  /*8dd0*/  MUFU.TANH R43, R58 ;  /* 0x0000003a002b7308 */ /* 0x0002620000002400 */
[----:B--2---:R-:W-:Y:S02]  /*8de0*/  FMNMX.FTZ R2, R2, R6, !PT ;  /* 0x0000000602027209 */ /* 0x004fe40007810000 */
[----:B------:R-:W-:Y:S01]  /*8df0*/  FMNMX.FTZ R4, R61, R4, !PT ;  /* 0x000000043d047209 */ /* 0x000fe20007810000 */
[----:B------:R-:W2:Y:S01]  /*8e00*/  SHFL.BFLY PT, R6, R135, 0x1, 0x1f ;  /* 0x0c201f0087067f89 */ /* 0x000ea200000e0000 */
[----:B------:R-:W-:Y:S05]  /*8e10*/  MOV R47, R28 ;  /* 0x0000001c002f7202 */ /* 0x000fea0000000f00 */
[----:B------:R2:W2:Y:S02]  /*8e20*/  MUFU.TANH R41, R59 ;  /* 0x0000003b00297308 */ /* 0x0004a40000002400 */
[----:B------:R-:W2:Y:S01]  /*8e30*/  SHFL.BFLY PT, R136, R2, 0x1, 0x1f ;  /* 0x0c201f0002887f89 */ /* 0x000ea200000e0000 */
[----:B----4-:R-:W-:Y:S04]  /*8e40*/  FADD.FTZ R0, -R137, R3 ;  /* 0x0000000389007221 */ /* 0x010fe80000010100 */
[----:B------:R-:W-:Y:S04]  /*8e50*/  FMUL.FTZ R0, R0, c[0x0][0x2d0] ;  /* 0x0000b40000007a20 */ /* 0x000fe80000410000 */
[----:B------:R4:W4:Y:S01]  /*8e60*/  MUFU.EX2 R134, R0 ;  /* 0x0000000000867308 */ /* 0x0009220000000800 */
[----:B-1----:R-:W-:Y:S02]  /*8e70*/  MOV R58, R11 ;  /* 0x0000000b003a7202 */ /* 0x002fe40000000f00 */
[----:B--2---:R-:W-:Y:S02]  /*8e80*/  FMNMX.FTZ R135, R135, R6, !PT ;  /* 0x0000000687877209 */ /* 0x004fe40007810000 */
[----:B------:R-:W-:Y:S02]  /*8e90*/  MOV R59, R27 ;  /* 0x0000001b003b7202 */ /* 0x000fe40000000f00 */
[----:B------:R-:W-:Y:S02]  /*8ea0*/  FMNMX.FTZ R136, R2, R136, !PT ;  /* 0x0000008802887209 */ /* 0x000fe40007810000 */
[----:B------:R-:W-:Y:S01]  /*8eb0*/  FMNMX.FTZ R2, R43, R4, !PT ;  /* 0x000000042b027209 */ /* 0x000fe20007810000 */
[----:B------:R-:W-:Y:S02]  /*8ec0*/  FFMA.FTZ R4, R191, c[0x0][0x2d0], -R208 ;  /* 0x0000b400bf047a23 */ /* 0x000fe400000108d0 */
[C---:B------:R-:W-:Y:S02]  /*8ed0*/  FMUL.FTZ R191, R136.reuse, c[0x0][0x2d0] ;  /* 0x0000b40088bf7a20 */ /* 0x040fe40000410000 */
[----:B------:R-:W-:Y:S01]  /*8ee0*/  MUFU.EX2 R215, R4 ;  /* 0x0000000400d77308 */ /* 0x000fe20000000800 */
[----:B----4-:R-:W-:Y:S01]  /*8ef0*/  FMNMX.FTZ R0, R41, R2, !PT ;  /* 0x0000000229007209 */ /* 0x010fe20007810000 */
[----:B------:R-:W-:Y:S02]  /*8f00*/  FADD.FTZ R2, -R136, R132 ;  /* 0x0000008488027221 */ /* 0x000fe40000010100 */
[----:B------:R-:W-:Y:S01]  /*8f10*/  FMUL.FTZ R32, R134, R168 ;  /* 0x000000a886207220 */ /* 0x000fe20000410000 */
[----:B------:R-:W-:Y:S01]  /*8f20*/  FMNMX.FTZ R0, R189, R0, !PT ;  /* 0x00000000bd007209 */ /* 0x000fe20007810000 */
[----:B------:R-:W-:Y:S01]  /*8f30*/  FMUL.FTZ R2, R2, c[0x0][0x2d0] ;  /* 0x0000b40002027a20 */ /* 0x000fe20000410000 */
[----:B------:R-:W-:Y:S01]  /*8f40*/  MOV R168, R45 ;  /* 0x0000002d00a87202 */ /* 0x000fe20000000f00 */
[----:B------:R-:W-:Y:S01]  /*8f50*/  FMUL.FTZ R68, R134, R68 ;  /* 0x0000004486447220 */ /* 0x000fe20000410000 */
[----:B------:R-:W-:Y:S01]  /*8f60*/  FMNMX.FTZ R0, R188, R0, !PT ;  /* 0x00000000bc007209 */ /* 0x000fe20007810000 */
[----:B------:R1:W2:Y:S01]  /*8f70*/  MUFU.EX2 R133, R2 ;  /* 0x0000000200857308 */ /* 0x0002a20000000800 */
[C---:B------:R-:W-:Y:S02]  /*8f80*/  FMUL.FTZ R69, R134.reuse, R69 ;  /* 0x0000004586457220 */ /* 0x040fe40000410000 */
[C---:B------:R-:W-:Y:S01]  /*8f90*/  FMUL.FTZ R80, R134.reuse, R80 ;  /* 0x0000005086507220 */ /* 0x040fe20000410000 */
[----:B------:R-:W4:Y:S01]  /*8fa0*/  SHFL.BFLY PT, R3, R0, 0x2, 0x1f ;  /* 0x0c401f0000037f89 */ /* 0x000f2200000e0000 */
[C---:B------:R-:W-:Y:S02]  /*8fb0*/  FMUL.FTZ R81, R134.reuse, R81 ;  /* 0x0000005186517220 */ /* 0x040fe40000410000 */
        /* <DEDUP_REMOVED lines=8> */
[----:B------:R-:W-:Y:S02]  /*9040*/  FMUL.FTZ R116, R134, R116 ;  /* 0x0000007486747220 */ /* 0x000fe40000410000 */
[----:B-1----:R-:W-:Y:S01]  /*9050*/  FADD.FTZ R2, -R135, R138 ;  /* 0x0000008a87027221 */ /* 0x002fe20000010100 */
[----:B------:R-:W-:Y:S01]  /*9060*/  MOV R138, R23 ;  /* 0x00000017008a7202 */ /* 0x000fe20000000f00 */
[----:B--2---:R-:W-:Y:S01]  /*9070*/  FMUL.FTZ R70, R133, R70 ;  /* 0x0000004685467220 */ /* 0x004fe20000410000 */
[----:B----4-:R-:W-:Y:S01]  /*9080*/  FMNMX.FTZ R0, R0, R3, !PT ;  /* 0x0000000300007209 */ /* 0x010fe20007810000 */
[--C-:B------:R-:W-:Y:S02]  /*9090*/  FFMA.FTZ R3, R17, c[0x0][0x2d0], -R208.reuse ;  /* 0x0000b40011037a23 */ /* 0x100fe400000108d0 */
[----:B------:R-:W-:Y:S02]  /*90a0*/  FMUL.FTZ R2, R2, c[0x0][0x2d0] ;  /* 0x0000b40002027a20 */ /* 0x000fe40000410000 */
[----:B------:R1:W-:Y:S01]  /*90b0*/  MUFU.EX2 R241, R3 ;  /* 0x0000000300f17308 */ /* 0x0003e20000000800 */
[C---:B------:R-:W-:Y:S02]  /*90c0*/  FMUL.FTZ R17, R134.reuse, R153 ;  /* 0x0000009986117220 */ /* 0x040fe40000410000 */
[C---:B------:R-:W-:Y:S02]  /*90d0*/  FMUL.FTZ R71, R133.reuse, R71 ;  /* 0x0000004785477220 */ /* 0x040fe40000410000 */
[C---:B------:R-:W-:Y:S02]  /*90e0*/  FMUL.FTZ R82, R133.reuse, R82 ;  /* 0x0000005285527220 */ /* 0x040fe40000410000 */
[C---:B------:R-:W-:Y:S02]  /*90f0*/  FMUL.FTZ R83, R133.reuse, R83 ;  /* 0x0000005385537220 */ /* 0x040fe40000410000 */
[C---:B------:R-:W-:Y:S01]  /*9100*/  FMUL.FTZ R86, R133.reuse, R86 ;  /* 0x0000005685567220 */ /* 0x040fe20000410000 */
[----:B------:R2:W4:Y:S01]  /*9110*/  MUFU.EX2 R132, R2 ;  /* 0x0000000200847308 */ /* 0x0005220000000800 */
[C---:B------:R-:W-:Y:S02]  /*9120*/  FMUL.FTZ R87, R133.reuse, R87 ;  /* 0x0000005785577220 */ /* 0x040fe40000410000 */
[C---:B------:R-:W-:Y:S02]  /*9130*/  FMUL.FTZ R98, R133.reuse, R98 ;  /* 0x0000006285627220 */ /* 0x040fe40000410000 */
[C---:B------:R-:W-:Y:S02]  /*9140*/  FMUL.FTZ R99, R133.reuse, R99 ;  /* 0x0000006385637220 */ /* 0x040fe40000410000 */
[C---:B------:R-:W-:Y:S02]  /*9150*/  FMUL.FTZ R102, R133.reuse, R102 ;  /* 0x0000006685667220 */ /* 0x040fe40000410000 */
[C---:B------:R-:W-:Y:S02]  /*9160*/  FMUL.FTZ R103, R133.reuse, R103 ;  /* 0x0000006785677220 */ /* 0x040fe40000410000 */
[C---:B------:R-:W-:Y:S02]  /*9170*/  FMUL.FTZ R114, R133.reuse, R114 ;  /* 0x0000007285727220 */ /* 0x040fe40000410000 */
[----:B------:R-:W-:Y:S02]  /*9180*/  FMUL.FTZ R115, R133, R115 ;  /* 0x0000007385737220 */ /* 0x000fe40000410000 */
[--C-:B-1----:R-:W-:Y:S02]  /*9190*/  FFMA.FTZ R3, R213, c[0x0][0x2d0], -R191.reuse ;  /* 0x0000b400d5037a23 */ /* 0x102fe400000108bf */
[----:B------:R-:W-:Y:S02]  /*91a0*/  FMUL.FTZ R117, R134, R117 ;  /* 0x0000007586757220 */ /* 0x000fe40000410000 */
[----:B------:R1:W-:Y:S01]  /*91b0*/  MUFU.EX2 R214, R3 ;  /* 0x0000000300d67308 */ /* 0x0003e20000000800 */
[C---:B------:R-:W-:Y:S02]  /*91c0*/  FMUL.FTZ R118, R133.reuse, R118 ;  /* 0x0000007685767220 */ /* 0x040fe40000410000 */
[----:B------:R-:W-:Y:S02]  /*91d0*/  FMUL.FTZ R119, R133, R119 ;  /* 0x0000007785777220 */ /* 0x000fe40000410000 */
[----:B--2---:R-:W-:Y:S02]  /*91e0*/  FFMA.FTZ R2, R190, c[0x0][0x2d0], -R208 ;  /* 0x0000b400be027a23 */ /* 0x004fe400000108d0 */
[----:B------:R-:W-:Y:S02]  /*91f0*/  FMUL.FTZ R190, R135, c[0x0][0x2d0] ;  /* 0x0000b40087be7a20 */ /* 0x000fe40000410000 */
[C---:B----4-:R-:W-:Y:S01]  /*9200*/  FMUL.FTZ R45, R132.reuse, R181 ;  /* 0x000000b5842d7220 */ /* 0x050fe20000410000 */
[----:B------:R2:W-:Y:S01]  /*9210*/  MUFU.EX2 R222, R2 ;  /* 0x0000000200de7308 */ /* 0x0005e20000000800 */
[----:B------:R-:W-:Y:S02]  /*9220*/  FFMA.FTZ R10, R217, c[0x0][0x2d0], -R190 ;  /* 0x0000b400d90a7a23 */ /* 0x000fe400000108be */
[C---:B------:R-:W-:Y:S01]  /*9230*/  FMUL.FTZ R28, R132.reuse, R164 ;  /* 0x000000a4841c7220 */ /* 0x040fe20000410000 */
[----:B------:R-:W-:Y:S01]  /*9240*/  MOV R164, R59 ;  /* 0x0000003b00a47202 */ /* 0x000fe20000000f00 */
[C---:B------:R-:W-:Y:S01]  /*9250*/  FMUL.FTZ R29, R132.reuse, R165 ;  /* 0x000000a5841d7220 */ /* 0x040fe20000410000 */
[----:B------:R-:W-:Y:S01]  /*9260*/  MOV R165, R62 ;  /* 0x0000003e00a57202 */ /* 0x000fe20000000f00 */
[C---:B------:R-:W-:Y:S02]  /*9270*/  FMUL.FTZ R40, R132.reuse, R176 ;  /* 0x000000b084287220 */ /* 0x040fe40000410000 */
[C---:B------:R-:W-:Y:S01]  /*9280*/  FMUL.FTZ R72, R132.reuse, R72 ;  /* 0x0000004884487220 */ /* 0x040fe20000410000 */
[----:B------:R-:W-:Y:S01]  /*9290*/  MUFU.EX2 R213, R10 ;  /* 0x0000000a00d57308 */ /* 0x000fe20000000800 */
[----:B------:R-:W-:Y:S01]  /*92a0*/  FMUL.FTZ R73, R132, R73 ;  /* 0x0000004984497220 */ /* 0x000fe20000410000 */
[----:B---3--:R-:W-:Y:S01]  /*92b0*/  @P1 IADD3 R4, P4, R7, UR20, RZ ;  /* 0x0000001407041c10 */ /* 0x008fe2000ff9e0ff */
[--C-:B-1----:R-:W-:Y:S02]  /*92c0*/  FFMA.FTZ R3, R212, c[0x0][0x2d0], -R191.reuse ;  /* 0x0000b400d4037a23 */ /* 0x102fe400000108bf */
[----:B------:R-:W-:Y:S01]  /*92d0*/  FMUL.FTZ R76, R132, R76 ;  /* 0x0000004c844c7220 */ /* 0x000fe20000410000 */
[----:B------:R-:W-:Y:S01]  /*92e0*/  @P1 IADD3.X R9, R30, UR17, RZ, P4, !PT ;  /* 0x000000111e091c10 */ /* 0x000fe2000a7fe4ff */
[C---:B------:R-:W-:Y:S03]  /*92f0*/  FMUL.FTZ R77, R132.reuse, R77 ;  /* 0x0000004d844d7220 */ /* 0x040fe60000410000 */
[----:B------:R1:W-:Y:S01]  /*9300*/  MUFU.EX2 R221, R3 ;  /* 0x0000000300dd7308 */ /* 0x0003e20000000800 */
[C---:B------:R-:W-:Y:S02]  /*9310*/  FMUL.FTZ R88, R132.reuse, R88 ;  /* 0x0000005884587220 */ /* 0x040fe40000410000 */
[----:B------:R-:W-:Y:S02]  /*9320*/  FMUL.FTZ R89, R132, R89 ;  /* 0x0000005984597220 */ /* 0x000fe40000410000 */
[----:B--2---:R-:W-:Y:S02]  /*9330*/  FFMA.FTZ R2, R16, c[0x0][0x2d0], -R208 ;  /* 0x0000b40010027a23 */ /* 0x004fe400000108d0 */
[----:B------:R-:W-:Y:S01]  /*9340*/  FMUL.FTZ R16, R134, R152 ;  /* 0x0000009886107220 */ /* 0x000fe20000410000 */
[----:B------:R-:W-:Y:S01]  /*9350*/  MOV R152, R42 ;  /* 0x0000002a00987202 */ /* 0x000fe20000000f00 */
[C---:B------:R-:W-:Y:S01]  /*9360*/  FMUL.FTZ R92, R132.reuse, R92 ;  /* 0x0000005c845c7220 */ /* 0x040fe20000410000 */
[----:B------:R2:W-:Y:S01]  /*9370*/  MUFU.EX2 R231, R2 ;  /* 0x0000000200e77308 */ /* 0x0005e20000000800 */
[C---:B------:R-:W-:Y:S02]  /*9380*/  FMUL.FTZ R93, R132.reuse, R93 ;  /* 0x0000005d845d7220 */ /* 0x040fe40000410000 */
[C---:B------:R-:W-:Y:S02]  /*9390*/  FMUL.FTZ R104, R132.reuse, R104 ;  /* 0x0000006884687220 */ /* 0x040fe40000410000 */
[C---:B------:R-:W-:Y:S02]  /*93a0*/  FMUL.FTZ R105, R132.reuse, R105 ;  /* 0x0000006984697220 */ /* 0x040fe40000410000 */
[C---:B------:R-:W-:Y:S02]  /*93b0*/  FMUL.FTZ R108, R132.reuse, R108 ;  /* 0x0000006c846c7220 */ /* 0x040fe40000410000 */
[C---:B------:R-:W-:Y:S02]  /*93c0*/  FMUL.FTZ R109, R132.reuse, R109 ;  /* 0x0000006d846d7220 */ /* 0x040fe40000410000 */
[C---:B------:R-:W-:Y:S02]  /*93d0*/  FMUL.FTZ R120, R132.reuse, R120 ;  /* 0x0000007884787220 */ /* 0x040fe40000410000 */
[----:B------:R-:W-:Y:S02]  /*93e0*/  FMUL.FTZ R121, R132, R121 ;  /* 0x0000007984797220 */ /* 0x000fe40000410000 */
[----:B-1----:R-:W-:Y:S02]  /*93f0*/  FFMA.FTZ R3, R18, c[0x0][0x2d0], -R191 ;  /* 0x0000b40012037a23 */ /* 0x002fe400000108bf */
[----:B------:R-:W-:Y:S02]  /*9400*/  FMUL.FTZ R18, R133, R154 ;  /* 0x0000009a85127220 */ /* 0x000fe40000410000 */
[----:B------:R1:W-:Y:S01]  /*9410*/  MUFU.EX2 R223, R3 ;  /* 0x0000000300df7308 */ /* 0x0003e20000000800 */
[C---:B------:R-:W-:Y:S02]  /*9420*/  FMUL.FTZ R124, R132.reuse, R124 ;  /* 0x0000007c847c7220 */ /* 0x040fe40000410000 */
[----:B------:R-:W-:Y:S01]  /*9430*/  FMUL.FTZ R125, R132, R125 ;  /* 0x0000007d847d7220 */ /* 0x000fe20000410000 */
[----:B--2---:R-:W2:Y:S01]  /*9440*/  SHFL.BFLY PT, R2, R0, 0x1, 0x1f ;  /* 0x0c201f0000027f89 */ /* 0x004ea200000e0000 */
[----:B-1----:R-:W-:Y:S01]  /*9450*/  @P1 IADD3 R3, P6, R8, UR20, RZ ;  /* 0x0000001408031c10 */ /* 0x002fe2000ffde0ff */
[----:B------:R-:W-:Y:S01]  /*9460*/  @UP1 UIADD3 UR20, UP0, UR12, 0x80, URZ ;  /* 0x000000800c141890 */ /* 0x000fe2000ff1e03f */
[C---:B------:R-:W-:Y:S02]  /*9470*/  @P1 LEA R8, P2, R4.reuse, c[0x0][0x1c8], 0x1 ;  /* 0x0000720004081a11 */ /* 0x040fe400078408ff */
[----:B------:R-:W-:Y:S02]  /*9480*/  @P1 LEA R6, P5, R3, c[0x0][0x1c8], 0x1 ;  /* 0x0000720003061a11 */ /* 0x000fe400078a08ff */
[----:B------:R-:W-:Y:S01]  /*9490*/  @P1 IADD3.X R5, R33, UR17, RZ, P6, !PT ;  /* 0x0000001121051c10 */ /* 0x000fe2000b7fe4ff */
[----:B------:R-:W-:Y:S01]  /*94a0*/  @UP1 UIADD3.X UR17, URZ, UR9, URZ, UP0, !UPT ;  /* 0x000000093f111290 */ /* 0x000fe200087fe43f */
[----:B------:R-:W-:Y:S01]  /*94b0*/  @P1 LEA.HI.X R9, R4, c[0x0][0x1cc], R9, 0x1, P2 ;  /* 0x0000730004091a11 */ /* 0x000fe200010f0c09 */
[----:B------:R-:W-:Y:S01]  /*94c0*/  FMUL.FTZ R33, R134, R169 ;  /* 0x000000a986217220 */ /* 0x000fe20000410000 */
[----:B------:R-:W-:Y:S01]  /*94d0*/  @P1 LEA.HI.X R7, R3, c[0x0][0x1cc], R5, 0x1, P5 ;  /* 0x0000730003071a11 */ /* 0x000fe200028f0c05 */
[--C-:B------:R-:W-:Y:S01]  /*94e0*/  FFMA.FTZ R3, R216, c[0x0][0x2d0], -R190.reuse ;  /* 0x0000b400d8037a23 */ /* 0x100fe200000108be */
[----:B------:R-:W-:Y:S02]  /*94f0*/  @P1 IADD3 R4, P4, R6, UR21, RZ ;  /* 0x0000001506041c10 */ /* 0x000fe4000ff9e0ff */
[----:B--2---:R-:W-:Y:S01]  /*9500*/  FMNMX.FTZ R2, R0, R2, !PT ;  /* 0x0000000200027209 */ /* 0x004fe20007810000 */
[----:B------:R1:W-:Y:S01]  /*9510*/  @P1 LDGSTS.E.BYPASS.LTC128B.128 [R244+0x4100], [R6.64], !P3 ;  /* 0x0410000006f41fae */ /* 0x0003e2000d901d52 */
[----:B------:R2:W-:Y:S01]  /*9520*/  MUFU.EX2 R216, R3 ;  /* 0x0000000300d87308 */ /* 0x0005e20000000800 */
[----:B------:R-:W-:Y:S01]  /*9530*/  @P1 IADD3.X R5, R7, UR22, RZ, P4, !PT ;  /* 0x0000001607051c10 */ /* 0x000fe2000a7fe4ff */
[----:B------:R-:W-:Y:S01]  /*9540*/  FFMA.FTZ R0, R19, c[0x0][0x2d0], -R191 ;  /* 0x0000b40013007a23 */ /* 0x000fe200000108bf */
[----:B------:R-:W-:Y:S01]  /*9550*/  MOV R169, R34 ;  /* 0x0000002200a97202 */ /* 0x000fe20000000f00 */
[C---:B------:R-:W-:Y:S02]  /*9560*/  FMUL.FTZ R19, R133.reuse, R155 ;  /* 0x0000009b85137220 */ /* 0x040fe40000410000 */
[C---:B------:R-:W-:Y:S01]  /*9570*/  FMUL.FTZ R34, R133.reuse, R170 ;  /* 0x000000aa85227220 */ /* 0x040fe20000410000 */
[----:B------:R3:W-:Y:S01]  /*9580*/  @P1 LDGSTS.E.BYPASS.LTC128B.128 [R244+0x6100], [R8.64], !P0 ;  /* 0x0610000008f41fae */ /* 0x0007e2000c101d52 */
[----:B------:R-:W-:Y:S01]  /*9590*/  MOV R170, R35 ;  /* 0x0000002300aa7202 */ /* 0x000fe20000000f00 */
[----:B------:R-:W-:Y:S01]  /*95a0*/  FMUL.FTZ R35, R133, R171 ;  /* 0x000000ab85237220 */ /* 0x000fe20000410000 */
[----:B------:R4:W3:Y:S01]  /*95b0*/  MUFU.EX2 R242, R0 ;  /* 0x0000000000f27308 */ /* 0x0008e20000000800 */
[----:B------:R-:W-:Y:S01]  /*95c0*/  MOV R171, R49 ;  /* 0x0000003100ab7202 */ /* 0x000fe20000000f00 */
[----:B------:R-:W-:Y:S03]  /*95d0*/  FMUL.FTZ R49, R134, R185 ;  /* 0x000000b986317220 */ /* 0x000fe60000410000 */
[----:B------:R3:W-:Y:S08]  /*95e0*/  @P1 LDGSTS.E.BYPASS.LTC128B.128 [R244+0x4900], [R4.64], !P3 ;  /* 0x0490000004f41fae */ /* 0x0007f0000d901d52 */
[----:B------:R3:W-:Y:S01]  /*95f0*/  @P1 LDGSTS.E.BYPASS.LTC128B.128 [R244+0x6900], [R4.64+0x80], !P0 ;  /* 0x0690008004f41fae */ /* 0x0007e2000c101d52 */
[--C-:B--2---:R-:W-:Y:S01]  /*9600*/  FFMA.FTZ R3, R12, c[0x0][0x2d0], -R190.reuse ;  /* 0x0000b4000c037a23 */ /* 0x104fe200000108be */
[----:B-1----:R-:W-:Y:S01]  /*9610*/  @P1 IADD3 R6, P2, R4, UR21, RZ ;  /* 0x0000001504061c10 */ /* 0x002fe2000ff5e0ff */
[C---:B------:R-:W-:Y:S02]  /*9620*/  FMUL.FTZ R12, R132.reuse, R148 ;  /* 0x00000094840c7220 */ /* 0x040fe40000410000 */
[----:B------:R1:W-:Y:S01]  /*9630*/  MUFU.EX2 R217, R3 ;  /* 0x0000000300d97308 */ /* 0x0003e20000000800 */
[----:B------:R-:W-:Y:S01]  /*9640*/  MOV R148, R25 ;  /* 0x0000001900947202 */ /* 0x000fe20000000f00 */
[----:B------:R-:W-:Y:S01]  /*9650*/  FMUL.FTZ R25, R132, R161 ;  /* 0x000000a184197220 */ /* 0x000fe20000410000 */
[C---:B------:R-:W-:Y:S02]  /*9660*/  @P1 IADD3.X R7, R5.reuse, UR22, RZ, P2, !PT ;  /* 0x0000001605071c10 */ /* 0x040fe400097fe4ff */
[----:B------:R-:W-:Y:S01]  /*9670*/  @P1 IADD3 R10, P2, R4, UR20, RZ ;  /* 0x00000014040a1c10 */ /* 0x000fe2000ff5e0ff */
[----:B----4-:R-:W-:Y:S01]  /*9680*/  FADD.FTZ R0, -R2, R139 ;  /* 0x0000008b02007221 */ /* 0x010fe20000010100 */
[----:B---3--:R-:W-:Y:S01]  /*9690*/  @P1 IADD3 R8, P4, R6, UR21, RZ ;  /* 0x0000001506081c10 */ /* 0x008fe2000ff9e0ff */
[----:B------:R2:W-:Y:S01]  /*96a0*/  @P1 LDGSTS.E.BYPASS.LTC128B.128 [R244+0x5100], [R6.64], !P3 ;  /* 0x0510000006f41fae */ /* 0x0005e2000d901d52 */
[----:B------:R-:W-:Y:S01]  /*96b0*/  @P1 IADD3.X R11, R5, UR17, RZ, P2, !PT ;  /* 0x00000011050b1c10 */ /* 0x000fe200097fe4ff */
[----:B------:R-:W-:Y:S01]  /*96c0*/  FMUL.FTZ R0, R0, c[0x0][0x2d0] ;  /* 0x0000b40000007a20 */ /* 0x000fe20000410000 */
[----:B------:R-:W-:Y:S02]  /*96d0*/  @P1 IADD3.X R9, R7, UR22, RZ, P4, !PT ;  /* 0x0000001607091c10 */ /* 0x000fe4000a7fe4ff */
[----:B------:R-:W-:Y:S02]  /*96e0*/  MOV R139, R22 ;  /* 0x00000016008b7202 */ /* 0x000fe40000000f00 */
[----:B------:R-:W-:Y:S01]  /*96f0*/  MOV R155, R148 ;  /* 0x00000094009b7202 */ /* 0x000fe20000000f00 */
[----:B------:R3:W-:Y:S01]  /*9700*/  @P1 LDGSTS.E.BYPASS.LTC128B.128 [R244+0x7100], [R10.64], !P0 ;  /* 0x071000000af41fae */ /* 0x0007e2000c101d52 */
[----:B------:R-:W4:Y:S01]  /*9710*/  MUFU.EX2 R0, R0 ;  /* 0x0000000000007308 */ /* 0x000f220000000800 */
[----:B------:R-:W-:Y:S01]  /*9720*/  MOV R161, R61 ;  /* 0x0000003d00a17202 */ /* 0x000fe20000000f00 */
[----:B------:R-:W-:Y:S01]  /*9730*/  FMUL.FTZ R61, R132, R201 ;  /* 0x000000c9843d7220 */ /* 0x000fe20000410000 */
[----:B------:R-:W-:Y:S04]  /*9740*/  @P1 IADD3 R4, P2, R6, UR20, RZ ;  /* 0x0000001406041c10 */ /* 0x000fe8000ff5e0ff */
[----:B------:R3:W-:Y:S01]  /*9750*/  @P1 LDGSTS.E.BYPASS.LTC128B.128 [R244+0x5900], [R8.64], !P3 ;  /* 0x0590000008f41fae */ /* 0x0007e2000d901d52 */
[----:B-1----:R-:W-:Y:S01]  /*9760*/  FFMA.FTZ R3, R13, c[0x0][0x2d0], -R190 ;  /* 0x0000b4000d037a23 */ /* 0x002fe200000108be */
[----:B------:R-:W-:Y:S01]  /*9770*/  @P1 IADD3.X R5, R7, UR17, RZ, P2, !PT ;  /* 0x0000001107051c10 */ /* 0x000fe200097fe4ff */
[C---:B------:R-:W-:Y:S01]  /*9780*/  FMUL.FTZ R13, R132.reuse, R149 ;  /* 0x00000095840d7220 */ /* 0x040fe20000410000 */
[----:B------:R-:W-:Y:S01]  /*9790*/  MOV R149, R24 ;  /* 0x0000001800957202 */ /* 0x000fe20000000f00 */
[----:B------:R1:W1:Y:S01]  /*97a0*/  MUFU.EX2 R220, R3 ;  /* 0x0000000300dc7308 */ /* 0x0002620000000800 */
[----:B------:R-:W-:Y:S01]  /*97b0*/  FMUL.FTZ R24, R132, R160 ;  /* 0x000000a084187220 */ /* 0x000fe20000410000 */
[----:B------:R-:W-:Y:S01]  /*97c0*/  MOV R160, R46 ;  /* 0x0000002e00a07202 */ /* 0x000fe20000000f00 */
[----:B------:R1:W-:Y:S01]  /*97d0*/  @P1 LDGSTS.E.BYPASS.LTC128B.128 [R244+0x7900], [R4.64], !P0 ;  /* 0x0790000004f41fae */ /* 0x0003e2000c101d52 */
[----:B------:R-:W-:Y:S01]  /*97e0*/  MOV R176, R149 ;  /* 0x0000009500b07202 */ /* 0x000fe20000000f00 */
[----:B--2---:R-:W-:Y:S01]  /*97f0*/  FMUL.FTZ R7, R133, R147 ;  /* 0x0000009385077220 */ /* 0x004fe20000410000 */
[----:B------:R-:W-:Y:S05]  /*9800*/  F2FP.PACK_AB R147, R242, R223 ;  /* 0x000000dff293723e */ /* 0x000fea00000000ff */
[----:B------:R-:W-:Y:S01]  /*9810*/  LDSM.16.MT88.4 R36, [R226+0x100] ;  /* 0x00010000e224783b */ /* 0x000fe20000004200 */
[----:B----4-:R-:W-:Y:S01]  /*9820*/  FMUL.FTZ R31, R0, R167 ;  /* 0x000000a7001f7220 */ /* 0x010fe20000410000 */
[----:B------:R-:W-:Y:S01]  /*9830*/  MOV R167, R138 ;  /* 0x0000008a00a77202 */ /* 0x000fe20000000f00 */
[--C-:B------:R-:W-:Y:S02]  /*9840*/  FFMA.FTZ R138, R248, c[0x0][0x2d0], -R208.reuse ;  /* 0x0000b400f88a7a23 */ /* 0x100fe400000108d0 */
[C---:B------:R-:W-:Y:S02]  /*9850*/  FMUL.FTZ R42, R0.reuse, R178 ;  /* 0x000000b2002a7220 */ /* 0x040fe40000410000 */
[----:B------:R2:W-:Y:S01]  /*9860*/  MUFU.EX2 R178, R138 ;  /* 0x0000008a00b27308 */ /* 0x0005e20000000800 */
[C---:B---3--:R-:W-:Y:S01]  /*9870*/  FMUL.FTZ R10, R0.reuse, R142 ;  /* 0x0000008e000a7220 */ /* 0x048fe20000410000 */
[----:B------:R-:W-:Y:S01]  /*9880*/  LDSM.16.MT88.4 R52, [R228+0x100] ;  /* 0x00010000e434783b */ /* 0x000fe20000004200 */
[----:B------:R-:W-:Y:S02]  /*9890*/  FMUL.FTZ R11, R0, R143 ;  /* 0x0000008f000b7220 */ /* 0x000fe40000410000 */
[----:B------:R-:W-:Y:S01]  /*98a0*/  FMUL.FTZ R8, R132, R140 ;  /* 0x0000008c84087220 */ /* 0x000fe20000410000 */
[----:B------:R-:W-:Y:S01]  /*98b0*/  F2FP.PACK_AB R140, R216, R213 ;  /* 0x000000d5d88c723e */ /* 0x000fe200000000ff */
[----:B-1----:R-:W-:Y:S01]  /*98c0*/  FMUL.FTZ R3, R2, c[0x0][0x2d0] ;  /* 0x0000b40002037a20 */ /* 0x002fe20000410000 */
[----:B------:R-:W-:Y:S01]  /*98d0*/  F2FP.PACK_AB R142, R220, R217 ;  /* 0x000000d9dc8e723e */ /* 0x000fe200000000ff */
[----:B------:R-:W-:Y:S01]  /*98e0*/  FMUL.FTZ R9, R132, R141 ;  /* 0x0000008d84097220 */ /* 0x000fe20000410000 */
[----:B------:R-:W0:Y:S01]  /*98f0*/  LDGDEPBAR ;  /* 0x00000000000079af */ /* 0x000e220000000000 */
[--C-:B------:R-:W-:Y:S01]  /*9900*/  FFMA.FTZ R6, R218, c[0x0][0x2d0], -R3.reuse ;  /* 0x0000b400da067a23 */ /* 0x100fe20000010803 */
[----:B------:R-:W-:Y:S01]  /*9910*/  MOV R218, R20 ;  /* 0x0000001400da7202 */ /* 0x000fe20000000f00 */
[--C-:B------:R-:W-:Y:S01]  /*9920*/  FFMA.FTZ R4, R219, c[0x0][0x2d0], -R3.reuse ;  /* 0x0000b400db047a23 */ /* 0x100fe20000010803 */
[----:B------:R-:W-:Y:S01]  /*9930*/  MOV R219, R26 ;  /* 0x0000001a00db7202 */ /* 0x000fe20000000f00 */
[----:B------:R1:W-:Y:S01]  /*9940*/  MUFU.EX2 R209, R6 ;  /* 0x0000000600d17308 */ /* 0x0003e20000000800 */
[----:B------:R-:W-:Y:S01]  /*9950*/  FMUL.FTZ R5, R134, R145 ;  /* 0x0000009186057220 */ /* 0x000fe20000410000 */
[----:B------:R-:W-:Y:S01]  /*9960*/  F2FP.PACK_AB R145, R221, R214 ;  /* 0x000000d6dd91723e */ /* 0x000fe200000000ff */
[----:B------:R-:W3:Y:S01]  /*9970*/  LDSM.16.MT88.4 R20, [R225+0x100] ;  /* 0x00010000e114783b */ /* 0x000ee20000004200 */
[C---:B------:R-:W-:Y:S01]  /*9980*/  FMUL.FTZ R59, R0.reuse, R199 ;  /* 0x000000c7003b7220 */ /* 0x040fe20000410000 */
[----:B------:R-:W-:Y:S01]  /*9990*/  MOV R153, R218 ;  /* 0x000000da00997202 */ /* 0x000fe20000000f00 */
[----:B------:R-:W-:Y:S01]  /*99a0*/  FMUL.FTZ R62, R0, R202 ;  /* 0x000000ca003e7220 */ /* 0x000fe20000410000 */
[----:B------:R-:W-:Y:S01]  /*99b0*/  MOV R218, R41 ;  /* 0x0000002900da7202 */ /* 0x000fe20000000f00 */
[----:B------:R-:W-:Y:S01]  /*99c0*/  FMUL.FTZ R41, R132, R177 ;  /* 0x000000b184297220 */ /* 0x000fe20000410000 */
[----:B------:R-:W-:Y:S01]  /*99d0*/  MOV R154, R219 ;  /* 0x000000db009a7202 */ /* 0x000fe20000000f00 */
[----:B------:R-:W4:Y:S01]  /*99e0*/  MUFU.EX2 R210, R4 ;  /* 0x0000000400d27308 */ /* 0x000f220000000800 */
[--C-:B--2---:R-:W-:Y:S01]  /*99f0*/  FFMA.FTZ R138, R247, c[0x0][0x2d0], -R208.reuse ;  /* 0x0000b400f78a7a23 */ /* 0x104fe200000108d0 */
[----:B------:R-:W-:Y:S01]  /*9a00*/  MOV R219, R43 ;  /* 0x0000002b00db7202 */ /* 0x000fe20000000f00 */
[C---:B------:R-:W-:Y:S01]  /*9a10*/  FMUL.FTZ R46, R0.reuse, R182 ;  /* 0x000000b6002e7220 */ /* 0x040fe20000410000 */
[----:B------:R-:W-:Y:S01]  /*9a20*/  MOV R182, R60 ;  /* 0x0000003c00b67202 */ /* 0x000fe20000000f00 */
[C---:B------:R-:W-:Y:S01]  /*9a30*/  FMUL.FTZ R26, R0.reuse, R162 ;  /* 0x000000a2001a7220 */ /* 0x040fe20000410000 */
[----:B------:R-:W-:Y:S01]  /*9a40*/  MOV R162, R67 ;  /* 0x0000004300a27202 */ /* 0x000fe20000000f00 */
[C---:B------:R-:W-:Y:S01]  /*9a50*/  FMUL.FTZ R27, R0.reuse, R163 ;  /* 0x000000a3001b7220 */ /* 0x040fe20000410000 */
[----:B------:R-:W-:Y:S01]  /*9a60*/  MOV R163, R66 ;  /* 0x0000004200a37202 */ /* 0x000fe20000000f00 */
[C---:B------:R-:W-:Y:S01]  /*9a70*/  FMUL.FTZ R43, R0.reuse, R179 ;  /* 0x000000b3002b7220 */ /* 0x040fe20000410000 */
[----:B------:R-:W-:Y:S01]  /*9a80*/  MOV R179, R139 ;  /* 0x0000008b00b37202 */ /* 0x000fe20000000f00 */
[----:B------:R-:W-:Y:S01]  /*9a90*/  FMUL.FTZ R30, R0, R166 ;  /* 0x000000a6001e7220 */ /* 0x000fe20000410000 */
[----:B------:R-:W-:Y:S01]  /*9aa0*/  MOV R139, R48 ;  /* 0x00000030008b7202 */ /* 0x000fe20000000f00 */
[----:B------:R-:W-:Y:S01]  /*9ab0*/  FMUL.FTZ R48, R134, R184 ;  /* 0x000000b886307220 */ /* 0x000fe20000410000 */
[----:B------:R-:W-:Y:S01]  /*9ac0*/  MOV R184, R182 ;  /* 0x000000b600b87202 */ /* 0x000fe20000000f00 */
[----:B-1----:R-:W-:Y:S01]  /*9ad0*/  FMUL.FTZ R6, R133, R146 ;  /* 0x0000009285067220 */ /* 0x002fe20000410000 */
[----:B------:R-:W-:Y:S01]  /*9ae0*/  F2FP.PACK_AB R146, R241, R231 ;  /* 0x000000e7f192723e */ /* 0x000fe200000000ff */
[----:B------:R-:W-:Y:S01]  /*9af0*/  FMUL.FTZ R60, R132, R200 ;  /* 0x000000c8843c7220 */ /* 0x000fe20000410000 */
[----:B------:R-:W-:Y:S01]  /*9b00*/  MOV R182, R179 ;  /* 0x000000b300b67202 */ /* 0x000fe20000000f00 */
[C---:B------:R-:W-:Y:S01]  /*9b10*/  FMUL.FTZ R67, R133.reuse, R207 ;  /* 0x000000cf85437220 */ /* 0x040fe20000410000 */
[----:B------:R-:W-:Y:S01]  /*9b20*/  MOV R179, R176 ;  /* 0x000000b000b37202 */ /* 0x000fe20000000f00 */
[----:B------:R-:W-:Y:S01]  /*9b30*/  FMUL.FTZ R66, R133, R206 ;  /* 0x000000ce85427220 */ /* 0x000fe20000410000 */
[----:B------:R-:W-:Y:S01]  /*9b40*/  MOV R176, R170 ;  /* 0x000000aa00b07202 */ /* 0x000fe20000000f00 */
[----:B------:R-:W-:Y:S01]  /*9b50*/  FMUL.FTZ R74, R0, R74 ;  /* 0x0000004a004a7220 */ /* 0x000fe20000410000 */
[----:B----4-:R-:W-:Y:S01]  /*9b60*/  F2FP.PACK_AB R141, R210, R209 ;  /* 0x000000d1d28d723e */ /* 0x010fe200000000ff */
[--C-:B------:R-:W-:Y:S01]  /*9b70*/  FFMA.FTZ R4, R14, c[0x0][0x2d0], -R3.reuse ;  /* 0x0000b4000e047a23 */ /* 0x100fe20000010803 */
[----:B------:R-:W-:Y:S01]  /*9b80*/  MOV R166, R63 ;  /* 0x0000003f00a67202 */ /* 0x000fe20000000f00 */
[C---:B------:R-:W-:Y:S01]  /*9b90*/  FMUL.FTZ R14, R0.reuse, R150 ;  /* 0x00000096000e7220 */ /* 0x040fe20000410000 */
[----:B------:R-:W-:Y:S01]  /*9ba0*/  MOV R170, R169 ;  /* 0x000000a900aa7202 */ /* 0x000fe20000000f00 */
[----:B------:R1:W-:Y:S01]  /*9bb0*/  MUFU.EX2 R211, R4 ;  /* 0x0000000400d37308 */ /* 0x0003e20000000800 */
[C---:B------:R-:W-:Y:S01]  /*9bc0*/  FMUL.FTZ R63, R0.reuse, R203 ;  /* 0x000000cb003f7220 */ /* 0x040fe20000410000 */
[----:B------:R-:W-:Y:S01]  /*9bd0*/  MOV R169, R243 ;  /* 0x000000f300a97202 */ /* 0x000fe20000000f00 */
        /* <DEDUP_REMOVED lines=11> */
[----:B-1----:R-:W-:Y:S02]  /*9c90*/  FFMA.FTZ R4, R15, c[0x0][0x2d0], -R3 ;  /* 0x0000b4000f047a23 */ /* 0x002fe40000010803 */
[C---:B------:R-:W-:Y:S02]  /*9ca0*/  FMUL.FTZ R15, R0.reuse, R151 ;  /* 0x00000097000f7220 */ /* 0x040fe40000410000 */
[----:B------:R1:W2:Y:S01]  /*9cb0*/  MUFU.EX2 R212, R4 ;  /* 0x0000000400d47308 */ /* 0x0002a20000000800 */
[----:B------:R-:W4:Y:S01]  /*9cc0*/  LDSM.16.MT88.4 R148, [R227+0x100] ;  /* 0x00010000e394783b */ /* 0x000f220000004200 */
[----:B------:R-:W-:Y:S02]  /*9cd0*/  FFMA.FTZ R139, R139, c[0x0][0x2d0], -R191 ;  /* 0x0000b4008b8b7a23 */ /* 0x000fe400000108bf */
[C---:B------:R-:W-:Y:S02]  /*9ce0*/  FMUL.FTZ R122, R0.reuse, R122 ;  /* 0x0000007a007a7220 */ /* 0x040fe40000410000 */
[C---:B------:R-:W-:Y:S02]  /*9cf0*/  FMUL.FTZ R123, R0.reuse, R123 ;  /* 0x0000007b007b7220 */ /* 0x040fe40000410000 */
[----:B------:R-:W-:Y:S02]  /*9d00*/  FMUL.FTZ R126, R0, R126 ;  /* 0x0000007e007e7220 */ /* 0x000fe40000410000 */
[----:B------:R-:W-:Y:S01]  /*9d10*/  MUFU.EX2 R243, R139 ;  /* 0x0000008b00f37308 */ /* 0x000fe20000000800 */
[--C-:B------:R-:W-:Y:S02]  /*9d20*/  FFMA.FTZ R189, R189, c[0x0][0x2d0], -R3.reuse ;  /* 0x0000b400bdbd7a23 */ /* 0x100fe40000010803 */
[----:B-1----:R-:W-:Y:S01]  /*9d30*/  FMUL.FTZ R4, R134, R144 ;  /* 0x0000009086047220 */ /* 0x002fe20000410000 */
[----:B------:R-:W-:Y:S02]  /*9d40*/  F2FP.PACK_AB R144, R222, R215 ;  /* 0x000000d7de90723e */ /* 0x000fe400000000ff */
[----:B--2---:R-:W-:Y:S05]  /*9d50*/  F2FP.PACK_AB R143, R212, R211 ;  /* 0x000000d3d48f723e */ /* 0x004fea00000000ff */
[-C--:B---3--:R-:W-:Y:S08]  /*9d60*/  HMMA.16816.F32 R4, R144, R20.reuse, R4 ;  /* 0x000000149004723c */ /* 0x088ff00000001804 */
[C---:B------:R-:W-:Y:S07]  /*9d70*/  HMMA.16816.F32 R8, R140.reuse, R20, R8 ;  /* 0x000000148c08723c */ /* 0x040fee0000001808 */
[----:B------:R-:W-:Y:S01]  /*9d80*/  FMUL.FTZ R21, R134, R157 ;  /* 0x0000009d86157220 */ /* 0x000fe20000410000 */
[-C--:B------:R-:W-:Y:S04]  /*9d90*/  HMMA.16816.F32 R12, R140, R22.reuse, R12 ;  /* 0x000000168c0c723c */ /* 0x080fe8000000180c */
[----:B------:R-:W-:Y:S01]  /*9da0*/  MOV R157, R58 ;  /* 0x0000003a009d7202 */ /* 0x000fe20000000f00 */
[----:B------:R-:W-:Y:S02]  /*9db0*/  FMUL.FTZ R58, R0, R198 ;  /* 0x000000c6003a7220 */ /* 0x000fe40000410000 */
[----:B------:R1:W-:Y:S01]  /*9dc0*/  MUFU.EX2 R198, R138 ;  /* 0x0000008a00c67308 */ /* 0x0003e20000000800 */
[C---:B------:R-:W-:Y:S04]  /*9dd0*/  HMMA.16816.F32 R16, R144.reuse, R22, R16 ;  /* 0x000000169010723c */ /* 0x040fe80000001810 */
[----:B------:R-:W-:Y:S01]  /*9de0*/  FMUL.FTZ R20, R134, R156 ;  /* 0x0000009c86147220 */ /* 0x000fe20000410000 */
[----:B------:R-:W-:Y:S01]  /*9df0*/  MOV R156, R44 ;  /* 0x0000002c009c7202 */ /* 0x000fe20000000f00 */
[----:B------:R-:W-:Y:S01]  /*9e00*/  FMUL.FTZ R44, R132, R180 ;  /* 0x000000b4842c7220 */ /* 0x000fe20000410000 */
[----:B------:R-:W-:Y:S01]  /*9e10*/  MOV R180, R64 ;  /* 0x0000004000b47202 */ /* 0x000fe20000000f00 */
[C---:B------:R-:W-:Y:S01]  /*9e20*/  FMUL.FTZ R23, R133.reuse, R159 ;  /* 0x0000009f85177220 */ /* 0x040fe20000410000 */
[----:B------:R-:W-:Y:S03]  /*9e30*/  MOV R159, R47 ;  /* 0x0000002f009f7202 */ /* 0x000fe60000000f00 */
[----:B------:R-:W-:Y:S01]  /*9e40*/  FMUL.FTZ R47, R0, R183 ;  /* 0x000000b7002f7220 */ /* 0x000fe20000410000 */
[----:B------:R-:W-:Y:S01]  /*9e50*/  MOV R183, R180 ;  /* 0x000000b400b77202 */ /* 0x000fe20000000f00 */
[----:B------:R-:W-:Y:S01]  /*9e60*/  FMUL.FTZ R22, R133, R158 ;  /* 0x0000009e85167220 */ /* 0x000fe20000410000 */
[----:B------:R-:W-:Y:S01]  /*9e70*/  MOV R158, R65 ;  /* 0x00000041009e7202 */ /* 0x000fe20000000f00 */
[C---:B------:R-:W-:Y:S01]  /*9e80*/  FMUL.FTZ R65, R134.reuse, R205 ;  /* 0x000000cd86417220 */ /* 0x040fe20000410000 */
[----:B------:R-:W-:Y:S01]  /*9e90*/  MOV R185, R183 ;  /* 0x000000b700b97202 */ /* 0x000fe20000000f00 */
[----:B------:R-:W-:Y:S01]  /*9ea0*/  FMUL.FTZ R64, R134, R204 ;  /* 0x000000cc86407220 */ /* 0x000fe20000410000 */
[----:B------:R-:W-:Y:S02]  /*9eb0*/  MOV R183, R179 ;  /* 0x000000b300b77202 */ /* 0x000fe40000000f00 */
[-C--:B------:R-:W-:Y:S03]  /*9ec0*/  HMMA.16816.F32 R20, R144, R36.reuse, R20 ;  /* 0x000000249014723c */ /* 0x080fe60000001814 */
[--C-:B-1----:R-:W-:Y:S02]  /*9ed0*/  FFMA.FTZ R138, R245, c[0x0][0x2d0], -R208.reuse ;  /* 0x0000b400f58a7a23 */ /* 0x102fe400000108d0 */
[--C-:B------:R-:W-:Y:S02]  /*9ee0*/  FFMA.FTZ R245, R218, c[0x0][0x2d0], -R3.reuse ;  /* 0x0000b400daf57a23 */ /* 0x100fe40000010803 */
[----:B------:R1:W-:Y:S01]  /*9ef0*/  MUFU.EX2 R181, R138 ;  /* 0x0000008a00b57308 */ /* 0x0003e20000000800 */
[C---:B------:R-:W-:Y:S07]  /*9f00*/  HMMA.16816.F32 R24, R140.reuse, R36, R24 ;  /* 0x000000248c18723c */ /* 0x040fee0000001818 */
[C---:B------:R-:W-:Y:S01]  /*9f10*/  FMUL.FTZ R36, R134.reuse, R172 ;  /* 0x000000ac86247220 */ /* 0x040fe20000410000 */
[-C--:B------:R-:W-:Y:S01]  /*9f20*/  HMMA.16816.F32 R28, R140, R38.reuse, R28 ;  /* 0x000000268c1c723c */ /* 0x080fe2000000181c */
[----:B------:R-:W-:Y:S03]  /*9f30*/  MUFU.EX2 R245, R245 ;  /* 0x000000f500f57308 */ /* 0x000fe60000000800 */
[----:B------:R-:W-:Y:S01]  /*9f40*/  MOV R172, R50 ;  /* 0x0000003200ac7202 */ /* 0x000fe20000000f00 */
[C---:B------:R-:W-:Y:S02]  /*9f50*/  FMUL.FTZ R50, R133.reuse, R186 ;  /* 0x000000ba85327220 */ /* 0x040fe40000410000 */
[----:B------:R-:W-:Y:S01]  /*9f60*/  FMUL.FTZ R37, R134, R173 ;  /* 0x000000ad86257220 */ /* 0x000fe20000410000 */
[C---:B------:R-:W-:Y:S04]  /*9f70*/  HMMA.16816.F32 R32, R144.reuse, R38, R32 ;  /* 0x000000269020723c */ /* 0x040fe80000001820 */
[----:B------:R-:W-:Y:S01]  /*9f80*/  MOV R173, R56 ;  /* 0x0000003800ad7202 */ /* 0x000fe20000000f00 */
[----:B------:R-:W-:Y:S02]  /*9f90*/  FMUL.FTZ R56, R132, R196 ;  /* 0x000000c484387220 */ /* 0x000fe40000410000 */
[----:B-1----:R-:W-:Y:S02]  /*9fa0*/  FFMA.FTZ R138, R246, c[0x0][0x2d0], -R208 ;  /* 0x0000b400f68a7a23 */ /* 0x002fe400000108d0 */
[C---:B------:R-:W-:Y:S02]  /*9fb0*/  FMUL.FTZ R38, R133.reuse, R174 ;  /* 0x000000ae85267220 */ /* 0x040fe40000410000 */
[----:B------:R1:W-:Y:S01]  /*9fc0*/  MUFU.EX2 R199, R138 ;  /* 0x0000008a00c77308 */ /* 0x0003e20000000800 */
[----:B------:R-:W-:Y:S01]  /*9fd0*/  FMUL.FTZ R39, R133, R175 ;  /* 0x000000af85277220 */ /* 0x000fe20000410000 */
[----:B------:R-:W-:Y:S01]  /*9fe0*/  MOV R175, R57 ;  /* 0x0000003900af7202 */ /* 0x000fe20000000f00 */
[----:B------:R-:W-:Y:S01]  /*9ff0*/  FFMA.FTZ R246, R219, c[0x0][0x2d0], -R3 ;  /* 0x0000b400dbf67a23 */ /* 0x000fe20000010803 */
[----:B------:R-:W-:Y:S01]  /*a000*/  MOV R174, R51 ;  /* 0x0000003300ae7202 */ /* 0x000fe20000000f00 */
[----:B------:R-:W-:Y:S01]  /*a010*/  FMUL.FTZ R51, R133, R187 ;  /* 0x000000bb85337220 */ /* 0x000fe20000410000 */
[----:B------:R-:W-:Y:S01]  /*a020*/  MOV R179, R175 ;  /* 0x000000af00b37202 */ /* 0x000fe20000000f00 */
[----:B------:R-:W-:Y:S01]  /*a030*/  FMUL.FTZ R57, R132, R197 ;  /* 0x000000c584397220 */ /* 0x000fe20000410000 */
[-C--:B------:R-:W-:Y:S02]  /*a040*/  HMMA.16816.F32 R36, R144, R52.reuse, R36 ;  /* 0x000000349024723c */ /* 0x080fe40000001824 */
[----:B------:R-:W-:Y:S01]  /*a050*/  MUFU.EX2 R246, R246 ;  /* 0x000000f600f67308 */ /* 0x000fe20000000800 */
[----:B------:R-:W-:Y:S02]  /*a060*/  MOV R175, R174 ;  /* 0x000000ae00af7202 */ /* 0x000fe40000000f00 */
[----:B------:R-:W-:Y:S02]  /*a070*/  MOV R174, R172 ;  /* 0x000000ac00ae7202 */ /* 0x000fe40000000f00 */
[----:B------:R-:W-:Y:S01]  /*a080*/  MOV R172, R171 ;  /* 0x000000ab00ac7202 */ /* 0x000fe20000000f00 */
[C---:B------:R-:W-:Y:S04]  /*a090*/  HMMA.16816.F32 R40, R140.reuse, R52, R40 ;  /* 0x000000348c28723c */ /* 0x040fe80000001828 */
[----:B------:R-:W-:Y:S02]  /*a0a0*/  MOV R171, R127 ;  /* 0x0000007f00ab7202 */ /* 0x000fe40000000f00 */
[----:B------:R-:W2:Y:S01]  /*a0b0*/  LDL.LU R127, [R1+0x64] ;  /* 0x00006400017f7983 */ /* 0x000ea20000300800 */
[C---:B------:R-:W-:Y:S01]  /*a0c0*/  FMUL.FTZ R52, R134.reuse, R192 ;  /* 0x000000c086347220 */ /* 0x040fe20000410000 */
[-C--:B------:R-:W-:Y:S04]  /*a0d0*/  HMMA.16816.F32 R44, R140, R54.reuse, R44 ;  /* 0x000000368c2c723c */ /* 0x080fe8000000182c */
[--C-:B-1----:R-:W-:Y:S02]  /*a0e0*/  FFMA.FTZ R138, R251, c[0x0][0x2d0], -R191.reuse ;  /* 0x0000b400fb8a7a23 */ /* 0x102fe400000108bf */
[----:B------:R-:W-:Y:S02]  /*a0f0*/  FMUL.FTZ R53, R134, R193 ;  /* 0x000000c186357220 */ /* 0x000fe40000410000 */
[C---:B------:R-:W-:Y:S01]  /*a100*/  HMMA.16816.F32 R48, R144.reuse, R54, R48 ;  /* 0x000000369030723c */ /* 0x040fe20000001830 */
[----:B------:R1:W3:Y:S06]  /*a110*/  MUFU.EX2 R177, R138 ;  /* 0x0000008a00b17308 */ /* 0x0002ec0000000800 */
[C---:B------:R-:W-:Y:S02]  /*a120*/  FMUL.FTZ R55, R133.reuse, R195 ;  /* 0x000000c385377220 */ /* 0x040fe40000410000 */
[----:B------:R-:W-:Y:S07]  /*a130*/  FMUL.FTZ R54, R133, R194 ;  /* 0x000000c285367220 */ /* 0x000fee0000410000 */
[-C--:B----4-:R-:W-:Y:S08]  /*a140*/  HMMA.16816.F32 R52, R144, R148.reuse, R52 ;  /* 0x000000949034723c */ /* 0x090ff00000001834 */
[C---:B------:R-:W-:Y:S04]  /*a150*/  HMMA.16816.F32 R56, R140.reuse, R148, R56 ;  /* 0x000000948c38723c */ /* 0x040fe80000001838 */
[--C-:B-1----:R-:W-:Y:S04]  /*a160*/  FFMA.FTZ R138, R250, c[0x0][0x2d0], -R191.reuse ;  /* 0x0000b400fa8a7a23 */ /* 0x102fe800000108bf */
[-C--:B------:R-:W-:Y:S01]  /*a170*/  HMMA.16816.F32 R60, R140, R150.reuse, R60 ;  /* 0x000000968c3c723c */ /* 0x080fe2000000183c */
[----:B------:R1:W-:Y:S07]  /*a180*/  MUFU.EX2 R180, R138 ;  /* 0x0000008a00b47308 */ /* 0x0003ee0000000800 */
[C---:B------:R-:W-:Y:S01]  /*a190*/  HMMA.16816.F32 R64, R144.reuse, R150, R64 ;  /* 0x000000969040723c */ /* 0x040fe20000001840 */
[----:B------:R-:W4:Y:S03]  /*a1a0*/  LDSM.16.MT88.4 R148, [R225+0x2100] ;  /* 0x00210000e194783b */ /* 0x000f260000004200 */
[----:B-1----:R-:W-:Y:S04]  /*a1b0*/  FFMA.FTZ R138, R249, c[0x0][0x2d0], -R191 ;  /* 0x0000b400f98a7a23 */ /* 0x002fe800000108bf */
[----:B------:R1:W1:Y:S01]  /*a1c0*/  MUFU.EX2 R202, R138 ;  /* 0x0000008a00ca7308 */ /* 0x0002620000000800 */
[-C--:B----4-:R-:W-:Y:S03]  /*a1d0*/  HMMA.16816.F32 R68, R144, R148.reuse, R68 ;  /* 0x000000949044723c */ /* 0x090fe60000001844 */
[--C-:B-1----:R-:W-:Y:S01]  /*a1e0*/  FFMA.FTZ R138, R184, c[0x0][0x2d0], -R190.reuse ;  /* 0x0000b400b88a7a23 */ /* 0x102fe200000108be */
[----:B------:R-:W-:Y:S02]  /*a1f0*/  MOV R184, R182 ;  /* 0x000000b600b87202 */ /* 0x000fe40000000f00 */
[----:B------:R-:W-:Y:S02]  /*a200*/  MOV R182, R176 ;  /* 0x000000b000b67202 */ /* 0x000fe40000000f00 */
[C---:B------:R-:W-:Y:S01]  /*a210*/  HMMA.16816.F32 R72, R140.reuse, R148, R72 ;  /* 0x000000948c48723c */ /* 0x040fe20000001848 */
[----:B------:R1:W-:Y:S03]  /*a220*/  MUFU.EX2 R176, R138 ;  /* 0x0000008a00b07308 */ /* 0x0003e60000000800 */
[----:B------:R-:W-:Y:S02]  /*a230*/  MOV R186, R184 ;  /* 0x000000b800ba7202 */ /* 0x000fe40000000f00 */
[----:B------:R-:W-:Y:S02]  /*a240*/  MOV R184, R179 ;  /* 0x000000b300b87202 */ /* 0x000fe40000000f00 */
[-C--:B------:R-:W-:Y:S08]  /*a250*/  HMMA.16816.F32 R76, R140, R150.reuse, R76 ;  /* 0x000000968c4c723c */ /* 0x080ff0000000184c */
[C---:B------:R-:W-:Y:S01]  /*a260*/  HMMA.16816.F32 R80, R144.reuse, R150, R80 ;  /* 0x000000969050723c */ /* 0x040fe20000001850 */
[----:B------:R-:W4:Y:S03]  /*a270*/  LDSM.16.MT88.4 R148, [R226+0x2100] ;  /* 0x00210000e294783b */ /* 0x000f260000004200 */
[--C-:B-1----:R-:W-:Y:S01]  /*a280*/  FFMA.FTZ R138, R185, c[0x0][0x2d0], -R190.reuse ;  /* 0x0000b400b98a7a23 */ /* 0x102fe200000108be */
[----:B------:R-:W-:Y:S02]  /*a290*/  MOV R185, R183 ;  /* 0x000000b700b97202 */ /* 0x000fe40000000f00 */
[----:B------:R-:W-:Y:S02]  /*a2a0*/  MOV R183, R175 ;  /* 0x000000af00b77202 */ /* 0x000fe40000000f00 */
[----:B------:R-:W-:Y:S03]  /*a2b0*/  MOV R175, R174 ;  /* 0x000000ae00af7202 */ /* 0x000fe60000000f00 */
[----:B------:R-:W-:Y:S02]  /*a2c0*/  MOV R174, R172 ;  /* 0x000000ac00ae7202 */ /* 0x000fe40000000f00 */
[----:B------:R-:W-:Y:S02]  /*a2d0*/  MOV R172, R171 ;  /* 0x000000ab00ac7202 */ /* 0x000fe40000000f00 */
[----:B------:R-:W-:Y:S02]  /*a2e0*/  MOV R171, R168 ;  /* 0x000000a800ab7202 */ /* 0x000fe40000000f00 */
[----:B------:R-:W-:Y:S02]  /*a2f0*/  MOV R168, R235 ;  /* 0x000000eb00a87202 */ /* 0x000fe40000000f00 */
[----:B------:R1:W1:Y:S01]  /*a300*/  MUFU.EX2 R235, R138 ;  /* 0x0000008a00eb7308 */ /* 0x0002620000000800 */
[-C--:B----4-:R-:W-:Y:S08]  /*a310*/  HMMA.16816.F32 R84, R144, R148.reuse, R84 ;  /* 0x000000949054723c */ /* 0x090ff00000001854 */
[C---:B------:R-:W-:Y:S04]  /*a320*/  HMMA.16816.F32 R88, R140.reuse, R148, R88 ;  /* 0x000000948c58723c */ /* 0x040fe80000001858 */
[--C-:B-1----:R-:W-:Y:S04]  /*a330*/  FFMA.FTZ R138, R252, c[0x0][0x2d0], -R190.reuse ;  /* 0x0000b400fc8a7a23 */ /* 0x102fe800000108be */
[-C--:B------:R-:W-:Y:S01]  /*a340*/  HMMA.16816.F32 R92, R140, R150.reuse, R92 ;  /* 0x000000968c5c723c */ /* 0x080fe2000000185c */
[----:B------:R1:W-:Y:S07]  /*a350*/  MUFU.EX2 R179, R138 ;  /* 0x0000008a00b37308 */ /* 0x0003ee0000000800 */
[C---:B------:R-:W-:Y:S01]  /*a360*/  HMMA.16816.F32 R96, R144.reuse, R150, R96 ;  /* 0x000000969060723c */ /* 0x040fe20000001860 */
[----:B------:R-:W4:Y:S03]  /*a370*/  LDSM.16.MT88.4 R148, [R228+0x2100] ;  /* 0x00210000e494783b */ /* 0x000f260000004200 */
[----:B-1----:R-:W-:Y:S01]  /*a380*/  FFMA.FTZ R138, R186, c[0x0][0x2d0], -R190 ;  /* 0x0000b400ba8a7a23 */ /* 0x002fe200000108be */
[----:B------:R-:W-:Y:S02]  /*a390*/  MOV R186, R185 ;  /* 0x000000b900ba7202 */ /* 0x000fe40000000f00 */
[----:B------:R-:W-:Y:S01]  /*a3a0*/  MOV R185, R184 ;  /* 0x000000b800b97202 */ /* 0x000fe20000000f00 */
[----:B------:R1:W1:Y:S01]  /*a3b0*/  MUFU.EX2 R203, R138 ;  /* 0x0000008a00cb7308 */ /* 0x0002620000000800 */
[----:B------:R-:W-:Y:S03]  /*a3c0*/  MOV R184, R183 ;  /* 0x000000b700b87202 */ /* 0x000fe60000000f00 */
[----:B------:R-:W-:Y:S02]  /*a3d0*/  MOV R183, R175 ;  /* 0x000000af00b77202 */ /* 0x000fe40000000f00 */
[----:B------:R-:W-:Y:S02]  /*a3e0*/  MOV R175, R174 ;  /* 0x000000ae00af7202 */ /* 0x000fe40000000f00 */
[----:B------:R-:W-:Y:S02]  /*a3f0*/  MOV R174, R172 ;  /* 0x000000ac00ae7202 */ /* 0x000fe40000000f00 */
[----:B------:R-:W-:Y:S02]  /*a400*/  MOV R172, R171 ;  /* 0x000000ab00ac7202 */ /* 0x000fe40000000f00 */
[----:B------:R-:W-:Y:S02]  /*a410*/  MOV R171, R168 ;  /* 0x000000a800ab7202 */ /* 0x000fe40000000f00 */
[----:B------:R-:W-:Y:S02]  /*a420*/  MOV R168, R167 ;  /* 0x000000a700a87202 */ /* 0x000fe40000000f00 */
[----:B------:R-:W-:Y:S02]  /*a430*/  MOV R167, R166 ;  /* 0x000000a600a77202 */ /* 0x000fe40000000f00 */
[----:B------:R-:W-:Y:S02]  /*a440*/  MOV R166, R165 ;  /* 0x000000a500a67202 */ /* 0x000fe40000000f00 */
[----:B------:R-:W-:Y:S01]  /*a450*/  MOV R165, R164 ;  /* 0x000000a400a57202 */ /* 0x000fe20000000f00 */
[-C--:B----4-:R-:W-:Y:S03]  /*a460*/  HMMA.16816.F32 R100, R144, R148.reuse, R100 ;  /* 0x000000949064723c */ /* 0x090fe60000001864 */
[----:B------:R-:W-:Y:S01]  /*a470*/  MOV R164, R158 ;  /* 0x0000009e00a47202 */ /* 0x000fe20000000f00 */
[--C-:B-1----:R-:W-:Y:S01]  /*a480*/  FFMA.FTZ R138, R186, c[0x0][0x2d0], -R3.reuse ;  /* 0x0000b400ba8a7a23 */ /* 0x102fe20000010803 */
[----:B------:R-:W-:Y:S02]  /*a490*/  MOV R187, R165 ;  /* 0x000000a500bb7202 */ /* 0x000fe40000000f00 */
[----:B------:R-:W-:Y:S01]  /*a4a0*/  MOV R165, R164 ;  /* 0x000000a400a57202 */ /* 0x000fe20000000f00 */
[C---:B------:R-:W-:Y:S01]  /*a4b0*/  HMMA.16816.F32 R104, R140.reuse, R148, R104 ;  /* 0x000000948c68723c */ /* 0x040fe20000001868 */
[----:B------:R1:W-:Y:S03]  /*a4c0*/  MUFU.EX2 R164, R138 ;  /* 0x0000008a00a47308 */ /* 0x0003e60000000800 */
[----:B------:R-:W-:Y:S02]  /*a4d0*/  MOV R195, R185 ;  /* 0x000000b900c37202 */ /* 0x000fe40000000f00 */
[----:B------:R-:W-:Y:S02]  /*a4e0*/  MOV R158, R156 ;  /* 0x0000009c009e7202 */ /* 0x000fe40000000f00 */
[-C--:B------:R-:W-:Y:S04]  /*a4f0*/  HMMA.16816.F32 R108, R140, R150.reuse, R108 ;  /* 0x000000968c6c723c */ /* 0x080fe8000000186c */
[----:B------:R-:W-:Y:S02]  /*a500*/  MOV R156, R128 ;  /* 0x00000080009c7202 */ /* 0x000fe40000000f00 */
[----:B------:R-:W4:Y:S01]  /*a510*/  LDL.LU R128, [R1+0x60] ;  /* 0x0000600001807983 */ /* 0x000f220000300800 */
[----:B------:R-:W-:Y:S01]  /*a520*/  MOV R194, R184 ;  /* 0x000000b800c27202 */ /* 0x000fe20000000f00 */
[C---:B------:R-:W-:Y:S02]  /*a530*/  HMMA.16816.F32 R112, R144.reuse, R150, R112 ;  /* 0x000000969070723c */ /* 0x040fe40000001870 */
[----:B------:R-:W3:Y:S02]  /*a540*/  LDSM.16.MT88.4 R148, [R227+0x2100] ;  /* 0x00210000e394783b */ /* 0x000ee40000004200 */
[----:B------:R-:W-:Y:S02]  /*a550*/  MOV R192, R175 ;  /* 0x000000af00c07202 */ /* 0x000fe40000000f00 */
[----:B------:R-:W-:Y:S02]  /*a560*/  MOV R193, R183 ;  /* 0x000000b700c17202 */ /* 0x000fe40000000f00 */
[----:B------:R-:W-:Y:S01]  /*a570*/  MOV R186, R167 ;  /* 0x000000a700ba7202 */ /* 0x000fe20000000f00 */
[--C-:B-1----:R-:W-:Y:S03]  /*a580*/  FFMA.FTZ R138, R195, c[0x0][0x2d0], -R3.reuse ;  /* 0x0000b400c38a7a23 */ /* 0x102fe60000010803 */
[----:B------:R-:W-:Y:S01]  /*a590*/  MOV R167, R156 ;  /* 0x0000009c00a77202 */ /* 0x000fe20000000f00 */
[----:B------:R1:W1:Y:S01]  /*a5a0*/  MUFU.EX2 R205, R138 ;  /* 0x0000008a00cd7308 */ /* 0x0002620000000800 */
[----:B------:R-:W-:Y:S02]  /*a5b0*/  MOV R156, R129 ;  /* 0x00000081009c7202 */ /* 0x000fe40000000f00 */
[----:B------:R-:W4:Y:S01]  /*a5c0*/  LDL.LU R129, [R1+0x5c] ;  /* 0x00005c0001817983 */ /* 0x000f220000300800 */
[----:B------:R-:W-:Y:S02]  /*a5d0*/  MOV R195, R194 ;  /* 0x000000c200c37202 */ /* 0x000fe40000000f00 */
[----:B------:R-:W-:Y:S02]  /*a5e0*/  MOV R194, R193 ;  /* 0x000000c100c27202 */ /* 0x000fe40000000f00 */
[----:B------:R-:W-:Y:S02]  /*a5f0*/  MOV R193, R192 ;  /* 0x000000c000c17202 */ /* 0x000fe40000000f00 */
[----:B------:R-:W-:Y:S02]  /*a600*/  MOV R192, R187 ;  /* 0x000000bb00c07202 */ /* 0x000fe40000000f00 */
[----:B------:R-:W-:Y:S02]  /*a610*/  MOV R187, R130 ;  /* 0x0000008200bb7202 */ /* 0x000fe40000000f00 */
[----:B------:R-:W4:Y:S01]  /*a620*/  LDL.LU R130, [R1+0x58] ;  /* 0x0000580001827983 */ /* 0x000f220000300800 */
[----:B------:R-:W-:Y:S02]  /*a630*/  MOV R196, R193 ;  /* 0x000000c100c47202 */ /* 0x000fe40000000f00 */
[----:B------:R-:W-:Y:S02]  /*a640*/  MOV R193, R192 ;  /* 0x000000c000c17202 */ /* 0x000fe40000000f00 */
[----:B------:R-:W-:Y:S02]  /*a650*/  MOV R175, R152 ;  /* 0x0000009800af7202 */ /* 0x000fe40000000f00 */
[----:B------:R-:W-:Y:S02]  /*a660*/  MOV R185, R174 ;  /* 0x000000ae00b97202 */ /* 0x000fe40000000f00 */
[----:B------:R-:W-:Y:S01]  /*a670*/  MOV R174, R153 ;  /* 0x0000009900ae7202 */ /* 0x000fe20000000f00 */
[----:B-1----:R-:W-:Y:S01]  /*a680*/  FFMA.FTZ R138, R195, c[0x0][0x2d0], -R3 ;  /* 0x0000b400c38a7a23 */ /* 0x002fe20000010803 */
[----:B------:R-:W-:Y:S02]  /*a690*/  MOV R195, R194 ;  /* 0x000000c200c37202 */ /* 0x000fe40000000f00 */
[----:B------:R-:W-:Y:S01]  /*a6a0*/  MOV R194, R173 ;  /* 0x000000ad00c27202 */ /* 0x000fe20000000f00 */
[----:B------:R1:W-:Y:S01]  /*a6b0*/  MUFU.EX2 R192, R138 ;  /* 0x0000008a00c07308 */ /* 0x0003e20000000800 */
[-C--:B---3--:R-:W-:Y:S03]  /*a6c0*/  HMMA.16816.F32 R116, R144, R148.reuse, R116 ;  /* 0x000000949074723c */ /* 0x088fe60000001874 */
[----:B------:R-:W-:Y:S02]  /*a6d0*/  MOV R173, R131 ;  /* 0x0000008300ad7202 */ /* 0x000fe40000000f00 */
[----:B------:R-:W3:Y:S01]  /*a6e0*/  LDL.LU R131, [R1+0x54] ;  /* 0x0000540001837983 */ /* 0x000ee20000300800 */
[----:B------:R-:W-:Y:S02]  /*a6f0*/  MOV R183, R172 ;  /* 0x000000ac00b77202 */ /* 0x000fe40000000f00 */
[C---:B------:R-:W-:Y:S04]  /*a700*/  HMMA.16816.F32 R120, R140.reuse, R148, R120 ;  /* 0x000000948c78723c */ /* 0x040fe80000001878 */
[----:B------:R-:W-:Y:S01]  /*a710*/  MOV R172, R171 ;  /* 0x000000ab00ac7202 */ /* 0x000fe20000000f00 */
[----:B--2---:R-:W-:Y:S01]  /*a720*/  FMUL.FTZ R127, R0, R127 ;  /* 0x0000007f007f7220 */ /* 0x004fe20000410000 */
[----:B------:R-:W-:Y:S01]  /*a730*/  MOV R184, R168 ;  /* 0x000000a800b87202 */ /* 0x000fe20000000f00 */
[----:B------:R-:W-:Y:S01]  /*a740*/  FFMA.FTZ R139, R183, c[0x0][0x2d0], -R191 ;  /* 0x0000b400b78b7a23 */ /* 0x000fe200000108bf */
[----:B------:R-:W-:Y:S03]  /*a750*/  MOV R168, R154 ;  /* 0x0000009a00a87202 */ /* 0x000fe60000000f00 */
[----:B------:R2:W-:Y:S01]  /*a760*/  MUFU.EX2 R183, R139 ;  /* 0x0000008b00b77308 */ /* 0x0005e20000000800 */
[-C--:B------:R-:W-:Y:S03]  /*a770*/  HMMA.16816.F32 R124, R140, R150.reuse, R124 ;  /* 0x000000968c7c723c */ /* 0x080fe6000000187c */
[----:B------:R-:W-:Y:S01]  /*a780*/  MOV R171, R166 ;  /* 0x000000a600ab7202 */ /* 0x000fe20000000f00 */
[----:B-1----:R-:W-:Y:S01]  /*a790*/  FFMA.FTZ R138, R196, c[0x0][0x2d0], -R3 ;  /* 0x0000b400c48a7a23 */ /* 0x002fe20000010803 */
[----:B------:R-:W-:Y:S02]  /*a7a0*/  MOV R166, R158 ;  /* 0x0000009e00a67202 */ /* 0x000fe40000000f00 */
[----:B------:R-:W-:Y:S02]  /*a7b0*/  MOV R158, R155 ;  /* 0x0000009b009e7202 */ /* 0x000fe40000000f00 */
[----:B------:R-:W1:Y:S01]  /*a7c0*/  LDSM.16.MT88.4 R152, [R225+0x900] ;  /* 0x00090000e198783b */ /* 0x000e620000004200 */
[----:B------:R2:W1:Y:S02]  /*a7d0*/  MUFU.EX2 R204, R138 ;  /* 0x0000008a00cc7308 */ /* 0x0004640000000800 */
[----:B------:R-:W-:Y:S02]  /*a7e0*/  F2FP.PACK_AB R141, R243, R177 ;  /* 0x000000b1f38d723e */ /* 0x000fe400000000ff */
[----:B------:R-:W-:Y:S02]  /*a7f0*/  F2FP.PACK_AB R140, R198, R178 ;  /* 0x000000b2c68c723e */ /* 0x000fe400000000ff */
[----:B------:R-:W-:Y:S02]  /*a800*/  F2FP.PACK_AB R142, R199, R181 ;  /* 0x000000b5c78e723e */ /* 0x000fe400000000ff */
[----:B------:R-:W-:Y:S01]  /*a810*/  F2FP.PACK_AB R143, R202, R180 ;  /* 0x000000b4ca8f723e */ /* 0x000fe200000000ff */
[----:B--2---:R-:W2:Y:S01]  /*a820*/  LDL.LU R139, [R1] ;  /* 0x00000000018b7983 */ /* 0x004ea20000300800 */
[--C-:B------:R-:W-:Y:S04]  /*a830*/  FFMA.FTZ R138, R195, c[0x0][0x2d0], -R208.reuse ;  /* 0x0000b400c38a7a23 */ /* 0x100fe800000108d0 */
[----:B------:R1:W-:Y:S02]  /*a840*/  MUFU.EX2 R206, R138 ;  /* 0x0000008a00ce7308 */ /* 0x0003e40000000800 */
[--C-:B-1----:R-:W-:Y:S01]  /*a850*/  FFMA.FTZ R138, R193, c[0x0][0x2d0], -R208.reuse ;  /* 0x0000b400c18a7a23 */ /* 0x102fe200000108d0 */
[----:B------:R-:W-:Y:S02]  /*a860*/  MOV R193, R186 ;  /* 0x000000ba00c17202 */ /* 0x000fe40000000f00 */
[----:B------:R-:W-:Y:S05]  /*a870*/  MOV R186, R185 ;  /* 0x000000b900ba7202 */ /* 0x000fea0000000f00 */
[----:B------:R1:W-:Y:S02]  /*a880*/  MUFU.EX2 R185, R138 ;  /* 0x0000008a00b97308 */ /* 0x0003e40000000800 */
[--C-:B-1----:R-:W-:Y:S08]  /*a890*/  FFMA.FTZ R138, R194, c[0x0][0x2d0], -R208.reuse ;  /* 0x0000b400c28a7a23 */ /* 0x102ff000000108d0 */
[----:B------:R1:W-:Y:S02]  /*a8a0*/  MUFU.EX2 R196, R138 ;  /* 0x0000008a00c47308 */ /* 0x0003e40000000800 */
[----:B-1----:R-:W-:Y:S08]  /*a8b0*/  FFMA.FTZ R138, R193, c[0x0][0x2d0], -R208 ;  /* 0x0000b400c18a7a23 */ /* 0x002ff000000108d0 */
[----:B------:R1:W-:Y:S02]  /*a8c0*/  MUFU.EX2 R193, R138 ;  /* 0x0000008a00c17308 */ /* 0x0003e40000000800 */
[--C-:B-1----:R-:W-:Y:S08]  /*a8d0*/  FFMA.FTZ R138, R184, c[0x0][0x2d0], -R191.reuse ;  /* 0x0000b400b88a7a23 */ /* 0x102ff000000108bf */
[----:B------:R1:W-:Y:S02]  /*a8e0*/  MUFU.EX2 R184, R138 ;  /* 0x0000008a00b87308 */ /* 0x0003e40000000800 */
[--C-:B-1----:R-:W-:Y:S08]  /*a8f0*/  FFMA.FTZ R138, R186, c[0x0][0x2d0], -R191.reuse ;  /* 0x0000b400ba8a7a23 */ /* 0x102ff000000108bf */
[----:B------:R1:W-:Y:S02]  /*a900*/  MUFU.EX2 R195, R138 ;  /* 0x0000008a00c37308 */ /* 0x0003e40000000800 */
[--C-:B-1----:R-:W-:Y:S08]  /*a910*/  FFMA.FTZ R138, R182, c[0x0][0x2d0], -R190.reuse ;  /* 0x0000b400b68a7a23 */ /* 0x102ff000000108be */
[----:B------:R1:W-:Y:S02]  /*a920*/  MUFU.EX2 R186, R138 ;  /* 0x0000008a00ba7308 */ /* 0x0003e40000000800 */
[--C-:B-1----:R-:W-:Y:S02]  /*a930*/  FFMA.FTZ R138, R175, c[0x0][0x2d0], -R190.reuse ;  /* 0x0000b400af8a7a23 */ /* 0x102fe400000108be */
[--C-:B------:R-:W-:Y:S06]  /*a940*/  FFMA.FTZ R175, R158, c[0x0][0x2d0], -R190.reuse ;  /* 0x0000b4009eaf7a23 */ /* 0x100fec00000108be */
[----:B------:R1:W-:Y:S01]  /*a950*/  MUFU.EX2 R197, R138 ;  /* 0x0000008a00c57308 */ /* 0x0003e20000000800 */
[C---:B----4-:R-:W-:Y:S09]  /*a960*/  FMUL.FTZ R128, R134.reuse, R128 ;  /* 0x0000008086807220 */ /* 0x050ff20000410000 */
[----:B------:R-:W-:Y:S01]  /*a970*/  MUFU.EX2 R252, R175 ;  /* 0x000000af00fc7308 */ /* 0x000fe20000000800 */
[----:B------:R-:W-:Y:S02]  /*a980*/  FMUL.FTZ R129, R134, R129 ;  /* 0x0000008186817220 */ /* 0x000fe40000410000 */
[--C-:B-1----:R-:W-:Y:S02]  /*a990*/  FFMA.FTZ R138, R174, c[0x0][0x2d0], -R190.reuse ;  /* 0x0000b400ae8a7a23 */ /* 0x102fe400000108be */
[--C-:B------:R-:W-:Y:S05]  /*a9a0*/  FFMA.FTZ R174, R159, c[0x0][0x2d0], -R190.reuse ;  /* 0x0000b4009fae7a23 */ /* 0x100fea00000108be */
[----:B------:R1:W-:Y:S01]  /*a9b0*/  MUFU.EX2 R194, R138 ;  /* 0x0000008a00c27308 */ /* 0x0003e20000000800 */
[C---:B------:R-:W-:Y:S09]  /*a9c0*/  FMUL.FTZ R130, R133.reuse, R130 ;  /* 0x0000008285827220 */ /* 0x040ff20000410000 */
[----:B------:R-:W-:Y:S01]  /*a9d0*/  MUFU.EX2 R174, R174 ;  /* 0x000000ae00ae7308 */ /* 0x000fe20000000800 */
[----:B---3--:R-:W-:Y:S02]  /*a9e0*/  FMUL.FTZ R131, R133, R131 ;  /* 0x0000008385837220 */ /* 0x008fe40000410000 */
[----:B-1----:R-:W-:Y:S02]  /*a9f0*/  FFMA.FTZ R138, R173, c[0x0][0x2d0], -R190 ;  /* 0x0000b400ad8a7a23 */ /* 0x002fe400000108be */
[--C-:B------:R-:W-:Y:S02]  /*aa00*/  FFMA.FTZ R173, R169, c[0x0][0x2d0], -R208.reuse ;  /* 0x0000b400a9ad7a23 */ /* 0x100fe400000108d0 */
[--C-:B------:R-:W-:Y:S01]  /*aa10*/  FFMA.FTZ R169, R166, c[0x0][0x2d0], -R191.reuse ;  /* 0x0000b400a6a97a23 */ /* 0x100fe200000108bf */
[----:B------:R-:W-:Y:S01]  /*aa20*/  HMMA.16816.F32 R128, R144, R150, R128 ;  /* 0x000000969080723c */ /* 0x000fe20000001880 */
[----:B------:R-:W1:Y:S01]  /*aa30*/  LDSM.16.MT88.4 R148, [R226+0x900] ;  /* 0x00090000e294783b */ /* 0x000e620000004200 */
[----:B------:R3:W-:Y:S02]  /*aa40*/  MUFU.EX2 R182, R138 ;  /* 0x0000008a00b67308 */ /* 0x0007e40000000800 */
[----:B------:R-:W-:Y:S03]  /*aa50*/  FFMA.FTZ R166, R162, c[0x0][0x2d0], -R191 ;  /* 0x0000b400a2a67a23 */ /* 0x000fe600000108bf */
[----:B------:R-:W-:Y:S01]  /*aa60*/  F2FP.PACK_AB R144, R235, R176 ;  /* 0x000000b0eb90723e */ /* 0x000fe200000000ff */
[-C--:B------:R-:W-:Y:S04]  /*aa70*/  HMMA.16816.F32 R4, R140, R152.reuse, R4 ;  /* 0x000000988c04723c */ /* 0x080fe80000001804 */
[----:B------:R-:W-:Y:S01]  /*aa80*/  MUFU.EX2 R200, R169 ;  /* 0x000000a900c87308 */ /* 0x000fe20000000800 */
[----:B------:R-:W-:Y:S02]  /*aa90*/  F2FP.PACK_AB R146, R203, R179 ;  /* 0x000000b3cb92723e */ /* 0x000fe400000000ff */
[----:B------:R-:W-:Y:S02]  /*aaa0*/  F2FP.PACK_AB R145, R205, R164 ;  /* 0x000000a4cd91723e */ /* 0x000fe400000000ff */
[----:B------:R-:W-:Y:S05]  /*aab0*/  F2FP.PACK_AB R147, R204, R192 ;  /* 0x000000c0cc93723e */ /* 0x000fea00000000ff */
[----:B------:R-:W-:Y:S02]  /*aac0*/  MUFU.EX2 R166, R166 ;  /* 0x000000a600a67308 */ /* 0x000fe40000000800 */
[C---:B------:R-:W-:Y:S04]  /*aad0*/  HMMA.16816.F32 R8, R144.reuse, R152, R8 ;  /* 0x000000989008723c */ /* 0x040fe80000001808 */
[----:B---3--:R-:W-:Y:S02]  /*aae0*/  FFMA.FTZ R138, R172, c[0x0][0x2d0], -R3 ;  /* 0x0000b400ac8a7a23 */ /* 0x008fe40000010803 */
[--C-:B------:R-:W-:Y:S02]  /*aaf0*/  FFMA.FTZ R172, R156, c[0x0][0x2d0], -R208.reuse ;  /* 0x0000b4009cac7a23 */ /* 0x100fe400000108d0 */
[-C--:B------:R-:W-:Y:S01]  /*ab00*/  HMMA.16816.F32 R12, R144, R154.reuse, R12 ;  /* 0x0000009a900c723c */ /* 0x080fe2000000180c */
[----:B------:R-:W3:Y:S01]  /*ab10*/  LDL.LU R156, [R1+0x4] ;  /* 0x00000400019c7983 */ /* 0x000ee20000300800 */
[----:B------:R4:W-:Y:S02]  /*ab20*/  MUFU.EX2 R248, R138 ;  /* 0x0000008a00f87308 */ /* 0x0009e40000000800 */
[----:B------:R-:W-:Y:S02]  /*ab30*/  FFMA.FTZ R152, R187, c[0x0][0x2d0], -R191 ;  /* 0x0000b400bb987a23 */ /* 0x000fe400000108bf */
[----:B--2---:R-:W-:Y:S02]  /*ab40*/  FFMA.FTZ R139, R134, R139, R215 ;  /* 0x0000008b868b7223 */ /* 0x004fe400000100d7 */
[C---:B------:R-:W-:Y:S04]  /*ab50*/  HMMA.16816.F32 R16, R140.reuse, R154, R16 ;  /* 0x0000009a8c10723c */ /* 0x040fe80000001810 */
[----:B------:R2:W-:Y:S04]  /*ab60*/  MUFU.EX2 R187, R152 ;  /* 0x0000009800bb7308 */ /* 0x0005e80000000800 */
[-C--:B-1----:R-:W-:Y:S06]  /*ab70*/  HMMA.16816.F32 R20, R140, R148.reuse, R20 ;  /* 0x000000948c14723c */ /* 0x082fec0000001814 */
[----:B------:R-:W-:Y:S02]  /*ab80*/  MUFU.EX2 R173, R173 ;  /* 0x000000ad00ad7308 */ /* 0x000fe40000000800 */
[C---:B------:R-:W-:Y:S04]  /*ab90*/  HMMA.16816.F32 R24, R144.reuse, R148, R24 ;  /* 0x000000949018723c */ /* 0x040fe80000001818 */
[----:B----4-:R-:W-:Y:S02]  /*aba0*/  FFMA.FTZ R138, R171, c[0x0][0x2d0], -R3 ;  /* 0x0000b400ab8a7a23 */ /* 0x010fe40000010803 */
[----:B------:R-:W-:Y:S02]  /*abb0*/  FFMA.FTZ R171, R168, c[0x0][0x2d0], -R208 ;  /* 0x0000b400a8ab7a23 */ /* 0x000fe400000108d0 */
[-C--:B------:R-:W-:Y:S01]  /*abc0*/  HMMA.16816.F32 R28, R144, R150.reuse, R28 ;  /* 0x00000096901c723c */ /* 0x080fe2000000181c */
[----:B------:R1:W-:Y:S01]  /*abd0*/  MUFU.EX2 R249, R138 ;  /* 0x0000008a00f97308 */ /* 0x0003e20000000800 */
[----:B--2---:R-:W-:Y:S02]  /*abe0*/  LDSM.16.MT88.4 R152, [R226+0x1100] ;  /* 0x00110000e298783b */ /* 0x004fe40000004200 */
[----:B------:R-:W-:Y:S02]  /*abf0*/  FFMA.FTZ R168, R165, c[0x0][0x2d0], -R191 ;  /* 0x0000b400a5a87a23 */ /* 0x000fe400000108bf */
[--C-:B------:R-:W-:Y:S02]  /*ac00*/  FFMA.FTZ R165, R160, c[0x0][0x2d0], -R190.reuse ;  /* 0x0000b400a0a57a23 */ /* 0x100fe400000108be */
[C---:B------:R-:W-:Y:S03]  /*ac10*/  HMMA.16816.F32 R32, R140.reuse, R150, R32 ;  /* 0x000000968c20723c */ /* 0x040fe60000001820 */
[----:B------:R-:W2:Y:S01]  /*ac20*/  MUFU.EX2 R168, R168 ;  /* 0x000000a800a87308 */ /* 0x000ea20000000800 */
[----:B------:R-:W4:Y:S01]  /*ac30*/  LDSM.16.MT88.4 R148, [R228+0x900] ;  /* 0x00090000e494783b */ /* 0x000f220000004200 */
[----:B------:R-:W-:Y:S08]  /*ac40*/  FFMA.FTZ R190, R157, c[0x0][0x2d0], -R190 ;  /* 0x0000b4009dbe7a23 */ /* 0x000ff000000108be */
[----:B------:R-:W-:Y:S01]  /*ac50*/  MUFU.EX2 R251, R190 ;  /* 0x000000be00fb7308 */ /* 0x000fe20000000800 */
[----:B-1----:R-:W-:Y:S02]  /*ac60*/  FFMA.FTZ R138, R170, c[0x0][0x2d0], -R3 ;  /* 0x0000b400aa8a7a23 */ /* 0x002fe40000010803 */
[----:B------:R-:W-:Y:S02]  /*ac70*/  FFMA.FTZ R170, R167, c[0x0][0x2d0], -R208 ;  /* 0x0000b400a7aa7a23 */ /* 0x000fe400000108d0 */
[----:B------:R-:W-:Y:S05]  /*ac80*/  FFMA.FTZ R167, R163, c[0x0][0x2d0], -R191 ;  /* 0x0000b400a3a77a23 */ /* 0x000fea00000108bf */
[----:B------:R1:W-:Y:S01]  /*ac90*/  MUFU.EX2 R247, R138 ;  /* 0x0000008a00f77308 */ /* 0x0003e20000000800 */
[----:B--2---:R-:W-:Y:S09]  /*aca0*/  MOV R175, R168 ;  /* 0x000000a800af7202 */ /* 0x004ff20000000f00 */
[----:B------:R-:W-:Y:S10]  /*acb0*/  MUFU.EX2 R167, R167 ;  /* 0x000000a700a77308 */ /* 0x000ff40000000800 */
[----:B------:R2:W2:Y:S01]  /*acc0*/  MUFU.EX2 R201, R165 ;  /* 0x000000a500c97308 */ /* 0x0004a20000000800 */
[-C--:B----4-:R-:W-:Y:S03]  /*acd0*/  HMMA.16816.F32 R36, R140, R148.reuse, R36 ;  /* 0x000000948c24723c */ /* 0x090fe60000001824 */
[--C-:B-1----:R-:W-:Y:S02]  /*ace0*/  FFMA.FTZ R138, R161, c[0x0][0x2d0], -R3.reuse ;  /* 0x0000b400a18a7a23 */ /* 0x102fe40000010803 */
[----:B------:R-:W-:Y:S01]  /*acf0*/  LDSM.16.MT88.4 R160, [R227+0x1100] ;  /* 0x00110000e3a0783b */ /* 0x000fe20000004200 */
[----:B------:R-:W-:Y:S02]  /*ad00*/  FFMA.FTZ R3, R188, c[0x0][0x2d0], -R3 ;  /* 0x0000b400bc037a23 */ /* 0x000fe40000010803 */
[C---:B------:R-:W-:Y:S01]  /*ad10*/  HMMA.16816.F32 R40, R144.reuse, R148, R40 ;  /* 0x000000949028723c */ /* 0x040fe20000001828 */
[----:B------:R-:W-:Y:S07]  /*ad20*/  MUFU.EX2 R188, R171 ;  /* 0x000000ab00bc7308 */ /* 0x000fee0000000800 */
[-C--:B------:R-:W-:Y:S03]  /*ad30*/  HMMA.16816.F32 R44, R144, R150.reuse, R44 ;  /* 0x00000096902c723c */ /* 0x080fe6000000182c */
[----:B------:R3:W1:Y:S01]  /*ad40*/  MUFU.EX2 R250, R138 ;  /* 0x0000008a00fa7308 */ /* 0x0006620000000800 */
[----:B--2---:R-:W-:Y:S04]  /*ad50*/  MOV R165, R185 ;  /* 0x000000b900a57202 */ /* 0x004fe80000000f00 */
[C---:B------:R-:W-:Y:S01]  /*ad60*/  HMMA.16816.F32 R48, R140.reuse, R150, R48 ;  /* 0x000000968c30723c */ /* 0x040fe20000001830 */
[----:B------:R-:W2:Y:S03]  /*ad70*/  LDSM.16.MT88.4 R148, [R227+0x900] ;  /* 0x00090000e394783b */ /* 0x000ea60000004200 */
[----:B------:R-:W-:Y:S01]  /*ad80*/  F2FP.PACK_AB R208, R174, R201 ;  /* 0x000000c9aed0723e */ /* 0x000fe200000000ff */
[----:B------:R-:W4:Y:S03]  /*ad90*/  MUFU.EX2 R172, R172 ;  /* 0x000000ac00ac7308 */ /* 0x000f260000000800 */
[-C--:B--2---:R-:W-:Y:S08]  /*ada0*/  HMMA.16816.F32 R52, R140, R148.reuse, R52 ;  /* 0x000000948c34723c */ /* 0x084ff00000001834 */
[C---:B------:R-:W-:Y:S08]  /*adb0*/  HMMA.16816.F32 R56, R144.reuse, R148, R56 ;  /* 0x000000949038723c */ /* 0x040ff00000001838 */
[-C--:B------:R-:W-:Y:S08]  /*adc0*/  HMMA.16816.F32 R60, R144, R150.reuse, R60 ;  /* 0x00000096903c723c */ /* 0x080ff0000000183c */
[C---:B------:R-:W-:Y:S01]  /*add0*/  HMMA.16816.F32 R64, R140.reuse, R150, R64 ;  /* 0x000000968c40723c */ /* 0x040fe20000001840 */
[----:B------:R-:W2:Y:S07]  /*ade0*/  LDSM.16.MT88.4 R148, [R225+0x2900] ;  /* 0x00290000e194783b */ /* 0x000eae0000004200 */
[-C--:B--2---:R-:W-:Y:S08]  /*adf0*/  HMMA.16816.F32 R68, R140, R148.reuse, R68 ;  /* 0x000000948c44723c */ /* 0x084ff00000001844 */
[C---:B------:R-:W-:Y:S08]  /*ae00*/  HMMA.16816.F32 R72, R144.reuse, R148, R72 ;  /* 0x000000949048723c */ /* 0x040ff00000001848 */
[-C--:B------:R-:W-:Y:S08]  /*ae10*/  HMMA.16816.F32 R76, R144, R150.reuse, R76 ;  /* 0x00000096904c723c */ /* 0x080ff0000000184c */
[C---:B------:R-:W-:Y:S01]  /*ae20*/  HMMA.16816.F32 R80, R140.reuse, R150, R80 ;  /* 0x000000968c50723c */ /* 0x040fe20000001850 */
[----:B------:R-:W2:Y:S07]  /*ae30*/  LDSM.16.MT88.4 R148, [R226+0x2900] ;  /* 0x00290000e294783b */ /* 0x000eae0000004200 */
[-C--:B--2---:R-:W-:Y:S08]  /*ae40*/  HMMA.16816.F32 R84, R140, R148.reuse, R84 ;  /* 0x000000948c54723c */ /* 0x084ff00000001854 */
[C---:B------:R-:W-:Y:S08]  /*ae50*/  HMMA.16816.F32 R88, R144.reuse, R148, R88 ;  /* 0x000000949058723c */ /* 0x040ff00000001858 */
[-C--:B------:R-:W-:Y:S04]  /*ae60*/  HMMA.16816.F32 R92, R144, R150.reuse, R92 ;  /* 0x00000096905c723c */ /* 0x080fe8000000185c */
[----:B---3--:R-:W-:Y:S04]  /*ae70*/  FFMA.FTZ R138, R133, R156, R214 ;  /* 0x0000009c858a7223 */ /* 0x008fe800000100d6 */
[C---:B------:R-:W-:Y:S01]  /*ae80*/  HMMA.16816.F32 R96, R140.reuse, R150, R96 ;  /* 0x000000968c60723c */ /* 0x040fe20000001860 */
[----:B------:R-:W2:Y:S08]  /*ae90*/  LDSM.16.MT88.4 R148, [R228+0x2900] ;  /* 0x00290000e494783b */ /* 0x000eb00000004200 */
[----:B------:R-:W-:Y:S01]  /*aea0*/  LDSM.16.MT88.4 R156, [R228+0x1100] ;  /* 0x00110000e49c783b */ /* 0x000fe20000004200 */
[-C--:B--2---:R-:W-:Y:S08]  /*aeb0*/  HMMA.16816.F32 R100, R140, R148.reuse, R100 ;  /* 0x000000948c64723c */ /* 0x084ff00000001864 */
[C---:B------:R-:W-:Y:S08]  /*aec0*/  HMMA.16816.F32 R104, R144.reuse, R148, R104 ;  /* 0x000000949068723c */ /* 0x040ff00000001868 */
[-C--:B------:R-:W-:Y:S08]  /*aed0*/  HMMA.16816.F32 R108, R144, R150.reuse, R108 ;  /* 0x00000096906c723c */ /* 0x080ff0000000186c */
[C---:B------:R-:W-:Y:S01]  /*aee0*/  HMMA.16816.F32 R112, R140.reuse, R150, R112 ;  /* 0x000000968c70723c */ /* 0x040fe20000001870 */
[----:B------:R-:W2:Y:S07]  /*aef0*/  LDSM.16.MT88.4 R148, [R227+0x2900] ;  /* 0x00290000e394783b */ /* 0x000eae0000004200 */
[-C--:B--2---:R-:W-:Y:S08]  /*af00*/  HMMA.16816.F32 R116, R140, R148.reuse, R116 ;  /* 0x000000948c74723c */ /* 0x084ff00000001874 */
[C---:B------:R-:W-:Y:S01]  /*af10*/  HMMA.16816.F32 R120, R144.reuse, R148, R120 ;  /* 0x000000949078723c */ /* 0x040fe20000001878 */
[----:B------:R-:W2:Y:S04]  /*af20*/  LDL.LU R149, [R1+0xc] ;  /* 0x00000c0001957983 */ /* 0x000ea80000300800 */
[----:B------:R-:W3:Y:S03]  /*af30*/  LDL.LU R148, [R1+0x8] ;  /* 0x0000080001947983 */ /* 0x000ee60000300800 */
[-C--:B------:R-:W-:Y:S01]  /*af40*/  HMMA.16816.F32 R124, R144, R150.reuse, R124 ;  /* 0x00000096907c723c */ /* 0x080fe2000000187c */
[----:B------:R-:W4:Y:S07]  /*af50*/  LDSM.16.MT88.4 R144, [R225+0x1100] ;  /* 0x00110000e190783b */ /* 0x000f2e0000004200 */
[----:B------:R-:W-:Y:S07]  /*af60*/  HMMA.16816.F32 R128, R140, R150, R128 ;  /* 0x000000968c80723c */ /* 0x000fee0000001880 */
[----:B------:R-:W-:Y:S02]  /*af70*/  F2FP.PACK_AB R140, R185, R206 ;  /* 0x000000ceb98c723e */ /* 0x000fe400000000ff */
[----:B------:R-:W-:Y:S03]  /*af80*/  F2FP.PACK_AB R141, R184, R187 ;  /* 0x000000bbb88d723e */ /* 0x000fe600000000ff */
[----:B------:R-:W-:Y:S02]  /*af90*/  F2FP.PACK_AB R142, R193, R196 ;  /* 0x000000c4c18e723e */ /* 0x000fe400000000ff */
[----:B------:R-:W-:Y:S02]  /*afa0*/  F2FP.PACK_AB R143, R183, R195 ;  /* 0x000000c3b78f723e */ /* 0x000fe400000000ff */
[----:B------:R-:W-:Y:S02]  /*afb0*/  F2FP.PACK_AB R150, R182, R194 ;  /* 0x000000c2b696723e */ /* 0x000fe400000000ff */
[----:B-1----:R-:W-:Y:S03]  /*afc0*/  F2FP.PACK_AB R151, R250, R247 ;  /* 0x000000f7fa97723e */ /* 0x002fe600000000ff */
[-C--:B----4-:R-:W-:Y:S03]  /*afd0*/  HMMA.16816.F32 R4, R140, R144.reuse, R4 ;  /* 0x000000908c04723c */ /* 0x090fe60000001804 */
[----:B--2---:R-:W-:Y:S01]  /*afe0*/  FFMA.FTZ R133, R132, R149, R213 ;  /* 0x0000009584857223 */ /* 0x004fe200000100d5 */
[----:B------:R-:W-:Y:S01]  /*aff0*/  F2FP.PACK_AB R149, R249, R248 ;  /* 0x000000f8f995723e */ /* 0x000fe200000000ff */
[----:B------:R1:W2:Y:S01]  /*b000*/  MUFU.EX2 R132, R170 ;  /* 0x000000aa00847308 */ /* 0x0002a20000000800 */
[----:B---3--:R-:W-:Y:S01]  /*b010*/  FFMA.FTZ R134, R0, R148, R209 ;  /* 0x0000009400867223 */ /* 0x008fe200000100d1 */
[----:B------:R-:W-:Y:S01]  /*b020*/  F2FP.PACK_AB R148, R197, R186 ;  /* 0x000000bac594723e */ /* 0x000fe200000000ff */
[----:B------:R-:W-:Y:S01]  /*b030*/  FADD.FTZ R0, R221, R138 ;  /* 0x0000008add007221 */ /* 0x000fe20000010000 */
[----:B------:R-:W-:Y:S03]  /*b040*/  F2FP.PACK_AB R209, R245, R246 ;  /* 0x000000f6f5d1723e */ /* 0x000fe600000000ff */
[----:B------:R-:W-:Y:S02]  /*b050*/  FADD.FTZ R133, R216, R133 ;  /* 0x00000085d8857221 */ /* 0x000fe40000010000 */
[----:B------:R-:W-:Y:S01]  /*b060*/  FADD.FTZ R0, R223, R0 ;  /* 0x00000000df007221 */ /* 0x000fe20000010000 */
[C---:B------:R-:W-:Y:S01]  /*b070*/  HMMA.16816.F32 R8, R148.reuse, R144, R8 ;  /* 0x000000909408723c */ /* 0x040fe20000001808 */
[----:B------:R3:W-:Y:S03]  /*b080*/  MUFU.EX2 R138, R3 ;  /* 0x00000003008a7308 */ /* 0x0007e60000000800 */
[----:B------:R-:W-:Y:S02]  /*b090*/  FADD.FTZ R133, R217, R133 ;  /* 0x00000085d9857221 */ /* 0x000fe40000010000 */
[----:B------:R-:W-:Y:S01]  /*b0a0*/  LDSM.16.MT88.4 R216, [R226+0x3900] ;  /* 0x00390000e2d8783b */ /* 0x000fe20000004200 */
[----:B------:R-:W-:Y:S01]  /*b0b0*/  FADD.FTZ R134, R210, R134 ;  /* 0x00000086d2867221 */ /* 0x000fe20000010000 */
[-C--:B------:R-:W-:Y:S04]  /*b0c0*/  HMMA.16816.F32 R12, R148, R146.reuse, R12 ;  /* 0x00000092940c723c */ /* 0x080fe8000000180c */
[----:B------:R-:W-:Y:S01]  /*b0d0*/  FADD.FTZ R134, R211, R134 ;  /* 0x00000086d3867221 */ /* 0x000fe20000010000 */
[----:B------:R-:W-:Y:S01]  /*b0e0*/  F2FP.PACK_AB R210, R251, R252 ;  /* 0x000000fcfbd2723e */ /* 0x000fe200000000ff */
[----:B-1----:R-:W-:Y:S02]  /*b0f0*/  LDSM.16.MT88.4 R168, [R226+0x1900] ;  /* 0x00190000e2a8783b */ /* 0x002fe40000004200 */
[C---:B------:R-:W-:Y:S04]  /*b100*/  HMMA.16816.F32 R16, R140.reuse, R146, R16 ;  /* 0x000000928c10723c */ /* 0x040fe80000001810 */
[----:B------:R-:W-:Y:S02]  /*b110*/  FADD.FTZ R134, R212, R134 ;  /* 0x00000086d4867221 */ /* 0x000fe40000010000 */
[----:B------:R-:W1:Y:S02]  /*b120*/  LDSM.16.MT88.4 R144, [R225+0x3100] ;  /* 0x00310000e190783b */ /* 0x000e640000004200 */
[-C--:B------:R-:W-:Y:S04]  /*b130*/  HMMA.16816.F32 R20, R140, R152.reuse, R20 ;  /* 0x000000988c14723c */ /* 0x080fe80000001814 */
[----:B---3--:R-:W-:Y:S02]  /*b140*/  FADD.FTZ R3, R242, R0 ;  /* 0x00000000f2037221 */ /* 0x008fe40000010000 */
[----:B------:R-:W-:Y:S01]  /*b150*/  LDSM.16.MT88.4 R212, [R225+0x3900] ;  /* 0x00390000e1d4783b */ /* 0x000fe20000004200 */
[----:B------:R-:W-:Y:S01]  /*b160*/  FADD.FTZ R0, R220, R133 ;  /* 0x00000085dc007221 */ /* 0x000fe20000010000 */
[C---:B------:R-:W-:Y:S04]  /*b170*/  HMMA.16816.F32 R24, R148.reuse, R152, R24 ;  /* 0x000000989418723c */ /* 0x040fe80000001818 */
[----:B------:R-:W-:Y:S01]  /*b180*/  MOV R133, R166 ;  /* 0x000000a600857202 */ /* 0x000fe20000000f00 */
[----:B------:R-:W-:Y:S01]  /*b190*/  FADD.FTZ R0, R176, R0 ;  /* 0x00000000b0007221 */ /* 0x000fe20000010000 */
[----:B------:R-:W-:Y:S01]  /*b1a0*/  MOV R166, R184 ;  /* 0x000000b800a67202 */ /* 0x000fe20000000f00 */
[----:B------:R-:W-:Y:S01]  /*b1b0*/  FADD.FTZ R3, R177, R3 ;  /* 0x00000003b1037221 */ /* 0x000fe20000010000 */
[-C--:B------:R-:W-:Y:S04]  /*b1c0*/  HMMA.16816.F32 R28, R148, R154.reuse, R28 ;  /* 0x0000009a941c723c */ /* 0x080fe8000000181c */
[----:B------:R-:W-:Y:S01]  /*b1d0*/  MOV R177, R204 ;  /* 0x000000cc00b17202 */ /* 0x000fe20000000f00 */
[----:B------:R-:W-:Y:S01]  /*b1e0*/  FADD.FTZ R3, R243, R3 ;  /* 0x00000003f3037221 */ /* 0x000fe20000010000 */
[----:B------:R-:W-:Y:S01]  /*b1f0*/  MOV R176, R188 ;  /* 0x000000bc00b07202 */ /* 0x000fe20000000f00 */
[----:B------:R-:W-:Y:S01]  /*b200*/  FADD.FTZ R0, R235, R0 ;  /* 0x00000000eb007221 */ /* 0x000fe20000010000 */
[C---:B------:R-:W-:Y:S01]  /*b210*/  HMMA.16816.F32 R32, R140.reuse, R154, R32 ;  /* 0x0000009a8c20723c */ /* 0x040fe20000001820 */
[----:B------:R-:W3:Y:S03]  /*b220*/  LDSM.16.MT88.4 R152, [R226+0x3100] ;  /* 0x00310000e298783b */ /* 0x000ee60000004200 */
[----:B------:R-:W-:Y:S01]  /*b230*/  F2FP.PACK_AB R188, R172, R173 ;  /* 0x000000adacbc723e */ /* 0x000fe200000000ff */
[----:B------:R-:W-:Y:S03]  /*b240*/  FADD.FTZ R134, R164, R134 ;  /* 0x00000086a4867221 */ /* 0x000fe60000010000 */
[-C--:B------:R-:W-:Y:S08]  /*b250*/  HMMA.16816.F32 R36, R140, R156.reuse, R36 ;  /* 0x0000009c8c24723c */ /* 0x080ff00000001824 */
[C---:B------:R-:W-:Y:S08]  /*b260*/  HMMA.16816.F32 R40, R148.reuse, R156, R40 ;  /* 0x0000009c9428723c */ /* 0x040ff00000001828 */
[-C--:B------:R-:W-:Y:S08]  /*b270*/  HMMA.16816.F32 R44, R148, R158.reuse, R44 ;  /* 0x0000009e942c723c */ /* 0x080ff0000000182c */
[C---:B------:R-:W-:Y:S01]  /*b280*/  HMMA.16816.F32 R48, R140.reuse, R158, R48 ;  /* 0x0000009e8c30723c */ /* 0x040fe20000001830 */
[----:B------:R-:W4:Y:S07]  /*b290*/  LDSM.16.MT88.4 R156, [R228+0x3100] ;  /* 0x00310000e49c783b */ /* 0x000f2e0000004200 */
[-C--:B------:R-:W-:Y:S08]  /*b2a0*/  HMMA.16816.F32 R52, R140, R160.reuse, R52 ;  /* 0x000000a08c34723c */ /* 0x080ff00000001834 */
[C---:B------:R-:W-:Y:S08]  /*b2b0*/  HMMA.16816.F32 R56, R148.reuse, R160, R56 ;  /* 0x000000a09438723c */ /* 0x040ff00000001838 */
[-C--:B------:R-:W-:Y:S08]  /*b2c0*/  HMMA.16816.F32 R60, R148, R162.reuse, R60 ;  /* 0x000000a2943c723c */ /* 0x080ff0000000183c */
[C---:B------:R-:W-:Y:S01]  /*b2d0*/  HMMA.16816.F32 R64, R140.reuse, R162, R64 ;  /* 0x000000a28c40723c */ /* 0x040fe20000001840 */
[----:B------:R-:W2:Y:S07]  /*b2e0*/  LDSM.16.MT88.4 R160, [R227+0x3100] ;  /* 0x00310000e3a0783b */ /* 0x000eae0000004200 */
[-C--:B-1----:R-:W-:Y:S08]  /*b2f0*/  HMMA.16816.F32 R68, R140, R144.reuse, R68 ;  /* 0x000000908c44723c */ /* 0x082ff00000001844 */
[C---:B------:R-:W-:Y:S08]  /*b300*/  HMMA.16816.F32 R72, R148.reuse, R144, R72 ;  /* 0x000000909448723c */ /* 0x040ff00000001848 */
[-C--:B------:R-:W-:Y:S08]  /*b310*/  HMMA.16816.F32 R76, R148, R146.reuse, R76 ;  /* 0x00000092944c723c */ /* 0x080ff0000000184c */
[C---:B------:R-:W-:Y:S08]  /*b320*/  HMMA.16816.F32 R80, R140.reuse, R146, R80 ;  /* 0x000000928c50723c */ /* 0x040ff00000001850 */
[-C--:B---3--:R-:W-:Y:S08]  /*b330*/  HMMA.16816.F32 R84, R140, R152.reuse, R84 ;  /* 0x000000988c54723c */ /* 0x088ff00000001854 */
[C---:B------:R-:W-:Y:S08]  /*b340*/  HMMA.16816.F32 R88, R148.reuse, R152, R88 ;  /* 0x000000989458723c */ /* 0x040ff00000001858 */
[-C--:B------:R-:W-:Y:S08]  /*b350*/  HMMA.16816.F32 R92, R148, R154.reuse, R92 ;  /* 0x0000009a945c723c */ /* 0x080ff0000000185c */
[C---:B------:R-:W-:Y:S01]  /*b360*/  HMMA.16816.F32 R96, R140.reuse, R154, R96 ;  /* 0x0000009a8c60723c */ /* 0x040fe20000001860 */
[----:B------:R-:W1:Y:S07]  /*b370*/  LDSM.16.MT88.4 R152, [R225+0x1900] ;  /* 0x00190000e198783b */ /* 0x000e6e0000004200 */
[-C--:B----4-:R-:W-:Y:S08]  /*b380*/  HMMA.16816.F32 R100, R140, R156.reuse, R100 ;  /* 0x0000009c8c64723c */ /* 0x090ff00000001864 */
[C---:B------:R-:W-:Y:S07]  /*b390*/  HMMA.16816.F32 R104, R148.reuse, R156, R104 ;  /* 0x0000009c9468723c */ /* 0x040fee0000001868 */
[----:B------:R-:W-:Y:S01]  /*b3a0*/  MOV R156, R206 ;  /* 0x000000ce009c7202 */ /* 0x000fe20000000f00 */
[-C--:B------:R-:W-:Y:S04]  /*b3b0*/  HMMA.16816.F32 R108, R148, R158.reuse, R108 ;  /* 0x0000009e946c723c */ /* 0x080fe8000000186c */
[----:B------:R-:W-:Y:S02]  /*b3c0*/  MOV R157, R167 ;  /* 0x000000a7009d7202 */ /* 0x000fe40000000f00 */
[----:B------:R-:W-:Y:S02]  /*b3d0*/  MOV R167, R186 ;  /* 0x000000ba00a77202 */ /* 0x000fe40000000f00 */
[C---:B------:R-:W-:Y:S04]  /*b3e0*/  HMMA.16816.F32 R112, R140.reuse, R158, R112 ;  /* 0x0000009e8c70723c */ /* 0x040fe80000001870 */
[----:B------:R-:W-:Y:S03]  /*b3f0*/  F2FP.PACK_AB R191, R133, R157 ;  /* 0x0000009d85bf723e */ /* 0x000fe600000000ff */
[----:B--2---:R-:W-:Y:S01]  /*b400*/  MOV R158, R132 ;  /* 0x00000084009e7202 */ /* 0x004fe20000000f00 */
[-C--:B------:R-:W-:Y:S04]  /*b410*/  HMMA.16816.F32 R116, R140, R160.reuse, R116 ;  /* 0x000000a08c74723c */ /* 0x080fe80000001874 */
[----:B------:R-:W-:Y:S01]  /*b420*/  FADD.FTZ R132, R222, R139 ;  /* 0x0000008bde847221 */ /* 0x000fe20000010000 */
[----:B------:R-:W-:Y:S01]  /*b430*/  MOV R159, R187 ;  /* 0x000000bb009f7202 */ /* 0x000fe20000000f00 */
[----:B------:R2:W3:Y:S01]  /*b440*/  MUFU.EX2 R139, R189 ;  /* 0x000000bd008b7308 */ /* 0x0004e20000000800 */
[----:B------:R-:W4:Y:S01]  /*b450*/  LDSM.16.MT88.4 R184, [R228+0x1900] ;  /* 0x00190000e4b8783b */ /* 0x000f220000004200 */
[C---:B------:R-:W-:Y:S04]  /*b460*/  HMMA.16816.F32 R120, R148.reuse, R160, R120 ;  /* 0x000000a09478723c */ /* 0x040fe80000001878 */
[----:B------:R-:W-:Y:S01]  /*b470*/  FADD.FTZ R132, R231, R132 ;  /* 0x00000084e7847221 */ /* 0x000fe20000010000 */
[----:B------:R-:W-:Y:S02]  /*b480*/  F2FP.PACK_AB R190, R158, R176 ;  /* 0x000000b09ebe723e */ /* 0x000fe400000000ff */
[----:B------:R-:W-:Y:S01]  /*b490*/  LDSM.16.MT88.4 R220, [R228+0x3900] ;  /* 0x00390000e4dc783b */ /* 0x000fe20000004200 */
[-C--:B------:R-:W-:Y:S04]  /*b4a0*/  HMMA.16816.F32 R124, R148, R162.reuse, R124 ;  /* 0x000000a2947c723c */ /* 0x080fe8000000187c */
[----:B------:R-:W-:Y:S03]  /*b4b0*/  FADD.FTZ R132, R241, R132 ;  /* 0x00000084f1847221 */ /* 0x000fe60000010000 */
[----:B------:R4:W5:Y:S01]  /*b4c0*/  LDL.LU R231, [R1+0x50] ;  /* 0x0000500001e77983 */ /* 0x0009620000300800 */
[----:B------:R-:W-:Y:S03]  /*b4d0*/  HMMA.16816.F32 R128, R140, R162, R128 ;  /* 0x000000a28c80723c */ /* 0x000fe60000001880 */
[----:B------:R4:W5:Y:S01]  /*b4e0*/  LDL.LU R241, [R1+0x4c] ;  /* 0x00004c0001f17983 */ /* 0x0009620000300800 */
[----:B------:R-:W-:Y:S01]  /*b4f0*/  FADD.FTZ R132, R178, R132 ;  /* 0x00000084b2847221 */ /* 0x000fe20000010000 */
[----:B------:R-:W-:Y:S02]  /*b500*/  MOV R178, R205 ;  /* 0x000000cd00b27202 */ /* 0x000fe40000000f00 */
[----:B--2---:R-:W-:Y:S01]  /*b510*/  F2FP.PACK_AB R189, R175, R200 ;  /* 0x000000c8afbd723e */ /* 0x004fe200000000ff */
[----:B------:R2:W5:Y:S01]  /*b520*/  LDL.LU R242, [R1+0x48] ;  /* 0x0000480001f27983 */ /* 0x0005620000300800 */
[----:B---3--:R-:W-:Y:S03]  /*b530*/  F2FP.PACK_AB R211, R138, R139 ;  /* 0x0000008b8ad3723e */ /* 0x008fe600000000ff */
[----:B------:R2:W5:Y:S02]  /*b540*/  LDL.LU R243, [R1+0x44] ;  /* 0x0000440001f37983 */ /* 0x0005640000300800 */
[-C--:B-1----:R-:W-:Y:S02]  /*b550*/  HMMA.16816.F32 R144, R188, R152.reuse, R4 ;  /* 0x00000098bc90723c */ /* 0x082fe40000001804 */
[----:B------:R2:W5:Y:S04]  /*b560*/  LDL.LU R235, [R1+0x40] ;  /* 0x0000400001eb7983 */ /* 0x0005680000300800 */
[----:B------:R-:W1:Y:S02]  /*b570*/  LDSM.16.MT88.4 R204, [R227+0x1900] ;  /* 0x00190000e3cc783b */ /* 0x000e640000004200 */
[C---:B------:R-:W-:Y:S06]  /*b580*/  HMMA.16816.F32 R140, R208.reuse, R152, R8 ;  /* 0x00000098d08c723c */ /* 0x040fec0000001808 */
[----:B------:R-:W3:Y:S01]  /*b590*/  LDSM.16.MT88.4 R4, [R227+0x3900] ;  /* 0x00390000e304783b */ /* 0x000ee20000004200 */
[----:B------:R-:W-:Y:S01]  /*b5a0*/  MOV R8, R158 ;  /* 0x0000009e00087202 */ /* 0x000fe20000000f00 */
[-C--:B------:R-:W-:Y:S04]  /*b5b0*/  HMMA.16816.F32 R148, R208, R154.reuse, R12 ;  /* 0x0000009ad094723c */ /* 0x080fe8000000180c */
[----:B------:R-:W-:Y:S02]  /*b5c0*/  MOV R11, R157 ;  /* 0x0000009d000b7202 */ /* 0x000fe40000000f00 */
[----:B------:R-:W-:Y:S02]  /*b5d0*/  MOV R9, R159 ;  /* 0x0000009f00097202 */ /* 0x000fe40000000f00 */
[C---:B------:R-:W-:Y:S04]  /*b5e0*/  HMMA.16816.F32 R152, R188.reuse, R154, R16 ;  /* 0x0000009abc98723c */ /* 0x040fe80000001810 */
[----:B------:R-:W-:Y:S02]  /*b5f0*/  MOV R10, R156 ;  /* 0x0000009c000a7202 */ /* 0x000fe40000000f00 */
[----:B------:R-:W-:Y:S02]  /*b600*/  MOV R15, R167 ;  /* 0x000000a7000f7202 */ /* 0x000fe40000000f00 */
        /* <DEDUP_REMOVED lines=12> */
[-C--:B----4-:R-:W-:Y:S04]  /*b6d0*/  HMMA.16816.F32 R172, R188, R184.reuse, R36 ;  /* 0x000000b8bcac723c */ /* 0x090fe80000001824 */
[----:B------:R-:W-:Y:S02]  /*b6e0*/  MOV R29, R13 ;  /* 0x0000000d001d7202 */ /* 0x000fe40000000f00 */
[----:B------:R-:W-:Y:S02]  /*b6f0*/  MOV R13, R176 ;  /* 0x000000b0000d7202 */ /* 0x000fe40000000f00 */
[----:B------:R-:W-:Y:S04]  /*b700*/  MOV R33, R177 ;  /* 0x000000b100217202 */ /* 0x000fe80000000f00 */
[----:B------:R-:W-:Y:S02]  /*b710*/  MOV R39, R179 ;  /* 0x000000b300277202 */ /* 0x000fe40000000f00 */
[----:B------:R-:W-:Y:S02]  /*b720*/  MOV R12, R178 ;  /* 0x000000b2000c7202 */ /* 0x000fe40000000f00 */
[C---:B------:R-:W-:Y:S04]  /*b730*/  HMMA.16816.F32 R176, R208.reuse, R184, R40 ;  /* 0x000000b8d0b0723c */ /* 0x040fe80000001828 */
[----:B------:R-:W-:Y:S01]  /*b740*/  MOV R20, R183 ;  /* 0x000000b700147202 */ /* 0x000fe20000000f00 */
[----:B------:R-:W-:Y:S01]  /*b750*/  FADD.FTZ R0, R39, R0 ;  /* 0x0000000027007221 */ /* 0x000fe20000010000 */
[----:B------:R-:W-:Y:S01]  /*b760*/  MOV R21, R182 ;  /* 0x000000b600157202 */ /* 0x000fe20000000f00 */
[----:B------:R-:W-:Y:S01]  /*b770*/  FADD.FTZ R12, R12, R134 ;  /* 0x000000860c0c7221 */ /* 0x000fe20000010000 */
[----:B------:R-:W-:Y:S04]  /*b780*/  MOV R38, R180 ;  /* 0x000000b400267202 */ /* 0x000fe80000000f00 */
[----:B------:R-:W-:Y:S01]  /*b790*/  MOV R37, R181 ;  /* 0x000000b500257202 */ /* 0x000fe20000000f00 */
[----:B------:R-:W-:Y:S01]  /*b7a0*/  FADD.FTZ R3, R38, R3 ;  /* 0x0000000326037221 */ /* 0x000fe20000010000 */
[-C--:B------:R-:W-:Y:S03]  /*b7b0*/  HMMA.16816.F32 R180, R208, R186.reuse, R44 ;  /* 0x000000bad0b4723c */ /* 0x080fe6000000182c */
[----:B------:R-:W-:Y:S02]  /*b7c0*/  MOV R15, R8 ;  /* 0x00000008000f7202 */ /* 0x000fe40000000f00 */
[----:B------:R-:W-:Y:S02]  /*b7d0*/  MOV R30, R14 ;  /* 0x0000000e001e7202 */ /* 0x000fe40000000f00 */
[----:B------:R-:W-:Y:S01]  /*b7e0*/  MOV R14, R11 ;  /* 0x0000000b000e7202 */ /* 0x000fe20000000f00 */
[C---:B------:R-:W-:Y:S04]  /*b7f0*/  HMMA.16816.F32 R184, R188.reuse, R186, R48 ;  /* 0x000000babcb8723c */ /* 0x040fe80000001830 */
[----:B------:R-:W-:Y:S02]  /*b800*/  MOV R25, R195 ;  /* 0x000000c300197202 */ /* 0x000fe40000000f00 */
[----:B------:R-:W-:Y:S02]  /*b810*/  MOV R26, R194 ;  /* 0x000000c2001a7202 */ /* 0x000fe40000000f00 */
[----:B------:R-:W-:Y:S04]  /*b820*/  MOV R27, R193 ;  /* 0x000000c1001b7202 */ /* 0x000fe80000000f00 */
[----:B------:R-:W-:Y:S02]  /*b830*/  MOV R32, R192 ;  /* 0x000000c000207202 */ /* 0x000fe40000000f00 */
[-C--:B-1----:R-:W-:Y:S03]  /*b840*/  HMMA.16816.F32 R192, R188, R204.reuse, R52 ;  /* 0x000000ccbcc0723c */ /* 0x082fe60000001834 */
[----:B------:R-:W-:Y:S01]  /*b850*/  MOV R31, R197 ;  /* 0x000000c5001f7202 */ /* 0x000fe20000000f00 */
[----:B------:R-:W-:Y:S01]  /*b860*/  FADD.FTZ R12, R32, R12 ;  /* 0x0000000c200c7221 */ /* 0x000fe20000010000 */
[----:B------:R-:W-:Y:S02]  /*b870*/  MOV R24, R196 ;  /* 0x000000c400187202 */ /* 0x000fe40000000f00 */
[----:B------:R-:W-:Y:S02]  /*b880*/  MOV R11, R199 ;  /* 0x000000c7000b7202 */ /* 0x000fe40000000f00 */
[----:B------:R-:W-:Y:S02]  /*b890*/  MOV R8, R198 ;  /* 0x000000c600087202 */ /* 0x000fe40000000f00 */
[C---:B------:R-:W-:Y:S04]  /*b8a0*/  HMMA.16816.F32 R196, R208.reuse, R204, R56 ;  /* 0x000000ccd0c4723c */ /* 0x040fe80000001838 */
[----:B------:R-:W-:Y:S01]  /*b8b0*/  MOV R23, R200 ;  /* 0x000000c800177202 */ /* 0x000fe20000000f00 */
[----:B------:R-:W-:Y:S01]  /*b8c0*/  FADD.FTZ R8, R8, R132 ;  /* 0x0000008408087221 */ /* 0x000fe20000010000 */
[----:B------:R-:W-:Y:S02]  /*b8d0*/  MOV R35, R9 ;  /* 0x0000000900237202 */ /* 0x000fe40000000f00 */
[----:B------:R-:W-:Y:S01]  /*b8e0*/  MOV R34, R10 ;  /* 0x0000000a00227202 */ /* 0x000fe20000000f00 */
[----:B------:R-:W-:Y:S03]  /*b8f0*/  FADD.FTZ R8, R37, R8 ;  /* 0x0000000825087221 */ /* 0x000fe60000010000 */
[----:B------:R-:W-:Y:S01]  /*b900*/  MOV R9, R203 ;  /* 0x000000cb00097202 */ /* 0x000fe20000000f00 */
[----:B------:R-:W-:Y:S01]  /*b910*/  FADD.FTZ R11, R11, R8 ;  /* 0x000000080b0b7221 */ /* 0x000fe20000010000 */
[----:B------:R-:W-:Y:S01]  /*b920*/  MOV R10, R202 ;  /* 0x000000ca000a7202 */ /* 0x000fe20000000f00 */
[----:B------:R-:W-:Y:S01]  /*b930*/  FADD.FTZ R8, R33, R12 ;  /* 0x0000000c21087221 */ /* 0x000fe20000010000 */
[-C--:B------:R-:W-:Y:S03]  /*b940*/  HMMA.16816.F32 R200, R208, R206.reuse, R60 ;  /* 0x000000ced0c8723c */ /* 0x080fe6000000183c */
[----:B------:R-:W-:Y:S01]  /*b950*/  FADD.FTZ R10, R10, R3 ;  /* 0x000000030a0a7221 */ /* 0x000fe20000010000 */
[----:B------:R-:W-:Y:S01]  /*b960*/  MOV R132, R136 ;  /* 0x0000008800847202 */ /* 0x000fe20000000f00 */
[----:B------:R-:W-:Y:S02]  /*b970*/  FADD.FTZ R3, R34, R11 ;  /* 0x0000000b22037221 */ /* 0x000fe40000010000 */
[----:B------:R-:W-:Y:S01]  /*b980*/  FADD.FTZ R9, R9, R0 ;  /* 0x0000000009097221 */ /* 0x000fe20000010000 */
[C---:B------:R-:W-:Y:S04]  /*b990*/  HMMA.16816.F32 R204, R188.reuse, R206, R64 ;  /* 0x000000cebccc723c */ /* 0x040fe80000001840 */
[----:B------:R-:W-:Y:S02]  /*b9a0*/  FADD.FTZ R0, R35, R10 ;  /* 0x0000000a23007221 */ /* 0x000fe40000010000 */
[----:B------:R-:W-:Y:S02]  /*b9b0*/  FADD.FTZ R11, R28, R9 ;  /* 0x000000091c0b7221 */ /* 0x000fe40000010000 */
[-C--:B------:R-:W-:Y:S04]  /*b9c0*/  HMMA.16816.F32 R68, R188, R212.reuse, R68 ;  /* 0x000000d4bc44723c */ /* 0x080fe80000001844 */
[----:B------:R-:W-:Y:S02]  /*b9d0*/  FADD.FTZ R9, R29, R3 ;  /* 0x000000031d097221 */ /* 0x000fe40000010000 */
[----:B------:R-:W-:Y:S02]  /*b9e0*/  FADD.FTZ R10, R248, R8 ;  /* 0x00000008f80a7221 */ /* 0x000fe40000010000 */
[C---:B------:R-:W-:Y:S04]  /*b9f0*/  HMMA.16816.F32 R72, R208.reuse, R212, R72 ;  /* 0x000000d4d048723c */ /* 0x040fe80000001848 */
[----:B------:R-:W-:Y:S02]  /*ba00*/  FADD.FTZ R3, R249, R10 ;  /* 0x0000000af9037221 */ /* 0x000fe40000010000 */
[----:B------:R-:W-:Y:S02]  /*ba10*/  FADD.FTZ R8, R30, R0 ;  /* 0x000000001e087221 */ /* 0x000fe40000010000 */
[-C--:B------:R-:W-:Y:S04]  /*ba20*/  HMMA.16816.F32 R76, R208, R214.reuse, R76 ;  /* 0x000000d6d04c723c */ /* 0x080fe8000000184c */
[----:B------:R-:W-:Y:S02]  /*ba30*/  FADD.FTZ R0, R24, R9 ;  /* 0x0000000918007221 */ /* 0x000fe40000010000 */
[----:B------:R-:W-:Y:S02]  /*ba40*/  FADD.FTZ R10, R25, R8 ;  /* 0x00000008190a7221 */ /* 0x000fe40000010000 */
[C---:B------:R-:W-:Y:S04]  /*ba50*/  HMMA.16816.F32 R80, R188.reuse, R214, R80 ;  /* 0x000000d6bc50723c */ /* 0x040fe80000001850 */
[----:B------:R-:W-:Y:S04]  /*ba60*/  FADD.FTZ R9, R27, R0 ;  /* 0x000000001b097221 */ /* 0x000fe80000010000 */
[-C--:B------:R-:W-:Y:S04]  /*ba70*/  HMMA.16816.F32 R84, R188, R216.reuse, R84 ;  /* 0x000000d8bc54723c */ /* 0x080fe80000001854 */
[----:B------:R-:W-:Y:S04]  /*ba80*/  FADD.FTZ R9, R22, R9 ;  /* 0x0000000916097221 */ /* 0x000fe80000010000 */
[C---:B------:R-:W-:Y:S08]  /*ba90*/  HMMA.16816.F32 R88, R208.reuse, R216, R88 ;  /* 0x000000d8d058723c */ /* 0x040ff00000001858 */
[-C--:B------:R-:W-:Y:S08]  /*baa0*/  HMMA.16816.F32 R92, R208, R218.reuse, R92 ;  /* 0x000000dad05c723c */ /* 0x080ff0000000185c */
[C---:B------:R-:W-:Y:S08]  /*bab0*/  HMMA.16816.F32 R96, R188.reuse, R218, R96 ;  /* 0x000000dabc60723c */ /* 0x040ff00000001860 */
[-C--:B------:R-:W-:Y:S08]  /*bac0*/  HMMA.16816.F32 R100, R188, R220.reuse, R100 ;  /* 0x000000dcbc64723c */ /* 0x080ff00000001864 */
[C---:B------:R-:W-:Y:S08]  /*bad0*/  HMMA.16816.F32 R104, R208.reuse, R220, R104 ;  /* 0x000000dcd068723c */ /* 0x040ff00000001868 */
[-C--:B------:R-:W-:Y:S08]  /*bae0*/  HMMA.16816.F32 R108, R208, R222.reuse, R108 ;  /* 0x000000ded06c723c */ /* 0x080ff0000000186c */
[C---:B------:R-:W-:Y:S08]  /*baf0*/  HMMA.16816.F32 R112, R188.reuse, R222, R112 ;  /* 0x000000debc70723c */ /* 0x040ff00000001870 */
[-C--:B---3--:R-:W-:Y:S08]  /*bb00*/  HMMA.16816.F32 R116, R188, R4.reuse, R116 ;  /* 0x00000004bc74723c */ /* 0x088ff00000001874 */
[C---:B------:R-:W-:Y:S07]  /*bb10*/  HMMA.16816.F32 R120, R208.reuse, R4, R120 ;  /* 0x00000004d078723c */ /* 0x040fee0000001878 */
[----:B------:R-:W-:Y:S01]  /*bb20*/  FADD.FTZ R4, R31, R11 ;  /* 0x0000000b1f047221 */ /* 0x000fe20000010000 */
[-C--:B------:R-:W-:Y:S04]  /*bb30*/  HMMA.16816.F32 R124, R208, R6.reuse, R124 ;  /* 0x00000006d07c723c */ /* 0x080fe8000000187c */
        /* <DEDUP_REMOVED lines=16> */
[----:B------:R-:W-:Y:S01]  /*bc40*/  FADD.FTZ R4, R14, R0 ;  /* 0x000000000e047221 */ /* 0x000fe20000010000 */
[----:B------:R-:W-:Y:S01]  /*bc50*/  STL [R1], R5 ;  /* 0x0000000501007387 */ /* 0x000fe20000100800 */
[----:B------:R-:W-:Y:S02]  /*bc60*/  FADD.FTZ R3, R251, R3 ;  /* 0x00000003fb037221 */ /* 0x000fe40000010000 */
[----:B------:R-:W-:Y:S02]  /*bc70*/  FADD.FTZ R4, R133, R4 ;  /* 0x0000000485047221 */ /* 0x000fe40000010000 */
[----:B------:R-:W-:Y:S01]  /*bc80*/  FADD.FTZ R0, R139, R7 ;  /* 0x000000078b007221 */ /* 0x000fe20000010000 */
[----:B------:R-:W-:Y:S02]  /*bc90*/  MOV R139, R2 ;  /* 0x00000002008b7202 */ /* 0x000fe40000000f00 */
[----:B------:R-:W-:Y:S01]  /*bca0*/  STL [R1+0x4], R4 ;  /* 0x0000040401007387 */ /* 0x000fe20000100800 */
[----:B------:R-:W-:Y:S01]  /*bcb0*/  FADD.FTZ R0, R138, R0 ;  /* 0x000000008a007221 */ /* 0x000fe20000010000 */
[----:B------:R-:W-:Y:S02]  /*bcc0*/  MOV R138, R135 ;  /* 0x00000087008a7202 */ /* 0x000fe40000000f00 */
[----:B------:R1:W-:Y:S04]  /*bcd0*/  STL [R1+0xc], R3 ;  /* 0x00000c0301007387 */ /* 0x0003e80000100800 */
[----:B------:R2:W-:Y:S01]  /*bce0*/  STL [R1+0x8], R0 ;  /* 0x0000080001007387 */ /* 0x0005e20000100800 */
[----:B-1----:R-:W-:Y:S01]  /*bcf0*/  MOV R3, R137 ;  /* 0x0000008900037202 */ /* 0x002fe20000000f00 */
[----:B------:R-:W-:-:S05]  /*bd00*/  @P1 BRA `(.L_x_112) ;  /* 0xffffb45000001947 */ /* 0x000fca000383ffff */
.L_x_111:
[----:B-12---:R-:W2:Y:S04]  /*bd10*/  LDL.LU R0, [R1] ;  /* 0x0000000001007983 */ /* 0x006ea80000300800 */
[----:B------:R-:W3:Y:S04]  /*bd20*/  LDL.LU R4, [R1+0x4] ;  /* 0x0000040001047983 */ /* 0x000ee80000300800 */
[----:B------:R-:W4:Y:S04]  /*bd30*/  LDL.LU R8, [R1+0xc] ;  /* 0x00000c0001087983 */ /* 0x000f280000300800 */
[----:B------:R-:W4:Y:S01]  /*bd40*/  LDL.LU R5, [R1+0x8] ;  /* 0x0000080001057983 */ /* 0x000f220000300800 */
[----:B------:R-:W-:-:S02]  /*bd50*/  MOV R18, 0xff800000 ;  /* 0xff80000000127802 */ /* 0x000fc40000000f00 */
[----:B------:R-:W-:Y:S02]  /*bd60*/  MOV R19, 0xff800000 ;  /* 0xff80000000137802 */ /* 0x000fe40000000f00 */
[----:B------:R-:W-:Y:S02]  /*bd70*/  MOV R20, 0xff800000 ;  /* 0xff80000000147802 */ /* 0x000fe40000000f00 */
[----:B------:R-:W-:Y:S02]  /*bd80*/  MOV R21, 0xff800000 ;  /* 0xff80000000157802 */ /* 0x000fe40000000f00 */
[----:B------:R-:W-:Y:S01]  /*bd90*/  PLOP3.LUT P4, PT, PT, PT, PT, 0x8, 0x0 ;  /* 0x000000000000781c */ /* 0x000fe20003f8e170 */
[----:B--2---:R-:W1:Y:S04]  /*bda0*/  SHFL.BFLY PT, R11, R0, 0x2, 0x1f ;  /* 0x0c401f00000b7f89 */ /* 0x004e6800000e0000 */
[----:B---3--:R-:W2:Y:S04]  /*bdb0*/  SHFL.BFLY PT, R9, R4, 0x2, 0x1f ;  /* 0x0c401f0004097f89 */ /* 0x008ea800000e0000 */
[----:B----4-:R-:W3:Y:S04]  /*bdc0*/  SHFL.BFLY PT, R7, R8, 0x2, 0x1f ;  /* 0x0c401f0008077f89 */ /* 0x010ee800000e0000 */
[----:B------:R-:W4:Y:S01]  /*bdd0*/  SHFL.BFLY PT, R6, R5, 0x2, 0x1f ;  /* 0x0c401f0005067f89 */ /* 0x000f2200000e0000 */
[----:B-1----:R-:W-:-:S02]  /*bde0*/  FADD.FTZ R11, R11, R0 ;  /* 0x000000000b0b7221 */ /* 0x002fc40000010000 */
[----:B--2---:R-:W-:-:S03]  /*bdf0*/  FADD.FTZ R9, R9, R4 ;  /* 0x0000000409097221 */ /* 0x004fc60000010000 */
[----:B------:R-:W1:Y:S01]  /*be00*/  SHFL.BFLY PT, R0, R11, 0x1, 0x1f ;  /* 0x0c201f000b007f89 */ /* 0x000e6200000e0000 */
[----:B---3--:R-:W-:-:S03]  /*be10*/  FADD.FTZ R7, R7, R8 ;  /* 0x0000000807077221 */ /* 0x008fc60000010000 */
[----:B------:R-:W2:Y:S01]  /*be20*/  SHFL.BFLY PT, R4, R9, 0x1, 0x1f ;  /* 0x0c201f0009047f89 */ /* 0x000ea200000e0000 */
[----:B----4-:R-:W-:-:S03]  /*be30*/  FADD.FTZ R6, R6, R5 ;  /* 0x0000000506067221 */ /* 0x010fc60000010000 */
[----:B------:R-:W3:Y:S04]  /*be40*/  SHFL.BFLY PT, R3, R7, 0x1, 0x1f ;  /* 0x0c201f0007037f89 */ /* 0x000ee800000e0000 */
[----:B------:R-:W4:Y:S01]  /*be50*/  SHFL.BFLY PT, R5, R6, 0x1, 0x1f ;  /* 0x0c201f0006057f89 */ /* 0x000f2200000e0000 */
[----:B-1----:R-:W-:Y:S01]  /*be60*/  FADD.FTZ R11, R11, R0 ;  /* 0x000000000b0b7221 */ /* 0x002fe20000010000 */
[----:B------:R-:W-:Y:S01]  /*be70*/  MOV R0, RZ ;  /* 0x000000ff00007202 */ /* 0x000fe20000000f00 */
[----:B--2---:R-:W-:-:S03]  /*be80*/  FADD.FTZ R9, R9, R4 ;  /* 0x0000000409097221 */ /* 0x004fc60000010000 */
[----:B------:R-:W-:Y:S02]  /*be90*/  FSETP.NE.FTZ.AND P3, PT, R11, RZ, PT ;  /* 0x000000ff0b00720b */ /* 0x000fe40003f75000 */
[----:B------:R-:W-:Y:S01]  /*bea0*/  MOV R4, RZ ;  /* 0x000000ff00047202 */ /* 0x000fe20000000f00 */
[----:B---3--:R-:W-:Y:S01]  /*beb0*/  FADD.FTZ R7, R7, R3 ;  /* 0x0000000307077221 */ /* 0x008fe20000010000 */
[----:B------:R-:W-:Y:S02]  /*bec0*/  FSETP.NE.FTZ.AND P2, PT, R9, RZ, PT ;  /* 0x000000ff0900720b */ /* 0x000fe40003f55000 */
[----:B------:R-:W-:Y:S01]  /*bed0*/  MOV R3, RZ ;  /* 0x000000ff00037202 */ /* 0x000fe20000000f00 */
[----:B----4-:R-:W-:Y:S01]  /*bee0*/  FADD.FTZ R6, R5, R6 ;  /* 0x0000000605067221 */ /* 0x010fe20000010000 */
[----:B------:R-:W-:-:S04]  /*bef0*/  FSETP.NE.FTZ.AND P1, PT, R7, RZ, PT ;  /* 0x000000ff0700720b */ /* 0x000fc80003f35000 */
[----:B------:R-:W-:Y:S01]  /*bf00*/  FSETP.NE.FTZ.AND P0, PT, R6, RZ, PT ;  /* 0x000000ff0600720b */ /* 0x000fe20003f15000 */
[----:B------:R-:W1:Y:S08]  /*bf10*/  @P3 MUFU.RCP R0, R11 ;  /* 0x0000000b00003308 */ /* 0x000e700000001000 */
[----:B------:R-:W2:Y:S04]  /*bf20*/  @P1 MUFU.RCP R3, R7 ;  /* 0x0000000700031308 */ /* 0x000ea80000001000 */
[----:B------:R-:W-:Y:S01]  /*bf30*/  @P0 MOV R8, 0x3f317218 ;  /* 0x3f31721800080802 */ /* 0x000fe20000000f00 */
[----:B-1----:R-:W-:-:S03]  /*bf40*/  FMUL.FTZ R144, R0, R144 ;  /* 0x0000009000907220 */ /* 0x002fc60000410000 */
[----:B------:R-:W1:Y:S01]  /*bf50*/  @P2 MUFU.RCP R4, R9 ;  /* 0x0000000900042308 */ /* 0x000e620000001000 */
[C---:B------:R-:W-:Y:S02]  /*bf60*/  FMUL.FTZ R145, R0.reuse, R145 ;  /* 0x0000009100917220 */ /* 0x040fe40000410000 */
[C---:B------:R-:W-:Y:S02]  /*bf70*/  FMUL.FTZ R152, R0.reuse, R152 ;  /* 0x0000009800987220 */ /* 0x040fe40000410000 */
[C---:B------:R-:W-:Y:S02]  /*bf80*/  FMUL.FTZ R153, R0.reuse, R153 ;  /* 0x0000009900997220 */ /* 0x040fe40000410000 */
[C---:B------:R-:W-:Y:S01]  /*bf90*/  FMUL.FTZ R156, R0.reuse, R156 ;  /* 0x0000009c009c7220 */ /* 0x040fe20000410000 */
[----:B------:R-:W-:Y:S01]  /*bfa0*/  @P3 MUFU.LG2 R11, R11 ;  /* 0x0000000b000b3308 */ /* 0x000fe20000000c00 */
[C---:B------:R-:W-:Y:S02]  /*bfb0*/  FMUL.FTZ R157, R0.reuse, R157 ;  /* 0x0000009d009d7220 */ /* 0x040fe40000410000 */
[----:B------:R-:W-:-:S02]  /*bfc0*/  FMUL.FTZ R168, R0, R168 ;  /* 0x000000a800a87220 */ /* 0x000fc40000410000 */
[C---:B------:R-:W-:Y:S02]  /*bfd0*/  FMUL.FTZ R169, R0.reuse, R169 ;  /* 0x000000a900a97220 */ /* 0x040fe40000410000 */
[C---:B------:R-:W-:Y:S01]  /*bfe0*/  FMUL.FTZ R172, R0.reuse, R172 ;  /* 0x000000ac00ac7220 */ /* 0x040fe20000410000 */
[----:B------:R-:W-:Y:S01]  /*bff0*/  @P2 MUFU.LG2 R9, R9 ;  /* 0x0000000900092308 */ /* 0x000fe20000000c00 */
[C---:B------:R-:W-:Y:S02]  /*c000*/  FMUL.FTZ R173, R0.reuse, R173 ;  /* 0x000000ad00ad7220 */ /* 0x040fe40000410000 */
[C---:B------:R-:W-:Y:S02]  /*c010*/  FMUL.FTZ R184, R0.reuse, R184 ;  /* 0x000000b800b87220 */ /* 0x040fe40000410000 */
[C---:B------:R-:W-:Y:S02]  /*c020*/  FMUL.FTZ R185, R0.reuse, R185 ;  /* 0x000000b900b97220 */ /* 0x040fe40000410000 */
[C---:B------:R-:W-:Y:S01]  /*c030*/  FMUL.FTZ R192, R0.reuse, R192 ;  /* 0x000000c000c07220 */ /* 0x040fe20000410000 */
[----:B------:R-:W-:Y:S01]  /*c040*/  @P1 MUFU.LG2 R7, R7 ;  /* 0x0000000700071308 */ /* 0x000fe20000000c00 */
        /* <DEDUP_REMOVED lines=18> */
[----:B------:R-:W-:Y:S01]  /*c170*/  FMUL.FTZ R129, R0, R129 ;  /* 0x0000008100817220 */ /* 0x000fe20000410000 */
[----:B------:R-:W-:Y:S01]  /*c180*/  MOV R0, RZ ;  /* 0x000000ff00007202 */ /* 0x000fe20000000f00 */
[----:B--2---:R-:W-:-:S02]  /*c190*/  FMUL.FTZ R140, R3, R140 ;  /* 0x0000008c038c7220 */ /* 0x004fc40000410000 */
[C---:B------:R-:W-:Y:S02]  /*c1a0*/  FMUL.FTZ R141, R3.reuse, R141 ;  /* 0x0000008d038d7220 */ /* 0x040fe40000410000 */
[C---:B------:R-:W-:Y:S01]  /*c1b0*/  FMUL.FTZ R148, R3.reuse, R148 ;  /* 0x0000009403947220 */ /* 0x040fe20000410000 */
[----:B------:R-:W2:Y:S01]  /*c1c0*/  @P0 MUFU.RCP R0, R6 ;  /* 0x0000000600000308 */ /* 0x000ea20000001000 */
[C---:B------:R-:W-:Y:S02]  /*c1d0*/  FMUL.FTZ R149, R3.reuse, R149 ;  /* 0x0000009503957220 */ /* 0x040fe40000410000 */
[C---:B------:R-:W-:Y:S02]  /*c1e0*/  FMUL.FTZ R160, R3.reuse, R160 ;  /* 0x000000a003a07220 */ /* 0x040fe40000410000 */
[C---:B------:R-:W-:Y:S02]  /*c1f0*/  FMUL.FTZ R161, R3.reuse, R161 ;  /* 0x000000a103a17220 */ /* 0x040fe40000410000 */
[C---:B------:R-:W-:Y:S01]  /*c200*/  FMUL.FTZ R164, R3.reuse, R164 ;  /* 0x000000a403a47220 */ /* 0x040fe20000410000 */
[----:B------:R-:W3:Y:S01]  /*c210*/  @P0 MUFU.LG2 R6, R6 ;  /* 0x0000000600060308 */ /* 0x000ee20000000c00 */
        /* <DEDUP_REMOVED lines=25> */
[----:B------:R-:W-:Y:S01]  /*c3b0*/  @P2 MOV R3, 0x3f317218 ;  /* 0x3f31721800032802 */ /* 0x000fe20000000f00 */
[----:B-1----:R-:W-:-:S02]  /*c3c0*/  FMUL.FTZ R146, R4, R146 ;  /* 0x0000009204927220 */ /* 0x002fc40000410000 */
        /* <DEDUP_REMOVED lines=30> */
[----:B------:R-:W-:Y:S01]  /*c5b0*/  FMUL.FTZ R131, R4, R131 ;  /* 0x0000008304837220 */ /* 0x000fe20000410000 */
[----:B------:R-:W-:Y:S01]  /*c5c0*/  @P3 MOV R4, 0x3f317218 ;  /* 0x3f31721800043802 */ /* 0x000fe20000000f00 */
[C---:B--2---:R-:W-:Y:S02]  /*c5d0*/  FMUL.FTZ R142, R0.reuse, R142 ;  /* 0x0000008e008e7220 */ /* 0x044fe40000410000 */
        /* <DEDUP_REMOVED lines=30> */
[----:B------:R-:W-:Y:S01]  /*c7c0*/  FMUL.FTZ R127, R0, R127 ;  /* 0x0000007f007f7220 */ /* 0x000fe20000410000 */
[----:B------:R-:W-:Y:S01]  /*c7d0*/  @P1 MOV R0, 0x3f317218 ;  /* 0x3f31721800001802 */ /* 0x000fe20000000f00 */
[----:B------:R-:W-:Y:S02]  /*c7e0*/  @P2 FMUL.FTZ R5, R3, c[0x0][0x2d0] ;  /* 0x0000b40003052a20 */ /* 0x000fe40000410000 */
[----:B------:R-:W-:Y:S02]  /*c7f0*/  @P3 FMUL.FTZ R10, R4, c[0x0][0x2d0] ;  /* 0x0000b400040a3a20 */ /* 0x000fe40000410000 */
[----:B------:R-:W-:-:S02]  /*c800*/  @P1 FMUL.FTZ R3, R0, c[0x0][0x2d0] ;  /* 0x0000b40000031a20 */ /* 0x000fc40000410000 */
[----:B------:R-:W-:Y:S02]  /*c810*/  @P3 FMUL.FTZ R11, R11, 0.69314718246459960938 ;  /* 0x3f3172180b0b3820 */ /* 0x000fe40000410000 */
[----:B------:R-:W-:Y:S02]  /*c820*/  @P2 FMUL.FTZ R9, R9, 0.69314718246459960938 ;  /* 0x3f31721809092820 */ /* 0x000fe40000410000 */
[----:B------:R-:W-:Y:S02]  /*c830*/  @P1 FMUL.FTZ R7, R7, 0.69314718246459960938 ;  /* 0x3f31721807071820 */ /* 0x000fe40000410000 */
[----:B---3--:R-:W-:Y:S02]  /*c840*/  @P0 FMUL.FTZ R4, R6, 0.69314718246459960938 ;  /* 0x3f31721806040820 */ /* 0x008fe40000410000 */
[----:B------:R-:W-:Y:S02]  /*c850*/  @P0 FMUL.FTZ R0, R8, c[0x0][0x2d0] ;  /* 0x0000b40008000a20 */ /* 0x000fe40000410000 */
[----:B------:R-:W-:-:S02]  /*c860*/  @P3 FFMA.FTZ R18, R10, R137, R11 ;  /* 0x000000890a123223 */ /* 0x000fc4000001000b */
[----:B------:R-:W-:Y:S02]  /*c870*/  @P2 FFMA.FTZ R19, R5, R136, R9 ;  /* 0x0000008805132223 */ /* 0x000fe40000010009 */
[----:B-----5:R-:W-:Y:S02]  /*c880*/  @P1 FFMA.FTZ R20, R3, R135, R7 ;  /* 0x0000008703141223 */ /* 0x020fe40000010007 */
[----:B------:R-:W-:Y:S02]  /*c890*/  @P0 FFMA.FTZ R21, R0, R2, R4 ;  /* 0x0000000200150223 */ /* 0x000fe40000010004 */
.L_x_95:
[----:B------:R-:W-:Y:S05]  /*c8a0*/  @P4 BRA `(.L_x_113) ;  /* 0x0000209000004947 */ /* 0x000fea0003800000 */
[----:B------:R-:W1:Y:S01]  /*c8b0*/  S2R R16, SR_TID.X ;  /* 0x0000000000107919 */ /* 0x000e620000002100 */
[----:B------:R-:W-:Y:S01]  /*c8c0*/  ULDC.64 UR4, c[0x0][0x4d0] ;  /* 0x0001340000047ab9 */ /* 0x000fe20000000a00 */
[----:B------:R-:W-:Y:S01]  /*c8d0*/  IMAD R4, RZ, RZ, -UR11 ;  /* 0x8000000bff047e24 */ /* 0x000fe2000f8e02ff */
[----:B------:R-:W-:Y:S01]  /*c8e0*/  UIMAD.WIDE.U32 UR8, UR11, UR4, URZ ;  /* 0x000000040b0872a5 */ /* 0x000fe2000f8e003f */
[----:B------:R-:W2:Y:S01]  /*c8f0*/  S2R R11, SR_CTAID.Y ;  /* 0x00000000000b7919 */ /* 0x000ea20000002600 */
[----:B------:R-:W-:Y:S01]  /*c900*/  USHF.R.S32.HI UR6, URZ, 0x1f, UR11 ;  /* 0x0000001f3f067899 */ /* 0x000fe2000801140b */
[----:B------:R-:W-:Y:S01]  /*c910*/  MOV R24, c[0x0][0x4e8] ;  /* 0x00013a0000187a02 */ /* 0x000fe20000000f00 */
[----:B------:R-:W-:Y:S01]  /*c920*/  BSSY B0, `(.L_x_114) ;  /* 0x00000db000007945 */ /* 0x000fe20003800000 */
[----:B------:R-:W3:Y:S01]  /*c930*/  S2R R9, SR_CTAID.Z ;  /* 0x0000000000097919 */ /* 0x000ee20000002700 */
[----:B------:R-:W-:Y:S01]  /*c940*/  IMAD.U32 R3, RZ, RZ, UR9 ;  /* 0x00000009ff037e24 */ /* 0x000fe2000f8e00ff */
[----:B------:R-:W-:Y:S01]  /*c950*/  UIMAD UR7, UR6, UR4, URZ ;  /* 0x00000004060772a4 */ /* 0x000fe2000f8e023f */
[----:B------:R-:W-:Y:S01]  /*c960*/  IMAD.U32 R2, RZ, RZ, UR8 ;  /* 0x00000008ff027e24 */ /* 0x000fe2000f8e00ff */
[----:B------:R-:W4:Y:S04]  /*c970*/  S2R R15, SR_CTAID.X ;  /* 0x00000000000f7919 */ /* 0x000f280000002500 */
[----:B------:R-:W-:Y:S01]  /*c980*/  BAR.SYNC.DEFER_BLOCKING 0x1, 0x80 ;  /* 0x0042000000007b1d */ /* 0x000fe20000010000 */
[----:B------:R-:W-:Y:S01]  /*c990*/  UIMAD UR5, UR11, UR5, UR7 ;  /* 0x000000050b0572a4 */ /* 0x000fe2000f8e0207 */
[C---:B------:R-:W-:Y:S01]  /*c9a0*/  ISETP.NE.AND P0, PT, R24.reuse, 0x1, PT ;  /* 0x000000011800780c */ /* 0x040fe20003f05270 */
[----:B------:R-:W-:-:S02]  /*c9b0*/  IMAD R24, R24, c[0x0][0x388], RZ ;  /* 0x0000e20018187a24 */ /* 0x000fc400078e02ff */
[----:B------:R-:W-:Y:S01]  /*c9c0*/  UIADD3 UR5, UR9, UR5, URZ ;  /* 0x0000000509057290 */ /* 0x000fe2000fffe03f */
[----:B-1----:R-:W-:-:S05]  /*c9d0*/  SHF.R.S32.HI R6, RZ, 0x1f, R16 ;  /* 0x0000001fff067819 */ /* 0x002fca0000011410 */
[----:B------:R-:W-:Y:S01]  /*c9e0*/  IMAD.U32 R5, RZ, RZ, UR5 ;  /* 0x00000005ff057e24 */ /* 0x000fe2000f8e00ff */
[-C--:B------:R-:W-:Y:S01]  /*c9f0*/  LEA.HI R0, R6, R16.reuse, RZ, 0x2 ;  /* 0x0000001006007211 */ /* 0x080fe200078f10ff */
[----:B--2---:R-:W-:Y:S01]  /*ca00*/  IMAD R12, R4, c[0x0][0x550], R11 ;  /* 0x00015400040c7a24 */ /* 0x004fe200078e020b */
[-C--:B------:R-:W-:Y:S01]  /*ca10*/  LEA.HI R6, R6, R16.reuse, RZ, 0x5 ;  /* 0x0000001006067211 */ /* 0x080fe200078f28ff */
[----:B------:R-:W-:Y:S01]  /*ca20*/  IMAD.MOV.U32 R4, RZ, RZ, R2 ;  /* 0x000000ffff047224 */ /* 0x000fe200078e0002 */
[----:B------:R-:W-:Y:S01]  /*ca30*/  LOP3.LUT R0, R0, 0xfffffffc, RZ, 0xc0, !PT ;  /* 0xfffffffc00007812 */ /* 0x000fe200078ec0ff */
[----:B------:R-:W-:Y:S01]  /*ca40*/  ULDC.64 UR4, c[0x0][0x438] ;  /* 0x00010e0000047ab9 */ /* 0x000fe20000000a00 */
[----:B------:R-:W-:Y:S01]  /*ca50*/  LOP3.LUT R7, R6, 0xffffffe0, RZ, 0xc0, !PT ;  /* 0xffffffe006077812 */ /* 0x000fe200078ec0ff */
[----:B------:R-:W-:Y:S01]  /*ca60*/  UIMAD UR6, UR6, UR4, URZ ;  /* 0x00000004060672a4 */ /* 0x000fe2000f8e023f */
[----:B------:R-:W-:Y:S01]  /*ca70*/  IADD3 R0, -R0, R16, RZ ;  /* 0x0000001000007210 */ /* 0x000fe20007ffe1ff */
[----:B------:R-:W-:Y:S01]  /*ca80*/  UIMAD.WIDE.U32 UR8, UR11, UR4, URZ ;  /* 0x000000040b0872a5 */ /* 0x000fe2000f8e003f */
[--C-:B------:R-:W-:Y:S01]  /*ca90*/  SHF.R.S32.HI R8, RZ, 0x5, R6.reuse ;  /* 0x00000005ff087819 */ /* 0x100fe20000011406 */
[----:B------:R-:W-:Y:S01]  /*caa0*/  IMAD.IADD R16, R16, 0x1, -R7 ;  /* 0x0000000110107824 */ /* 0x000fe200078e0a07 */
[----:B------:R-:W-:Y:S01]  /*cab0*/  LEA.HI R3, R0, R0, RZ, 0x1 ;  /* 0x0000000000037211 */ /* 0x000fe200078f08ff */
[----:B------:R-:W-:Y:S01]  /*cac0*/  UIMAD UR4, UR11, UR5, UR6 ;  /* 0x000000050b0472a4 */ /* 0x000fe2000f8e0206 */
[----:B------:R-:W-:Y:S01]  /*cad0*/  SHF.R.S32.HI R2, RZ, 0x1f, R6 ;  /* 0x0000001fff027819 */ /* 0x000fe20000011406 */
[----:B---3--:R-:W-:Y:S01]  /*cae0*/  IMAD.WIDE.U32 R4, R9, c[0x0][0x4d8], R4 ;  /* 0x0001360009047a25 */ /* 0x008fe200078e0004 */
[----:B------:R-:W-:Y:S01]  /*caf0*/  LOP3.LUT R7, R3, 0x1ffffffe, RZ, 0xc0, !PT ;  /* 0x1ffffffe03077812 */ /* 0x000fe200078ec0ff */
[----:B------:R-:W-:Y:S01]  /*cb00*/  UIADD3 UR4, UR9, UR4, URZ ;  /* 0x0000000409047290 */ /* 0x000fe2000fffe03f */
[----:B------:R-:W-:-:S02]  /*cb10*/  LEA.HI R2, R2, R8, RZ, 0x2 ;  /* 0x0000000802027211 */ /* 0x000fc400078f10ff */
[----:B------:R-:W-:Y:S01]  /*cb20*/  IADD3 R7, R0, -R7, RZ ;  /* 0x8000000700077210 */ /* 0x000fe20007ffe0ff */
[----:B------:R-:W-:Y:S01]  /*cb30*/  IMAD.SHL.U32 R0, R3, 0x20, RZ ;  /* 0x0000002003007824 */ /* 0x000fe200078e00ff */
[----:B------:R-:W-:Y:S02]  /*cb40*/  SHF.R.S32.HI R3, RZ, 0x1f, R16 ;  /* 0x0000001fff037819 */ /* 0x000fe40000011410 */
[----:B------:R-:W-:Y:S02]  /*cb50*/  LOP3.LUT R2, R2, 0xffffffc, RZ, 0xc0, !PT ;  /* 0x0ffffffc02027812 */ /* 0x000fe400078ec0ff */
[----:B------:R-:W-:Y:S01]  /*cb60*/  LEA.HI R17, R3, R16, RZ, 0x2 ;  /* 0x0000001003117211 */ /* 0x000fe200078f10ff */
[----:B------:R-:W-:Y:S01]  /*cb70*/  IMAD.U32 R3, RZ, RZ, UR9 ;  /* 0x00000009ff037e24 */ /* 0x000fe2000f8e00ff */
[----:B------:R-:W-:Y:S01]  /*cb80*/  LOP3.LUT R0, R0, 0xffffffc0, RZ, 0xc0, !PT ;  /* 0xffffffc000007812 */ /* 0x000fe200078ec0ff */
[----:B------:R-:W-:Y:S01]  /*cb90*/  IMAD.IADD R8, R8, 0x1, -R2 ;  /* 0x0000000108087824 */ /* 0x000fe200078e0a02 */
[----:B------:R-:W-:Y:S01]  /*cba0*/  SHF.R.S32.HI R6, RZ, 0x2, R17 ;  /* 0x00000002ff067819 */ /* 0x000fe20000011411 */
[----:B------:R-:W-:Y:S01]  /*cbb0*/  IMAD.U32 R2, RZ, RZ, UR8 ;  /* 0x00000008ff027e24 */ /* 0x000fe2000f8e00ff */
[----:B------:R-:W-:Y:S01]  /*cbc0*/  SHF.R.S32.HI R10, RZ, 0x1f, R9 ;  /* 0x0000001fff0a7819 */ /* 0x000fe20000011409 */
[----:B------:R-:W-:Y:S01]  /*cbd0*/  IMAD R7, R7, 0x8, R0 ;  /* 0x0000000807077824 */ /* 0x000fe200078e0200 */
[----:B------:R-:W-:Y:S01]  /*cbe0*/  MOV R3, UR4 ;  /* 0x0000000400037c02 */ /* 0x000fe20008000f00 */
[----:B------:R-:W-:Y:S01]  /*cbf0*/  IMAD R14, R8, 0x10, R6 ;  /* 0x00000010080e7824 */ /* 0x000fe200078e0206 */
[----:B------:R-:W-:Y:S01]  /*cc00*/  LOP3.LUT P1, RZ, R16, 0x3, RZ, 0xc0, !PT ;  /* 0x0000000310ff7812 */ /* 0x000fe2000782c0ff */
[----:B------:R-:W-:-:S02]  /*cc10*/  IMAD R0, R10, c[0x0][0x4d8], RZ ;  /* 0x000136000a007a24 */ /* 0x000fc400078e02ff */
[----:B------:R-:W-:Y:S01]  /*cc20*/  IMAD R6, R10, c[0x0][0x440], RZ ;  /* 0x000110000a067a24 */ /* 0x000fe200078e02ff */
[----:B------:R-:W-:Y:S01]  /*cc30*/  IADD3 R8, R14, R7, RZ ;  /* 0x000000070e087210 */ /* 0x000fe20007ffe0ff */
[C---:B------:R-:W-:Y:S02]  /*cc40*/  IMAD R0, R9.reuse, c[0x0][0x4dc], R0 ;  /* 0x0001370009007a24 */ /* 0x040fe400078e0200 */
[----:B------:R-:W-:Y:S02]  /*cc50*/  IMAD R6, R9, c[0x0][0x444], R6 ;  /* 0x0001110009067a24 */ /* 0x000fe400078e0206 */
[----:B----4-:R-:W-:Y:S02]  /*cc60*/  IMAD R8, R15, 0x80, R8 ;  /* 0x000000800f087824 */ /* 0x010fe400078e0208 */
[----:B------:R-:W-:-:S04]  /*cc70*/  IMAD.WIDE.U32 R2, R9, c[0x0][0x440], R2 ;  /* 0x0001100009027a25 */ /* 0x000fc800078e0002 */
[----:B------:R-:W-:-:S04]  /*cc80*/  @P0 IMAD.HI.U32 R11, R8, c[0x0][0x4ec], RZ ;  /* 0x00013b00080b0a27 */ /* 0x000fc800078e00ff */
[----:B------:R-:W-:Y:S01]  /*cc90*/  IMAD.IADD R5, R5, 0x1, R0 ;  /* 0x0000000105057824 */ /* 0x000fe200078e0200 */
[----:B------:R-:W-:Y:S01]  /*cca0*/  SHF.R.S32.HI R0, RZ, 0x1f, R12 ;  /* 0x0000001fff007819 */ /* 0x000fe2000001140c */
[----:B------:R-:W-:Y:S01]  /*ccb0*/  IMAD.IADD R3, R3, 0x1, R6 ;  /* 0x0000000103037824 */ /* 0x000fe200078e0206 */
[----:B------:R-:W-:Y:S01]  /*ccc0*/  MOV R6, R8 ;  /* 0x0000000800067202 */ /* 0x000fe20000000f00 */
[----:B------:R-:W-:Y:S01]  /*ccd0*/  @P0 IMAD.HI.U32 R10, R8, c[0x0][0x4ec], RZ ;  /* 0x00013b00080a0a27 */ /* 0x000fe200078e00ff */
[----:B------:R-:W-:-:S03]  /*cce0*/  @P0 SHF.R.U32.HI R6, RZ, c[0x0][0x4f0], R11 ;  /* 0x00013c00ff060a19 */ /* 0x000fc6000001160b */
[----:B------:R-:W-:Y:S01]  /*ccf0*/  IMAD.MOV.U32 R7, RZ, RZ, R8 ;  /* 0x000000ffff077224 */ /* 0x000fe200078e0008 */
[----:B------:R-:W-:Y:S01]  /*cd00*/  @P0 SHF.R.U32.HI R7, RZ, c[0x0][0x4f0], R10 ;  /* 0x00013c00ff070a19 */ /* 0x000fe2000001160a */
[C---:B------:R-:W-:Y:S02]  /*cd10*/  IMAD R9, R0.reuse, c[0x0][0x448], RZ ;  /* 0x0001120000097a24 */ /* 0x040fe400078e02ff */
[----:B------:R-:W-:Y:S02]  /*cd20*/  IMAD R0, R0, c[0x0][0x4e0], RZ ;  /* 0x0001380000007a24 */ /* 0x000fe400078e02ff */
[----:B------:R-:W-:Y:S02]  /*cd30*/  IMAD.MOV R10, RZ, RZ, -R6 ;  /* 0x000000ffff0a7224 */ /* 0x000fe400078e0a06 */
[C---:B------:R-:W-:Y:S01]  /*cd40*/  IMAD R11, R12.reuse, c[0x0][0x44c], R9 ;  /* 0x000113000c0b7a24 */ /* 0x040fe200078e0209 */
[----:B------:R-:W-:Y:S01]  /*cd50*/  SHF.R.S32.HI R9, RZ, 0x1f, R7 ;  /* 0x0000001fff097819 */ /* 0x000fe20000011407 */
[----:B------:R-:W-:-:S02]  /*cd60*/  IMAD R13, R12, c[0x0][0x4e4], R0 ;  /* 0x000139000c0d7a24 */ /* 0x000fc400078e0200 */
[----:B------:R-:W-:-:S04]  /*cd70*/  IMAD.WIDE.U32 R4, R12, c[0x0][0x4e0], R4 ;  /* 0x000138000c047a25 */ /* 0x000fc800078e0004 */
[----:B------:R-:W-:Y:S01]  /*cd80*/  IMAD R0, R10, c[0x0][0x4e8], R8 ;  /* 0x00013a000a007a24 */ /* 0x000fe200078e0208 */
[----:B------:R-:W-:Y:S01]  /*cd90*/  SHF.R.S32.HI R10, RZ, 0x1f, R6 ;  /* 0x0000001fff0a7819 */ /* 0x000fe20000011406 */
[----:B------:R-:W-:Y:S01]  /*cda0*/  IMAD R9, R9, c[0x0][0x430], RZ ;  /* 0x00010c0009097a24 */ /* 0x000fe200078e02ff */
[----:B------:R-:W-:Y:S01]  /*cdb0*/  IADD3 R4, P0, R6, R4, RZ ;  /* 0x0000000406047210 */ /* 0x000fe20007f1e0ff */
[----:B------:R-:W-:Y:S01]  /*cdc0*/  IMAD.WIDE.U32 R2, R12, c[0x0][0x448], R2 ;  /* 0x000112000c027a25 */ /* 0x000fe200078e0002 */
[----:B------:R-:W-:Y:S02]  /*cdd0*/  SHF.R.S32.HI R6, RZ, 0x1f, R0 ;  /* 0x0000001fff067819 */ /* 0x000fe40000011400 */
[----:B------:R-:W-:Y:S01]  /*cde0*/  IADD3.X R5, R10, R5, R13, P0, !PT ;  /* 0x000000050a057210 */ /* 0x000fe200007fe40d */
[----:B------:R-:W-:Y:S01]  /*cdf0*/  IMAD R10, R7, c[0x0][0x434], R9 ;  /* 0x00010d00070a7a24 */ /* 0x000fe200078e0209 */
[----:B------:R-:W-:Y:S01]  /*ce00*/  IADD3 R3, R3, R11, RZ ;  /* 0x0000000b03037210 */ /* 0x000fe20007ffe0ff */
[----:B------:R-:W-:-:S02]  /*ce10*/  IMAD R9, R6, c[0x0][0x4c8], RZ ;  /* 0x0001320006097a24 */ /* 0x000fc400078e02ff */
[----:B------:R-:W-:Y:S02]  /*ce20*/  IMAD.MOV R6, RZ, RZ, -R7 ;  /* 0x000000ffff067224 */ /* 0x000fe400078e0a07 */
[----:B------:R-:W-:-:S04]  /*ce30*/  IMAD.WIDE.U32 R4, R0, c[0x0][0x4c8], R4 ;  /* 0x0001320000047a25 */ /* 0x000fc800078e0004 */
[----:B------:R-:W-:Y:S02]  /*ce40*/  IMAD R0, R0, c[0x0][0x4cc], R9 ;  /* 0x0001330000007a24 */ /* 0x000fe400078e0209 */
[----:B------:R-:W-:Y:S01]  /*ce50*/  IMAD R13, R6, c[0x0][0x4e8], R8 ;  /* 0x00013a00060d7a24 */ /* 0x000fe200078e0208 */
[C---:B------:R-:W-:Y:S01]  /*ce60*/  LEA R6, P0, R4.reuse, c[0x0][0x4a8], 0x2 ;  /* 0x00012a0004067a11 */ /* 0x040fe200078010ff */
[----:B------:R-:W-:Y:S01]  /*ce70*/  IMAD.WIDE.U32 R2, R7, c[0x0][0x430], R2 ;  /* 0x00010c0007027a25 */ /* 0x000fe200078e0002 */
[----:B------:R-:W-:Y:S02]  /*ce80*/  IADD3 R0, R5, R0, RZ ;  /* 0x0000000005007210 */ /* 0x000fe40007ffe0ff */
[----:B------:R-:W-:Y:S01]  /*ce90*/  SHF.R.S32.HI R7, RZ, 0x1f, R13 ;  /* 0x0000001fff077819 */ /* 0x000fe2000001140d */
[----:B------:R-:W-:Y:S01]  /*cea0*/  IMAD.IADD R3, R3, 0x1, R10 ;  /* 0x0000000103037824 */ /* 0x000fe200078e020a */
[----:B------:R-:W-:Y:S01]  /*ceb0*/  LEA.HI.X R0, R4, c[0x0][0x4ac], R0, 0x2, P0 ;  /* 0x00012b0004007a11 */ /* 0x000fe200000f1400 */
[----:B------:R-:W-:Y:S01]  /*cec0*/  IMAD R12, R15, 0x80, R14 ;  /* 0x000000800f0c7824 */ /* 0x000fe200078e020e */
[----:B------:R-:W-:Y:S01]  /*ced0*/  SHFL.IDX PT, R4, R6, RZ, 0x1c1f ;  /* 0x001c1fff06047589 */ /* 0x000fe200000e0000 */
[----:B------:R-:W-:-:S02]  /*cee0*/  IMAD R7, R7, c[0x0][0x428], RZ ;  /* 0x00010a0007077a24 */ /* 0x000fc400078e02ff */
[C---:B------:R-:W-:Y:S01]  /*cef0*/  IMAD.WIDE.U32 R2, R13.reuse, c[0x0][0x428], R2 ;  /* 0x00010a000d027a25 */ /* 0x040fe200078e0002 */
[----:B------:R-:W1:Y:S01]  /*cf00*/  SHFL.IDX PT, R5, R0, RZ, 0x1c1f ;  /* 0x001c1fff00057589 */ /* 0x000e6200000e0000 */
[C---:B------:R-:W-:Y:S02]  /*cf10*/  IADD3 R14, R12.reuse, 0x40, RZ ;  /* 0x000000400c0e7810 */ /* 0x040fe40007ffe0ff */
[----:B------:R-:W-:Y:S01]  /*cf20*/  IMAD R15, R13, c[0x0][0x42c], R7 ;  /* 0x00010b000d0f7a24 */ /* 0x000fe200078e0207 */
[----:B------:R-:W-:Y:S01]  /*cf30*/  SHFL.IDX PT, R10, R6, 0x1, 0x1c1f ;  /* 0x003c1f00060a7f89 */ /* 0x000fe200000e0000 */
[C---:B------:R-:W-:Y:S02]  /*cf40*/  IADD3 R13, R12.reuse, 0x48, RZ ;  /* 0x000000480c0d7810 */ /* 0x040fe40007ffe0ff */
[-C--:B------:R-:W-:Y:S01]  /*cf50*/  ISETP.GE.OR P4, PT, R12, R24.reuse, P1 ;  /* 0x000000180c00720c */ /* 0x080fe20000f86670 */
[----:B------:R-:W2:Y:S01]  /*cf60*/  SHFL.IDX PT, R11, R0, 0x1, 0x1c1f ;  /* 0x003c1f00000b7f89 */ /* 0x000ea200000e0000 */
[-C--:B------:R-:W-:Y:S01]  /*cf70*/  ISETP.GE.OR P2, PT, R14, R24.reuse, P1 ;  /* 0x000000180e00720c */ /* 0x080fe20000f46670 */
[----:B------:R-:W-:Y:S01]  /*cf80*/  IMAD.IADD R3, R3, 0x1, R15 ;  /* 0x0000000103037824 */ /* 0x000fe200078e020f */
[----:B------:R-:W-:Y:S01]  /*cf90*/  LEA R23, P0, R2, c[0x0][0x400], 0x2 ;  /* 0x0001000002177a11 */ /* 0x000fe200078010ff */
[----:B------:R-:W-:Y:S01]  /*cfa0*/  SHFL.IDX PT, R8, R6, 0x2, 0x1c1f ;  /* 0x005c1f0006087f89 */ /* 0x000fe200000e0000 */
[----:B------:R-:W-:-:S02]  /*cfb0*/  ISETP.GE.AND P5, PT, R14, R24, PT ;  /* 0x000000180e00720c */ /* 0x000fc40003fa6270 */
[----:B------:R-:W-:Y:S01]  /*cfc0*/  LEA.HI.X R22, R2, c[0x0][0x404], R3, 0x2, P0 ;  /* 0x0001010002167a11 */ /* 0x000fe200000f1403 */
[----:B------:R-:W3:Y:S01]  /*cfd0*/  SHFL.IDX PT, R9, R0, 0x2, 0x1c1f ;  /* 0x005c1f0000097f89 */ /* 0x000ee200000e0000 */
[----:B------:R-:W-:-:S03]  /*cfe0*/  ISETP.GE.AND P6, PT, R13, R24, PT ;  /* 0x000000180d00720c */ /* 0x000fc60003fc6270 */
[----:B------:R-:W-:Y:S04]  /*cff0*/  SHFL.IDX PT, R6, R6, 0x3, 0x1c1f ;  /* 0x007c1f0006067f89 */ /* 0x000fe800000e0000 */
[----:B------:R4:W5:Y:S04]  /*d000*/  SHFL.IDX PT, R7, R0, 0x3, 0x1c1f ;  /* 0x007c1f0000077f89 */ /* 0x00096800000e0000 */
[----:B-1----:R1:W-:Y:S04]  /*d010*/  @!P4 ST.E [R4.64], R18 ;  /* 0x000000120400c985 */ /* 0x0023e8000c101912 */
[----:B------:R1:W1:Y:S04]  /*d020*/  SHFL.IDX PT, R2, R23, RZ, 0x1c1f ;  /* 0x001c1fff17027589 */ /* 0x00026800000e0000 */
[----:B------:R1:W1:Y:S01]  /*d030*/  SHFL.IDX PT, R3, R22, RZ, 0x1c1f ;  /* 0x001c1fff16037589 */ /* 0x00026200000e0000 */
[----:B----4-:R-:W-:-:S04]  /*d040*/  IADD3 R0, R12, 0x8, RZ ;  /* 0x000000080c007810 */ /* 0x010fc80007ffe0ff */
[CC--:B------:R-:W-:Y:S02]  /*d050*/  ISETP.GE.OR P3, PT, R0.reuse, R24.reuse, P1 ;  /* 0x000000180000720c */ /* 0x0c0fe40000f66670 */
[-C--:B------:R-:W-:Y:S02]  /*d060*/  ISETP.GE.OR P1, PT, R13, R24.reuse, P1 ;  /* 0x000000180d00720c */ /* 0x080fe40000f26670 */
[----:B------:R-:W-:Y:S02]  /*d070*/  ISETP.GE.AND P0, PT, R0, R24, PT ;  /* 0x000000180000720c */ /* 0x000fe40003f06270 */
[----:B------:R-:W-:-:S04]  /*d080*/  LOP3.LUT R0, R17, 0x7ffffffc, RZ, 0xc0, !PT ;  /* 0x7ffffffc11007812 */ /* 0x000fc800078ec0ff */
[----:B------:R-:W-:-:S03]  /*d090*/  IADD3 R0, R16, -R0, RZ ;  /* 0x8000000010007210 */ /* 0x000fc60007ffe0ff */
[----:B--2---:R2:W-:Y:S02]  /*d0a0*/  @!P3 ST.E [R10.64], R19 ;  /* 0x000000130a00b985 */ /* 0x0045e4000c101912 */
[----:B------:R-:W-:Y:S02]  /*d0b0*/  IMAD.SHL.U32 R0, R0, 0x2, RZ ;  /* 0x0000000200007824 */ /* 0x000fe400078e00ff */
[----:B---3--:R2:W-:Y:S04]  /*d0c0*/  @!P2 ST.E [R8.64], R20 ;  /* 0x000000140800a985 */ /* 0x0085e8000c101912 */
[----:B-----5:R2:W-:Y:S01]  /*d0d0*/  @!P1 ST.E [R6.64], R21 ;  /* 0x0000001506009985 */ /* 0x0205e2000c101912 */
[----:B------:R-:W-:-:S13]  /*d0e0*/  ISETP.GE.AND P1, PT, R12, R24, PT ;  /* 0x000000180c00720c */ /* 0x000fda0003f26270 */
[----:B------:R-:W-:Y:S05]  /*d0f0*/  @P1 BRA `(.L_x_115) ;  /* 0x000005d000001947 */ /* 0x000fea0003800000 */
[C---:B-1----:R-:W-:Y:S02]  /*d100*/  IADD3 R4, R0.reuse, 0x8, RZ ;  /* 0x0000000800047810 */ /* 0x042fe40007ffe0ff */
[----:B------:R-:W-:Y:S02]  /*d110*/  IADD3 R5, R0, 0x10, RZ ;  /* 0x0000001000057810 */ /* 0x000fe40007ffe0ff */
[----:B------:R-:W-:Y:S02]  /*d120*/  ISETP.GE.AND P3, PT, R4, c[0x0][0x3c8], PT ;  /* 0x0000f20004007a0c */ /* 0x000fe40003f66270 */
[----:B------:R-:W-:Y:S02]  /*d130*/  ISETP.GE.AND P2, PT, R5, c[0x0][0x3c8], PT ;  /* 0x0000f20005007a0c */ /* 0x000fe40003f46270 */
[C---:B------:R-:W-:Y:S02]  /*d140*/  ISETP.GE.AND P4, PT, R0.reuse, c[0x0][0x3c8], PT ;  /* 0x0000f20000007a0c */ /* 0x040fe40003f86270 */
[----:B--2---:R-:W-:-:S02]  /*d150*/  IADD3 R8, R0, 0x18, RZ ;  /* 0x0000001800087810 */ /* 0x004fc40007ffe0ff */
[----:B------:R-:W-:Y:S02]  /*d160*/  IADD3 R10, R0, 0x38, RZ ;  /* 0x00000038000a7810 */ /* 0x000fe40007ffe0ff */
[----:B------:R-:W-:-:S03]  /*d170*/  ISETP.GE.AND P1, PT, R8, c[0x0][0x3c8], PT ;  /* 0x0000f20008007a0c */ /* 0x000fc60003f26270 */
[----:B------:R-:W-:Y:S02]  /*d180*/  @!P3 LEA.HI R4, R4, R4, RZ, 0x1 ;  /* 0x000000040404b211 */ /* 0x000fe400078f08ff */
[----:B------:R-:W-:Y:S02]  /*d190*/  @!P2 LEA.HI R9, R5, R5, RZ, 0x1 ;  /* 0x000000050509a211 */ /* 0x000fe400078f08ff */
[----:B------:R-:W-:Y:S01]  /*d1a0*/  @!P3 LOP3.LUT R4, R4, 0xfffffffe, RZ, 0xc0, !PT ;  /* 0xfffffffe0404b812 */ /* 0x000fe200078ec0ff */
[----:B------:R-:W-:Y:S01]  /*d1b0*/  @!P4 IMAD.WIDE R6, R0, 0x4, R2 ;  /* 0x000000040006c825 */ /* 0x000fe200078e0202 */
[----:B------:R-:W-:-:S03]  /*d1c0*/  @!P2 LOP3.LUT R9, R9, 0xfffffffe, RZ, 0xc0, !PT ;  /* 0xfffffffe0909a812 */ /* 0x000fc600078ec0ff */
[----:B------:R-:W-:Y:S01]  /*d1d0*/  @!P3 IMAD.WIDE R4, R4, 0x4, R2 ;  /* 0x000000040404b825 */ /* 0x000fe200078e0202 */
[----:B------:R1:W-:Y:S01]  /*d1e0*/  @!P4 ST.E.64 [R6.64], R144 ;  /* 0x000000900600c985 */ /* 0x0003e2000c101b12 */
[----:B------:R-:W-:-:S03]  /*d1f0*/  @!P1 LEA.HI R8, R8, R8, RZ, 0x1 ;  /* 0x0000000808089211 */ /* 0x000fc600078f08ff */
[----:B------:R2:W-:Y:S01]  /*d200*/  @!P3 ST.E.64 [R4.64], R152 ;  /* 0x000000980400b985 */ /* 0x0005e2000c101b12 */
[----:B------:R-:W-:Y:S02]  /*d210*/  @!P1 LOP3.LUT R8, R8, 0xfffffffe, RZ, 0xc0, !PT ;  /* 0xfffffffe08089812 */ /* 0x000fe400078ec0ff */
[C---:B-1----:R-:W-:Y:S02]  /*d220*/  IADD3 R7, R0.reuse, 0x20, RZ ;  /* 0x0000002000077810 */ /* 0x042fe40007ffe0ff */
[C---:B------:R-:W-:Y:S01]  /*d230*/  IADD3 R6, R0.reuse, 0x28, RZ ;  /* 0x0000002800067810 */ /* 0x040fe20007ffe0ff */
[----:B--2---:R-:W-:Y:S01]  /*d240*/  @!P2 IMAD.WIDE R4, R9, 0x4, R2 ;  /* 0x000000040904a825 */ /* 0x004fe200078e0202 */
[----:B------:R-:W-:Y:S02]  /*d250*/  IADD3 R9, R0, 0x30, RZ ;  /* 0x0000003000097810 */ /* 0x000fe40007ffe0ff */
[----:B------:R-:W-:Y:S02]  /*d260*/  ISETP.GE.AND P4, PT, R7, c[0x0][0x3c8], PT ;  /* 0x0000f20007007a0c */ /* 0x000fe40003f86270 */
[----:B------:R1:W-:Y:S01]  /*d270*/  @!P2 ST.E.64 [R4.64], R156 ;  /* 0x0000009c0400a985 */ /* 0x0003e2000c101b12 */
[----:B------:R-:W-:-:S02]  /*d280*/  ISETP.GE.AND P3, PT, R6, c[0x0][0x3c8], PT ;  /* 0x0000f20006007a0c */ /* 0x000fc40003f66270 */
[----:B------:R-:W-:Y:S01]  /*d290*/  ISETP.GE.AND P2, PT, R9, c[0x0][0x3c8], PT ;  /* 0x0000f20009007a0c */ /* 0x000fe20003f46270 */
[----:B-1----:R-:W-:-:S07]  /*d2a0*/  @!P1 IMAD.WIDE R4, R8, 0x4, R2 ;  /* 0x0000000408049825 */ /* 0x002fce00078e0202 */
[----:B------:R-:W-:Y:S01]  /*d2b0*/  @!P4 LEA.HI R8, R7, R7, RZ, 0x1 ;  /* 0x000000070708c211 */ /* 0x000fe200078f08ff */
[----:B------:R1:W-:Y:S01]  /*d2c0*/  @!P1 ST.E.64 [R4.64], R168 ;  /* 0x000000a804009985 */ /* 0x0003e2000c101b12 */
[----:B------:R-:W-:Y:S02]  /*d2d0*/  ISETP.GE.AND P1, PT, R10, c[0x0][0x3c8], PT ;  /* 0x0000f2000a007a0c */ /* 0x000fe40003f26270 */
[----:B------:R-:W-:-:S11]  /*d2e0*/  @!P4 LOP3.LUT R8, R8, 0xfffffffe, RZ, 0xc0, !PT ;  /* 0xfffffffe0808c812 */ /* 0x000fd600078ec0ff */
[----:B------:R-:W-:Y:S02]  /*d2f0*/  @!P1 LEA.HI R10, R10, R10, RZ, 0x1 ;  /* 0x0000000a0a0a9211 */ /* 0x000fe400078f08ff */
[----:B-1----:R-:W-:Y:S02]  /*d300*/  @!P3 LEA.HI R5, R6, R6, RZ, 0x1 ;  /* 0x000000060605b211 */ /* 0x002fe400078f08ff */
[----:B------:R-:W-:Y:S01]  /*d310*/  @!P2 LEA.HI R4, R9, R9, RZ, 0x1 ;  /* 0x000000090904a211 */ /* 0x000fe200078f08ff */
[--C-:B------:R-:W-:Y:S01]  /*d320*/  @!P4 IMAD.WIDE R8, R8, 0x4, R2.reuse ;  /* 0x000000040808c825 */ /* 0x100fe200078e0202 */
[----:B------:R-:W-:Y:S02]  /*d330*/  @!P3 LOP3.LUT R5, R5, 0xfffffffe, RZ, 0xc0, !PT ;  /* 0xfffffffe0505b812 */ /* 0x000fe400078ec0ff */
[----:B------:R-:W-:Y:S02]  /*d340*/  @!P2 LOP3.LUT R4, R4, 0xfffffffe, RZ, 0xc0, !PT ;  /* 0xfffffffe0404a812 */ /* 0x000fe400078ec0ff */
[----:B------:R1:W-:Y:S01]  /*d350*/  @!P4 ST.E.64 [R8.64], R172 ;  /* 0x000000ac0800c985 */ /* 0x0003e2000c101b12 */
[----:B------:R-:W-:-:S04]  /*d360*/  @!P3 IMAD.WIDE R6, R5, 0x4, R2 ;  /* 0x000000040506b825 */ /* 0x000fc800078e0202 */
[----:B------:R-:W-:Y:S01]  /*d370*/  @!P2 IMAD.WIDE R4, R4, 0x4, R2 ;  /* 0x000000040404a825 */ /* 0x000fe200078e0202 */
[----:B------:R2:W-:Y:S04]  /*d380*/  @!P3 ST.E.64 [R6.64], R184 ;  /* 0x000000b80600b985 */ /* 0x0005e8000c101b12 */
[----:B------:R3:W-:Y:S01]  /*d390*/  @!P2 ST.E.64 [R4.64], R192 ;  /* 0x000000c00400a985 */ /* 0x0007e2000c101b12 */
[----:B-1----:R-:W-:Y:S02]  /*d3a0*/  @!P1 LOP3.LUT R8, R10, 0xfffffffe, RZ, 0xc0, !PT ;  /* 0xfffffffe0a089812 */ /* 0x002fe400078ec0ff */
[----:B------:R-:W-:-:S03]  /*d3b0*/  IADD3 R9, R0, 0x40, RZ ;  /* 0x0000004000097810 */ /* 0x000fc60007ffe0ff */
[----:B--2---:R-:W-:Y:S01]  /*d3c0*/  @!P1 IMAD.WIDE R6, R8, 0x4, R2 ;  /* 0x0000000408069825 */ /* 0x004fe200078e0202 */
[----:B------:R-:W-:Y:S02]  /*d3d0*/  ISETP.GE.AND P4, PT, R9, c[0x0][0x3c8], PT ;  /* 0x0000f20009007a0c */ /* 0x000fe40003f86270 */
[C---:B------:R-:W-:Y:S02]  /*d3e0*/  IADD3 R8, R0.reuse, 0x58, RZ ;  /* 0x0000005800087810 */ /* 0x040fe40007ffe0ff */
[C---:B---3--:R-:W-:Y:S01]  /*d3f0*/  IADD3 R5, R0.reuse, 0x48, RZ ;  /* 0x0000004800057810 */ /* 0x048fe20007ffe0ff */
[----:B------:R1:W-:Y:S01]  /*d400*/  @!P1 ST.E.64 [R6.64], R204 ;  /* 0x000000cc06009985 */ /* 0x0003e2000c101b12 */
[----:B------:R-:W-:Y:S02]  /*d410*/  IADD3 R4, R0, 0x50, RZ ;  /* 0x0000005000047810 */ /* 0x000fe40007ffe0ff */
[----:B------:R-:W-:Y:S02]  /*d420*/  ISETP.GE.AND P3, PT, R5, c[0x0][0x3c8], PT ;  /* 0x0000f20005007a0c */ /* 0x000fe40003f66270 */
[----:B------:R-:W-:-:S02]  /*d430*/  ISETP.GE.AND P2, PT, R4, c[0x0][0x3c8], PT ;  /* 0x0000f20004007a0c */ /* 0x000fc40003f46270 */
[----:B------:R-:W-:Y:S02]  /*d440*/  ISETP.GE.AND P1, PT, R8, c[0x0][0x3c8], PT ;  /* 0x0000f20008007a0c */ /* 0x000fe40003f26270 */
[----:B------:R-:W-:-:S09]  /*d450*/  @!P4 LEA.HI R9, R9, R9, RZ, 0x1 ;  /* 0x000000090909c211 */ /* 0x000fd200078f08ff */
[----:B------:R-:W-:Y:S02]  /*d460*/  @!P2 LEA.HI R4, R4, R4, RZ, 0x1 ;  /* 0x000000040404a211 */ /* 0x000fe400078f08ff */
[----:B------:R-:W-:-:S04]  /*d470*/  @!P1 LEA.HI R8, R8, R8, RZ, 0x1 ;  /* 0x0000000808089211 */ /* 0x000fc800078f08ff */
[----:B------:R-:W-:Y:S02]  /*d480*/  @!P1 LOP3.LUT R10, R8, 0xfffffffe, RZ, 0xc0, !PT ;  /* 0xfffffffe080a9812 */ /* 0x000fe400078ec0ff */
[----:B-1----:R-:W-:Y:S02]  /*d490*/  @!P3 LEA.HI R6, R5, R5, RZ, 0x1 ;  /* 0x000000050506b211 */ /* 0x002fe400078f08ff */
[----:B------:R-:W-:Y:S02]  /*d4a0*/  @!P4 LOP3.LUT R5, R9, 0xfffffffe, RZ, 0xc0, !PT ;  /* 0xfffffffe0905c812 */ /* 0x000fe400078ec0ff */
[----:B------:R-:W-:Y:S02]  /*d4b0*/  @!P3 LOP3.LUT R9, R6, 0xfffffffe, RZ, 0xc0, !PT ;  /* 0xfffffffe0609b812 */ /* 0x000fe400078ec0ff */
[----:B------:R-:W-:Y:S01]  /*d4c0*/  @!P2 LOP3.LUT R6, R4, 0xfffffffe, RZ, 0xc0, !PT ;  /* 0xfffffffe0406a812 */ /* 0x000fe200078ec0ff */
[----:B------:R-:W-:-:S04]  /*d4d0*/  @!P4 IMAD.WIDE R4, R5, 0x4, R2 ;  /* 0x000000040504c825 */ /* 0x000fc800078e0202 */
[--C-:B------:R-:W-:Y:S01]  /*d4e0*/  @!P3 IMAD.WIDE R8, R9, 0x4, R2.reuse ;  /* 0x000000040908b825 */ /* 0x100fe200078e0202 */
[----:B------:R1:W-:Y:S03]  /*d4f0*/  @!P4 ST.E.64 [R4.64], R68 ;  /* 0x000000440400c985 */ /* 0x0003e6000c101b12 */
[--C-:B------:R-:W-:Y:S01]  /*d500*/  @!P2 IMAD.WIDE R6, R6, 0x4, R2.reuse ;  /* 0x000000040606a825 */ /* 0x100fe200078e0202 */
[----:B------:R2:W-:Y:S04]  /*d510*/  @!P3 ST.E.64 [R8.64], R80 ;  /* 0x000000500800b985 */ /* 0x0005e8000c101b12 */
[----:B------:R3:W-:Y:S01]  /*d520*/  @!P2 ST.E.64 [R6.64], R84 ;  /* 0x000000540600a985 */ /* 0x0007e2000c101b12 */
[----:B-1----:R-:W-:Y:S01]  /*d530*/  @!P1 IMAD.WIDE R4, R10, 0x4, R2 ;  /* 0x000000040a049825 */ /* 0x002fe200078e0202 */
[----:B--2---:R-:W-:-:S04]  /*d540*/  IADD3 R8, R0, 0x60, RZ ;  /* 0x0000006000087810 */ /* 0x004fc80007ffe0ff */
[----:B------:R1:W-:Y:S01]  /*d550*/  @!P1 ST.E.64 [R4.64], R96 ;  /* 0x0000006004009985 */ /* 0x0003e2000c101b12 */
[----:B---3--:R-:W-:Y:S02]  /*d560*/  IADD3 R6, R0, 0x68, RZ ;  /* 0x0000006800067810 */ /* 0x008fe40007ffe0ff */
[----:B------:R-:W-:Y:S02]  /*d570*/  ISETP.GE.AND P4, PT, R8, c[0x0][0x3c8], PT ;  /* 0x0000f20008007a0c */ /* 0x000fe40003f86270 */
[----:B------:R-:W-:-:S11]  /*d580*/  ISETP.GE.AND P3, PT, R6, c[0x0][0x3c8], PT ;  /* 0x0000f20006007a0c */ /* 0x000fd60003f66270 */
[----:B------:R-:W-:Y:S02]  /*d590*/  @!P4 LEA.HI R8, R8, R8, RZ, 0x1 ;  /* 0x000000080808c211 */ /* 0x000fe400078f08ff */
[----:B------:R-:W-:-:S04]  /*d5a0*/  @!P3 LEA.HI R7, R6, R6, RZ, 0x1 ;  /* 0x000000060607b211 */ /* 0x000fc800078f08ff */
[----:B------:R-:W-:Y:S02]  /*d5b0*/  @!P3 LOP3.LUT R7, R7, 0xfffffffe, RZ, 0xc0, !PT ;  /* 0xfffffffe0707b812 */ /* 0x000fe400078ec0ff */
[C---:B-1----:R-:W-:Y:S02]  /*d5c0*/  IADD3 R5, R0.reuse, 0x70, RZ ;  /* 0x0000007000057810 */ /* 0x042fe40007ffe0ff */
[----:B------:R-:W-:Y:S02]  /*d5d0*/  IADD3 R4, R0, 0x78, RZ ;  /* 0x0000007800047810 */ /* 0x000fe40007ffe0ff */
[----:B------:R-:W-:Y:S02]  /*d5e0*/  ISETP.GE.AND P2, PT, R5, c[0x0][0x3c8], PT ;  /* 0x0000f20005007a0c */ /* 0x000fe40003f46270 */
[----:B------:R-:W-:-:S11]  /*d5f0*/  ISETP.GE.AND P1, PT, R4, c[0x0][0x3c8], PT ;  /* 0x0000f20004007a0c */ /* 0x000fd60003f26270 */
[----:B------:R-:W-:Y:S02]  /*d600*/  @!P2 LEA.HI R6, R5, R5, RZ, 0x1 ;  /* 0x000000050506a211 */ /* 0x000fe400078f08ff */
[----:B------:R-:W-:Y:S02]  /*d610*/  @!P1 LEA.HI R4, R4, R4, RZ, 0x1 ;  /* 0x0000000404049211 */ /* 0x000fe400078f08ff */
[----:B------:R-:W-:Y:S02]  /*d620*/  @!P4 LOP3.LUT R5, R8, 0xfffffffe, RZ, 0xc0, !PT ;  /* 0xfffffffe0805c812 */ /* 0x000fe400078ec0ff */
[----:B------:R-:W-:Y:S01]  /*d630*/  @!P2 LOP3.LUT R10, R6, 0xfffffffe, RZ, 0xc0, !PT ;  /* 0xfffffffe060aa812 */ /* 0x000fe200078ec0ff */
[----:B------:R-:W-:Y:S01]  /*d640*/  @!P3 IMAD.WIDE R6, R7, 0x4, R2 ;  /* 0x000000040706b825 */ /* 0x000fe200078e0202 */
[----:B------:R-:W-:-:S03]  /*d650*/  @!P1 LOP3.LUT R11, R4, 0xfffffffe, RZ, 0xc0, !PT ;  /* 0xfffffffe040b9812 */ /* 0x000fc600078ec0ff */
[----:B------:R-:W-:-:S04]  /*d660*/  @!P4 IMAD.WIDE R8, R5, 0x4, R2 ;  /* 0x000000040508c825 */ /* 0x000fc800078e0202 */
[--C-:B------:R-:W-:Y:S01]  /*d670*/  @!P2 IMAD.WIDE R4, R10, 0x4, R2.reuse ;  /* 0x000000040a04a825 */ /* 0x100fe200078e0202 */
[----:B------:R1:W-:Y:S03]  /*d680*/  @!P4 ST.E.64 [R8.64], R100 ;  /* 0x000000640800c985 */ /* 0x0003e6000c101b12 */
[----:B------:R-:W-:Y:S01]  /*d690*/  @!P1 IMAD.WIDE R2, R11, 0x4, R2 ;  /* 0x000000040b029825 */ /* 0x000fe200078e0202 */
[----:B------:R1:W-:Y:S04]  /*d6a0*/  @!P3 ST.E.64 [R6.64], R112 ;  /* 0x000000700600b985 */ /* 0x0003e8000c101b12 */
[----:B------:R1:W-:Y:S04]  /*d6b0*/  @!P2 ST.E.64 [R4.64], R116 ;  /* 0x000000740400a985 */ /* 0x0003e8000c101b12 */
[----:B------:R1:W-:Y:S02]  /*d6c0*/  @!P1 ST.E.64 [R2.64], R128 ;  /* 0x0000008002009985 */ /* 0x0003e4000c101b12 */
.L_x_115:
[----:B-1----:R-:W-:Y:S05]  /*d6d0*/  BSYNC B0 ;  /* 0x0000000000007941 */ /* 0x002fea0003800000 */
.L_x_114:
[----:B------:R1:W3:Y:S01]  /*d6e0*/  SHFL.IDX PT, R3, R22, 0x1, 0x1c1f ;  /* 0x003c1f0016037f89 */ /* 0x0002e200000e0000 */
[----:B------:R-:W-:Y:S03]  /*d6f0*/  BSSY B0, `(.L_x_116) ;  /* 0x0000060000007945 */ /* 0x000fe60003800000 */
[----:B------:R1:W4:Y:S01]  /*d700*/  SHFL.IDX PT, R2, R23, 0x1, 0x1c1f ;  /* 0x003c1f0017027f89 */ /* 0x00032200000e0000 */
[----:B------:R-:W-:Y:S05]  /*d710*/  @P0 BRA `(.L_x_117) ;  /* 0x000005d000000947 */ /* 0x000fea0003800000 */
[C---:B--2---:R-:W-:Y:S02]  /*d720*/  IADD3 R6, R0.reuse, 0x8, RZ ;  /* 0x0000000800067810 */ /* 0x044fe40007ffe0ff */
[----:B------:R-:W-:-:S02]  /*d730*/  IADD3 R5, R0, 0x10, RZ ;  /* 0x0000001000057810 */ /* 0x000fc40007ffe0ff */
[C---:B------:R-:W-:Y:S02]  /*d740*/  ISETP.GE.AND P0, PT, R0.reuse, c[0x0][0x3c8], PT ;  /* 0x0000f20000007a0c */ /* 0x040fe40003f06270 */
[----:B------:R-:W-:Y:S02]  /*d750*/  IADD3 R4, R0, 0x18, RZ ;  /* 0x0000001800047810 */ /* 0x000fe40007ffe0ff */
[----:B------:R-:W-:Y:S02]  /*d760*/  ISETP.GE.AND P4, PT, R6, c[0x0][0x3c8], PT ;  /* 0x0000f20006007a0c */ /* 0x000fe40003f86270 */
[----:B------:R-:W-:Y:S02]  /*d770*/  ISETP.GE.AND P3, PT, R5, c[0x0][0x3c8], PT ;  /* 0x0000f20005007a0c */ /* 0x000fe40003f66270 */
[----:B------:R-:W-:Y:S02]  /*d780*/  ISETP.GE.AND P2, PT, R4, c[0x0][0x3c8], PT ;  /* 0x0000f20004007a0c */ /* 0x000fe40003f46270 */
[----:B------:R-:W-:-:S02]  /*d790*/  IADD3 R10, R0, 0x20, RZ ;  /* 0x00000020000a7810 */ /* 0x000fc40007ffe0ff */
[C---:B------:R-:W-:Y:S01]  /*d7a0*/  IADD3 R11, R0.reuse, 0x28, RZ ;  /* 0x00000028000b7810 */ /* 0x040fe20007ffe0ff */
[----:B---34-:R-:W-:Y:S01]  /*d7b0*/  @!P0 IMAD.WIDE R8, R0, 0x4, R2 ;  /* 0x0000000400088825 */ /* 0x018fe200078e0202 */
[----:B------:R-:W-:Y:S02]  /*d7c0*/  ISETP.GE.AND P1, PT, R10, c[0x0][0x3c8], PT ;  /* 0x0000f2000a007a0c */ /* 0x000fe40003f26270 */
[----:B------:R-:W-:Y:S02]  /*d7d0*/  IADD3 R12, R0, 0x50, RZ ;  /* 0x00000050000c7810 */ /* 0x000fe40007ffe0ff */
[----:B------:R-:W-:Y:S01]  /*d7e0*/  @!P4 LEA.HI R7, R6, R6, RZ, 0x1 ;  /* 0x000000060607c211 */ /* 0x000fe200078f08ff */
[----:B------:R2:W-:Y:S01]  /*d7f0*/  @!P0 ST.E.64 [R8.64], R146 ;  /* 0x0000009208008985 */ /* 0x0005e2000c101b12 */
[----:B------:R-:W-:Y:S02]  /*d800*/  @!P3 LEA.HI R6, R5, R5, RZ, 0x1 ;  /* 0x000000050506b211 */ /* 0x000fe400078f08ff */
[----:B------:R-:W-:-:S02]  /*d810*/  @!P2 LEA.HI R4, R4, R4, RZ, 0x1 ;  /* 0x000000040404a211 */ /* 0x000fc400078f08ff */
[----:B------:R-:W-:Y:S02]  /*d820*/  @!P4 LOP3.LUT R5, R7, 0xfffffffe, RZ, 0xc0, !PT ;  /* 0xfffffffe0705c812 */ /* 0x000fe400078ec0ff */
[----:B------:R-:W-:Y:S02]  /*d830*/  @!P3 LOP3.LUT R6, R6, 0xfffffffe, RZ, 0xc0, !PT ;  /* 0xfffffffe0606b812 */ /* 0x000fe400078ec0ff */
[----:B------:R-:W-:Y:S02]  /*d840*/  ISETP.GE.AND P0, PT, R11, c[0x0][0x3c8], PT ;  /* 0x0000f2000b007a0c */ /* 0x000fe40003f06270 */
[----:B------:R-:W-:Y:S01]  /*d850*/  @!P2 LOP3.LUT R4, R4, 0xfffffffe, RZ, 0xc0, !PT ;  /* 0xfffffffe0404a812 */ /* 0x000fe200078ec0ff */
[----:B------:R-:W-:-:S04]  /*d860*/  @!P3 IMAD.WIDE R6, R6, 0x4, R2 ;  /* 0x000000040606b825 */ /* 0x000fc800078e0202 */
[----:B--2---:R-:W-:-:S04]  /*d870*/  @!P4 IMAD.WIDE R8, R5, 0x4, R2 ;  /* 0x000000040508c825 */ /* 0x004fc800078e0202 */
[----:B------:R-:W-:Y:S01]  /*d880*/  @!P2 IMAD.WIDE R4, R4, 0x4, R2 ;  /* 0x000000040404a825 */ /* 0x000fe200078e0202 */
[----:B------:R2:W-:Y:S04]  /*d890*/  @!P4 ST.E.64 [R8.64], R154 ;  /* 0x0000009a0800c985 */ /* 0x0005e8000c101b12 */
[----:B------:R3:W-:Y:S04]  /*d8a0*/  @!P3 ST.E.64 [R6.64], R158 ;  /* 0x0000009e0600b985 */ /* 0x0007e8000c101b12 */
[----:B------:R4:W-:Y:S01]  /*d8b0*/  @!P2 ST.E.64 [R4.64], R170 ;  /* 0x000000aa0400a985 */ /* 0x0009e2000c101b12 */
[----:B--2---:R-:W-:-:S02]  /*d8c0*/  IADD3 R8, R0, 0x30, RZ ;  /* 0x0000003000087810 */ /* 0x004fc40007ffe0ff */
[----:B------:R-:W-:Y:S02]  /*d8d0*/  IADD3 R9, R0, 0x40, RZ ;  /* 0x0000004000097810 */ /* 0x000fe40007ffe0ff */
[----:B---3--:R-:W-:Y:S02]  /*d8e0*/  @!P1 LEA.HI R6, R10, R10, RZ, 0x1 ;  /* 0x0000000a0a069211 */ /* 0x008fe400078f08ff */
[----:B------:R-:W-:Y:S02]  /*d8f0*/  IADD3 R10, R0, 0x38, RZ ;  /* 0x00000038000a7810 */ /* 0x000fe40007ffe0ff */
[----:B----4-:R-:W-:Y:S02]  /*d900*/  @!P0 LEA.HI R4, R11, R11, RZ, 0x1 ;  /* 0x0000000b0b048211 */ /* 0x010fe400078f08ff */
[----:B------:R-:W-:Y:S02]  /*d910*/  @!P1 LOP3.LUT R6, R6, 0xfffffffe, RZ, 0xc0, !PT ;  /* 0xfffffffe06069812 */ /* 0x000fe400078ec0ff */
[----:B------:R-:W-:-:S02]  /*d920*/  @!P0 LOP3.LUT R4, R4, 0xfffffffe, RZ, 0xc0, !PT ;  /* 0xfffffffe04048812 */ /* 0x000fc400078ec0ff */
[----:B------:R-:W-:Y:S01]  /*d930*/  IADD3 R11, R0, 0x48, RZ ;  /* 0x00000048000b7810 */ /* 0x000fe20007ffe0ff */
[--C-:B------:R-:W-:Y:S01]  /*d940*/  @!P1 IMAD.WIDE R6, R6, 0x4, R2.reuse ;  /* 0x0000000406069825 */ /* 0x100fe200078e0202 */
[----:B------:R-:W-:Y:S02]  /*d950*/  ISETP.GE.AND P4, PT, R8, c[0x0][0x3c8], PT ;  /* 0x0000f20008007a0c */ /* 0x000fe40003f86270 */
[----:B------:R-:W-:Y:S01]  /*d960*/  ISETP.GE.AND P3, PT, R10, c[0x0][0x3c8], PT ;  /* 0x0000f2000a007a0c */ /* 0x000fe20003f66270 */
[----:B------:R-:W-:Y:S01]  /*d970*/  @!P0 IMAD.WIDE R4, R4, 0x4, R2 ;  /* 0x0000000404048825 */ /* 0x000fe200078e0202 */
[----:B------:R-:W-:Y:S01]  /*d980*/  ISETP.GE.AND P2, PT, R9, c[0x0][0x3c8], PT ;  /* 0x0000f20009007a0c */ /* 0x000fe20003f46270 */
[----:B------:R2:W-:Y:S01]  /*d990*/  @!P1 ST.E.64 [R6.64], R174 ;  /* 0x000000ae06009985 */ /* 0x0005e2000c101b12 */
[----:B------:R-:W-:-:S03]  /*d9a0*/  ISETP.GE.AND P1, PT, R11, c[0x0][0x3c8], PT ;  /* 0x0000f2000b007a0c */ /* 0x000fc60003f26270 */
[----:B------:R3:W-:Y:S01]  /*d9b0*/  @!P0 ST.E.64 [R4.64], R186 ;  /* 0x000000ba04008985 */ /* 0x0007e2000c101b12 */
[----:B------:R-:W-:-:S13]  /*d9c0*/  ISETP.GE.AND P0, PT, R12, c[0x0][0x3c8], PT ;  /* 0x0000f2000c007a0c */ /* 0x000fda0003f06270 */
[----:B------:R-:W-:-:S04]  /*d9d0*/  @!P0 LEA.HI R12, R12, R12, RZ, 0x1 ;  /* 0x0000000c0c0c8211 */ /* 0x000fc800078f08ff */
[----:B------:R-:W-:Y:S02]  /*d9e0*/  @!P0 LOP3.LUT R12, R12, 0xfffffffe, RZ, 0xc0, !PT ;  /* 0xfffffffe0c0c8812 */ /* 0x000fe400078ec0ff */
[----:B--2---:R-:W-:Y:S02]  /*d9f0*/  @!P3 LEA.HI R6, R10, R10, RZ, 0x1 ;  /* 0x0000000a0a06b211 */ /* 0x004fe400078f08ff */
[----:B------:R-:W-:Y:S02]  /*da00*/  @!P1 LEA.HI R7, R11, R11, RZ, 0x1 ;  /* 0x0000000b0b079211 */ /* 0x000fe400078f08ff */
[----:B---3--:R-:W-:Y:S02]  /*da10*/  @!P4 LEA.HI R4, R8, R8, RZ, 0x1 ;  /* 0x000000080804c211 */ /* 0x008fe400078f08ff */
[----:B------:R-:W-:Y:S02]  /*da20*/  @!P2 LEA.HI R5, R9, R9, RZ, 0x1 ;  /* 0x000000090905a211 */ /* 0x000fe400078f08ff */
[----:B------:R-:W-:-:S02]  /*da30*/  @!P4 LOP3.LUT R4, R4, 0xfffffffe, RZ, 0xc0, !PT ;  /* 0xfffffffe0404c812 */ /* 0x000fc400078ec0ff */
[----:B------:R-:W-:Y:S02]  /*da40*/  @!P3 LOP3.LUT R6, R6, 0xfffffffe, RZ, 0xc0, !PT ;  /* 0xfffffffe0606b812 */ /* 0x000fe400078ec0ff */
[----:B------:R-:W-:Y:S01]  /*da50*/  @!P2 LOP3.LUT R10, R5, 0xfffffffe, RZ, 0xc0, !PT ;  /* 0xfffffffe050aa812 */ /* 0x000fe200078ec0ff */
[----:B------:R-:W-:Y:S01]  /*da60*/  @!P4 IMAD.WIDE R4, R4, 0x4, R2 ;  /* 0x000000040404c825 */ /* 0x000fe200078e0202 */
[----:B------:R-:W-:-:S03]  /*da70*/  @!P1 LOP3.LUT R7, R7, 0xfffffffe, RZ, 0xc0, !PT ;  /* 0xfffffffe07079812 */ /* 0x000fc600078ec0ff */
[--C-:B------:R-:W-:Y:S01]  /*da80*/  @!P3 IMAD.WIDE R8, R6, 0x4, R2.reuse ;  /* 0x000000040608b825 */ /* 0x100fe200078e0202 */
[----:B------:R2:W-:Y:S03]  /*da90*/  @!P4 ST.E.64 [R4.64], R194 ;  /* 0x000000c20400c985 */ /* 0x0005e6000c101b12 */
[--C-:B------:R-:W-:Y:S01]  /*daa0*/  @!P2 IMAD.WIDE R10, R10, 0x4, R2.reuse ;  /* 0x000000040a0aa825 */ /* 0x100fe200078e0202 */
[----:B------:R3:W-:Y:S03]  /*dab0*/  @!P3 ST.E.64 [R8.64], R206 ;  /* 0x000000ce0800b985 */ /* 0x0007e6000c101b12 */
[--C-:B------:R-:W-:Y:S01]  /*dac0*/  @!P1 IMAD.WIDE R6, R7, 0x4, R2.reuse ;  /* 0x0000000407069825 */ /* 0x100fe200078e0202 */
[----:B------:R-:W-:Y:S04]  /*dad0*/  @!P2 ST.E.64 [R10.64], R70 ;  /* 0x000000460a00a985 */ /* 0x000fe8000c101b12 */
[----:B------:R4:W-:Y:S01]  /*dae0*/  @!P1 ST.E.64 [R6.64], R82 ;  /* 0x0000005206009985 */ /* 0x0009e2000c101b12 */
[----:B--2---:R-:W-:Y:S01]  /*daf0*/  @!P0 IMAD.WIDE R4, R12, 0x4, R2 ;  /* 0x000000040c048825 */ /* 0x004fe200078e0202 */
[----:B---3--:R-:W-:-:S04]  /*db00*/  IADD3 R8, R0, 0x58, RZ ;  /* 0x0000005800087810 */ /* 0x008fc80007ffe0ff */
[----:B------:R2:W-:Y:S01]  /*db10*/  @!P0 ST.E.64 [R4.64], R86 ;  /* 0x0000005604008985 */ /* 0x0005e2000c101b12 */
[----:B------:R-:W-:Y:S02]  /*db20*/  ISETP.GE.AND P4, PT, R8, c[0x0][0x3c8], PT ;  /* 0x0000f20008007a0c */ /* 0x000fe40003f86270 */
[C---:B----4-:R-:W-:Y:S02]  /*db30*/  IADD3 R7, R0.reuse, 0x60, RZ ;  /* 0x0000006000077810 */ /* 0x050fe40007ffe0ff */
[----:B------:R-:W-:Y:S02]  /*db40*/  IADD3 R6, R0, 0x68, RZ ;  /* 0x0000006800067810 */ /* 0x000fe40007ffe0ff */
[----:B------:R-:W-:Y:S02]  /*db50*/  ISETP.GE.AND P3, PT, R7, c[0x0][0x3c8], PT ;  /* 0x0000f20007007a0c */ /* 0x000fe40003f66270 */
[----:B------:R-:W-:-:S05]  /*db60*/  ISETP.GE.AND P2, PT, R6, c[0x0][0x3c8], PT ;  /* 0x0000f20006007a0c */ /* 0x000fca0003f46270 */
[----:B------:R-:W-:-:S06]  /*db70*/  @!P4 LEA.HI R9, R8, R8, RZ, 0x1 ;  /* 0x000000080809c211 */ /* 0x000fcc00078f08ff */
[----:B------:R-:W-:Y:S02]  /*db80*/  @!P3 LEA.HI R8, R7, R7, RZ, 0x1 ;  /* 0x000000070708b211 */ /* 0x000fe400078f08ff */
[----:B------:R-:W-:Y:S02]  /*db90*/  @!P2 LEA.HI R7, R6, R6, RZ, 0x1 ;  /* 0x000000060607a211 */ /* 0x000fe400078f08ff */
[----:B------:R-:W-:Y:S02]  /*dba0*/  @!P3 LOP3.LUT R8, R8, 0xfffffffe, RZ, 0xc0, !PT ;  /* 0xfffffffe0808b812 */ /* 0x000fe400078ec0ff */
[C---:B--2---:R-:W-:Y:S02]  /*dbb0*/  IADD3 R5, R0.reuse, 0x70, RZ ;  /* 0x0000007000057810 */ /* 0x044fe40007ffe0ff */
[----:B------:R-:W-:Y:S02]  /*dbc0*/  IADD3 R4, R0, 0x78, RZ ;  /* 0x0000007800047810 */ /* 0x000fe40007ffe0ff */
[----:B------:R-:W-:-:S02]  /*dbd0*/  ISETP.GE.AND P1, PT, R5, c[0x0][0x3c8], PT ;  /* 0x0000f20005007a0c */ /* 0x000fc40003f26270 */
[----:B------:R-:W-:Y:S02]  /*dbe0*/  ISETP.GE.AND P0, PT, R4, c[0x0][0x3c8], PT ;  /* 0x0000f20004007a0c */ /* 0x000fe40003f06270 */
[----:B------:R-:W-:-:S09]  /*dbf0*/  @!P2 LOP3.LUT R7, R7, 0xfffffffe, RZ, 0xc0, !PT ;  /* 0xfffffffe0707a812 */ /* 0x000fd200078ec0ff */
[----:B------:R-:W-:Y:S02]  /*dc00*/  @!P1 LEA.HI R6, R5, R5, RZ, 0x1 ;  /* 0x0000000505069211 */ /* 0x000fe400078f08ff */
[----:B------:R-:W-:Y:S02]  /*dc10*/  @!P0 LEA.HI R4, R4, R4, RZ, 0x1 ;  /* 0x0000000404048211 */ /* 0x000fe400078f08ff */
[----:B------:R-:W-:Y:S01]  /*dc20*/  @!P4 LOP3.LUT R5, R9, 0xfffffffe, RZ, 0xc0, !PT ;  /* 0xfffffffe0905c812 */ /* 0x000fe200078ec0ff */
[--C-:B------:R-:W-:Y:S01]  /*dc30*/  @!P3 IMAD.WIDE R8, R8, 0x4, R2.reuse ;  /* 0x000000040808b825 */ /* 0x100fe200078e0202 */
[----:B------:R-:W-:Y:S02]  /*dc40*/  @!P1 LOP3.LUT R12, R6, 0xfffffffe, RZ, 0xc0, !PT ;  /* 0xfffffffe060c9812 */ /* 0x000fe400078ec0ff */
[----:B------:R-:W-:Y:S01]  /*dc50*/  @!P0 LOP3.LUT R13, R4, 0xfffffffe, RZ, 0xc0, !PT ;  /* 0xfffffffe040d8812 */ /* 0x000fe200078ec0ff */
        /* <DEDUP_REMOVED lines=9> */
.L_x_117:
[----:B------:R-:W-:Y:S05]  /*dcf0*/  BSYNC B0 ;  /* 0x0000000000007941 */ /* 0x000fea0003800000 */
.L_x_116:
[----:B--23--:R2:W3:Y:S01]  /*dd00*/  SHFL.IDX PT, R3, R22, 0x2, 0x1c1f ;  /* 0x005c1f0016037f89 */ /* 0x00c4e200000e0000 */
[----:B------:R-:W-:Y:S03]  /*dd10*/  BSSY B0, `(.L_x_118) ;  /* 0x0000060000007945 */ /* 0x000fe60003800000 */
[----:B----4-:R2:W4:Y:S01]  /*dd20*/  SHFL.IDX PT, R2, R23, 0x2, 0x1c1f ;  /* 0x005c1f0017027f89 */ /* 0x01052200000e0000 */
[----:B------:R-:W-:Y:S05]  /*dd30*/  @P5 BRA `(.L_x_119) ;  /* 0x000005d000005947 */ /* 0x000fea0003800000 */
[C---:B------:R-:W-:Y:S02]  /*dd40*/  IADD3 R5, R0.reuse, 0x8, RZ ;  /* 0x0000000800057810 */ /* 0x040fe40007ffe0ff */
[----:B------:R-:W-:-:S02]  /*dd50*/  IADD3 R4, R0, 0x10, RZ ;  /* 0x0000001000047810 */ /* 0x000fc40007ffe0ff */
[----:B------:R-:W-:Y:S02]  /*dd60*/  ISETP.GE.AND P2, PT, R5, c[0x0][0x3c8], PT ;  /* 0x0000f20005007a0c */ /* 0x000fe40003f46270 */
[----:B------:R-:W-:Y:S02]  /*dd70*/  ISETP.GE.AND P1, PT, R4, c[0x0][0x3c8], PT ;  /* 0x0000f20004007a0c */ /* 0x000fe40003f26270 */
[C---:B------:R-:W-:Y:S02]  /*dd80*/  ISETP.GE.AND P3, PT, R0.reuse, c[0x0][0x3c8], PT ;  /* 0x0000f20000007a0c */ /* 0x040fe40003f66270 */
[C---:B------:R-:W-:Y:S02]  /*dd90*/  IADD3 R10, R0.reuse, 0x18, RZ ;  /* 0x00000018000a7810 */ /* 0x040fe40007ffe0ff */
[----:B------:R-:W-:Y:S02]  /*dda0*/  IADD3 R11, R0, 0x20, RZ ;  /* 0x00000020000b7810 */ /* 0x000fe40007ffe0ff */
[----:B------:R-:W-:-:S02]  /*ddb0*/  ISETP.GE.AND P0, PT, R10, c[0x0][0x3c8], PT ;  /* 0x0000f2000a007a0c */ /* 0x000fc40003f06270 */
[----:B------:R-:W-:Y:S02]  /*ddc0*/  ISETP.GE.AND P5, PT, R11, c[0x0][0x3c8], PT ;  /* 0x0000f2000b007a0c */ /* 0x000fe40003fa6270 */
[----:B------:R-:W-:Y:S02]  /*ddd0*/  @!P2 LEA.HI R5, R5, R5, RZ, 0x1 ;  /* 0x000000050505a211 */ /* 0x000fe400078f08ff */
[----:B------:R-:W-:Y:S01]  /*dde0*/  @!P1 LEA.HI R4, R4, R4, RZ, 0x1 ;  /* 0x0000000404049211 */ /* 0x000fe200078f08ff */
[--C-:B---34-:R-:W-:Y:S01]  /*ddf0*/  @!P3 IMAD.WIDE R6, R0, 0x4, R2.reuse ;  /* 0x000000040006b825 */ /* 0x118fe200078e0202 */
[----:B------:R-:W-:Y:S02]  /*de00*/  @!P2 LOP3.LUT R5, R5, 0xfffffffe, RZ, 0xc0, !PT ;  /* 0xfffffffe0505a812 */ /* 0x000fe400078ec0ff */
[----:B------:R-:W-:Y:S02]  /*de10*/  @!P1 LOP3.LUT R8, R4, 0xfffffffe, RZ, 0xc0, !PT ;  /* 0xfffffffe04089812 */ /* 0x000fe400078ec0ff */
[----:B------:R3:W-:Y:S01]  /*de20*/  @!P3 ST.E.64 [R6.64], R140 ;  /* 0x0000008c0600b985 */ /* 0x0007e2000c101b12 */
[----:B------:R-:W-:Y:S01]  /*de30*/  @!P2 IMAD.WIDE R4, R5, 0x4, R2 ;  /* 0x000000040504a825 */ /* 0x000fe200078e0202 */
[----:B------:R-:W-:-:S03]  /*de40*/  IADD3 R12, R0, 0x48, RZ ;  /* 0x00000048000c7810 */ /* 0x000fc60007ffe0ff */
[----:B------:R-:W-:Y:S01]  /*de50*/  @!P1 IMAD.WIDE R8, R8, 0x4, R2 ;  /* 0x0000000408089825 */ /* 0x000fe200078e0202 */
[----:B------:R4:W-:Y:S04]  /*de60*/  @!P2 ST.E.64 [R4.64], R148 ;  /* 0x000000940400a985 */ /* 0x0009e8000c101b12 */
[----:B------:R5:W-:Y:S01]  /*de70*/  @!P1 ST.E.64 [R8.64], R160 ;  /* 0x000000a008009985 */ /* 0x000be2000c101b12 */
[----:B---3--:R-:W-:Y:S02]  /*de80*/  IADD3 R7, R0, 0x28, RZ ;  /* 0x0000002800077810 */ /* 0x008fe40007ffe0ff */
[----:B------:R-:W-:Y:S02]  /*de90*/  @!P5 LEA.HI R6, R11, R11, RZ, 0x1 ;  /* 0x0000000b0b06d211 */ /* 0x000fe400078f08ff */
[----:B------:R-:W-:-:S02]  /*dea0*/  ISETP.GE.AND P4, PT, R7, c[0x0][0x3c8], PT ;  /* 0x0000f20007007a0c */ /* 0x000fc40003f86270 */
[----:B----4-:R-:W-:Y:S02]  /*deb0*/  @!P0 LEA.HI R4, R10, R10, RZ, 0x1 ;  /* 0x0000000a0a048211 */ /* 0x010fe400078f08ff */
[----:B------:R-:W-:Y:S02]  /*dec0*/  IADD3 R10, R0, 0x40, RZ ;  /* 0x00000040000a7810 */ /* 0x000fe40007ffe0ff */
[----:B------:R-:W-:Y:S02]  /*ded0*/  @!P0 LOP3.LUT R4, R4, 0xfffffffe, RZ, 0xc0, !PT ;  /* 0xfffffffe04048812 */ /* 0x000fe400078ec0ff */
[C---:B-----5:R-:W-:Y:S02]  /*dee0*/  IADD3 R8, R0.reuse, 0x30, RZ ;  /* 0x0000003000087810 */ /* 0x060fe40007ffe0ff */
[----:B------:R-:W-:Y:S01]  /*def0*/  IADD3 R9, R0, 0x38, RZ ;  /* 0x0000003800097810 */ /* 0x000fe20007ffe0ff */
[----:B------:R-:W-:Y:S01]  /*df00*/  @!P0 IMAD.WIDE R4, R4, 0x4, R2 ;  /* 0x0000000404048825 */ /* 0x000fe200078e0202 */
[----:B------:R-:W-:-:S02]  /*df10*/  ISETP.GE.AND P3, PT, R8, c[0x0][0x3c8], PT ;  /* 0x0000f20008007a0c */ /* 0x000fc40003f66270 */
[----:B------:R-:W-:Y:S02]  /*df20*/  ISETP.GE.AND P2, PT, R9, c[0x0][0x3c8], PT ;  /* 0x0000f20009007a0c */ /* 0x000fe40003f46270 */
[----:B------:R-:W-:Y:S01]  /*df30*/  @!P5 LOP3.LUT R6, R6, 0xfffffffe, RZ, 0xc0, !PT ;  /* 0xfffffffe0606d812 */ /* 0x000fe200078ec0ff */
[----:B------:R3:W-:Y:S01]  /*df40*/  @!P0 ST.E.64 [R4.64], R164 ;  /* 0x000000a404008985 */ /* 0x0007e2000c101b12 */
[----:B------:R-:W-:Y:S02]  /*df50*/  ISETP.GE.AND P1, PT, R10, c[0x0][0x3c8], PT ;  /* 0x0000f2000a007a0c */ /* 0x000fe40003f26270 */
[----:B------:R-:W-:-:S13]  /*df60*/  ISETP.GE.AND P0, PT, R12, c[0x0][0x3c8], PT ;  /* 0x0000f2000c007a0c */ /* 0x000fda0003f06270 */
[----:B------:R-:W-:-:S04]  /*df70*/  @!P0 LEA.HI R12, R12, R12, RZ, 0x1 ;  /* 0x0000000c0c0c8211 */ /* 0x000fc800078f08ff */
[----:B------:R-:W-:Y:S01]  /*df80*/  @!P0 LOP3.LUT R12, R12, 0xfffffffe, RZ, 0xc0, !PT ;  /* 0xfffffffe0c0c8812 */ /* 0x000fe200078ec0ff */
[----:B---3--:R-:W-:Y:S01]  /*df90*/  @!P5 IMAD.WIDE R4, R6, 0x4, R2 ;  /* 0x000000040604d825 */ /* 0x008fe200078e0202 */
[----:B------:R-:W-:Y:S02]  /*dfa0*/  @!P4 LEA.HI R6, R7, R7, RZ, 0x1 ;  /* 0x000000070706c211 */ /* 0x000fe400078f08ff */
[----:B------:R-:W-:Y:S02]  /*dfb0*/  @!P1 LEA.HI R7, R10, R10, RZ, 0x1 ;  /* 0x0000000a0a079211 */ /* 0x000fe400078f08ff */
[----:B------:R3:W-:Y:S01]  /*dfc0*/  @!P5 ST.E.64 [R4.64], R176 ;  /* 0x000000b00400d985 */ /* 0x0007e2000c101b12 */
[----:B------:R-:W-:Y:S02]  /*dfd0*/  @!P4 LOP3.LUT R6, R6, 0xfffffffe, RZ, 0xc0, !PT ;  /* 0xfffffffe0606c812 */ /* 0x000fe400078ec0ff */
[----:B------:R-:W-:Y:S02]  /*dfe0*/  @!P1 LOP3.LUT R7, R7, 0xfffffffe, RZ, 0xc0, !PT ;  /* 0xfffffffe07079812 */ /* 0x000fe400078ec0ff */
[----:B---3--:R-:W-:-:S02]  /*dff0*/  @!P3 LEA.HI R5, R8, R8, RZ, 0x1 ;  /* 0x000000080805b211 */ /* 0x008fc400078f08ff */
[----:B------:R-:W-:Y:S02]  /*e000*/  @!P2 LEA.HI R4, R9, R9, RZ, 0x1 ;  /* 0x000000090904a211 */ /* 0x000fe400078f08ff */
[----:B------:R-:W-:Y:S02]  /*e010*/  @!P3 LOP3.LUT R8, R5, 0xfffffffe, RZ, 0xc0, !PT ;  /* 0xfffffffe0508b812 */ /* 0x000fe400078ec0ff */
[----:B------:R-:W-:Y:S01]  /*e020*/  @!P2 LOP3.LUT R10, R4, 0xfffffffe, RZ, 0xc0, !PT ;  /* 0xfffffffe040aa812 */ /* 0x000fe200078ec0ff */
[----:B------:R-:W-:-:S04]  /*e030*/  @!P4 IMAD.WIDE R4, R6, 0x4, R2 ;  /* 0x000000040604c825 */ /* 0x000fc800078e0202 */
[--C-:B------:R-:W-:Y:S01]  /*e040*/  @!P3 IMAD.WIDE R8, R8, 0x4, R2.reuse ;  /* 0x000000040808b825 */ /* 0x100fe200078e0202 */
[----:B------:R3:W-:Y:S03]  /*e050*/  @!P4 ST.E.64 [R4.64], R180 ;  /* 0x000000b40400c985 */ /* 0x0007e6000c101b12 */
[--C-:B------:R-:W-:Y:S01]  /*e060*/  @!P2 IMAD.WIDE R10, R10, 0x4, R2.reuse ;  /* 0x000000040a0aa825 */ /* 0x100fe200078e0202 */
[----:B------:R4:W-:Y:S03]  /*e070*/  @!P3 ST.E.64 [R8.64], R196 ;  /* 0x000000c40800b985 */ /* 0x0009e6000c101b12 */
[--C-:B------:R-:W-:Y:S01]  /*e080*/  @!P1 IMAD.WIDE R6, R7, 0x4, R2.reuse ;  /* 0x0000000407069825 */ /* 0x100fe200078e0202 */
[----:B------:R-:W-:Y:S04]  /*e090*/  @!P2 ST.E.64 [R10.64], R200 ;  /* 0x000000c80a00a985 */ /* 0x000fe8000c101b12 */
[----:B------:R5:W-:Y:S01]  /*e0a0*/  @!P1 ST.E.64 [R6.64], R72 ;  /* 0x0000004806009985 */ /* 0x000be2000c101b12 */
[----:B---3--:R-:W-:Y:S01]  /*e0b0*/  @!P0 IMAD.WIDE R4, R12, 0x4, R2 ;  /* 0x000000040c048825 */ /* 0x008fe200078e0202 */
[----:B----4-:R-:W-:-:S04]  /*e0c0*/  IADD3 R9, R0, 0x50, RZ ;  /* 0x0000005000097810 */ /* 0x010fc80007ffe0ff */
[----:B------:R3:W-:Y:S01]  /*e0d0*/  @!P0 ST.E.64 [R4.64], R76 ;  /* 0x0000004c04008985 */ /* 0x0007e2000c101b12 */
[----:B------:R-:W-:Y:S02]  /*e0e0*/  IADD3 R8, R0, 0x58, RZ ;  /* 0x0000005800087810 */ /* 0x000fe40007ffe0ff */
[----:B------:R-:W-:Y:S02]  /*e0f0*/  ISETP.GE.AND P5, PT, R9, c[0x0][0x3c8], PT ;  /* 0x0000f20009007a0c */ /* 0x000fe40003fa6270 */
[----:B------:R-:W-:Y:S02]  /*e100*/  ISETP.GE.AND P4, PT, R8, c[0x0][0x3c8], PT ;  /* 0x0000f20008007a0c */ /* 0x000fe40003f86270 */
[C---:B-----5:R-:W-:Y:S02]  /*e110*/  IADD3 R7, R0.reuse, 0x60, RZ ;  /* 0x0000006000077810 */ /* 0x060fe40007ffe0ff */
[----:B------:R-:W-:Y:S02]  /*e120*/  IADD3 R6, R0, 0x68, RZ ;  /* 0x0000006800067810 */ /* 0x000fe40007ffe0ff */
[----:B------:R-:W-:-:S02]  /*e130*/  ISETP.GE.AND P3, PT, R7, c[0x0][0x3c8], PT ;  /* 0x0000f20007007a0c */ /* 0x000fc40003f66270 */
[----:B------:R-:W-:-:S03]  /*e140*/  ISETP.GE.AND P2, PT, R6, c[0x0][0x3c8], PT ;  /* 0x0000f20006007a0c */ /* 0x000fc60003f46270 */
[----:B------:R-:W-:Y:S02]  /*e150*/  @!P5 LEA.HI R9, R9, R9, RZ, 0x1 ;  /* 0x000000090909d211 */ /* 0x000fe400078f08ff */
[----:B------:R-:W-:-:S04]  /*e160*/  @!P4 LEA.HI R10, R8, R8, RZ, 0x1 ;  /* 0x00000008080ac211 */ /* 0x000fc800078f08ff */
[----:B------:R-:W-:Y:S02]  /*e170*/  @!P4 LOP3.LUT R10, R10, 0xfffffffe, RZ, 0xc0, !PT ;  /* 0xfffffffe0a0ac812 */ /* 0x000fe400078ec0ff */
[----:B------:R-:W-:Y:S02]  /*e180*/  @!P3 LEA.HI R8, R7, R7, RZ, 0x1 ;  /* 0x000000070708b211 */ /* 0x000fe400078f08ff */
[----:B------:R-:W-:Y:S01]  /*e190*/  @!P2 LEA.HI R7, R6, R6, RZ, 0x1 ;  /* 0x000000060607a211 */ /* 0x000fe200078f08ff */
[----:B------:R-:W-:Y:S01]  /*e1a0*/  @!P4 IMAD.WIDE R10, R10, 0x4, R2 ;  /* 0x000000040a0ac825 */ /* 0x000fe200078e0202 */
[----:B------:R-:W-:Y:S02]  /*e1b0*/  @!P3 LOP3.LUT R8, R8, 0xfffffffe, RZ, 0xc0, !PT ;  /* 0xfffffffe0808b812 */ /* 0x000fe400078ec0ff */
[C---:B---3--:R-:W-:Y:S02]  /*e1c0*/  IADD3 R5, R0.reuse, 0x70, RZ ;  /* 0x0000007000057810 */ /* 0x048fe40007ffe0ff */
[----:B------:R-:W-:-:S02]  /*e1d0*/  IADD3 R4, R0, 0x78, RZ ;  /* 0x0000007800047810 */ /* 0x000fc40007ffe0ff */
[----:B------:R-:W-:Y:S02]  /*e1e0*/  ISETP.GE.AND P1, PT, R5, c[0x0][0x3c8], PT ;  /* 0x0000f20005007a0c */ /* 0x000fe40003f26270 */
[----:B------:R-:W-:Y:S02]  /*e1f0*/  ISETP.GE.AND P0, PT, R4, c[0x0][0x3c8], PT ;  /* 0x0000f20004007a0c */ /* 0x000fe40003f06270 */
[----:B------:R-:W-:-:S09]  /*e200*/  @!P2 LOP3.LUT R7, R7, 0xfffffffe, RZ, 0xc0, !PT ;  /* 0xfffffffe0707a812 */ /* 0x000fd200078ec0ff */
[----:B------:R-:W-:Y:S02]  /*e210*/  @!P1 LEA.HI R6, R5, R5, RZ, 0x1 ;  /* 0x0000000505069211 */ /* 0x000fe400078f08ff */
[----:B------:R-:W-:Y:S01]  /*e220*/  @!P5 LOP3.LUT R5, R9, 0xfffffffe, RZ, 0xc0, !PT ;  /* 0xfffffffe0905d812 */ /* 0x000fe200078ec0ff */
[--C-:B------:R-:W-:Y:S01]  /*e230*/  @!P3 IMAD.WIDE R8, R8, 0x4, R2.reuse ;  /* 0x000000040808b825 */ /* 0x100fe200078e0202 */
[----:B------:R-:W-:Y:S02]  /*e240*/  @!P0 LEA.HI R4, R4, R4, RZ, 0x1 ;  /* 0x0000000404048211 */ /* 0x000fe400078f08ff */
[----:B------:R-:W-:Y:S01]  /*e250*/  @!P1 LOP3.LUT R14, R6, 0xfffffffe, RZ, 0xc0, !PT ;  /* 0xfffffffe060e9812 */ /* 0x000fe200078ec0ff */
[----:B------:R-:W-:Y:S01]  /*e260*/  @!P5 IMAD.WIDE R12, R5, 0x4, R2 ;  /* 0x00000004050cd825 */ /* 0x000fe200078e0202 */
[----:B------:R-:W-:-:S03]  /*e270*/  @!P0 LOP3.LUT R15, R4, 0xfffffffe, RZ, 0xc0, !PT ;  /* 0xfffffffe040f8812 */ /* 0x000fc600078ec0ff */
[--C-:B------:R-:W-:Y:S01]  /*e280*/  @!P2 IMAD.WIDE R6, R7, 0x4, R2.reuse ;  /* 0x000000040706a825 */ /* 0x100fe200078e0202 */
[----:B------:R3:W-:Y:S03]  /*e290*/  @!P5 ST.E.64 [R12.64], R88 ;  /* 0x000000580c00d985 */ /* 0x0007e6000c101b12 */
[--C-:B------:R-:W-:Y:S01]  /*e2a0*/  @!P1 IMAD.WIDE R4, R14, 0x4, R2.reuse ;  /* 0x000000040e049825 */ /* 0x100fe200078e0202 */
[----:B------:R3:W-:Y:S03]  /*e2b0*/  @!P4 ST.E.64 [R10.64], R92 ;  /* 0x0000005c0a00c985 */ /* 0x0007e6000c101b12 */
[----:B------:R-:W-:Y:S01]  /*e2c0*/  @!P0 IMAD.WIDE R2, R15, 0x4, R2 ;  /* 0x000000040f028825 */ /* 0x000fe200078e0202 */
[----:B------:R3:W-:Y:S04]  /*e2d0*/  @!P3 ST.E.64 [R8.64], R104 ;  /* 0x000000680800b985 */ /* 0x0007e8000c101b12 */
[----:B------:R3:W-:Y:S04]  /*e2e0*/  @!P2 ST.E.64 [R6.64], R108 ;  /* 0x0000006c0600a985 */ /* 0x0007e8000c101b12 */
[----:B------:R3:W-:Y:S04]  /*e2f0*/  @!P1 ST.E.64 [R4.64], R120 ;  /* 0x0000007804009985 */ /* 0x0007e8000c101b12 */
[----:B------:R3:W-:Y:S02]  /*e300*/  @!P0 ST.E.64 [R2.64], R124 ;  /* 0x0000007c02008985 */ /* 0x0007e4000c101b12 */
.L_x_119:
[----:B------:R-:W-:Y:S05]  /*e310*/  BSYNC B0 ;  /* 0x0000000000007941 */ /* 0x000fea0003800000 */
.L_x_118:
[----:B---3--:R3:W1:Y:S04]  /*e320*/  SHFL.IDX PT, R3, R22, 0x3, 0x1c1f ;  /* 0x007c1f0016037f89 */ /* 0x00866800000e0000 */
[----:B----4-:R3:W4:Y:S01]  /*e330*/  SHFL.IDX PT, R2, R23, 0x3, 0x1c1f ;  /* 0x007c1f0017027f89 */ /* 0x01072200000e0000 */
[----:B------:R-:W-:Y:S05]  /*e340*/  @P6 EXIT ;  /* 0x000000000000694d */ /* 0x000fea0003800000 */
[C---:B------:R-:W-:Y:S02]  /*e350*/  ISETP.GE.AND P0, PT, R0.reuse, c[0x0][0x3c8], PT ;  /* 0x0000f20000007a0c */ /* 0x040fe40003f06270 */
[----:B------:R-:W-:-:S02]  /*e360*/  IADD3 R5, R0, 0x8, RZ ;  /* 0x0000000800057810 */ /* 0x000fc40007ffe0ff */
[----:B------:R-:W-:Y:S02]  /*e370*/  IADD3 R4, R0, 0x10, RZ ;  /* 0x0000001000047810 */ /* 0x000fe40007ffe0ff */
[----:B------:R-:W-:Y:S02]  /*e380*/  ISETP.GE.AND P6, PT, R5, c[0x0][0x3c8], PT ;  /* 0x0000f20005007a0c */ /* 0x000fe40003fc6270 */
[----:B------:R-:W-:Y:S02]  /*e390*/  ISETP.GE.AND P5, PT, R4, c[0x0][0x3c8], PT ;  /* 0x0000f20004007a0c */ /* 0x000fe40003fa6270 */
[C---:B------:R-:W-:Y:S02]  /*e3a0*/  IADD3 R8, R0.reuse, 0x18, RZ ;  /* 0x0000001800087810 */ /* 0x040fe40007ffe0ff */
[C---:B------:R-:W-:Y:S01]  /*e3b0*/  IADD3 R9, R0.reuse, 0x20, RZ ;  /* 0x0000002000097810 */ /* 0x040fe20007ffe0ff */
[C---:B-1--4-:R-:W-:Y:S01]  /*e3c0*/  @!P0 IMAD.WIDE R6, R0.reuse, 0x4, R2 ;  /* 0x0000000400068825 */ /* 0x052fe200078e0202 */
[----:B------:R-:W-:-:S02]  /*e3d0*/  IADD3 R10, R0, 0x28, RZ ;  /* 0x00000028000a7810 */ /* 0x000fc40007ffe0ff */
[C---:B------:R-:W-:Y:S02]  /*e3e0*/  IADD3 R11, R0.reuse, 0x30, RZ ;  /* 0x00000030000b7810 */ /* 0x040fe40007ffe0ff */
[----:B------:R1:W-:Y:S01]  /*e3f0*/  @!P0 ST.E.64 [R6.64], R142 ;  /* 0x0000008e06008985 */ /* 0x0003e2000c101b12 */
[----:B------:R-:W-:Y:S02]  /*e400*/  IADD3 R12, R0, 0x38, RZ ;  /* 0x00000038000c7810 */ /* 0x000fe40007ffe0ff */
[----:B------:R-:W-:Y:S02]  /*e410*/  @!P5 LEA.HI R4, R4, R4, RZ, 0x1 ;  /* 0x000000040404d211 */ /* 0x000fe400078f08ff */
[----:B------:R-:W-:Y:S02]  /*e420*/  ISETP.GE.AND P4, PT, R8, c[0x0][0x3c8], PT ;  /* 0x0000f20008007a0c */ /* 0x000fe40003f86270 */
[----:B------:R-:W-:Y:S02]  /*e430*/  ISETP.GE.AND P3, PT, R9, c[0x0][0x3c8], PT ;  /* 0x0000f20009007a0c */ /* 0x000fe40003f66270 */
[----:B------:R-:W-:-:S02]  /*e440*/  @!P5 LOP3.LUT R4, R4, 0xfffffffe, RZ, 0xc0, !PT ;  /* 0xfffffffe0404d812 */ /* 0x000fc400078ec0ff */
[----:B------:R-:W-:Y:S02]  /*e450*/  ISETP.GE.AND P2, PT, R10, c[0x0][0x3c8], PT ;  /* 0x0000f2000a007a0c */ /* 0x000fe40003f46270 */
[----:B------:R-:W-:Y:S02]  /*e460*/  ISETP.GE.AND P1, PT, R11, c[0x0][0x3c8], PT ;  /* 0x0000f2000b007a0c */ /* 0x000fe40003f26270 */
[----:B------:R-:W-:Y:S02]  /*e470*/  ISETP.GE.AND P0, PT, R12, c[0x0][0x3c8], PT ;  /* 0x0000f2000c007a0c */ /* 0x000fe40003f06270 */
[C---:B------:R-:W-:Y:S02]  /*e480*/  IADD3 R14, R0.reuse, 0x40, RZ ;  /* 0x00000040000e7810 */ /* 0x040fe40007ffe0ff */
[----:B------:R-:W-:Y:S02]  /*e490*/  IADD3 R15, R0, 0x48, RZ ;  /* 0x00000048000f7810 */ /* 0x000fe40007ffe0ff */
[----:B-1----:R-:W-:Y:S01]  /*e4a0*/  @!P6 LEA.HI R6, R5, R5, RZ, 0x1 ;  /* 0x000000050506e211 */ /* 0x002fe200078f08ff */
[----:B------:R-:W-:-:S03]  /*e4b0*/  @!P5 IMAD.WIDE R4, R4, 0x4, R2 ;  /* 0x000000040404d825 */ /* 0x000fc600078e0202 */
[----:B------:R-:W-:-:S05]  /*e4c0*/  @!P6 LOP3.LUT R6, R6, 0xfffffffe, RZ, 0xc0, !PT ;  /* 0xfffffffe0606e812 */ /* 0x000fca00078ec0ff */
[----:B------:R-:W-:-:S05]  /*e4d0*/  @!P6 IMAD.WIDE R6, R6, 0x4, R2 ;  /* 0x000000040606e825 */ /* 0x000fca00078e0202 */
[----:B------:R1:W-:Y:S01]  /*e4e0*/  @!P6 ST.E.64 [R6.64], R150 ;  /* 0x000000960600e985 */ /* 0x0003e2000c101b12 */
[----:B------:R-:W-:-:S03]  /*e4f0*/  ISETP.GE.AND P6, PT, R14, c[0x0][0x3c8], PT ;  /* 0x0000f2000e007a0c */ /* 0x000fc60003fc6270 */
[----:B------:R4:W-:Y:S01]  /*e500*/  @!P5 ST.E.64 [R4.64], R162 ;  /* 0x000000a20400d985 */ /* 0x0009e2000c101b12 */
[----:B------:R-:W-:Y:S02]  /*e510*/  ISETP.GE.AND P5, PT, R15, c[0x0][0x3c8], PT ;  /* 0x0000f2000f007a0c */ /* 0x000fe40003fa6270 */
[----:B-1----:R-:W-:Y:S02]  /*e520*/  @!P2 LEA.HI R7, R10, R10, RZ, 0x1 ;  /* 0x0000000a0a07a211 */ /* 0x002fe400078f08ff */
[----:B------:R-:W-:Y:S02]  /*e530*/  @!P1 LEA.HI R6, R11, R11, RZ, 0x1 ;  /* 0x0000000b0b069211 */ /* 0x000fe400078f08ff */
[----:B----4-:R-:W-:Y:S02]  /*e540*/  @!P4 LEA.HI R4, R8, R8, RZ, 0x1 ;  /* 0x000000080804c211 */ /* 0x010fe400078f08ff */
[----:B------:R-:W-:Y:S02]  /*e550*/  @!P3 LEA.HI R8, R9, R9, RZ, 0x1 ;  /* 0x000000090908b211 */ /* 0x000fe400078f08ff */
[----:B------:R-:W-:-:S02]  /*e560*/  @!P0 LEA.HI R5, R12, R12, RZ, 0x1 ;  /* 0x0000000c0c058211 */ /* 0x000fc400078f08ff */
[----:B------:R-:W-:Y:S02]  /*e570*/  @!P4 LOP3.LUT R4, R4, 0xfffffffe, RZ, 0xc0, !PT ;  /* 0xfffffffe0404c812 */ /* 0x000fe400078ec0ff */
[----:B------:R-:W-:Y:S02]  /*e580*/  @!P3 LOP3.LUT R8, R8, 0xfffffffe, RZ, 0xc0, !PT ;  /* 0xfffffffe0808b812 */ /* 0x000fe400078ec0ff */
[----:B------:R-:W-:Y:S01]  /*e590*/  @!P2 LOP3.LUT R7, R7, 0xfffffffe, RZ, 0xc0, !PT ;  /* 0xfffffffe0707a812 */ /* 0x000fe200078ec0ff */
[--C-:B------:R-:W-:Y:S01]  /*e5a0*/  @!P4 IMAD.WIDE R12, R4, 0x4, R2.reuse ;  /* 0x00000004040cc825 */ /* 0x100fe200078e0202 */
[----:B------:R-:W-:Y:S02]  /*e5b0*/  @!P1 LOP3.LUT R6, R6, 0xfffffffe, RZ, 0xc0, !PT ;  /* 0xfffffffe06069812 */ /* 0x000fe400078ec0ff */
[----:B------:R-:W-:Y:S01]  /*e5c0*/  @!P0 LOP3.LUT R5, R5, 0xfffffffe, RZ, 0xc0, !PT ;  /* 0xfffffffe05058812 */ /* 0x000fe200078ec0ff */
[--C-:B------:R-:W-:Y:S01]  /*e5d0*/  @!P3 IMAD.WIDE R10, R8, 0x4, R2.reuse ;  /* 0x00000004080ab825 */ /* 0x100fe200078e0202 */
[----:B------:R1:W-:Y:S03]  /*e5e0*/  @!P4 ST.E.64 [R12.64], R166 ;  /* 0x000000a60c00c985 */ /* 0x0003e6000c101b12 */
[--C-:B------:R-:W-:Y:S01]  /*e5f0*/  @!P2 IMAD.WIDE R8, R7, 0x4, R2.reuse ;  /* 0x000000040708a825 */ /* 0x100fe200078e0202 */
[----:B------:R4:W-:Y:S03]  /*e600*/  @!P3 ST.E.64 [R10.64], R178 ;  /* 0x000000b20a00b985 */ /* 0x0009e6000c101b12 */
[--C-:B------:R-:W-:Y:S01]  /*e610*/  @!P1 IMAD.WIDE R6, R6, 0x4, R2.reuse ;  /* 0x0000000406069825 */ /* 0x100fe200078e0202 */
[----:B------:R5:W-:Y:S03]  /*e620*/  @!P2 ST.E.64 [R8.64], R182 ;  /* 0x000000b60800a985 */ /* 0x000be6000c101b12 */
[----:B------:R-:W-:Y:S01]  /*e630*/  @!P0 IMAD.WIDE R4, R5, 0x4, R2 ;  /* 0x0000000405048825 */ /* 0x000fe200078e0202 */
[----:B------:R-:W-:Y:S04]  /*e640*/  @!P1 ST.E.64 [R6.64], R198 ;  /* 0x000000c606009985 */ /* 0x000fe8000c101b12 */
[----:B------:R2:W-:Y:S01]  /*e650*/  @!P0 ST.E.64 [R4.64], R202 ;  /* 0x000000ca04008985 */ /* 0x0005e2000c101b12 */
[----:B-1----:R-:W-:-:S02]  /*e660*/  IADD3 R12, R0, 0x70, RZ ;  /* 0x00000070000c7810 */ /* 0x002fc40007ffe0ff */
[C---:B----4-:R-:W-:Y:S02]  /*e670*/  IADD3 R10, R0.reuse, 0x60, RZ ;  /* 0x00000060000a7810 */ /* 0x050fe40007ffe0ff */
[C---:B------:R-:W-:Y:S02]  /*e680*/  IADD3 R11, R0.reuse, 0x68, RZ ;  /* 0x00000068000b7810 */ /* 0x040fe40007ffe0ff */
[C---:B-----5:R-:W-:Y:S02]  /*e690*/  IADD3 R8, R0.reuse, 0x50, RZ ;  /* 0x0000005000087810 */ /* 0x060fe40007ffe0ff */
[----:B------:R-:W-:Y:S02]  /*e6a0*/  IADD3 R9, R0, 0x58, RZ ;  /* 0x0000005800097810 */ /* 0x000fe40007ffe0ff */
[----:B------:R-:W-:Y:S02]  /*e6b0*/  ISETP.GE.AND P4, PT, R8, c[0x0][0x3c8], PT ;  /* 0x0000f20008007a0c */ /* 0x000fe40003f86270 */
[----:B------:R-:W-:-:S02]  /*e6c0*/  ISETP.GE.AND P3, PT, R9, c[0x0][0x3c8], PT ;  /* 0x0000f20009007a0c */ /* 0x000fc40003f66270 */
[----:B--2---:R-:W-:Y:S02]  /*e6d0*/  @!P6 LEA.HI R4, R14, R14, RZ, 0x1 ;  /* 0x0000000e0e04e211 */ /* 0x004fe400078f08ff */
[----:B------:R-:W-:Y:S02]  /*e6e0*/  @!P5 LEA.HI R5, R15, R15, RZ, 0x1 ;  /* 0x0000000f0f05d211 */ /* 0x000fe400078f08ff */
[----:B------:R-:W-:Y:S02]  /*e6f0*/  @!P6 LOP3.LUT R4, R4, 0xfffffffe, RZ, 0xc0, !PT ;  /* 0xfffffffe0404e812 */ /* 0x000fe400078ec0ff */
[----:B------:R-:W-:Y:S02]  /*e700*/  ISETP.GE.AND P2, PT, R10, c[0x0][0x3c8], PT ;  /* 0x0000f2000a007a0c */ /* 0x000fe40003f46270 */
[----:B------:R-:W-:Y:S01]  /*e710*/  @!P5 LOP3.LUT R5, R5, 0xfffffffe, RZ, 0xc0, !PT ;  /* 0xfffffffe0505d812 */ /* 0x000fe200078ec0ff */
[----:B------:R-:W-:Y:S01]  /*e720*/  @!P6 IMAD.WIDE R6, R4, 0x4, R2 ;  /* 0x000000040406e825 */ /* 0x000fe200078e0202 */
[----:B------:R-:W-:-:S02]  /*e730*/  ISETP.GE.AND P1, PT, R11, c[0x0][0x3c8], PT ;  /* 0x0000f2000b007a0c */ /* 0x000fc40003f26270 */
[----:B------:R-:W-:Y:S01]  /*e740*/  ISETP.GE.AND P0, PT, R12, c[0x0][0x3c8], PT ;  /* 0x0000f2000c007a0c */ /* 0x000fe20003f06270 */
[----:B------:R-:W-:Y:S01]  /*e750*/  @!P5 IMAD.WIDE R4, R5, 0x4, R2 ;  /* 0x000000040504d825 */ /* 0x000fe200078e0202 */
[----:B------:R1:W-:Y:S01]  /*e760*/  @!P6 ST.E.64 [R6.64], R74 ;  /* 0x0000004a0600e985 */ /* 0x0003e2000c101b12 */
[----:B------:R-:W-:-:S03]  /*e770*/  IADD3 R0, R0, 0x78, RZ ;  /* 0x0000007800007810 */ /* 0x000fc60007ffe0ff */
[----:B------:R2:W-:Y:S01]  /*e780*/  @!P5 ST.E.64 [R4.64], R78 ;  /* 0x0000004e0400d985 */ /* 0x0005e2000c101b12 */
[----:B-1----:R-:W-:-:S04]  /*e790*/  @!P2 LEA.HI R7, R10, R10, RZ, 0x1 ;  /* 0x0000000a0a07a211 */ /* 0x002fc800078f08ff */
[----:B------:R-:W-:Y:S02]  /*e7a0*/  @!P1 LEA.HI R6, R11, R11, RZ, 0x1 ;  /* 0x0000000b0b069211 */ /* 0x000fe400078f08ff */
[----:B--2---:R-:W-:Y:S02]  /*e7b0*/  @!P4 LEA.HI R4, R8, R8, RZ, 0x1 ;  /* 0x000000080804c211 */ /* 0x004fe400078f08ff */
[----:B------:R-:W-:Y:S02]  /*e7c0*/  @!P3 LEA.HI R8, R9, R9, RZ, 0x1 ;  /* 0x000000090908b211 */ /* 0x000fe400078f08ff */
[----:B------:R-:W-:Y:S02]  /*e7d0*/  @!P0 LEA.HI R5, R12, R12, RZ, 0x1 ;  /* 0x0000000c0c058211 */ /* 0x000fe400078f08ff */
[----:B------:R-:W-:Y:S02]  /*e7e0*/  @!P4 LOP3.LUT R4, R4, 0xfffffffe, RZ, 0xc0, !PT ;  /* 0xfffffffe0404c812 */ /* 0x000fe400078ec0ff */
[----:B------:R-:W-:-:S02]  /*e7f0*/  @!P3 LOP3.LUT R8, R8, 0xfffffffe, RZ, 0xc0, !PT ;  /* 0xfffffffe0808b812 */ /* 0x000fc400078ec0ff */
        /* <DEDUP_REMOVED lines=11> */
[----:B------:R1:W-:Y:S04]  /*e8b0*/  @!P1 ST.E.64 [R6.64], R110 ;  /* 0x0000006e06009985 */ /* 0x0003e8000c101b12 */
[----:B------:R1:W-:Y:S01]  /*e8c0*/  @!P0 ST.E.64 [R4.64], R122 ;  /* 0x0000007a04008985 */ /* 0x0003e2000c101b12 */
[----:B------:R-:W-:-:S13]  /*e8d0*/  ISETP.GE.AND P0, PT, R0, c[0x0][0x3c8], PT ;  /* 0x0000f20000007a0c */ /* 0x000fda0003f06270 */
[----:B------:R-:W-:Y:S05]  /*e8e0*/  @P0 EXIT ;  /* 0x000000000000094d */ /* 0x000fea0003800000 */
[----:B------:R-:W-:-:S04]  /*e8f0*/  LEA.HI R0, R0, R0, RZ, 0x1 ;  /* 0x0000000000007211 */ /* 0x000fc800078f08ff */
[----:B------:R-:W-:-:S05]  /*e900*/  LOP3.LUT R0, R0, 0xfffffffe, RZ, 0xc0, !PT ;  /* 0xfffffffe00007812 */ /* 0x000fca00078ec0ff */
[----:B------:R-:W-:-:S05]  /*e910*/  IMAD.WIDE R2, R0, 0x4, R2 ;  /* 0x0000000400027825 */ /* 0x000fca00078e0202 */
[----:B------:R-:W-:Y:S01]  /*e920*/  ST.E.64 [R2.64], R126 ;  /* 0x0000007e02007985 */ /* 0x000fe2000c101b12 */
[----:B------:R-:W-:Y:S05]  /*e930*/  EXIT ;  /* 0x000000000000794d */ /* 0x000fea0003800000 */
.L_x_113:
        /* <DEDUP_REMOVED lines=26> */
[----:B------:R-:W-:-:S04]  /*eae0*/  IMAD.WIDE.U32 R2, R7, c[0x0][0x4d8], R2 ;  /* 0x0001360007027a25 */ /* 0x000fc800078e0002 */
[----:B------:R-:W-:Y:S02]  /*eaf0*/  IMAD R6, R6, c[0x0][0x4d8], RZ ;  /* 0x0001360006067a24 */ /* 0x000fe400078e02ff */
[----:B--2---:R-:W-:Y:S02]  /*eb00*/  IMAD R4, R4, c[0x0][0x550], R9 ;  /* 0x0001540004047a24 */ /* 0x004fe400078e0209 */
[----:B------:R-:W-:Y:S01]  /*eb10*/  IMAD R5, R7, c[0x0][0x4dc], R6 ;  /* 0x0001370007057a24 */ /* 0x000fe200078e0206 */
[----:B------:R-:W-:Y:S02]  /*eb20*/  IADD3 R7, -R0, RZ, RZ ;  /* 0x000000ff00077210 */ /* 0x000fe40007ffe1ff */
[----:B------:R-:W-:Y:S01]  /*eb30*/  SHF.R.S32.HI R6, RZ, 0x1f, R4 ;  /* 0x0000001fff067819 */ /* 0x000fe20000011404 */
[----:B------:R-:W-:Y:S02]  /*eb40*/  IMAD.IADD R3, R5, 0x1, R3 ;  /* 0x0000000105037824 */ /* 0x000fe400078e0203 */
[----:B------:R-:W-:Y:S01]  /*eb50*/  IMAD R5, R7, c[0x0][0x4e8], R8 ;  /* 0x00013a0007057a24 */ /* 0x000fe200078e0208 */
[----:B------:R-:W-:Y:S01]  /*eb60*/  SHF.R.S32.HI R7, RZ, 0x1f, R0 ;  /* 0x0000001fff077819 */ /* 0x000fe20000011400 */
[----:B------:R-:W-:-:S02]  /*eb70*/  IMAD R6, R6, c[0x0][0x4e0], RZ ;  /* 0x0001380006067a24 */ /* 0x000fc400078e02ff */
        /* <DEDUP_REMOVED lines=14> */
.L_x_120:
        /* <DEDUP_REMOVED lines=10> */
.L_x_1341:


//--------------------- .text._ZN7cutlass13device_kernelIN5flash19enable_sm80_to_sm89INS1_16FlashAttnFwdSm80INS1_25CollectiveMainloopFwdSm80ILi8ELi1ELb1EN4cute5tupleIJNS5_1CILi128EEENS7_ILi112EEES8_EEELi128ENS_6half_tEfNS_4arch4Sm80ELb0ELb0ELb1ELb1ELb0ELb0ELb1ELb1EEENS1_21CollectiveEpilogueFwdINS6_IJS8_S8_S9_EEENS6_IJNS7_ILi1EEESH_SH_EEESB_SD_Li256ELb1ELb1ELb1ELb0EEENS1_36VarlenDynamicPersistentTileSchedulerILi128ELi112ELi256ELi256ELb1ELb1ELb0ELb0ELb1ELb1EEEEEEEEEvNT_6ParamsE --------------------------
	.section	.text._ZN7cutlass13device_kernelIN5flash19enable_sm80_to_sm89INS1_16FlashAttnFwdSm80INS1_25CollectiveMainloopFwdSm80ILi8ELi1ELb1EN4cute5tupleIJNS5_1CILi128EEENS7_ILi112EEES8_EEELi128ENS_6half_tEfNS_4arch4Sm80ELb0ELb0ELb1ELb1ELb0ELb0ELb1ELb1EEENS1_21CollectiveEpilogueFwdINS6_IJS8_S8_S9_EEENS6_IJNS7_ILi1EEESH_SH_EEESB_SD_Li256ELb1ELb1ELb1ELb0EEENS1_36VarlenDynamicPersistentTileSchedulerILi128ELi112ELi256ELi256ELb1ELb1ELb0ELb0ELb1ELb1EEEEEEEEEvNT_6ParamsE,"ax",@progbits
	.sectioninfo	@"SHI_REGISTERS=255"
	.align	128
.text._ZN7cutlass13device_kernelIN5flash19enable_sm80_to_sm89INS1_16FlashAttnFwdSm80INS1_25CollectiveMainloopFwdSm80ILi8ELi1ELb1EN4cute5tupleIJNS5_1CILi128EEENS7_ILi112EEES8_EEELi128ENS_6half_tEfNS_4arch4Sm80ELb0ELb0ELb1ELb1ELb0ELb0ELb1ELb1EEENS1_21CollectiveEpilogueFwdINS6_IJS8_S8_S9_EEENS6_IJNS7_ILi1EEESH_SH_EEESB_SD_Li256ELb1ELb1ELb1ELb0EEENS1_36VarlenDynamicPersistentTileSchedulerILi128ELi112ELi256ELi256ELb1ELb1ELb0ELb0ELb1ELb1EEEEEEEEEvNT_6ParamsE:
        .type           _ZN7cutlass13device_kernelIN5flash19enable_sm80_to_sm89INS1_16FlashAttnFwdSm80INS1_25CollectiveMainloopFwdSm80ILi8ELi1ELb1EN4cute5tupleIJNS5_1CILi128EEENS7_ILi112EEES8_EEELi128ENS_6half_tEfNS_4arch4Sm80ELb0ELb0ELb1ELb1ELb0ELb0ELb1ELb1EEENS1_21CollectiveEpilogueFwdINS6_IJS8_S8_S9_EEENS6_IJNS7_ILi1EEESH_SH_EEESB_SD_Li256ELb1ELb1ELb1ELb0EEENS1_36VarlenDynamicPersistentTileSchedulerILi128ELi112ELi256ELi256ELb1ELb1ELb0ELb0ELb1ELb1EEEEEEEEEvNT_6ParamsE,@function
        .size           _ZN7cutlass13device_kernelIN5flash19enable_sm80_to_sm89INS1_16FlashAttnFwdSm80INS1_25CollectiveMainloopFwdSm80ILi8ELi1ELb1EN4cute5tupleIJNS5_1CILi128EEENS7_ILi112EEES8_EEELi128ENS_6half_tEfNS_4arch4Sm80ELb0ELb0ELb1ELb1ELb0ELb0ELb1ELb1EEENS1_21CollectiveEpilogueFwdINS6_IJS8_S8_S9_EEENS6_IJNS7_ILi1EEESH_SH_EEESB_SD_Li256ELb1ELb1ELb1ELb0EEENS1_36VarlenDynamicPersistentTileSchedulerILi128ELi112ELi256ELi256ELb1ELb1ELb0ELb0ELb1ELb1EEEEEEEEEvNT_6ParamsE,(.L_x_1342 - _ZN7cutlass13device_kernelIN5flash19enable_sm80_to_sm89INS1_16FlashAttnFwdSm80INS1_25CollectiveMainloopFwdSm80ILi8ELi1ELb1EN4cute5tupleIJNS5_1CILi128EEENS7_ILi112EEES8_EEELi128ENS_6half_tEfNS_4arch4Sm80ELb0ELb0ELb1ELb1ELb0ELb0ELb1ELb1EEENS1_21CollectiveEpilogueFwdINS6_IJS8_S8_S9_EEENS6_IJNS7_ILi1EEESH_SH_EEESB_SD_Li256ELb1ELb1ELb1ELb0EEENS1_36VarlenDynamicPersistentTileSchedulerILi128ELi112ELi256ELi256ELb1ELb1ELb0ELb0ELb1ELb1EEEEEEEEEvNT_6ParamsE)
        .other          _ZN7cutlass13device_kernelIN5flash19enable_sm80_to_sm89INS1_16FlashAttnFwdSm80INS1_25CollectiveMainloopFwdSm80ILi8ELi1ELb1EN4cute5tupleIJNS5_1CILi128EEENS7_ILi112EEES8_EEELi128ENS_6half_tEfNS_4arch4Sm80ELb0ELb0ELb1ELb1ELb0ELb0ELb1ELb1EEENS1_21CollectiveEpilogueFwdINS6_IJS8_S8_S9_EEENS6_IJNS7_ILi1EEESH_SH_EEESB_SD_Li256ELb1ELb1ELb1ELb0EEENS1_36VarlenDynamicPersistentTileSchedulerILi128ELi112ELi256ELi256ELb1ELb1ELb0ELb0ELb1ELb1EEEEEEEEEvNT_6ParamsE,@"STO_CUDA_ENTRY STV_DEFAULT"
_ZN7cutlass13device_kernelIN5flash19enable_sm80_to_sm89INS1_16FlashAttnFwdSm80INS1_25CollectiveMainloopFwdSm80ILi8ELi1ELb1EN4cute5tupleIJNS5_1CILi128EEENS7_ILi112EEES8_EEELi128ENS_6half_tEfNS_4arch4Sm80ELb0ELb0ELb1ELb1ELb0ELb0ELb1ELb1EEENS1_21CollectiveEpilogueFwdINS6_IJS8_S8_S9_EEENS6_IJNS7_ILi1EEESH_SH_EEESB_SD_Li256ELb1ELb1ELb1ELb0EEENS1_36VarlenDynamicPersistentTileSchedulerILi128ELi112ELi256ELi256ELb1ELb1ELb0ELb0ELb1ELb1EEEEEEEEEvNT_6ParamsE:
[----:B------:R-:W-:-:S03]  /*0000*/  MOV R1, c[0x0][0x28] ;  /* 0x00000a0000017a02 */ /* 0x000fc60000000f00 */
[----:B------:R-:W1:Y:S01]  /*0010*/  S2R R2, SR_TID.X ;  /* 0x0000000000027919 */ /* 0x000e620000002100 */
[----:B------:R-:W-:Y:S01]  /*0020*/  IADD3 R1, R1, -0x88, RZ ;  /* 0xffffff7801017810 */ /* 0x000fe20007ffe0ff */
[----:B------:R-:W-:Y:S01]  /*0030*/  ULDC.64 UR6, c[0x0][0x118] ;  /* 0x0000460000067ab9 */ /* 0x000fe20000000a00 */
[----:B-1----:R-:W-:-:S05]  /*0040*/  SHF.R.U32.HI R0, RZ, 0x5, R2 ;  /* 0x00000005ff007819 */ /* 0x002fca0000011602 */
[----:B------:R-:W1:Y:S02]  /*0050*/  SHFL.IDX PT, R3, R0, RZ, 0x1f ;  /* 0x00001fff00037589 */ /* 0x000e6400000e0000 */
[----:B-1----:R-:W-:Y:S02]  /*0060*/  ISETP.NE.AND P0, PT, R3, RZ, PT ;  /* 0x000000ff0300720c */ /* 0x002fe40003f05270 */
[----:B------:R-:W-:Y:S11]  /*0070*/  STL [R1+0x78], R3 ;  /* 0x0000780301007387 */ /* 0x000ff60000100800 */
[----:B------:R-:W-:Y:S06]  /*0080*/  @P0 BAR.SYNC.DEFER_BLOCKING 0x5, 0x100 ;  /* 0x0144000000000b1d */ /* 0x000fec0000010000 */
[----:B------:R-:W1:Y:S04]  /*0090*/  @P0 LDS.128 R4, [0xf100] ;  /* 0x00f10000ff040984 */ /* 0x000e680000000c00 */
[----:B-1----:R1:W-:Y:S04]  /*00a0*/  @P0 STL.64 [R1+0x28], R4 ;  /* 0x0000280401000387 */ /* 0x0023e80000100a00 */
[----:B------:R1:W-:Y:S04]  /*00b0*/  @P0 STL.64 [R1+0x30], R6 ;  /* 0x0000300601000387 */ /* 0x0003e80000100a00 */
[----:B------:R-:W-:Y:S06]  /*00c0*/  @P0 BAR.ARV 0x4, 0x100 ;  /* 0x0104000000000b1d */ /* 0x000fec0000002000 */
[----:B------:R-:W-:Y:S05]  /*00d0*/  @P0 BRA `(.L_x_121) ;  /* 0x00000b1000000947 */ /* 0x000fea0003800000 */
[----:B------:R-:W-:Y:S01]  /*00e0*/  LOP3.LUT R14, R2, 0x1f, RZ, 0xc0, !PT ;  /* 0x0000001f020e7812 */ /* 0x000fe200078ec0ff */
[----:B------:R-:W-:Y:S01]  /*00f0*/  CS2R R8, SRZ ;  /* 0x0000000000087805 */ /* 0x000fe2000001ff00 */
[----:B-1----:R-:W-:-:S02]  /*0100*/  IMAD.MOV.U32 R7, RZ, RZ, RZ ;  /* 0x000000ffff077224 */ /* 0x002fc400078e00ff */
[----:B------:R-:W-:-:S04]  /*0110*/  ISETP.NE.AND P6, PT, R14, 0x1f, PT ;  /* 0x0000001f0e00780c */ /* 0x000fc80003fc5270 */
[----:B------:R-:W-:-:S13]  /*0120*/  ISETP.GE.OR P0, PT, R14, c[0x0][0x53c], !P6 ;  /* 0x00014f000e007a0c */ /* 0x000fda0007706670 */
[----:B------:R-:W-:Y:S02]  /*0130*/  @!P0 IMAD.MOV.U32 R4, RZ, RZ, 0x4 ;  /* 0x00000004ff048424 */ /* 0x000fe400078e00ff */
[----:B------:R-:W-:Y:S02]  /*0140*/  @!P0 IMAD.MOV.U32 R2, RZ, RZ, 0x4 ;  /* 0x00000004ff028424 */ /* 0x000fe400078e00ff */
[----:B------:R-:W-:-:S04]  /*0150*/  @!P0 IMAD.WIDE.U32 R4, R14, R4, c[0x0][0x580] ;  /* 0x000160000e048625 */ /* 0x000fc800078e0004 */
[C---:B------:R-:W-:Y:S01]  /*0160*/  @!P0 IMAD.WIDE.U32 R2, R14.reuse, R2, c[0x0][0x578] ;  /* 0x00015e000e028625 */ /* 0x040fe200078e0002 */
[----:B------:R-:W2:Y:S04]  /*0170*/  @!P0 LDG.E R8, [R4.64] ;  /* 0x0000000604088981 */ /* 0x000ea8000c1e1900 */
[----:B------:R-:W2:Y:S01]  /*0180*/  @!P0 LDG.E R7, [R2.64] ;  /* 0x0000000602078981 */ /* 0x000ea2000c1e1900 */
[C---:B------:R-:W-:Y:S01]  /*0190*/  ISETP.NE.AND P5, PT, R14.reuse, RZ, PT ;  /* 0x000000ff0e00720c */ /* 0x040fe20003fa5270 */
[----:B------:R-:W1:Y:S01]  /*01a0*/  S2UR UR4, SR_CTAID.X ;  /* 0x00000000000479c3 */ /* 0x000e620000002500 */
[C---:B------:R-:W-:Y:S02]  /*01b0*/  ISETP.GE.U32.AND P4, PT, R14.reuse, 0x2, PT ;  /* 0x000000020e00780c */ /* 0x040fe40003f86070 */
[----:B------:R-:W-:-:S02]  /*01c0*/  ISETP.GE.U32.AND P3, PT, R14, 0x4, PT ;  /* 0x000000040e00780c */ /* 0x000fc40003f66070 */
[C---:B------:R-:W-:Y:S02]  /*01d0*/  ISETP.GE.U32.AND P2, PT, R14.reuse, 0x8, PT ;  /* 0x000000080e00780c */ /* 0x040fe40003f46070 */
[----:B------:R-:W-:Y:S01]  /*01e0*/  ISETP.GE.U32.AND P1, PT, R14, 0x10, PT ;  /* 0x000000100e00780c */ /* 0x000fe20003f26070 */
[----:B--2---:R-:W-:-:S05]  /*01f0*/  IMAD R4, R8, R7, RZ ;  /* 0x0000000708047224 */ /* 0x004fca00078e02ff */
[----:B------:R-:W2:Y:S02]  /*0200*/  SHFL.UP PT, R0, R4, 0x1, RZ ;  /* 0x0420000004007989 */ /* 0x000ea400000e00ff */
[----:B--2---:R-:W-:-:S05]  /*0210*/  SEL R0, R0, RZ, P5 ;  /* 0x000000ff00007207 */ /* 0x004fca0002800000 */
[----:B------:R-:W-:-:S05]  /*0220*/  IMAD.IADD R4, R4, 0x1, R0 ;  /* 0x0000000104047824 */ /* 0x000fca00078e0200 */
        /* <DEDUP_REMOVED lines=12> */
[----:B------:R-:W2:Y:S02]  /*02f0*/  SHFL.IDX PT, R6, R4, 0x1f, 0x1f ;  /* 0x03e01f0004067f89 */ /* 0x000ea400000e0000 */
[----:B--2---:R-:W-:-:S04]  /*0300*/  IMAD R6, R6, c[0x0][0x538], RZ ;  /* 0x00014e0006067a24 */ /* 0x004fc800078e02ff */
[----:B------:R-:W-:Y:S01]  /*0310*/  IMAD.MOV.U32 R0, RZ, RZ, R6 ;  /* 0x000000ffff007224 */ /* 0x000fe200078e0006 */
[----:B-1----:R-:W-:-:S13]  /*0320*/  ISETP.GT.AND P0, PT, R6, UR4, PT ;  /* 0x0000000406007c0c */ /* 0x002fda000bf04270 */
[----:B------:R-:W-:Y:S05]  /*0330*/  @P0 BRA `(.L_x_122) ;  /* 0x0000027000000947 */ /* 0x000fea0003800000 */
[----:B------:R-:W-:Y:S02]  /*0340*/  MOV R6, R0 ;  /* 0x0000000000067202 */ /* 0x000fe40000000f00 */
[----:B------:R-:W-:-:S04]  /*0350*/  MOV R9, RZ ;  /* 0x000000ff00097202 */ /* 0x000fc80000000f00 */
.L_x_126:
[----:B------:R-:W-:-:S04]  /*0360*/  IADD3 R0, R9, 0x1f, RZ ;  /* 0x0000001f09007810 */ /* 0x000fc80007ffe0ff */
[----:B------:R-:W-:-:S13]  /*0370*/  ISETP.GE.AND P0, PT, R0, c[0x0][0x53c], PT ;  /* 0x00014f0000007a0c */ /* 0x000fda0003f06270 */
[----:B------:R-:W-:Y:S05]  /*0380*/  @P0 BRA `(.L_x_123) ;  /* 0x0000078000000947 */ /* 0x000fea0003800000 */
[----:B------:R-:W-:Y:S01]  /*0390*/  MOV R9, R0 ;  /* 0x0000000000097202 */ /* 0x000fe20000000f00 */
[----:B------:R-:W-:Y:S01]  /*03a0*/  IMAD.MOV.U32 R7, RZ, RZ, RZ ;  /* 0x000000ffff077224 */ /* 0x000fe200078e00ff */
[----:B------:R-:W-:Y:S02]  /*03b0*/  MOV R8, RZ ;  /* 0x000000ff00087202 */ /* 0x000fe40000000f00 */
[----:B------:R-:W-:-:S04]  /*03c0*/  IADD3 R0, R14, R9, RZ ;  /* 0x000000090e007210 */ /* 0x000fc80007ffe0ff */
[----:B------:R-:W-:-:S13]  /*03d0*/  ISETP.GE.OR P0, PT, R0, c[0x0][0x53c], !P6 ;  /* 0x00014f0000007a0c */ /* 0x000fda0007706670 */
[----:B------:R-:W-:Y:S01]  /*03e0*/  @!P0 MOV R2, 0x4 ;  /* 0x0000000400028802 */ /* 0x000fe20000000f00 */
[----:B------:R-:W-:-:S04]  /*03f0*/  @!P0 IMAD.MOV.U32 R3, RZ, RZ, 0x4 ;  /* 0x00000004ff038424 */ /* 0x000fc800078e00ff */
[----:B------:R-:W-:-:S04]  /*0400*/  @!P0 IMAD.WIDE R4, R0, R2, c[0x0][0x580] ;  /* 0x0001600000048625 */ /* 0x000fc800078e0202 */
[----:B------:R-:W-:Y:S01]  /*0410*/  @!P0 IMAD.WIDE R2, R0, R3, c[0x0][0x578] ;  /* 0x00015e0000028625 */ /* 0x000fe200078e0203 */
[----:B------:R-:W2:Y:S04]  /*0420*/  @!P0 LDG.E R8, [R4.64] ;  /* 0x0000000604088981 */ /* 0x000ea8000c1e1900 */
[----:B------:R-:W2:Y:S02]  /*0430*/  @!P0 LDG.E R7, [R2.64] ;  /* 0x0000000602078981 */ /* 0x000ea4000c1e1900 */
[----:B--2---:R-:W-:Y:S01]  /*0440*/  IMAD R5, R8, R7, RZ ;  /* 0x0000000708057224 */ /* 0x004fe200078e02ff */
[----:B------:R-:W-:Y:S05]  /*0450*/  BRA.DIV ~URZ, `(.L_x_124) ;  /* 0x0000d8b27f007947 */ /* 0x000fea000b800000 */
[----:B------:R1:W2:Y:S02]  /*0460*/  SHFL.UP PT, R0, R5, 0x1, RZ ;  /* 0x0420000005007989 */ /* 0x0002a400000e00ff */
.L_x_204:
[----:B--2---:R-:W-:-:S04]  /*0470*/  SEL R0, R0, RZ, P5 ;  /* 0x000000ff00007207 */ /* 0x004fc80002800000 */
[----:B-1----:R-:W-:Y:S01]  /*0480*/  IADD3 R5, R5, R0, RZ ;  /* 0x0000000005057210 */ /* 0x002fe20007ffe0ff */
[----:B------:R-:W-:Y:S05]  /*0490*/  BRA.DIV ~URZ, `(.L_x_125) ;  /* 0x0000d8d27f007947 */ /* 0x000fea000b800000 */
[----:B------:R-:W1:Y:S02]  /*04a0*/  SHFL.UP PT, R0, R5, 0x2, RZ ;  /* 0x0440000005007989 */ /* 0x000e6400000e00ff */
[----:B-1----:R-:W-:-:S05]  /*04b0*/  SEL R0, R0, RZ, P4 ;  /* 0x000000ff00007207 */ /* 0x002fca0002000000 */
[----:B------:R-:W-:-:S05]  /*04c0*/  IMAD.IADD R0, R5, 0x1, R0 ;  /* 0x0000000105007824 */ /* 0x000fca00078e0200 */
        /* <DEDUP_REMOVED lines=9> */
[----:B------:R1:W2:Y:S02]  /*0560*/  SHFL.IDX PT, R0, R4, 0x1f, 0x1f ;  /* 0x03e01f0004007f89 */ /* 0x0002a400000e0000 */
.L_x_205:
[----:B--2---:R-:W-:-:S05]  /*0570*/  IMAD R0, R0, c[0x0][0x538], RZ ;  /* 0x00014e0000007a24 */ /* 0x004fca00078e02ff */
[----:B------:R-:W-:-:S04]  /*0580*/  IADD3 R6, R0, R6, RZ ;  /* 0x0000000600067210 */ /* 0x000fc80007ffe0ff */
[----:B------:R-:W-:-:S13]  /*0590*/  ISETP.GT.AND P0, PT, R6, UR4, PT ;  /* 0x0000000406007c0c */ /* 0x000fda000bf04270 */
[----:B-1----:R-:W-:Y:S05]  /*05a0*/  @!P0 BRA `(.L_x_126) ;  /* 0xfffffdb000008947 */ /* 0x002fea000383ffff */
.L_x_122:
[----:B------:R-:W-:-:S05]  /*05b0*/  IADD3 R12, -R0, R6, RZ ;  /* 0x00000006000c7210 */ /* 0x000fca0007ffe1ff */
[----:B------:R-:W-:-:S05]  /*05c0*/  IMAD R0, R4, c[0x0][0x538], R12 ;  /* 0x00014e0004007a24 */ /* 0x000fca00078e020c */
[----:B------:R-:W-:Y:S01]  /*05d0*/  ISETP.GT.AND P0, PT, R0, UR4, PT ;  /* 0x0000000400007c0c */ /* 0x000fe2000bf04270 */
[----:B------:R-:W-:-:S12]  /*05e0*/  BRA.DIV ~URZ, `(.L_x_127) ;  /* 0x0000d9327f007947 */ /* 0x000fd8000b800000 */
[----:B------:R-:W-:-:S04]  /*05f0*/  VOTE.ANY R6, PT, !P0 ;  /* 0x0000000000067806 */ /* 0x000fc800040e0100 */
.L_x_206:
[----:B------:R1:W2:Y:S01]  /*0600*/  POPC R13, R6 ;  /* 0x00000006000d7309 */ /* 0x0002a20000000000 */
[----:B------:R-:W-:Y:S05]  /*0610*/  BRA.DIV ~URZ, `(.L_x_128) ;  /* 0x0000d9527f007947 */ /* 0x000fea000b800000 */
[----:B--2---:R-:W2:Y:S04]  /*0620*/  SHFL.IDX PT, R11, R8, R13, 0x1f ;  /* 0x00001f0d080b7589 */ /* 0x004ea800000e0000 */
[----:B------:R3:W4:Y:S02]  /*0630*/  SHFL.IDX PT, R10, R7, R13, 0x1f ;  /* 0x00001f0d070a7589 */ /* 0x00072400000e0000 */
[----:B---3--:R-:W-:Y:S02]  /*0640*/  MOV R7, RZ ;  /* 0x000000ff00077202 */ /* 0x008fe40000000f00 */
.L_x_207:
[----:B--2-4-:R-:W-:Y:S01]  /*0650*/  ISETP.NE.AND P0, PT, R6, RZ, PT ;  /* 0x000000ff0600720c */ /* 0x014fe20003f05270 */
[----:B------:R-:W-:-:S12]  /*0660*/  BSSY B0, `(.L_x_129) ;  /* 0x0000005000007945 */ /* 0x000fd80003800000 */
[----:B------:R-:W-:Y:S05]  /*0670*/  @!P0 BRA `(.L_x_130) ;  /* 0x0000003000008947 */ /* 0x000fea0003800000 */
[----:B------:R-:W-:Y:S01]  /*0680*/  IADD3 R3, R13, -0x1, RZ ;  /* 0xffffffff0d037810 */ /* 0x000fe20007ffe0ff */
[----:B------:R-:W-:Y:S05]  /*0690*/  BRA.DIV ~URZ, `(.L_x_131) ;  /* 0x0000d9b27f007947 */ /* 0x000fea000b800000 */
[----:B------:R2:W3:Y:S02]  /*06a0*/  SHFL.IDX PT, R7, R4, R3, 0x1f ;  /* 0x00001f0304077589 */ /* 0x0004e400000e0000 */
.L_x_130:
[----:B------:R-:W-:Y:S05]  /*06b0*/  BSYNC B0 ;  /* 0x0000000000007941 */ /* 0x000fea0003800000 */
.L_x_129:
[----:B------:R-:W-:Y:S01]  /*06c0*/  IABS R0, R11 ;  /* 0x0000000b00007213 */ /* 0x000fe20000000000 */
[----:B--23--:R-:W-:-:S04]  /*06d0*/  IMAD R4, R7, c[0x0][0x538], R12 ;  /* 0x00014e0007047a24 */ /* 0x00cfc800078e020c */
[----:B------:R-:W-:Y:S01]  /*06e0*/  IMAD.MOV.U32 R5, RZ, RZ, R0 ;  /* 0x000000ffff057224 */ /* 0x000fe200078e0000 */
[----:B------:R-:W-:Y:S01]  /*06f0*/  IABS R0, R10 ;  /* 0x0000000a00007213 */ /* 0x000fe20000000000 */
[----:B------:R2:W-:Y:S01]  /*0700*/  STL [R1+0x28], R4 ;  /* 0x0000280401007387 */ /* 0x0005e20000100800 */
[----:B------:R-:W-:Y:S01]  /*0710*/  IADD3 R12, -R4, UR4, RZ ;  /* 0x00000004040c7c10 */ /* 0x000fe2000fffe1ff */
[----:B------:R-:W3:Y:S02]  /*0720*/  I2F.RP R2, R5 ;  /* 0x0000000500027306 */ /* 0x000ee40000209400 */
[----:B------:R-:W-:Y:S01]  /*0730*/  IMAD.MOV.U32 R7, RZ, RZ, R0 ;  /* 0x000000ffff077224 */ /* 0x000fe200078e0000 */
[----:B-1----:R-:W-:Y:S02]  /*0740*/  IABS R6, R12 ;  /* 0x0000000c00067213 */ /* 0x002fe40000000000 */
[----:B------:R-:W-:-:S03]  /*0750*/  IABS R0, R11 ;  /* 0x0000000b00007213 */ /* 0x000fc60000000000 */
[----:B------:R-:W-:Y:S01]  /*0760*/  I2F.RP R8, R7 ;  /* 0x0000000700087306 */ /* 0x000fe20000209400 */
[----:B------:R-:W-:-:S07]  /*0770*/  IADD3 R0, RZ, -R0, RZ ;  /* 0x80000000ff007210 */ /* 0x000fce0007ffe0ff */
[----:B---3--:R-:W1:Y:S02]  /*0780*/  MUFU.RCP R2, R2 ;  /* 0x0000000200027308 */ /* 0x008e640000001000 */
[----:B-1----:R-:W-:-:S06]  /*0790*/  IADD3 R2, R2, 0xffffffe, RZ ;  /* 0x0ffffffe02027810 */ /* 0x002fcc0007ffe0ff */
[----:B------:R-:W1:Y:S02]  /*07a0*/  F2I.FTZ.U32.TRUNC.NTZ R3, R2 ;  /* 0x0000000200037305 */ /* 0x000e64000021f000 */
[----:B-1----:R-:W-:-:S04]  /*07b0*/  IMAD.MOV R2, RZ, RZ, -R3 ;  /* 0x000000ffff027224 */ /* 0x002fc800078e0a03 */
[----:B--2---:R-:W-:Y:S02]  /*07c0*/  IMAD R4, R2, R5, RZ ;  /* 0x0000000502047224 */ /* 0x004fe400078e02ff */
[----:B------:R-:W-:-:S04]  /*07d0*/  IMAD.MOV.U32 R2, RZ, RZ, RZ ;  /* 0x000000ffff027224 */ /* 0x000fc800078e00ff */
[----:B------:R-:W-:-:S04]  /*07e0*/  IMAD.HI.U32 R2, R3, R4, R2 ;  /* 0x0000000403027227 */ /* 0x000fc800078e0002 */
[----:B------:R-:W-:-:S04]  /*07f0*/  IMAD.MOV.U32 R3, RZ, RZ, R6 ;  /* 0x000000ffff037224 */ /* 0x000fc800078e0006 */
[----:B------:R-:W-:-:S04]  /*0800*/  IMAD.HI.U32 R2, R2, R3, RZ ;  /* 0x0000000302027227 */ /* 0x000fc800078e00ff */
[----:B------:R-:W-:Y:S02]  /*0810*/  IMAD R0, R2, R0, R3 ;  /* 0x0000000002007224 */ /* 0x000fe400078e0203 */
[----:B------:R-:W1:Y:S03]  /*0820*/  MUFU.RCP R3, R8 ;  /* 0x0000000800037308 */ /* 0x000e660000001000 */
[----:B------:R-:W-:Y:S02]  /*0830*/  ISETP.GT.U32.AND P1, PT, R5, R0, PT ;  /* 0x000000000500720c */ /* 0x000fe40003f24070 */
[----:B-1----:R-:W-:-:S11]  /*0840*/  IADD3 R3, R3, 0xffffffe, RZ ;  /* 0x0ffffffe03037810 */ /* 0x002fd60007ffe0ff */
[----:B------:R-:W-:Y:S01]  /*0850*/  @!P1 IMAD.IADD R0, R0, 0x1, -R5 ;  /* 0x0000000100009824 */ /* 0x000fe200078e0a05 */
[----:B------:R-:W-:Y:S02]  /*0860*/  @!P1 IADD3 R2, R2, 0x1, RZ ;  /* 0x0000000102029810 */ /* 0x000fe40007ffe0ff */
[----:B------:R-:W-:Y:S01]  /*0870*/  ISETP.NE.AND P1, PT, R11, RZ, PT ;  /* 0x000000ff0b00720c */ /* 0x000fe20003f25270 */
[----:B------:R-:W1:Y:S01]  /*0880*/  F2I.FTZ.U32.TRUNC.NTZ R3, R3 ;  /* 0x0000000300037305 */ /* 0x000e62000021f000 */
[----:B------:R-:W-:Y:S02]  /*0890*/  ISETP.GE.U32.AND P2, PT, R0, R5, PT ;  /* 0x000000050000720c */ /* 0x000fe40003f46070 */
[----:B------:R-:W-:-:S04]  /*08a0*/  LOP3.LUT R0, R12, R11, RZ, 0x3c, !PT ;  /* 0x0000000b0c007212 */ /* 0x000fc800078e3cff */
[----:B------:R-:W-:-:S07]  /*08b0*/  ISETP.GE.AND P0, PT, R0, RZ, PT ;  /* 0x000000ff0000720c */ /* 0x000fce0003f06270 */
[----:B------:R-:W-:Y:S02]  /*08c0*/  @P2 IADD3 R2, R2, 0x1, RZ ;  /* 0x0000000102022810 */ /* 0x000fe40007ffe0ff */
[----:B-1----:R-:W-:-:S03]  /*08d0*/  IADD3 R0, RZ, -R3, RZ ;  /* 0x80000003ff007210 */ /* 0x002fc60007ffe0ff */
[----:B------:R-:W-:Y:S02]  /*08e0*/  IMAD.MOV.U32 R4, RZ, RZ, R2 ;  /* 0x000000ffff047224 */ /* 0x000fe400078e0002 */
[----:B------:R-:W-:Y:S01]  /*08f0*/  IMAD.MOV.U32 R2, RZ, RZ, R0 ;  /* 0x000000ffff027224 */ /* 0x000fe200078e0000 */
[----:B------:R-:W-:Y:S01]  /*0900*/  IABS R0, R10 ;  /* 0x0000000a00007213 */ /* 0x000fe20000000000 */
[----:B------:R-:W-:Y:S01]  /*0910*/  @!P0 IMAD.MOV R4, RZ, RZ, -R4 ;  /* 0x000000ffff048224 */ /* 0x000fe200078e0a04 */
[----:B------:R-:W-:Y:S01]  /*0920*/  @!P1 LOP3.LUT R4, RZ, R11, RZ, 0x33, !PT ;  /* 0x0000000bff049212 */ /* 0x000fe200078e33ff */
[----:B------:R-:W-:Y:S01]  /*0930*/  IMAD R5, R2, R7, RZ ;  /* 0x0000000702057224 */ /* 0x000fe200078e02ff */
[----:B------:R-:W-:Y:S01]  /*0940*/  MOV R2, RZ ;  /* 0x000000ff00027202 */ /* 0x000fe20000000f00 */
[----:B------:R-:W-:Y:S01]  /*0950*/  IMAD.MOV R6, RZ, RZ, -R0 ;  /* 0x000000ffff067224 */ /* 0x000fe200078e0a00 */
[----:B------:R-:W-:-:S03]  /*0960*/  IABS R8, R4 ;  /* 0x0000000400087213 */ /* 0x000fc60000000000 */
[----:B------:R-:W-:-:S04]  /*0970*/  IMAD.HI.U32 R0, R3, R5, R2 ;  /* 0x0000000503007227 */ /* 0x000fc800078e0002 */
[----:B------:R-:W-:Y:S02]  /*0980*/  IMAD.MOV.U32 R2, RZ, RZ, R8 ;  /* 0x000000ffff027224 */ /* 0x000fe400078e0008 */
[----:B------:R-:W-:Y:S02]  /*0990*/  IMAD.MOV.U32 R3, RZ, RZ, R6 ;  /* 0x000000ffff037224 */ /* 0x000fe400078e0006 */
[----:B------:R-:W-:-:S04]  /*09a0*/  IMAD.HI.U32 R0, R0, R2, RZ ;  /* 0x0000000200007227 */ /* 0x000fc800078e00ff */
[----:B------:R-:W-:Y:S02]  /*09b0*/  IMAD R2, R0, R3, R2 ;  /* 0x0000000300027224 */ /* 0x000fe400078e0202 */
[----:B------:R-:W-:-:S03]  /*09c0*/  IMAD R3, R4, R11, RZ ;  /* 0x0000000b04037224 */ /* 0x000fc600078e02ff */
[----:B------:R-:W-:Y:S02]  /*09d0*/  ISETP.GT.U32.AND P1, PT, R7, R2, PT ;  /* 0x000000020700720c */ /* 0x000fe40003f24070 */
[----:B------:R-:W-:-:S11]  /*09e0*/  IADD3 R3, R12, -R3, RZ ;  /* 0x800000030c037210 */ /* 0x000fd60007ffe0ff */
[----:B------:R-:W-:Y:S01]  /*09f0*/  @!P1 IMAD.IADD R2, R2, 0x1, -R7 ;  /* 0x0000000102029824 */ /* 0x000fe200078e0a07 */
[----:B------:R-:W-:Y:S02]  /*0a00*/  @!P1 IADD3 R0, R0, 0x1, RZ ;  /* 0x0000000100009810 */ /* 0x000fe40007ffe0ff */
[----:B------:R-:W-:Y:S02]  /*0a10*/  ISETP.NE.AND P1, PT, R10, RZ, PT ;  /* 0x000000ff0a00720c */ /* 0x000fe40003f25270 */
[----:B------:R-:W-:Y:S02]  /*0a20*/  ISETP.GE.U32.AND P2, PT, R2, R7, PT ;  /* 0x000000070200720c */ /* 0x000fe40003f46070 */
[----:B------:R-:W-:-:S04]  /*0a30*/  LOP3.LUT R2, R4, R10, RZ, 0x3c, !PT ;  /* 0x0000000a04027212 */ /* 0x000fc800078e3cff */
[----:B------:R-:W-:-:S07]  /*0a40*/  ISETP.GE.AND P0, PT, R2, RZ, PT ;  /* 0x000000ff0200720c */ /* 0x000fce0003f06270 */
[----:B------:R-:W-:-:S06]  /*0a50*/  @P2 IADD3 R0, R0, 0x1, RZ ;  /* 0x0000000100002810 */ /* 0x000fcc0007ffe0ff */
[----:B------:R-:W-:Y:S02]  /*0a60*/  @!P0 IADD3 R0, -R0, RZ, RZ ;  /* 0x000000ff00008210 */ /* 0x000fe40007ffe1ff */
[----:B------:R-:W-:-:S05]  /*0a70*/  @!P1 LOP3.LUT R0, RZ, R10, RZ, 0x33, !PT ;  /* 0x0000000aff009212 */ /* 0x000fca00078e33ff */
[--C-:B------:R-:W-:Y:S02]  /*0a80*/  IMAD.MOV R2, RZ, RZ, -R0.reuse ;  /* 0x000000ffff027224 */ /* 0x100fe400078e0a00 */
[C---:B------:R-:W-:Y:S02]  /*0a90*/  IMAD R0, R10.reuse, 0x1000000, R0 ;  /* 0x010000000a007824 */ /* 0x040fe400078e0200 */
[----:B------:R-:W-:Y:S02]  /*0aa0*/  IMAD R2, R10, R2, R4 ;  /* 0x000000020a027224 */ /* 0x000fe400078e0204 */
[----:B------:R-:W-:Y:S02]  /*0ab0*/  IMAD.IADD R4, R13, 0x1, R9 ;  /* 0x000000010d047824 */ /* 0x000fe400078e0209 */
[----:B------:R-:W-:-:S03]  /*0ac0*/  IMAD R0, R2, 0x10000, R0 ;  /* 0x0001000002007824 */ /* 0x000fc600078e0200 */
[----:B------:R1:W-:Y:S04]  /*0ad0*/  STL [R1+0x34], R4 ;  /* 0x0000340401007387 */ /* 0x0003e80000100800 */
[----:B------:R1:W-:Y:S04]  /*0ae0*/  STL [R1+0x30], R0 ;  /* 0x0000300001007387 */ /* 0x0003e80000100800 */
[----:B------:R1:W-:Y:S01]  /*0af0*/  STL [R1+0x2c], R3 ;  /* 0x00002c0301007387 */ /* 0x0003e20000100800 */
[----:B------:R-:W-:Y:S05]  /*0b00*/  BRA `(.L_x_132) ;  /* 0x0000006000007947 */ /* 0x000fea0003800000 */
.L_x_123:
[----:B------:R-:W-:Y:S01]  /*0b10*/  MOV R0, UR4 ;  /* 0x0000000400007c02 */ /* 0x000fe20008000f00 */
[----:B------:R-:W-:Y:S04]  /*0b20*/  STL [R1+0x2c], RZ ;  /* 0x00002cff01007387 */ /* 0x000fe80000100800 */
[----:B------:R-:W-:Y:S04]  /*0b30*/  STL [R1+0x30], RZ ;  /* 0x000030ff01007387 */ /* 0x000fe80000100800 */
[----:B------:R1:W-:Y:S02]  /*0b40*/  STL [R1+0x28], R0 ;  /* 0x0000280001007387 */ /* 0x0003e40000100800 */
[----:B-1----:R-:W-:-:S05]  /*0b50*/  MOV R0, c[0x0][0x53c] ;  /* 0x00014f0000007a02 */ /* 0x002fca0000000f00 */
[----:B------:R1:W-:Y:S02]  /*0b60*/  STL [R1+0x34], R0 ;  /* 0x0000340001007387 */ /* 0x0003e40000100800 */
.L_x_132:
[----:B-1----:R-:W2:Y:S04]  /*0b70*/  LDL R4, [R1+0x28] ;  /* 0x0000280001047983 */ /* 0x002ea80000100800 */
[----:B------:R-:W2:Y:S04]  /*0b80*/  LDL R5, [R1+0x2c] ;  /* 0x00002c0001057983 */ /* 0x000ea80000100800 */
[----:B------:R-:W2:Y:S04]  /*0b90*/  LDL R6, [R1+0x30] ;  /* 0x0000300001067983 */ /* 0x000ea80000100800 */
[----:B------:R-:W2:Y:S01]  /*0ba0*/  LDL R7, [R1+0x34] ;  /* 0x0000340001077983 */ /* 0x000ea20000100800 */
[----:B------:R-:W-:Y:S01]  /*0bb0*/  ISETP.NE.AND P0, PT, R14, RZ, PT ;  /* 0x000000ff0e00720c */ /* 0x000fe20003f05270 */
[----:B------:R-:W-:-:S12]  /*0bc0*/  WARPSYNC 0xffffffff ;  /* 0xffffffff00007948 */ /* 0x000fd80003800000 */
[----:B--2---:R1:W-:Y:S04]  /*0bd0*/  @!P0 STS.128 [0xf100], R4 ;  /* 0x00f10004ff008388 */ /* 0x0043e80000000c00 */
[----:B------:R-:W-:Y:S06]  /*0be0*/  BAR.ARV 0x5, 0x100 ;  /* 0x0144000000007b1d */ /* 0x000fec0000002000 */
.L_x_121:
[----:B------:R-:W2:Y:S02]  /*0bf0*/  LDL R0, [R1+0x34] ;  /* 0x0000340001007983 */ /* 0x000ea40000100800 */
[----:B--2---:R-:W-:-:S13]  /*0c00*/  ISETP.GE.AND P0, PT, R0, c[0x0][0x53c], PT ;  /* 0x00014f0000007a0c */ /* 0x004fda0003f06270 */
[----:B------:R-:W-:Y:S05]  /*0c10*/  @P0 EXIT ;  /* 0x000000000000094d */ /* 0x000fea0003800000 */
[----:B------:R-:W2:Y:S02]  /*0c20*/  S2R R15, SR_TID.X ;  /* 0x00000000000f7919 */ /* 0x000ea40000002100 */
[----:B-12---:R-:W-:-:S04]  /*0c30*/  SHF.R.S32.HI R7, RZ, 0x1f, R15 ;  /* 0x0000001fff077819 */ /* 0x006fc8000001140f */
[CC--:B------:R-:W-:Y:S02]  /*0c40*/  LEA.HI R2, R7.reuse, R15.reuse, RZ, 0x4 ;  /* 0x0000000f07027211 */ /* 0x0c0fe400078f20ff */
[----:B------:R-:W-:Y:S02]  /*0c50*/  LEA.HI R14, R7, R15, RZ, 0x2 ;  /* 0x0000000f070e7211 */ /* 0x000fe400078f10ff */
[----:B------:R-:W-:Y:S02]  /*0c60*/  SHF.R.S32.HI R3, RZ, 0x4, R2 ;  /* 0x00000004ff037819 */ /* 0x000fe40000011402 */
[--C-:B------:R-:W-:Y:S02]  /*0c70*/  SHF.R.S32.HI R8, RZ, 0x2, R14.reuse ;  /* 0x00000002ff087819 */ /* 0x100fe4000001140e */
[----:B------:R-:W-:Y:S02]  /*0c80*/  LEA.HI R0, R2, R3, RZ, 0x1 ;  /* 0x0000000302007211 */ /* 0x000fe400078f08ff */
[----:B------:R-:W-:-:S02]  /*0c90*/  SHF.R.S32.HI R4, RZ, 0x1f, R14 ;  /* 0x0000001fff047819 */ /* 0x000fc4000001140e */
[----:B------:R-:W-:Y:S02]  /*0ca0*/  LOP3.LUT R0, R0, 0xfffffffe, RZ, 0xc0, !PT ;  /* 0xfffffffe00007812 */ /* 0x000fe400078ec0ff */
[----:B------:R-:W-:Y:S02]  /*0cb0*/  LEA.HI R10, R7, R15, RZ, 0x3 ;  /* 0x0000000f070a7211 */ /* 0x000fe400078f18ff */
[----:B------:R-:W-:Y:S01]  /*0cc0*/  LOP3.LUT R2, R2, 0xfffffff0, RZ, 0xc0, !PT ;  /* 0xfffffff002027812 */ /* 0x000fe200078ec0ff */
[----:B------:R-:W-:Y:S01]  /*0cd0*/  IMAD.IADD R12, R3, 0x1, -R0 ;  /* 0x00000001030c7824 */ /* 0x000fe200078e0a00 */
[----:B------:R-:W-:Y:S02]  /*0ce0*/  LEA.HI R0, R4, R8, RZ, 0x3 ;  /* 0x0000000804007211 */ /* 0x000fe400078f18ff */
[----:B------:R-:W-:Y:S01]  /*0cf0*/  SHF.R.S32.HI R5, RZ, 0x3, R10 ;  /* 0x00000003ff057819 */ /* 0x000fe2000001140a */
[----:B------:R-:W-:Y:S01]  /*0d00*/  IMAD.IADD R3, R15, 0x1, -R2 ;  /* 0x000000010f037824 */ /* 0x000fe200078e0a02 */
[----:B------:R-:W-:-:S02]  /*0d10*/  LOP3.LUT R4, R10, 0xfffffff8, RZ, 0xc0, !PT ;  /* 0xfffffff80a047812 */ /* 0x000fc400078ec0ff */
[----:B------:R-:W-:Y:S01]  /*0d20*/  LOP3.LUT R0, R0, 0xfffffff8, RZ, 0xc0, !PT ;  /* 0xfffffff800007812 */ /* 0x000fe200078ec0ff */
[----:B------:R-:W-:Y:S01]  /*0d30*/  IMAD.SHL.U32 R2, R5, 0x40, RZ ;  /* 0x0000004005027824 */ /* 0x000fe200078e00ff */
[----:B------:R-:W-:Y:S01]  /*0d40*/  LEA.HI R9, R7, R15, RZ, 0x5 ;  /* 0x0000000f07097211 */ /* 0x000fe200078f28ff */
[----:B------:R-:W-:Y:S01]  /*0d50*/  IMAD.IADD R5, R15, 0x1, -R4 ;  /* 0x000000010f057824 */ /* 0x000fe200078e0a04 */
[----:B------:R-:W-:Y:S01]  /*0d60*/  SHF.R.S32.HI R4, RZ, 0x1f, R3 ;  /* 0x0000001fff047819 */ /* 0x000fe20000011403 */
[----:B------:R-:W-:Y:S01]  /*0d70*/  IMAD.IADD R8, R8, 0x1, -R0 ;  /* 0x0000000108087824 */ /* 0x000fe200078e0a00 */
[----:B------:R-:W-:Y:S01]  /*0d80*/  LOP3.LUT R0, R2, 0x1c0, RZ, 0xc0, !PT ;  /* 0x000001c002007812 */ /* 0x000fe200078ec0ff */
[C---:B------:R-:W-:Y:S01]  /*0d90*/  IMAD.SHL.U32 R18, R5.reuse, 0x8, RZ ;  /* 0x0000000805127824 */ /* 0x040fe200078e00ff */
[----:B------:R-:W-:Y:S01]  /*0da0*/  LEA.HI R13, R4, R3, RZ, 0x3 ;  /* 0x00000003040d7211 */ /* 0x000fe200078f18ff */
[----:B------:R-:W-:Y:S01]  /*0db0*/  IMAD.SHL.U32 R4, R5, 0x40, RZ ;  /* 0x0000004005047824 */ /* 0x000fe200078e00ff */
[----:B------:R-:W-:-:S02]  /*0dc0*/  SHF.R.U32.HI R6, RZ, 0x3, R0 ;  /* 0x00000003ff067819 */ /* 0x000fc40000011600 */
[----:B------:R-:W-:Y:S01]  /*0dd0*/  LOP3.LUT R5, R0, 0x38, R18, 0xf8, !PT ;  /* 0x0000003800057812 */ /* 0x000fe200078ef812 */
[----:B------:R-:W-:Y:S01]  /*0de0*/  STL [R1+0x8], R18 ;  /* 0x0000081201007387 */ /* 0x000fe20000100800 */
[----:B------:R-:W-:Y:S02]  /*0df0*/  LOP3.LUT R2, R13, 0xfffffff8, RZ, 0xc0, !PT ;  /* 0xfffffff80d027812 */ /* 0x000fe400078ec0ff */
[----:B------:R-:W-:Y:S02]  /*0e00*/  LOP3.LUT R11, R5, R6, RZ, 0x3c, !PT ;  /* 0x00000006050b7212 */ /* 0x000fe400078e3cff */
[----:B------:R-:W-:Y:S01]  /*0e10*/  LOP3.LUT R0, R4, 0x1c0, RZ, 0xc0, !PT ;  /* 0x000001c004007812 */ /* 0x000fe200078ec0ff */
[----:B------:R-:W-:Y:S01]  /*0e20*/  IMAD.IADD R6, R3, 0x1, -R2 ;  /* 0x0000000103067824 */ /* 0x000fe200078e0a02 */
[----:B------:R-:W-:Y:S02]  /*0e30*/  LOP3.LUT R3, R9, 0xffffffe0, RZ, 0xc0, !PT ;  /* 0xffffffe009037812 */ /* 0x000fe400078ec0ff */
[----:B------:R-:W-:-:S02]  /*0e40*/  LOP3.LUT R4, R0, 0x8, R10, 0xf8, !PT ;  /* 0x0000000800047812 */ /* 0x000fc400078ef80a */
[----:B------:R-:W-:Y:S01]  /*0e50*/  SHF.R.U32.HI R2, RZ, 0x3, R0 ;  /* 0x00000003ff027819 */ /* 0x000fe20000011600 */
[----:B------:R-:W-:Y:S01]  /*0e60*/  IMAD.IADD R17, R15, 0x1, -R3 ;  /* 0x000000010f117824 */ /* 0x000fe200078e0a03 */
[--C-:B------:R-:W-:Y:S02]  /*0e70*/  SHF.R.S32.HI R204, RZ, 0x5, R9.reuse ;  /* 0x00000005ffcc7819 */ /* 0x100fe40000011409 */
[----:B------:R-:W-:Y:S02]  /*0e80*/  SHF.R.S32.HI R0, RZ, 0x1f, R9 ;  /* 0x0000001fff007819 */ /* 0x000fe40000011409 */
[----:B------:R-:W-:Y:S02]  /*0e90*/  LOP3.LUT R10, R4, R2, RZ, 0x3c, !PT ;  /* 0x00000002040a7212 */ /* 0x000fe400078e3cff */
[----:B------:R-:W-:Y:S02]  /*0ea0*/  LEA.HI R0, R0, R204, RZ, 0x3 ;  /* 0x000000cc00007211 */ /* 0x000fe400078f18ff */
[----:B------:R-:W-:-:S02]  /*0eb0*/  SHF.R.S32.HI R9, RZ, 0x1f, R17 ;  /* 0x0000001fff097819 */ /* 0x000fc40000011411 */
[----:B------:R-:W-:Y:S01]  /*0ec0*/  LOP3.LUT R2, R14, 0xfffffffc, RZ, 0xc0, !PT ;  /* 0xfffffffc0e027812 */ /* 0x000fe200078ec0ff */
[----:B------:R-:W-:Y:S01]  /*0ed0*/  IMAD.MOV.U32 R14, RZ, RZ, 0x20 ;  /* 0x00000020ff0e7424 */ /* 0x000fe200078e00ff */
[----:B------:R-:W-:Y:S02]  /*0ee0*/  LOP3.LUT R0, R0, 0xffffff8, RZ, 0xc0, !PT ;  /* 0x0ffffff800007812 */ /* 0x000fe400078ec0ff */
[----:B------:R-:W-:Y:S01]  /*0ef0*/  LEA.HI R9, R9, R17, RZ, 0x2 ;  /* 0x0000001109097211 */ /* 0x000fe200078f10ff */
[----:B------:R-:W-:Y:S01]  /*0f00*/  IMAD.IADD R5, R15, 0x1, -R2 ;  /* 0x000000010f057824 */ /* 0x000fe200078e0a02 */
[----:B------:R-:W-:Y:S01]  /*0f10*/  LOP3.LUT R4, R8, 0x1, RZ, 0xc0, !PT ;  /* 0x0000000108047812 */ /* 0x000fe200078ec0ff */
[----:B------:R-:W-:Y:S01]  /*0f20*/  IMAD.IADD R3, R204, 0x1, -R0 ;  /* 0x00000001cc037824 */ /* 0x000fe200078e0a00 */
[----:B------:R-:W-:Y:S02]  /*0f30*/  SHF.R.S32.HI R2, RZ, 0x2, R9 ;  /* 0x00000002ff027819 */ /* 0x000fe40000011409 */
[----:B------:R-:W-:-:S02]  /*0f40*/  LEA.HI R0, R5, R5, RZ, 0x1 ;  /* 0x0000000505007211 */ /* 0x000fc400078f08ff */
[----:B------:R-:W-:Y:S01]  /*0f50*/  LEA.HI R7, R7, R15, RZ, 0x6 ;  /* 0x0000000f07077211 */ /* 0x000fe200078f30ff */
[----:B------:R-:W-:Y:S01]  /*0f60*/  IMAD R16, R3, 0x10, R2 ;  /* 0x0000001003107824 */ /* 0x000fe200078e0202 */
[----:B------:R-:W-:Y:S01]  /*0f70*/  ISETP.NE.U32.AND P0, PT, R4, 0x1, PT ;  /* 0x000000010400780c */ /* 0x000fe20003f05070 */
[----:B------:R-:W-:Y:S01]  /*0f80*/  IMAD.SHL.U32 R2, R6, 0x40, RZ ;  /* 0x0000004006027824 */ /* 0x000fe200078e00ff */
[----:B------:R-:W-:Y:S01]  /*0f90*/  LOP3.LUT R3, R0, 0x1ffffffe, RZ, 0xc0, !PT ;  /* 0x1ffffffe00037812 */ /* 0x000fe200078ec0ff */
[C---:B------:R-:W-:Y:S01]  /*0fa0*/  IMAD.SHL.U32 R4, R8.reuse, 0x40, RZ ;  /* 0x0000004008047824 */ /* 0x040fe200078e00ff */
[----:B------:R-:W-:Y:S01]  /*0fb0*/  R2P PR, R8, 0x6 ;  /* 0x0000000608007804 */ /* 0x000fe20000000000 */
[----:B------:R-:W-:Y:S01]  /*0fc0*/  IMAD.SHL.U32 R7, R7, 0x8, RZ ;  /* 0x0000000807077824 */ /* 0x000fe200078e00ff */
[C---:B------:R-:W-:Y:S01]  /*0fd0*/  LOP3.LUT P4, RZ, R6.reuse, 0x2, RZ, 0xc0, !PT ;  /* 0x0000000206ff7812 */ /* 0x040fe2000788c0ff */
[----:B------:R-:W-:Y:S01]  /*0fe0*/  IMAD.IADD R8, R5, 0x1, -R3 ;  /* 0x0000000105087824 */ /* 0x000fe200078e0a03 */
[----:B------:R-:W-:Y:S01]  /*0ff0*/  LOP3.LUT P3, RZ, R6, 0x4, RZ, 0xc0, !PT ;  /* 0x0000000406ff7812 */ /* 0x000fe2000786c0ff */
[----:B------:R-:W-:Y:S01]  /*1000*/  IMAD.SHL.U32 R6, R12, 0x8, RZ ;  /* 0x000000080c067824 */ /* 0x000fe200078e00ff */
[----:B------:R-:W-:Y:S01]  /*1010*/  LOP3.LUT R2, R2, 0x1c0, RZ, 0xc0, !PT ;  /* 0x000001c002027812 */ /* 0x000fe200078ec0ff */
[----:B------:R-:W-:Y:S01]  /*1020*/  IMAD.MOV.U32 R15, RZ, RZ, 0x10 ;  /* 0x00000010ff0f7424 */ /* 0x000fe200078e00ff */
[----:B------:R-:W-:Y:S01]  /*1030*/  LOP3.LUT R3, R4, 0x1c0, RZ, 0xc0, !PT ;  /* 0x000001c004037812 */ /* 0x000fe200078ec0ff */
[----:B------:R-:W-:Y:S01]  /*1040*/  IMAD R0, R12, 0x200, R10 ;  /* 0x000002000c007824 */ /* 0x000fe200078e020a */
[----:B------:R-:W-:Y:S01]  /*1050*/  LOP3.LUT R11, R11, 0x7ffffe00, R7, 0xf8, !PT ;  /* 0x7ffffe000b0b7812 */ /* 0x000fe200078ef807 */
[----:B------:R-:W-:Y:S01]  /*1060*/  IMAD R7, R204, 0x200, R5 ;  /* 0x00000200cc077824 */ /* 0x000fe200078e0205 */
[----:B------:R-:W-:Y:S01]  /*1070*/  LOP3.LUT R6, R2, 0x8, R6, 0xf8, !PT ;  /* 0x0000000802067812 */ /* 0x000fe200078ef806 */
[----:B------:R-:W-:Y:S01]  /*1080*/  STL [R1+0x7c], R16 ;  /* 0x00007c1001007387 */ /* 0x000fe20000100800 */
[----:B------:R-:W-:Y:S01]  /*1090*/  SHF.R.U32.HI R5, RZ, 0x3, R2 ;  /* 0x00000003ff057819 */ /* 0x000fe20000011602 */
[----:B------:R-:W-:Y:S01]  /*10a0*/  IMAD.SHL.U32 R208, R11, 0x2, RZ ;  /* 0x000000020bd07824 */ /* 0x000fe200078e00ff */
[----:B------:R-:W-:-:S02]  /*10b0*/  LEA.HI R2, R3, R3, RZ, 0x1d ;  /* 0x0000000303027211 */ /* 0x000fc400078fe8ff */
[----:B------:R-:W-:Y:S02]  /*10c0*/  SEL R4, R15, 0xfffffff0, !P4 ;  /* 0xfffffff00f047807 */ /* 0x000fe40006000000 */
[----:B------:R-:W-:Y:S01]  /*10d0*/  SEL R3, R14, 0xffffffe0, !P3 ;  /* 0xffffffe00e037807 */ /* 0x000fe20005800000 */
[----:B------:R-:W-:Y:S01]  /*10e0*/  IMAD.U32 R7, R7, 0x2, R2 ;  /* 0x0000000207077824 */ /* 0x000fe200078e0002 */
[----:B------:R-:W-:Y:S01]  /*10f0*/  LOP3.LUT R5, R6, R5, RZ, 0x3c, !PT ;  /* 0x0000000506057212 */ /* 0x000fe200078e3cff */
[----:B------:R-:W-:Y:S01]  /*1100*/  IMAD.SHL.U32 R6, R13, 0x40, RZ ;  /* 0x000000400d067824 */ /* 0x000fe200078e00ff */
[----:B------:R-:W-:Y:S01]  /*1110*/  LOP3.LUT R2, R9, 0x7ffffffc, RZ, 0xc0, !PT ;  /* 0x7ffffffc09027812 */ /* 0x000fe200078ec0ff */
[----:B------:R-:W-:Y:S01]  /*1120*/  IMAD.IADD R4, R4, 0x1, R3 ;  /* 0x0000000104047824 */ /* 0x000fe200078e0203 */
[----:B------:R-:W-:Y:S01]  /*1130*/  LEA R12, R7, 0x80, 0x1 ;  /* 0x00000080070c7811 */ /* 0x000fe200078e08ff */
[----:B------:R-:W-:Y:S01]  /*1140*/  IMAD.MOV.U32 R9, RZ, RZ, 0x40 ;  /* 0x00000040ff097424 */ /* 0x000fe200078e00ff */
[----:B------:R-:W-:Y:S01]  /*1150*/  LOP3.LUT R3, R5, 0x7ffffe00, R6, 0xf8, !PT ;  /* 0x7ffffe0005037812 */ /* 0x000fe200078ef806 */
[----:B------:R-:W-:Y:S01]  /*1160*/  IMAD.IADD R2, R17, 0x1, -R2 ;  /* 0x0000000111027824 */ /* 0x000fe200078e0a02 */
[----:B------:R-:W-:-:S02]  /*1170*/  IADD3 R5, R18, 0x40, RZ ;  /* 0x0000004012057810 */ /* 0x000fc40007ffe0ff */
[----:B------:R-:W-:Y:S01]  /*1180*/  SEL R6, R14, 0xffffffe0, !P1 ;  /* 0xffffffe00e067807 */ /* 0x000fe20004800000 */
[----:B------:R-:W-:Y:S01]  /*1190*/  IMAD.SHL.U32 R7, R2, 0x2, RZ ;  /* 0x0000000202077824 */ /* 0x000fe200078e00ff */
[----:B------:R-:W-:Y:S01]  /*11a0*/  LEA R198, R3, 0x100, 0x1 ;  /* 0x0000010003c67811 */ /* 0x000fe200078e08ff */
[----:B------:R1:W-:Y:S01]  /*11b0*/  STL [R1+0x10], R5 ;  /* 0x0000100501007387 */ /* 0x0003e20000100800 */
[----:B------:R-:W-:Y:S01]  /*11c0*/  IMAD R2, R8, 0x8, R16 ;  /* 0x0000000808027824 */ /* 0x000fe200078e0210 */
[----:B------:R-:W-:Y:S01]  /*11d0*/  LEA R196, R0, 0x8100, 0x1 ;  /* 0x0000810000c47811 */ /* 0x000fe200078e08ff */
[----:B------:R-:W-:Y:S01]  /*11e0*/  IMAD.IADD R10, R12, 0x1, R6 ;  /* 0x000000010c0a7824 */ /* 0x000fe200078e0206 */
[----:B------:R2:W-:Y:S01]  /*11f0*/  STL [R1+0x48], R7 ;  /* 0x0000480701007387 */ /* 0x0005e20000100800 */
[----:B------:R-:W-:Y:S01]  /*1200*/  SEL R0, R9, 0xffffffc0, !P3 ;  /* 0xffffffc009007807 */ /* 0x000fe20005800000 */
[--C-:B------:R-:W-:Y:S02]  /*1210*/  IMAD R204, R204, 0x800, R198.reuse ;  /* 0x00000800cccc7824 */ /* 0x100fe400078e02c6 */
[----:B------:R-:W-:Y:S01]  /*1220*/  STL [R1+0x58], R12 ;  /* 0x0000580c01007387 */ /* 0x000fe20000100800 */
[----:B------:R-:W-:-:S02]  /*1230*/  IMAD R203, R4, 0x2, R198 ;  /* 0x0000000204cb7824 */ /* 0x000fc400078e02c6 */
[----:B------:R-:W-:Y:S01]  /*1240*/  IMAD.IADD R199, R198, 0x1, R0 ;  /* 0x00000001c6c77824 */ /* 0x000fe200078e0200 */
[----:B------:R3:W-:Y:S01]  /*1250*/  STL [R1+0x80], R2 ;  /* 0x0000800201007387 */ /* 0x0007e20000100800 */
[----:B------:R-:W-:-:S03]  /*1260*/  IMAD.IADD R207, R0, 0x1, R204 ;  /* 0x0000000100cf7824 */ /* 0x000fc600078e02cc */
[----:B------:R-:W-:Y:S01]  /*1270*/  STL [R1+0x64], R10 ;  /* 0x0000640a01007387 */ /* 0x000fe20000100800 */
[----:B-1----:R-:W-:Y:S02]  /*1280*/  SEL R5, R9, 0xffffffc0, !P2 ;  /* 0xffffffc009057807 */ /* 0x002fe40005000000 */
[----:B--2---:R-:W-:-:S03]  /*1290*/  IADD3 R7, R12, -0x10, RZ ;  /* 0xfffffff00c077810 */ /* 0x004fc60007ffe0ff */
[C---:B------:R-:W-:Y:S01]  /*12a0*/  IMAD.IADD R8, R12.reuse, 0x1, R5 ;  /* 0x000000010c087824 */ /* 0x040fe200078e0205 */
[----:B------:R-:W-:-:S04]  /*12b0*/  @P0 IADD3 R7, R12, 0x10, RZ ;  /* 0x000000100c070810 */ /* 0x000fc80007ffe0ff */
[----:B------:R1:W-:Y:S01]  /*12c0*/  STL [R1+0x74], R8 ;  /* 0x0000740801007387 */ /* 0x0003e20000100800 */
[--C-:B------:R-:W-:Y:S01]  /*12d0*/  IMAD.IADD R3, R6, 0x1, R7.reuse ;  /* 0x0000000106037824 */ /* 0x100fe200078e0207 */
[----:B---3--:R-:W-:Y:S01]  /*12e0*/  SEL R2, R14, 0xffffffe0, !P4 ;  /* 0xffffffe00e027807 */ /* 0x008fe20006000000 */
[----:B------:R-:W-:Y:S01]  /*12f0*/  IMAD.IADD R6, R5, 0x1, R7 ;  /* 0x0000000105067824 */ /* 0x000fe200078e0207 */
[----:B------:R2:W-:Y:S02]  /*1300*/  STL [R1+0x5c], R7 ;  /* 0x00005c0701007387 */ /* 0x0005e40000100800 */
[--C-:B------:R-:W-:Y:S01]  /*1310*/  IADD3 R201, R0, R198, R2.reuse ;  /* 0x000000c600c97210 */ /* 0x100fe20007ffe002 */
[----:B------:R-:W-:Y:S02]  /*1320*/  IMAD.IADD R200, R198, 0x1, R2 ;  /* 0x00000001c6c87824 */ /* 0x000fe400078e0202 */
[----:B------:R-:W-:Y:S02]  /*1330*/  IMAD.IADD R205, R2, 0x1, R204 ;  /* 0x0000000102cd7824 */ /* 0x000fe400078e02cc */
[----:B------:R-:W-:-:S02]  /*1340*/  IMAD.IADD R2, R3, 0x1, R5 ;  /* 0x0000000103027824 */ /* 0x000fc400078e0205 */
[----:B------:R-:W-:Y:S02]  /*1350*/  IMAD.IADD R206, R0, 0x1, R205 ;  /* 0x0000000100ce7824 */ /* 0x000fe400078e02cd */
[----:B-1----:R-:W-:-:S05]  /*1360*/  IMAD.IADD R8, R10, 0x1, R5 ;  /* 0x000000010a087824 */ /* 0x002fca00078e0205 */
[----:B------:R2:W-:Y:S04]  /*1370*/  STL [R1+0x70], R8 ;  /* 0x0000700801007387 */ /* 0x0005e80000100800 */
[----:B------:R2:W-:Y:S04]  /*1380*/  STL [R1+0x6c], R6 ;  /* 0x00006c0601007387 */ /* 0x0005e80000100800 */
[----:B------:R2:W-:Y:S04]  /*1390*/  STL [R1+0x60], R3 ;  /* 0x0000600301007387 */ /* 0x0005e80000100800 */
[----:B------:R2:W-:Y:S02]  /*13a0*/  STL [R1+0x68], R2 ;  /* 0x0000680201007387 */ /* 0x0005e40000100800 */
.L_x_203:
[----:B------:R-:W3:Y:S01]  /*13b0*/  LDL R0, [R1+0x34] ;  /* 0x0000340001007983 */ /* 0x000ee20000100800 */
[----:B------:R-:W-:Y:S01]  /*13c0*/  IMAD.MOV.U32 R14, RZ, RZ, 0x4 ;  /* 0x00000004ff0e7424 */ /* 0x000fe200078e00ff */
[----:B------:R-:W-:-:S02]  /*13d0*/  ISETP.NE.U32.AND P1, PT, RZ, c[0x0][0x370], PT ;  /* 0x0000dc00ff007a0c */ /* 0x000fc40003f25070 */
[----:B------:R-:W4:Y:S02]  /*13e0*/  LDL R10, [R1+0x30] ;  /* 0x00003000010a7983 */ /* 0x000f240000100800 */
[----:B------:R-:W-:Y:S01]  /*13f0*/  ISETP.NE.AND.EX P1, PT, RZ, c[0x0][0x374], PT, P1 ;  /* 0x0000dd00ff007a0c */ /* 0x000fe20003f25310 */
[----:B--23--:R-:W-:-:S05]  /*1400*/  IMAD.WIDE R2, R0, R14, c[0x0][0x588] ;  /* 0x0001620000027625 */ /* 0x00cfca00078e020e */
[----:B------:R-:W2:Y:S01]  /*1410*/  LDG.E R16, [R2.64] ;  /* 0x0000000602107981 */ /* 0x000ea2000c1e1900 */
[----:B------:R-:W-:Y:S01]  /*1420*/  ISETP.NE.U32.AND P4, PT, RZ, c[0x0][0x360], PT ;  /* 0x0000d800ff007a0c */ /* 0x000fe20003f85070 */
[----:B------:R-:W-:Y:S01]  /*1430*/  CS2R R8, SRZ ;  /* 0x0000000000087805 */ /* 0x000fe2000001ff00 */
[----:B------:R-:W-:Y:S02]  /*1440*/  ISETP.NE.U32.AND P6, PT, RZ, c[0x0][0x350], PT ;  /* 0x0000d400ff007a0c */ /* 0x000fe40003fc5070 */
[----:B------:R-:W-:Y:S02]  /*1450*/  ISETP.NE.AND.EX P4, PT, RZ, c[0x0][0x364], PT, P4 ;  /* 0x0000d900ff007a0c */ /* 0x000fe40003f85340 */
[----:B------:R-:W-:Y:S01]  /*1460*/  ISETP.NE.AND.EX P6, PT, RZ, c[0x0][0x354], PT, P6 ;  /* 0x0000d500ff007a0c */ /* 0x000fe20003fc5360 */
[----:B------:R-:W-:Y:S01]  /*1470*/  IMAD.MOV.U32 R11, RZ, RZ, RZ ;  /* 0x000000ffff0b7224 */ /* 0x000fe200078e00ff */
[----:B--2---:R-:W-:Y:S01]  /*1480*/  SHF.R.S32.HI R12, RZ, 0x1f, R16 ;  /* 0x0000001fff0c7819 */ /* 0x004fe20000011410 */
[----:B------:R1:W-:Y:S01]  /*1490*/  STL [R1+0x20], R16 ;  /* 0x0000201001007387 */ /* 0x0003e20000100800 */
[----:B------:R-:W-:-:S04]  /*14a0*/  @P1 LEA R2, P0, R16, c[0x0][0x370], 0x2 ;  /* 0x0000dc0010021a11 */ /* 0x000fc800078010ff */
[C-C-:B------:R-:W-:Y:S02]  /*14b0*/  @P1 LEA.HI.X R3, R16.reuse, c[0x0][0x374], R12.reuse, 0x2, P0 ;  /* 0x0000dd0010031a11 */ /* 0x140fe400000f140c */
[----:B------:R-:W-:Y:S02]  /*14c0*/  ISETP.NE.U32.AND P0, PT, RZ, c[0x0][0x348], PT ;  /* 0x0000d200ff007a0c */ /* 0x000fe40003f05070 */
[C---:B------:R-:W-:Y:S01]  /*14d0*/  LEA R4, P3, R16.reuse, c[0x0][0x348], 0x2 ;  /* 0x0000d20010047a11 */ /* 0x040fe200078610ff */
[----:B------:R2:W5:Y:S01]  /*14e0*/  @P1 LDG.E R8, [R2.64] ;  /* 0x0000000602081981 */ /* 0x000562000c1e1900 */
[----:B------:R-:W-:Y:S02]  /*14f0*/  ISETP.NE.AND.EX P0, PT, RZ, c[0x0][0x34c], PT, P0 ;  /* 0x0000d300ff007a0c */ /* 0x000fe40003f05300 */
[C---:B------:R-:W-:Y:S02]  /*1500*/  @P4 LEA R6, P1, R16.reuse, c[0x0][0x360], 0x2 ;  /* 0x0000d80010064a11 */ /* 0x040fe400078210ff */
[----:B------:R-:W-:-:S02]  /*1510*/  LEA.HI.X R5, R16, c[0x0][0x34c], R12, 0x2, P3 ;  /* 0x0000d30010057a11 */ /* 0x000fc400018f140c */
[----:B------:R-:W-:-:S05]  /*1520*/  @P4 LEA.HI.X R7, R16, c[0x0][0x364], R12, 0x2, P1 ;  /* 0x0000d90010074a11 */ /* 0x000fca00008f140c */
[----:B------:R1:W5:Y:S04]  /*1530*/  @P4 LDG.E R15, [R6.64] ;  /* 0x00000006060f4981 */ /* 0x000368000c1e1900 */
[----:B------:R1:W5:Y:S01]  /*1540*/  @P0 LDG.E R11, [R4.64] ;  /* 0x00000006040b0981 */ /* 0x000362000c1e1900 */
[----:B--2---:R-:W-:-:S04]  /*1550*/  LEA R2, P2, R16, c[0x0][0x350], 0x2 ;  /* 0x0000d40010027a11 */ /* 0x004fc800078410ff */
[----:B------:R-:W-:-:S05]  /*1560*/  LEA.HI.X R3, R16, c[0x0][0x354], R12, 0x2, P2 ;  /* 0x0000d50010037a11 */ /* 0x000fca00010f140c */
[----:B------:R1:W5:Y:S01]  /*1570*/  @P6 LDG.E R9, [R2.64] ;  /* 0x0000000602096981 */ /* 0x000362000c1e1900 */
[----:B----4-:R-:W-:-:S05]  /*1580*/  LOP3.LUT R29, R10, 0xffff, RZ, 0xc0, !PT ;  /* 0x0000ffff0a1d7812 */ /* 0x010fca00078ec0ff */
[----:B------:R1:W-:Y:S01]  /*1590*/  STL [R1+0x4c], R29 ;  /* 0x00004c1d01007387 */ /* 0x0003e20000100800 */
[----:B------:R-:W-:Y:S01]  /*15a0*/  YIELD ;  /* 0x0000000000007946 */ /* 0x000fe20003800000 */
[----:B------:R-:W-:Y:S05]  /*15b0*/  @P4 BRA `(.L_x_133) ;  /* 0x0000005000004947 */ /* 0x000fea0003800000 */
[----:B-----5:R-:W-:Y:S01]  /*15c0*/  MOV R15, c[0x0][0x168] ;  /* 0x00005a00000f7a02 */ /* 0x020fe20000000f00 */
[----:B------:R-:W-:Y:S05]  /*15d0*/  @!P0 BRA `(.L_x_133) ;  /* 0x0000003000008947 */ /* 0x000fea0003800000 */
[----:B-1----:R-:W2:Y:S04]  /*15e0*/  LDG.E R6, [R4.64] ;  /* 0x0000000604067981 */ /* 0x002ea8000c1e1900 */
[----:B------:R-:W2:Y:S02]  /*15f0*/  LDG.E R0, [R4.64+0x4] ;  /* 0x0000040604007981 */ /* 0x000ea4000c1e1900 */
[----:B--2---:R-:W-:Y:S02]  /*1600*/  IADD3 R15, -R6, R0, RZ ;  /* 0x00000000060f7210 */ /* 0x004fe40007ffe1ff */
.L_x_133:
[----:B------:R-:W-:-:S04]  /*1610*/  ISETP.NE.U32.AND P1, PT, RZ, c[0x0][0x368], PT ;  /* 0x0000da00ff007a0c */ /* 0x000fc80003f25070 */
[----:B------:R-:W-:-:S13]  /*1620*/  ISETP.NE.AND.EX P1, PT, RZ, c[0x0][0x36c], PT, P1 ;  /* 0x0000db00ff007a0c */ /* 0x000fda0003f25310 */
[----:B------:R-:W-:Y:S05]  /*1630*/  @!P1 BRA `(.L_x_134) ;  /* 0x0000004000009947 */ /* 0x000fea0003800000 */
[----:B-1----:R-:W-:-:S04]  /*1640*/  LEA R2, P1, R16, c[0x0][0x368], 0x2 ;  /* 0x0000da0010027a11 */ /* 0x002fc800078210ff */
[----:B------:R-:W-:-:S05]  /*1650*/  LEA.HI.X R3, R16, c[0x0][0x36c], R12, 0x2, P1 ;  /* 0x0000db0010037a11 */ /* 0x000fca00008f140c */
[----:B------:R1:W5:Y:S01]  /*1660*/  LDG.E R0, [R2.64] ;  /* 0x0000000602007981 */ /* 0x000362000c1e1900 */
[----:B------:R-:W-:Y:S05]  /*1670*/  BRA `(.L_x_135) ;  /* 0x0000005000007947 */ /* 0x000fea0003800000 */
.L_x_134:
[----:B------:R-:W-:Y:S01]  /*1680*/  MOV R0, c[0x0][0x1d0] ;  /* 0x0000740000007a02 */ /* 0x000fe20000000f00 */
[----:B------:R-:W-:Y:S05]  /*1690*/  @!P6 BRA `(.L_x_135) ;  /* 0x000000300000e947 */ /* 0x000fea0003800000 */
[----:B-1----:R-:W2:Y:S04]  /*16a0*/  LDG.E R4, [R2.64] ;  /* 0x0000000602047981 */ /* 0x002ea8000c1e1900 */
[----:B------:R-:W2:Y:S02]  /*16b0*/  LDG.E R0, [R2.64+0x4] ;  /* 0x0000040602007981 */ /* 0x000ea4000c1e1900 */
[----:B--2---:R-:W-:-:S05]  /*16c0*/  IADD3 R0, -R4, R0, RZ ;  /* 0x0000000004007210 */ /* 0x004fca0007ffe1ff */
.L_x_135:
[--C-:B-----5:R-:W-:Y:S01]  /*16d0*/  IMAD.IADD R26, R0, 0x1, -R8.reuse ;  /* 0x00000001001a7824 */ /* 0x120fe200078e0a08 */
[----:B------:R-:W-:Y:S01]  /*16e0*/  LOP3.LUT R0, R10, 0xff000000, RZ, 0xc0, !PT ;  /* 0xff0000000a007812 */ /* 0x000fe200078ec0ff */
[----:B-1----:R-:W-:Y:S01]  /*16f0*/  IMAD.MOV.U32 R2, RZ, RZ, RZ ;  /* 0x000000ffff027224 */ /* 0x002fe200078e00ff */
[----:B------:R-:W-:Y:S01]  /*1700*/  BSSY B0, `(.L_x_136) ;  /* 0x000002e000007945 */ /* 0x000fe20003800000 */
[----:B------:R-:W-:Y:S01]  /*1710*/  IMAD.IADD R13, R9, 0x1, R8 ;  /* 0x00000001090d7824 */ /* 0x000fe200078e0208 */
[----:B------:R-:W-:-:S02]  /*1720*/  IADD3 R3, R26, 0x6f, RZ ;  /* 0x0000006f1a037810 */ /* 0x000fc40007ffe0ff */
[----:B------:R-:W-:Y:S02]  /*1730*/  SHF.R.U32.HI R4, RZ, 0x8, R0 ;  /* 0x00000008ff047819 */ /* 0x000fe40000011600 */
[----:B------:R-:W-:Y:S01]  /*1740*/  ISETP.GE.AND P1, PT, R26, 0x1, PT ;  /* 0x000000011a00780c */ /* 0x000fe20003f26270 */
[----:B------:R-:W-:Y:S01]  /*1750*/  IMAD.HI R2, R3, -0x6db6db6d, R2 ;  /* 0x9249249303027827 */ /* 0x000fe200078e0202 */
[----:B------:R-:W-:-:S04]  /*1760*/  LOP3.LUT R3, R10, 0xff0000, RZ, 0xc0, !PT ;  /* 0x00ff00000a037812 */ /* 0x000fc800078ec0ff */
[----:B------:R-:W-:Y:S02]  /*1770*/  LEA.HI R3, R3, R4, RZ, 0x10 ;  /* 0x0000000403037211 */ /* 0x000fe400078f80ff */
[----:B------:R-:W-:Y:S02]  /*1780*/  SHF.R.U32.HI R0, RZ, 0x1f, R2 ;  /* 0x0000001fff007819 */ /* 0x000fe40000011602 */
[----:B------:R-:W-:Y:S02]  /*1790*/  LOP3.LUT R17, R3, 0xff, RZ, 0xc0, !PT ;  /* 0x000000ff03117812 */ /* 0x000fe400078ec0ff */
[----:B------:R-:W-:Y:S02]  /*17a0*/  SHF.R.U32.HI R5, RZ, 0x10, R3 ;  /* 0x00000010ff057819 */ /* 0x000fe40000011603 */
[----:B------:R-:W-:Y:S01]  /*17b0*/  LEA.HI.SX32 R10, R2, R0, 0x1a ;  /* 0x00000000020a7211 */ /* 0x000fe200078fd2ff */
[----:B------:R1:W-:Y:S01]  /*17c0*/  STL [R1+0x54], R17 ;  /* 0x0000541101007387 */ /* 0x0003e20000100800 */
[----:B------:R-:W-:-:S03]  /*17d0*/  IMAD.MOV.U32 R2, RZ, RZ, RZ ;  /* 0x000000ffff027224 */ /* 0x000fc600078e00ff */
[----:B------:R1:W-:Y:S01]  /*17e0*/  STL [R1+0x50], R5 ;  /* 0x0000500501007387 */ /* 0x0003e20000100800 */
[----:B------:R-:W-:Y:S05]  /*17f0*/  @!P1 BRA `(.L_x_137) ;  /* 0x000001e000009947 */ /* 0x000fea0003800000 */
[----:B------:R-:W-:Y:S01]  /*1800*/  ISETP.NE.AND P1, PT, R5, RZ, PT ;  /* 0x000000ff0500720c */ /* 0x000fe20003f25270 */
[----:B------:R-:W-:-:S03]  /*1810*/  IMAD.MOV.U32 R4, RZ, RZ, RZ ;  /* 0x000000ffff047224 */ /* 0x000fc600078e00ff */
[----:B------:R-:W-:-:S04]  /*1820*/  SEL R0, R5, c[0x0][0x338], P1 ;  /* 0x0000ce0005007a07 */ /* 0x000fc80000800000 */
[----:B------:R-:W-:Y:S02]  /*1830*/  IABS R3, R0 ;  /* 0x0000000000037213 */ /* 0x000fe40000000000 */
[----:B------:R-:W-:Y:S02]  /*1840*/  IADD3 R6, R10, -0x1, R0 ;  /* 0xffffffff0a067810 */ /* 0x000fe40007ffe000 */
[----:B------:R-:W2:Y:S02]  /*1850*/  I2F.RP R2, R3 ;  /* 0x0000000300027306 */ /* 0x000ea40000209400 */
[----:B------:R-:W-:-:S06]  /*1860*/  IABS R9, R6 ;  /* 0x0000000600097213 */ /* 0x000fcc0000000000 */
[----:B--2---:R-:W2:Y:S02]  /*1870*/  MUFU.RCP R2, R2 ;  /* 0x0000000200027308 */ /* 0x004ea40000001000 */
[----:B--2---:R-:W-:-:S06]  /*1880*/  IADD3 R2, R2, 0xffffffe, RZ ;  /* 0x0ffffffe02027810 */ /* 0x004fcc0007ffe0ff */
[----:B-1----:R-:W1:Y:S02]  /*1890*/  F2I.FTZ.U32.TRUNC.NTZ R5, R2 ;  /* 0x0000000200057305 */ /* 0x002e64000021f000 */
[----:B-1----:R-:W-:-:S04]  /*18a0*/  IMAD.MOV R2, RZ, RZ, -R5 ;  /* 0x000000ffff027224 */ /* 0x002fc800078e0a05 */
        /* <DEDUP_REMOVED lines=13> */
[----:B------:R-:W-:Y:S02]  /*1980*/  ISETP.GE.U32.AND P3, PT, R4, R3, PT ;  /* 0x000000030400720c */ /* 0x000fe40003f66070 */
[----:B------:R-:W-:-:S04]  /*1990*/  LOP3.LUT R3, R6, R0, RZ, 0x3c, !PT ;  /* 0x0000000006037212 */ /* 0x000fc800078e3cff */
[----:B------:R-:W-:-:S07]  /*19a0*/  ISETP.GE.AND P1, PT, R3, RZ, PT ;  /* 0x000000ff0300720c */ /* 0x000fce0003f26270 */
[----:B------:R-:W-:-:S06]  /*19b0*/  @P3 IADD3 R2, R2, 0x1, RZ ;  /* 0x0000000102023810 */ /* 0x000fcc0007ffe0ff */
[----:B------:R-:W-:Y:S01]  /*19c0*/  @!P1 IMAD.MOV R2, RZ, RZ, -R2 ;  /* 0x000000ffff029224 */ /* 0x000fe200078e0a02 */
[----:B------:R-:W-:Y:S02]  /*19d0*/  @!P2 LOP3.LUT R2, RZ, R0, RZ, 0x33, !PT ;  /* 0x00000000ff02a212 */ /* 0x000fe400078e33ff */
.L_x_137:
[----:B------:R-:W-:Y:S05]  /*19e0*/  BSYNC B0 ;  /* 0x0000000000007941 */ /* 0x000fea0003800000 */
.L_x_136:
        /* <DEDUP_REMOVED lines=40> */
[----:B--2---:R-:W2:Y:S04]  /*1c70*/  LDL.64 R18, [R1+0x8] ;  /* 0x0000080001127983 */ /* 0x004ea80000100a00 */
[----:B------:R3:W2:Y:S04]  /*1c80*/  LDL.64 R30, [R1+0x8] ;  /* 0x00000800011e7983 */ /* 0x0006a80000100a00 */
[----:B------:R-:W4:Y:S01]  /*1c90*/  LDL R8, [R1+0x2c] ;  /* 0x00002c0001087983 */ /* 0x000f220000100800 */
[----:B------:R-:W-:-:S04]  /*1ca0*/  ISETP.NE.U32.AND P1, PT, RZ, c[0x0][0x340], PT ;  /* 0x0000d000ff007a0c */ /* 0x000fc80003f25070 */
[----:B------:R-:W-:-:S13]  /*1cb0*/  ISETP.NE.AND.EX P1, PT, RZ, c[0x0][0x344], PT, P1 ;  /* 0x0000d100ff007a0c */ /* 0x000fda0003f25310 */
[----:B------:R-:W-:-:S05]  /*1cc0*/  @P1 IMAD.WIDE R2, R16, R14, c[0x0][0x340] ;  /* 0x0000d00010021625 */ /* 0x000fca00078e020e */
[----:B------:R5:W3:Y:S01]  /*1cd0*/  @P1 LDG.E R14, [R2.64] ;  /* 0x00000006020e1981 */ /* 0x000ae2000c1e1900 */
[----:B------:R-:W-:Y:S02]  /*1ce0*/  SHF.R.S32.HI R0, RZ, 0x1f, R11 ;  /* 0x0000001fff007819 */ /* 0x000fe4000001140b */
[----:B------:R-:W-:Y:S01]  /*1cf0*/  MOV R4, c[0x0][0x2c4] ;  /* 0x0000b10000047a02 */ /* 0x000fe20000000f00 */
[----:B-1----:R-:W1:Y:S02]  /*1d00*/  S2R R5, SR_TID.X ;  /* 0x0000000000057919 */ /* 0x002e640000002100 */
[----:B------:R-:W-:Y:S01]  /*1d10*/  IMAD R0, R0, c[0x0][0x178], RZ ;  /* 0x00005e0000007a24 */ /* 0x000fe200078e02ff */
[----:B------:R-:W-:Y:S02]  /*1d20*/  ISETP.NE.AND P2, PT, R4, 0x1, PT ;  /* 0x000000010400780c */ /* 0x000fe40003f45270 */
[--C-:B-1----:R-:W-:Y:S02]  /*1d30*/  SHF.R.S32.HI R251, RZ, 0x1f, R5.reuse ;  /* 0x0000001ffffb7819 */ /* 0x102fe40000011405 */
[----:B------:R-:W-:-:S02]  /*1d40*/  SHF.R.S32.HI R146, RZ, 0x1f, R5 ;  /* 0x0000001fff927819 */ /* 0x000fc40000011405 */
[-C--:B------:R-:W-:Y:S02]  /*1d50*/  LEA.HI R251, R251, R5.reuse, RZ, 0x3 ;  /* 0x00000005fbfb7211 */ /* 0x080fe400078f18ff */
[----:B------:R-:W-:Y:S02]  /*1d60*/  LEA.HI R146, R146, R5, RZ, 0x3 ;  /* 0x0000000592927211 */ /* 0x000fe400078f18ff */
[----:B------:R-:W-:Y:S02]  /*1d70*/  LOP3.LUT R251, R251, 0xfffffff8, RZ, 0xc0, !PT ;  /* 0xfffffff8fbfb7812 */ /* 0x000fe400078ec0ff */
[----:B------:R-:W-:-:S03]  /*1d80*/  SHF.R.S32.HI R146, RZ, 0x3, R146 ;  /* 0x00000003ff927819 */ /* 0x000fc60000011492 */
[----:B------:R-:W-:Y:S02]  /*1d90*/  IMAD.IADD R251, R5, 0x1, -R251 ;  /* 0x0000000105fb7824 */ /* 0x000fe400078e0afb */
[----:B--2---:R-:W-:-:S05]  /*1da0*/  IMAD.MOV.U32 R30, RZ, RZ, R18 ;  /* 0x000000ffff1e7224 */ /* 0x004fca00078e0012 */
[----:B------:R-:W-:-:S05]  /*1db0*/  SHF.R.S32.HI R31, RZ, 0x1f, R30 ;  /* 0x0000001fff1f7819 */ /* 0x000fca000001141e */
[----:B------:R-:W-:Y:S04]  /*1dc0*/  STL [R1+0xc], R31 ;  /* 0x00000c1f01007387 */ /* 0x000fe80000100800 */
[----:B------:R-:W2:Y:S01]  /*1dd0*/  LDL R252, [R1+0x10] ;  /* 0x0000100001fc7983 */ /* 0x000ea20000100800 */
[----:B------:R-:W-:Y:S01]  /*1de0*/  LEA R5, R251, R146, 0x5 ;  /* 0x00000092fb057211 */ /* 0x000fe200078e28ff */
[C---:B------:R-:W-:Y:S02]  /*1df0*/  IMAD R0, R11.reuse, c[0x0][0x17c], R0 ;  /* 0x00005f000b007a24 */ /* 0x040fe400078e0200 */
[----:B-----5:R-:W-:Y:S01]  /*1e00*/  IMAD.WIDE.U32 R2, R11, c[0x0][0x178], RZ ;  /* 0x00005e000b027a25 */ /* 0x020fe200078e00ff */
[----:B----4-:R-:W-:-:S03]  /*1e10*/  LEA R5, R8, R5, 0x7 ;  /* 0x0000000508057211 */ /* 0x010fc600078e38ff */
[----:B------:R-:W-:Y:S01]  /*1e20*/  IMAD.IADD R3, R3, 0x1, R0 ;  /* 0x0000000103037824 */ /* 0x000fe200078e0200 */
[----:B------:R-:W-:Y:S01]  /*1e30*/  SEL R6, R12, RZ, !P0 ;  /* 0x000000ff0c067207 */ /* 0x000fe20004000000 */
[----:B------:R-:W-:Y:S01]  /*1e40*/  @P2 IMAD.HI.U32 R7, R5, c[0x0][0x2c8], RZ ;  /* 0x0000b20005072a27 */ /* 0x000fe200078e00ff */
[----:B------:R-:W-:-:S03]  /*1e50*/  SEL R4, R16, RZ, !P0 ;  /* 0x000000ff10047207 */ /* 0x000fc60004000000 */
[----:B------:R-:W-:-:S04]  /*1e60*/  IMAD.WIDE.U32 R2, R29, c[0x0][0x1b8], R2 ;  /* 0x00006e001d027a25 */ /* 0x000fc800078e0002 */
[----:B------:R-:W-:Y:S01]  /*1e70*/  IMAD.MOV.U32 R0, RZ, RZ, R5 ;  /* 0x000000ffff007224 */ /* 0x000fe200078e0005 */
[----:B------:R-:W-:Y:S01]  /*1e80*/  @P2 SHF.R.U32.HI R0, RZ, c[0x0][0x2cc], R7 ;  /* 0x0000b300ff002a19 */ /* 0x000fe20000011607 */
[----:B------:R-:W-:Y:S02]  /*1e90*/  IMAD R3, R29, c[0x0][0x1bc], R3 ;  /* 0x00006f001d037a24 */ /* 0x000fe400078e0203 */
[----:B------:R-:W-:Y:S02]  /*1ea0*/  IMAD R6, R6, c[0x0][0x1c0], RZ ;  /* 0x0000700006067a24 */ /* 0x000fe400078e02ff */
[----:B------:R-:W-:-:S04]  /*1eb0*/  IMAD.WIDE.U32 R2, R4, c[0x0][0x1c0], R2 ;  /* 0x0000700004027a25 */ /* 0x000fc800078e0002 */
[----:B------:R-:W-:Y:S01]  /*1ec0*/  IMAD R7, R4, c[0x0][0x1c4], R6 ;  /* 0x0000710004077a24 */ /* 0x000fe200078e0206 */
[----:B------:R-:W-:Y:S02]  /*1ed0*/  SHF.R.S32.HI R6, RZ, 0x1f, R0 ;  /* 0x0000001fff067819 */ /* 0x000fe40000011400 */
[----:B------:R-:W-:Y:S01]  /*1ee0*/  IADD3 R4, -R0, RZ, RZ ;  /* 0x000000ff00047210 */ /* 0x000fe20007ffe1ff */
[----:B------:R-:W-:Y:S02]  /*1ef0*/  IMAD.IADD R3, R3, 0x1, R7 ;  /* 0x0000000103037824 */ /* 0x000fe400078e0207 */
[----:B------:R-:W-:Y:S02]  /*1f00*/  IMAD R6, R6, c[0x0][0x1b0], RZ ;  /* 0x00006c0006067a24 */ /* 0x000fe400078e02ff */
[----:B------:R-:W-:Y:S02]  /*1f10*/  IMAD R4, R4, c[0x0][0x2c4], R5 ;  /* 0x0000b10004047a24 */ /* 0x000fe400078e0205 */
[----:B------:R-:W-:-:S02]  /*1f20*/  IMAD R5, R0, c[0x0][0x1b4], R6 ;  /* 0x00006d0000057a24 */ /* 0x000fc400078e0206 */
[----:B------:R-:W-:Y:S01]  /*1f30*/  IMAD.WIDE.U32 R2, R0, c[0x0][0x1b0], R2 ;  /* 0x00006c0000027a25 */ /* 0x000fe200078e0002 */
[----:B------:R-:W-:Y:S02]  /*1f40*/  SHF.R.S32.HI R0, RZ, 0x1f, R4 ;  /* 0x0000001fff007819 */ /* 0x000fe40000011404 */
[----:B------:R-:W-:Y:S02]  /*1f50*/  SHF.R.S32.HI R6, RZ, 0x1f, R13 ;  /* 0x0000001fff067819 */ /* 0x000fe4000001140d */
[----:B------:R-:W-:Y:S01]  /*1f60*/  IADD3 R22, P0, R146, R13, RZ ;  /* 0x0000000d92167210 */ /* 0x000fe20007f1e0ff */
[----:B------:R-:W-:Y:S01]  /*1f70*/  IMAD R0, R0, c[0x0][0x1a8], RZ ;  /* 0x00006a0000007a24 */ /* 0x000fe200078e02ff */
[----:B------:R-:W-:Y:S02]  /*1f80*/  IADD3 R3, R3, R5, RZ ;  /* 0x0000000503037210 */ /* 0x000fe40007ffe0ff */
[----:B------:R-:W-:Y:S01]  /*1f90*/  LEA.HI.X.SX32 R27, R146, R6, 0x1, P0 ;  /* 0x00000006921b7211 */ /* 0x000fe200000f0eff */
[----:B------:R-:W-:-:S02]  /*1fa0*/  IMAD R0, R4, c[0x0][0x1ac], R0 ;  /* 0x00006b0004007a24 */ /* 0x000fc400078e0200 */
[----:B------:R-:W-:-:S04]  /*1fb0*/  IMAD.WIDE.U32 R2, R4, c[0x0][0x1a8], R2 ;  /* 0x00006a0004027a25 */ /* 0x000fc800078e0002 */
[----:B------:R-:W-:Y:S01]  /*1fc0*/  IMAD R4, R27, c[0x0][0x1e0], RZ ;  /* 0x000078001b047a24 */ /* 0x000fe200078e02ff */
[----:B------:R-:W-:Y:S01]  /*1fd0*/  LEA R8, R8, R146, 0x7 ;  /* 0x0000009208087211 */ /* 0x000fe200078e38ff */
[----:B------:R-:W-:Y:S01]  /*1fe0*/  IMAD.WIDE.U32 R6, R22, c[0x0][0x1e0], R30 ;  /* 0x0000780016067a25 */ /* 0x000fe200078e001e */
[----:B------:R-:W-:-:S03]  /*1ff0*/  LEA R5, P0, R2, c[0x0][0x160], 0x1 ;  /* 0x0000580002057a11 */ /* 0x000fc600078008ff */
[----:B------:R-:W-:Y:S02]  /*2000*/  IMAD R9, R22, c[0x0][0x1e4], R4 ;  /* 0x0000790016097a24 */ /* 0x000fe400078e0204 */
[----:B------:R-:W-:Y:S01]  /*2010*/  IMAD.IADD R0, R3, 0x1, R0 ;  /* 0x0000000103007824 */ /* 0x000fe200078e0200 */
[----:B------:R-:W-:Y:S01]  /*2020*/  IADD3 R10, R8, 0x20, RZ ;  /* 0x00000020080a7810 */ /* 0x000fe20007ffe0ff */
[----:B------:R-:W-:Y:S01]  /*2030*/  IMAD R4, R15, c[0x0][0x2c4], RZ ;  /* 0x0000b1000f047a24 */ /* 0x000fe200078e02ff */
[----:B------:R-:W-:Y:S01]  /*2040*/  IADD3 R3, R7, R9, RZ ;  /* 0x0000000907037210 */ /* 0x000fe20007ffe0ff */
[----:B------:R-:W-:Y:S01]  /*2050*/  WARPSYNC 0xffffffff ;  /* 0xffffffff00007948 */ /* 0x000fe20003800000 */
[----:B------:R-:W-:Y:S01]  /*2060*/  LEA.HI.X R0, R2, c[0x0][0x164], R0, 0x1, P0 ;  /* 0x0000590002007a11 */ /* 0x000fe200000f0c00 */
[----:B------:R-:W1:Y:S01]  /*2070*/  SHFL.IDX PT, R9, R5, RZ, 0x181f ;  /* 0x00181fff05097589 */ /* 0x000e6200000e0000 */
[----:B------:R-:W-:-:S03]  /*2080*/  ISETP.GE.AND P3, PT, R10, R4, PT ;  /* 0x000000040a00720c */ /* 0x000fc60003f66270 */
[----:B------:R-:W4:Y:S01]  /*2090*/  SHFL.IDX PT, R11, R0, RZ, 0x181f ;  /* 0x00181fff000b7589 */ /* 0x000f2200000e0000 */
[----:B------:R-:W-:-:S03]  /*20a0*/  IMAD.MOV.U32 R2, RZ, RZ, R6 ;  /* 0x000000ffff027224 */ /* 0x000fc600078e0006 */
[----:B------:R-:W5:Y:S01]  /*20b0*/  SHFL.IDX PT, R10, R5, 0x1, 0x181f ;  /* 0x00381f00050a7f89 */ /* 0x000f6200000e0000 */
[C---:B------:R-:W-:Y:S02]  /*20c0*/  ISETP.GE.AND P4, PT, R8.reuse, R4, PT ;  /* 0x000000040800720c */ /* 0x040fe40003f86270 */
[C---:B------:R-:W-:Y:S01]  /*20d0*/  IADD3 R7, R8.reuse, 0x40, RZ ;  /* 0x0000004008077810 */ /* 0x040fe20007ffe0ff */
[----:B------:R-:W4:Y:S01]  /*20e0*/  SHFL.IDX PT, R13, R0, 0x1, 0x181f ;  /* 0x00381f00000d7f89 */ /* 0x000f2200000e0000 */
[----:B------:R-:W-:-:S03]  /*20f0*/  IADD3 R6, R8, 0x60, RZ ;  /* 0x0000006008067810 */ /* 0x000fc60007ffe0ff */
[----:B------:R-:W5:Y:S04]  /*2100*/  SHFL.IDX PT, R8, R5, 0x2, 0x181f ;  /* 0x00581f0005087f89 */ /* 0x000f6800000e0000 */
[----:B------:R-:W2:Y:S01]  /*2110*/  SHFL.IDX PT, R19, R0, 0x2, 0x181f ;  /* 0x00581f0000137f89 */ /* 0x000ea200000e0000 */
[-C--:B------:R-:W-:Y:S02]  /*2120*/  ISETP.GE.AND P0, PT, R7, R4.reuse, PT ;  /* 0x000000040700720c */ /* 0x080fe40003f06270 */
[----:B---3--:R-:W-:Y:S01]  /*2130*/  @P1 SHF.R.S32.HI R7, RZ, 0x1f, R14 ;  /* 0x0000001fff071819 */ /* 0x008fe2000001140e */
[----:B------:R3:W2:Y:S01]  /*2140*/  SHFL.IDX PT, R18, R5, 0x3, 0x181f ;  /* 0x00781f0005127f89 */ /* 0x0006a200000e0000 */
[----:B------:R-:W-:Y:S01]  /*2150*/  @!P1 IMAD.MOV.U32 R14, RZ, RZ, R16 ;  /* 0x000000ffff0e9224 */ /* 0x000fe200078e0010 */
[----:B------:R-:W-:-:S02]  /*2160*/  ISETP.GE.AND P5, PT, R6, R4, PT ;  /* 0x000000040600720c */ /* 0x000fc40003fa6270 */
[----:B------:R-:W-:Y:S01]  /*2170*/  @!P1 MOV R7, R12 ;  /* 0x0000000c00079202 */ /* 0x000fe20000000f00 */
[----:B------:R-:W2:Y:S01]  /*2180*/  SHFL.IDX PT, R0, R0, 0x3, 0x181f ;  /* 0x00781f0000007f89 */ /* 0x000ea200000e0000 */
[----:B-1----:R-:W-:Y:S02]  /*2190*/  @!P4 LEA R6, P2, R30, R9, 0x1 ;  /* 0x000000091e06c211 */ /* 0x002fe400078408ff */
[----:B------:R-:W-:Y:S01]  /*21a0*/  SEL R24, R14, RZ, !P6 ;  /* 0x000000ff0e187207 */ /* 0x000fe20007000000 */
[----:B------:R-:W-:Y:S01]  /*21b0*/  BAR.SYNC.DEFER_BLOCKING 0x0 ;  /* 0x0000000000007b1d */ /* 0x000fe20000010000 */
[----:B------:R-:W-:Y:S02]  /*21c0*/  SEL R23, R7, RZ, !P6 ;  /* 0x000000ff07177207 */ /* 0x000fe40007000000 */
[C---:B----4-:R-:W-:Y:S02]  /*21d0*/  @!P4 LEA.HI.X R7, R30.reuse, R11, R31, 0x1, P2 ;  /* 0x0000000b1e07c211 */ /* 0x050fe400010f0c1f */
[----:B-----5:R-:W-:-:S04]  /*21e0*/  @!P3 LEA R16, P2, R30, R10, 0x1 ;  /* 0x0000000a1e10b211 */ /* 0x020fc800078408ff */
[C---:B------:R-:W-:Y:S02]  /*21f0*/  @!P3 LEA.HI.X R17, R30.reuse, R13, R31, 0x1, P2 ;  /* 0x0000000d1e11b211 */ /* 0x040fe400010f0c1f */
[----:B------:R-:W-:Y:S01]  /*2200*/  @!P0 LEA R12, P2, R30, R8, 0x1 ;  /* 0x000000081e0c8211 */ /* 0x000fe200078408ff */
[----:B------:R-:W-:Y:S01]  /*2210*/  IMAD.WIDE.U32 R2, R29, c[0x0][0x1e8], R2 ;  /* 0x00007a001d027a25 */ /* 0x000fe200078e0002 */
[----:B------:R-:W-:-:S03]  /*2220*/  MOV R25, 0x70 ;  /* 0x0000007000197802 */ /* 0x000fc60000000f00 */
[----:B------:R-:W-:Y:S02]  /*2230*/  IMAD R3, R29, c[0x0][0x1ec], R3 ;  /* 0x00007b001d037a24 */ /* 0x000fe400078e0203 */
[----:B------:R-:W-:Y:S01]  /*2240*/  IMAD R25, R250, -0x70, R25 ;  /* 0xffffff90fa197824 */ /* 0x000fe200078e0219 */
[----:B------:R-:W-:Y:S01]  /*2250*/  ISETP.GE.AND P1, PT, R30, c[0x0][0x198], PT ;  /* 0x000066001e007a0c */ /* 0x000fe20003f26270 */
[----:B------:R-:W-:Y:S01]  /*2260*/  IMAD.WIDE.U32 R232, R24, c[0x0][0x1f0], R2 ;  /* 0x00007c0018e87a25 */ /* 0x000fe200078e0002 */
[----:B------:R-:W-:Y:S02]  /*2270*/  IADD3 R145, R250, -0x1, RZ ;  /* 0xfffffffffa917810 */ /* 0x000fe40007ffe0ff */
[----:B------:R-:W-:Y:S02]  /*2280*/  IADD3 R144, R26, R25, RZ ;  /* 0x000000191a907210 */ /* 0x000fe40007ffe0ff */
[----:B------:R-:W-:Y:S01]  /*2290*/  SHF.R.S32.HI R28, RZ, 0x1f, R145 ;  /* 0x0000001fff1c7819 */ /* 0x000fe20000011491 */
[----:B------:R-:W-:-:S04]  /*22a0*/  IMAD.WIDE.U32 R2, R145, c[0x0][0x1e0], RZ ;  /* 0x0000780091027a25 */ /* 0x000fc800078e00ff */
[----:B------:R-:W-:Y:S02]  /*22b0*/  IMAD R21, R28, c[0x0][0x1e0], RZ ;  /* 0x000078001c157a24 */ /* 0x000fe400078e02ff */
[----:B------:R-:W-:Y:S01]  /*22c0*/  @!PT LDS RZ, [RZ] ;  /* 0x00000000fffff984 */ /* 0x000fe20000000800 */
[----:B------:R-:W-:Y:S01]  /*22d0*/  @!PT LDS RZ, [RZ] ;  /* 0x00000000fffff984 */ /* 0x000fe20000000800 */
[----:B------:R-:W-:Y:S01]  /*22e0*/  @!PT LDS RZ, [RZ] ;  /* 0x00000000fffff984 */ /* 0x000fe20000000800 */
[----:B------:R1:W-:Y:S02]  /*22f0*/  @!P4 LDGSTS.E.BYPASS.LTC128B.128 [R208+0x100], [R6.64], !P1 ;  /* 0x0010000006d0cfae */ /* 0x0003e4000c901d46 */
[----:B------:R-:W-:Y:S01]  /*2300*/  IMAD R21, R145, c[0x0][0x1e4], R21 ;  /* 0x0000790091157a24 */ /* 0x000fe200078e0215 */
[----:B------:R-:W-:Y:S02]  /*2310*/  MOV R230, R232 ;  /* 0x000000e800e67202 */ /* 0x000fe40000000f00 */
[----:B------:R-:W-:Y:S02]  /*2320*/  MOV R64, 0x40 ;  /* 0x0000004000407802 */ /* 0x000fe40000000f00 */
[----:B--2---:R-:W-:Y:S02]  /*2330*/  SHF.R.S32.HI R20, RZ, 0x1f, R252 ;  /* 0x0000001fff147819 */ /* 0x004fe400000114fc */
[----:B------:R-:W-:-:S04]  /*2340*/  @!P4 LEA R4, P6, R252, R9, 0x1 ;  /* 0x00000009fc04c211 */ /* 0x000fc800078c08ff */
[C---:B---3--:R-:W-:Y:S02]  /*2350*/  @!P4 LEA.HI.X R5, R252.reuse, R11, R20, 0x1, P6 ;  /* 0x0000000bfc05c211 */ /* 0x048fe400030f0c14 */
[----:B------:R-:W-:-:S04]  /*2360*/  @!P3 LEA R14, P6, R252, R10, 0x1 ;  /* 0x0000000afc0eb211 */ /* 0x000fc800078c08ff */
[----:B------:R-:W-:Y:S02]  /*2370*/  @!P3 LEA.HI.X R15, R252, R13, R20, 0x1, P6 ;  /* 0x0000000dfc0fb211 */ /* 0x000fe400030f0c14 */
[----:B------:R-:W-:Y:S02]  /*2380*/  @!P0 LEA.HI.X R13, R30, R19, R31, 0x1, P2 ;  /* 0x000000131e0d8211 */ /* 0x000fe400010f0c1f */
[----:B------:R-:W-:Y:S01]  /*2390*/  @!P0 LEA R10, P2, R252, R8, 0x1 ;  /* 0x00000008fc0a8211 */ /* 0x000fe200078408ff */
[----:B------:R-:W-:-:S03]  /*23a0*/  IMAD R9, R23, c[0x0][0x1f0], RZ ;  /* 0x00007c0017097a24 */ /* 0x000fc600078e02ff */
[----:B------:R-:W-:Y:S02]  /*23b0*/  @!P0 LEA.HI.X R11, R252, R19, R20, 0x1, P2 ;  /* 0x00000013fc0b8211 */ /* 0x000fe400010f0c14 */
[----:B------:R-:W-:Y:S01]  /*23c0*/  @!P5 LEA R8, P2, R30, R18, 0x1 ;  /* 0x000000121e08d211 */ /* 0x000fe200078408ff */
[----:B------:R-:W-:Y:S01]  /*23d0*/  IMAD R19, R24, c[0x0][0x1f4], R9 ;  /* 0x00007d0018137a24 */ /* 0x000fe200078e0209 */
[----:B------:R-:W-:Y:S02]  /*23e0*/  ISETP.GE.AND P6, PT, R252, c[0x0][0x198], PT ;  /* 0x00006600fc007a0c */ /* 0x000fe40003fc6270 */
[----:B------:R-:W-:Y:S02]  /*23f0*/  @!P5 LEA.HI.X R9, R30, R0, R31, 0x1, P2 ;  /* 0x000000001e09d211 */ /* 0x000fe400010f0c1f */
[----:B------:R-:W-:Y:S01]  /*2400*/  @!P5 LEA R18, P2, R252, R18, 0x1 ;  /* 0x00000012fc12d211 */ /* 0x000fe200078408ff */
[----:B------:R-:W-:-:S03]  /*2410*/  IMAD.IADD R231, R233, 0x1, R19 ;  /* 0x00000001e9e77824 */ /* 0x000fc600078e0213 */
[----:B------:R-:W-:Y:S02]  /*2420*/  @!P5 LEA.HI.X R19, R252, R0, R20, 0x1, P2 ;  /* 0x00000000fc13d211 */ /* 0x000fe400010f0c14 */
[----:B------:R-:W-:-:S03]  /*2430*/  IMNMX R0, R144, 0x70, PT ;  /* 0x0000007090007817 */ /* 0x000fc60003800200 */
[----:B------:R2:W-:Y:S02]  /*2440*/  @!P4 LDGSTS.E.BYPASS.LTC128B.128 [R208+0x4100], [R4.64], !P6 ;  /* 0x0410000004d0cfae */ /* 0x0005e4000f101d46 */
[----:B------:R-:W-:Y:S02]  /*2450*/  IMAD.IADD R0, R0, 0x1, -R146 ;  /* 0x0000000100007824 */ /* 0x000fe400078e0a92 */
[----:B------:R-:W-:Y:S01]  /*2460*/  IMAD.IADD R20, R3, 0x1, R21 ;  /* 0x0000000103147824 */ /* 0x000fe200078e0215 */
[----:B------:R3:W-:Y:S02]  /*2470*/  @!P3 LDGSTS.E.BYPASS.LTC128B.128 [R208+0x1100], [R16.64], !P1 ;  /* 0x0110000010d0bfae */ /* 0x0007e4000c901d46 */
[C---:B------:R-:W-:Y:S02]  /*2480*/  ISETP.GE.AND P4, PT, R0.reuse, 0x1, PT ;  /* 0x000000010000780c */ /* 0x040fe40003f86270 */
[----:B------:R4:W-:Y:S01]  /*2490*/  @!P3 LDGSTS.E.BYPASS.LTC128B.128 [R208+0x5100], [R14.64], !P6 ;  /* 0x051000000ed0bfae */ /* 0x0009e2000f101d46 */
[----:B------:R-:W-:Y:S01]  /*24a0*/  ISETP.GE.AND P3, PT, R0, 0x21, PT ;  /* 0x000000210000780c */ /* 0x000fe20003f66270 */
[----:B------:R-:W-:-:S02]  /*24b0*/  IMAD.WIDE.U32 R2, R2, 0x70, R230 ;  /* 0x0000007002027825 */ /* 0x000fc400078e00e6 */
[----:B------:R5:W-:Y:S04]  /*24c0*/  @!P0 LDGSTS.E.BYPASS.LTC128B.128 [R208+0x2100], [R12.64], !P1 ;  /* 0x021000000cd08fae */ /* 0x000be8000c901d46 */
[----:B------:R3:W-:Y:S04]  /*24d0*/  @!P0 LDGSTS.E.BYPASS.LTC128B.128 [R208+0x6100], [R10.64], !P6 ;  /* 0x061000000ad08fae */ /* 0x0007e8000f101d46 */
[----:B------:R4:W-:Y:S01]  /*24e0*/  @!P5 LDGSTS.E.BYPASS.LTC128B.128 [R208+0x3100], [R8.64], !P1 ;  /* 0x0310000008d0dfae */ /* 0x0009e2000c901d46 */
[----:B--2---:R-:W-:Y:S01]  /*24f0*/  MOV R5, 0x20 ;  /* 0x0000002000057802 */ /* 0x004fe20000000f00 */
[----:B------:R-:W-:Y:S01]  /*2500*/  IMAD R4, R20, 0x70, RZ ;  /* 0x0000007014047824 */ /* 0x000fe200078e02ff */
[----:B------:R-:W-:Y:S01]  /*2510*/  ISETP.GE.AND P2, PT, R0, 0x41, PT ;  /* 0x000000410000780c */ /* 0x000fe20003f46270 */
[----:B------:R2:W-:Y:S02]  /*2520*/  @!P5 LDGSTS.E.BYPASS.LTC128B.128 [R208+0x7100], [R18.64], !P6 ;  /* 0x0710000012d0dfae */ /* 0x0005e4000f101d46 */
[----:B------:R-:W-:-:S02]  /*2530*/  IMAD.IADD R3, R3, 0x1, R4 ;  /* 0x0000000103037824 */ /* 0x000fc400078e0204 */
[----:B-1----:R-:W-:Y:S01]  /*2540*/  IMAD.WIDE.U32 R6, R5, c[0x0][0x1e0], RZ ;  /* 0x0000780005067a25 */ /* 0x002fe200078e00ff */
[----:B---3--:R-:W-:-:S03]  /*2550*/  @P4 LEA R10, P1, R2, c[0x0][0x1c8], 0x1 ;  /* 0x00007200020a4a11 */ /* 0x008fc600078208ff */
[----:B------:R-:W-:Y:S01]  /*2560*/  IMAD R5, R5, c[0x0][0x1e4], RZ ;  /* 0x0000790005057a24 */ /* 0x000fe200078e02ff */
[----:B------:R-:W-:Y:S01]  /*2570*/  ISETP.GE.AND P6, PT, R30, c[0x0][0x1d4], PT ;  /* 0x000075001e007a0c */ /* 0x000fe20003fc6270 */
[----:B------:R-:W0:Y:S01]  /*2580*/  LDGDEPBAR ;  /* 0x00000000000079af */ /* 0x000e220000000000 */
[----:B------:R-:W-:Y:S02]  /*2590*/  @P4 LEA.HI.X R11, R2, c[0x0][0x1cc], R3, 0x1, P1 ;  /* 0x00007300020b4a11 */ /* 0x000fe400008f0c03 */
[----:B------:R-:W-:Y:S02]  /*25a0*/  ISETP.GE.AND P1, PT, R0, 0x61, PT ;  /* 0x000000610000780c */ /* 0x000fe40003f26270 */
[----:B------:R-:W-:-:S04]  /*25b0*/  @P3 IADD3 R4, P0, R2, R6, RZ ;  /* 0x0000000602043210 */ /* 0x000fc80007f1e0ff */
[----:B------:R-:W-:Y:S01]  /*25c0*/  @P3 IADD3.X R0, R3, R7, R5, P0, !PT ;  /* 0x0000000703003210 */ /* 0x000fe200007fe405 */
[----:B------:R-:W-:Y:S01]  /*25d0*/  IMAD.WIDE.U32 R6, R64, c[0x0][0x1e0], RZ ;  /* 0x0000780040067a25 */ /* 0x000fe200078e00ff */
[----:B----4-:R-:W-:Y:S01]  /*25e0*/  @P3 LEA R8, P0, R4, c[0x0][0x1c8], 0x1 ;  /* 0x0000720004083a11 */ /* 0x010fe200078008ff */
[----:B------:R1:W-:Y:S02]  /*25f0*/  @P4 LDGSTS.E.BYPASS.LTC128B.128 [R208+0x8100], [R10.64], !P6 ;  /* 0x081000000ad04fae */ /* 0x0003e4000f101d46 */
[----:B------:R-:W-:Y:S01]  /*2600*/  IMAD R5, R64, c[0x0][0x1e4], RZ ;  /* 0x0000790040057a24 */ /* 0x000fe200078e02ff */
[----:B------:R-:W-:Y:S01]  /*2610*/  @P3 LEA.HI.X R9, R4, c[0x0][0x1cc], R0, 0x1, P0 ;  /* 0x0000730004093a11 */ /* 0x000fe200000f0c00 */
[----:B------:R-:W-:Y:S01]  /*2620*/  @P1 IMAD.MOV.U32 R0, RZ, RZ, 0x60 ;  /* 0x00000060ff001424 */ /* 0x000fe200078e00ff */
[----:B------:R-:W-:Y:S02]  /*2630*/  @P2 IADD3 R4, P0, R2, R6, RZ ;  /* 0x0000000602042210 */ /* 0x000fe40007f1e0ff */
[----:B------:R-:W-:-:S02]  /*2640*/  ISETP.GE.AND P5, PT, R252, c[0x0][0x1d4], PT ;  /* 0x00007500fc007a0c */ /* 0x000fc40003fa6270 */
[----:B------:R-:W-:Y:S01]  /*2650*/  @P2 IADD3.X R5, R3, R7, R5, P0, !PT ;  /* 0x0000000703052210 */ /* 0x000fe200007fe405 */
[----:B------:R-:W-:Y:S01]  /*2660*/  @P1 IMAD.WIDE.U32 R2, R0, c[0x0][0x1e0], R2 ;  /* 0x0000780000021a25 */ /* 0x000fe200078e0002 */
[----:B------:R-:W-:-:S03]  /*2670*/  @P2 LEA R6, P0, R4, c[0x0][0x1c8], 0x1 ;  /* 0x0000720004062a11 */ /* 0x000fc600078008ff */
[----:B------:R-:W-:Y:S01]  /*2680*/  @P1 IMAD R0, R0, c[0x0][0x1e4], RZ ;  /* 0x0000790000001a24 */ /* 0x000fe200078e02ff */
[----:B------:R-:W-:Y:S01]  /*2690*/  @P2 LEA.HI.X R7, R4, c[0x0][0x1cc], R5, 0x1, P0 ;  /* 0x0000730004072a11 */ /* 0x000fe200000f0c05 */
[----:B------:R-:W-:Y:S01]  /*26a0*/  IMAD R5, R27, c[0x0][0x208], RZ ;  /* 0x000082001b057a24 */ /* 0x000fe200078e02ff */
[----:B------:R-:W-:Y:S02]  /*26b0*/  @P1 LEA R4, P0, R2, c[0x0][0x1c8], 0x1 ;  /* 0x0000720002041a11 */ /* 0x000fe400078008ff */
[----:B------:R-:W-:Y:S01]  /*26c0*/  @P1 IADD3 R0, R3, R0, RZ ;  /* 0x0000000003001210 */ /* 0x000fe20007ffe0ff */
[----:B------:R-:W-:Y:S01]  /*26d0*/  IMAD R3, R22, c[0x0][0x20c], R5 ;  /* 0x0000830016037a24 */ /* 0x000fe200078e0205 */
[----:B------:R1:W-:Y:S02]  /*26e0*/  @P4 LDGSTS.E.BYPASS.LTC128B.128 [R208+0xb900], [R10.64+0x80], !P5 ;  /* 0x0b9000800ad04fae */ /* 0x0003e4000e901d46 */
[----:B------:R-:W-:Y:S02]  /*26f0*/  @P1 LEA.HI.X R5, R2, c[0x0][0x1cc], R0, 0x1, P0 ;  /* 0x0000730002051a11 */ /* 0x000fe400000f0c00 */
[----:B------:R3:W-:Y:S04]  /*2700*/  @P3 LDGSTS.E.BYPASS.LTC128B.128 [R208+0x9100], [R8.64], !P6 ;  /* 0x0910000008d03fae */ /* 0x0007e8000f101d46 */
[----:B------:R3:W-:Y:S04]  /*2710*/  @P3 LDGSTS.E.BYPASS.LTC128B.128 [R208+0xc900], [R8.64+0x80], !P5 ;  /* 0x0c90008008d03fae */ /* 0x0007e8000e901d46 */
[----:B------:R4:W-:Y:S04]  /*2720*/  @P2 LDGSTS.E.BYPASS.LTC128B.128 [R208+0xa100], [R6.64], !P6 ;  /* 0x0a10000006d02fae */ /* 0x0009e8000f101d46 */
[----:B------:R4:W-:Y:S04]  /*2730*/  @P2 LDGSTS.E.BYPASS.LTC128B.128 [R208+0xd900], [R6.64+0x80], !P5 ;  /* 0x0d90008006d02fae */ /* 0x0009e8000e901d46 */
[----:B------:R1:W-:Y:S04]  /*2740*/  @P1 LDGSTS.E.BYPASS.LTC128B.128 [R208+0xb100], [R4.64], !P6 ;  /* 0x0b10000004d01fae */ /* 0x0003e8000f101d46 */
[----:B------:R1:W-:Y:S04]  /*2750*/  @P1 LDGSTS.E.BYPASS.LTC128B.128 [R208+0xe900], [R4.64+0x80], !P5 ;  /* 0x0e90008004d01fae */ /* 0x0003e8000e901d46 */
[----:B------:R-:W0:Y:S01]  /*2760*/  LDGDEPBAR ;  /* 0x00000000000079af */ /* 0x000e220000000000 */
[----:B------:R-:W-:-:S04]  /*2770*/  DEPBAR.LE SB0, 0x1 ;  /* 0x000080400000791a */ /* 0x000fc80000000000 */
[----:B------:R-:W-:Y:S01]  /*2780*/  BAR.SYNC.DEFER_BLOCKING 0x0 ;  /* 0x0000000000007b1d */ /* 0x000fe20000010000 */
[----:B-----5:R-:W-:-:S04]  /*2790*/  IMAD.WIDE.U32 R12, R22, c[0x0][0x208], R30 ;  /* 0x00008200160c7a25 */ /* 0x020fc800078e001e */
[----:B------:R-:W-:Y:S01]  /*27a0*/  IMAD.MOV.U32 R2, RZ, RZ, R12 ;  /* 0x000000ffff027224 */ /* 0x000fe200078e000c */
[----:B------:R-:W-:Y:S01]  /*27b0*/  IADD3 R3, R13, R3, RZ ;  /* 0x000000030d037210 */ /* 0x000fe20007ffe0ff */
        /* <DEDUP_REMOVED lines=8> */
[----:B------:R-:W-:Y:S01]  /*2840*/  BAR.SYNC.DEFER_BLOCKING 0x0 ;  /* 0x0000000000007b1d */ /* 0x000fe20000010000 */
[----:B------:R-:W-:-:S04]  /*2850*/  IMAD.WIDE.U32 R2, R29, c[0x0][0x210], R2 ;  /* 0x000084001d027a25 */ /* 0x000fc800078e0002 */
[----:B------:R-:W-:Y:S01]  /*2860*/  IMAD R0, R28, c[0x0][0x208], RZ ;  /* 0x000082001c007a24 */ /* 0x000fe200078e02ff */
[----:B------:R-:W5:Y:S01]  /*2870*/  S2R R14, SR_TID.X ;  /* 0x00000000000e7919 */ /* 0x000f620000002100 */
[----:B------:R-:W-:Y:S02]  /*2880*/  IMAD R3, R29, c[0x0][0x214], R3 ;  /* 0x000085001d037a24 */ /* 0x000fe400078e0203 */
[----:B-1----:R-:W-:Y:S02]  /*2890*/  IMAD R5, R23, c[0x0][0x218], RZ ;  /* 0x0000860017057a24 */ /* 0x002fe400078e02ff */
[----:B----4-:R-:W-:-:S04]  /*28a0*/  IMAD.WIDE.U32 R6, R145, c[0x0][0x208], RZ ;  /* 0x0000820091067a25 */ /* 0x010fc800078e00ff */
[----:B------:R-:W-:Y:S02]  /*28b0*/  IMAD R4, R145, c[0x0][0x20c], R0 ;  /* 0x0000830091047a24 */ /* 0x000fe400078e0200 */
[C---:B------:R-:W-:Y:S02]  /*28c0*/  IMAD R0, R24.reuse, c[0x0][0x21c], R5 ;  /* 0x0000870018007a24 */ /* 0x040fe400078e0205 */
[----:B------:R-:W-:Y:S01]  /*28d0*/  IMAD.WIDE.U32 R10, R24, c[0x0][0x218], R2 ;  /* 0x00008600180a7a25 */ /* 0x000fe200078e0002 */
[----:B------:R-:W-:-:S04]  /*28e0*/  DEPBAR.LE SB0, 0x0 ;  /* 0x000080000000791a */ /* 0x000fc80000000000 */
[----:B------:R-:W-:Y:S01]  /*28f0*/  BAR.SYNC.DEFER_BLOCKING 0x0 ;  /* 0x0000000000007b1d */ /* 0x000fe20000010000 */
[----:B------:R-:W-:Y:S01]  /*2900*/  IADD3 R2, R7, R4, RZ ;  /* 0x0000000407027210 */ /* 0x000fe20007ffe0ff */
[----:B---3--:R-:W-:Y:S01]  /*2910*/  IMAD.MOV.U32 R8, RZ, RZ, R10 ;  /* 0x000000ffff087224 */ /* 0x008fe200078e000a */
[----:B------:R-:W-:-:S03]  /*2920*/  IADD3 R9, R11, R0, RZ ;  /* 0x000000000b097210 */ /* 0x000fc60007ffe0ff */
[----:B------:R-:W-:Y:S02]  /*2930*/  IMAD R0, R2, 0x70, RZ ;  /* 0x0000007002007824 */ /* 0x000fe400078e02ff */
[----:B------:R-:W-:Y:S01]  /*2940*/  IMAD.WIDE.U32 R2, R6, 0x70, R8 ;  /* 0x0000007006027825 */ /* 0x000fe200078e0008 */
[----:B------:R-:W-:Y:S01]  /*2950*/  MOV R15, c[0x0][0x208] ;  /* 0x00008200000f7a02 */ /* 0x000fe20000000f00 */
[----:B------:R1:W-:Y:S03]  /*2960*/  STL.64 [R1+0x40], R10 ;  /* 0x0000400a01007387 */ /* 0x0003e60000100a00 */
[----:B------:R-:W-:Y:S02]  /*2970*/  IADD3 R0, R3, R0, RZ ;  /* 0x0000000003007210 */ /* 0x000fe40007ffe0ff */
[----:B------:R-:W-:Y:S02]  /*2980*/  LEA R4, P0, R2, c[0x0][0x1f8], 0x1 ;  /* 0x00007e0002047a11 */ /* 0x000fe400078008ff */
[----:B------:R-:W-:Y:S01]  /*2990*/  SHF.L.U32 R12, R15, 0x6, RZ ;  /* 0x000000060f0c7819 */ /* 0x000fe200000006ff */
[----:B------:R3:W-:Y:S01]  /*29a0*/  STL.64 [R1+0x38], R8 ;  /* 0x0000380801007387 */ /* 0x0007e20000100a00 */
[----:B-----5:R-:W-:-:S02]  /*29b0*/  ISETP.GT.AND P3, PT, R14, 0x7f, PT ;  /* 0x0000007f0e00780c */ /* 0x020fc40003f64270 */
[----:B------:R-:W-:Y:S01]  /*29c0*/  LEA.HI.X R5, R2, c[0x0][0x1fc], R0, 0x1, P0 ;  /* 0x00007f0002057a11 */ /* 0x000fe200000f0c00 */
[----:B------:R-:W4:Y:S01]  /*29d0*/  LDSM.16.M88.4 R20, [R196] ;  /* 0x00000000c414783b */ /* 0x000f220000000200 */
[----:B------:R-:W-:Y:S02]  /*29e0*/  SEL R0, RZ, 0x1, P6 ;  /* 0x00000001ff007807 */ /* 0x000fe40003000000 */
[----:B------:R-:W-:Y:S01]  /*29f0*/  SEL R3, RZ, 0x2, P5 ;  /* 0x00000002ff037807 */ /* 0x000fe20002800000 */
[----:B------:R-:W-:Y:S01]  /*2a00*/  LDSM.16.M88.4 R28, [R196+0x800] ;  /* 0x00080000c41c783b */ /* 0x000fe20000000200 */
[----:B------:R-:W-:Y:S02]  /*2a10*/  LOP3.LUT P4, RZ, R251, 0x2, RZ, 0xc0, !PT ;  /* 0x00000002fbff7812 */ /* 0x000fe4000788c0ff */
[----:B------:R-:W-:Y:S01]  /*2a20*/  IADD3 R202, R196, 0x20, RZ ;  /* 0x00000020c4ca7810 */ /* 0x000fe20007ffe0ff */
[----:B------:R-:W-:Y:S04]  /*2a30*/  LDSM.16.M88.4 R36, [R196+0x1000] ;  /* 0x00100000c424783b */ /* 0x000fe80000000200 */
[----:B------:R-:W-:Y:S01]  /*2a40*/  LDSM.16.M88.4 R40, [R196+0x1800] ;  /* 0x00180000c428783b */ /* 0x000fe20000000200 */
[----:B-1----:R-:W-:-:S03]  /*2a50*/  IMAD.MOV.U32 R11, RZ, RZ, 0x6 ;  /* 0x00000006ff0b7424 */ /* 0x002fc600078e00ff */
[----:B------:R-:W-:Y:S02]  /*2a60*/  LDSM.16.M88.4 R48, [R196+0x2000] ;  /* 0x00200000c430783b */ /* 0x000fe40000000200 */
[----:B------:R-:W-:Y:S02]  /*2a70*/  SHF.L.U64.HI R11, R15, R11, c[0x0][0x20c] ;  /* 0x000083000f0b7619 */ /* 0x000fe4000001020b */
[----:B------:R-:W-:Y:S01]  /*2a80*/  LDSM.16.M88.4 R60, [R196+0x2800] ;  /* 0x00280000c43c783b */ /* 0x000fe20000000200 */
[----:B---3--:R-:W-:-:S03]  /*2a90*/  IADD3 R8, P0, R12, R4, RZ ;  /* 0x000000040c087210 */ /* 0x008fc60007f1e0ff */
[----:B------:R-:W-:Y:S01]  /*2aa0*/  LDSM.16.M88.4 R68, [R196+0x3000] ;  /* 0x00300000c444783b */ /* 0x000fe20000000200 */
[----:B------:R-:W-:Y:S02]  /*2ab0*/  IADD3.X R9, R11, R5, RZ, P0, !PT ;  /* 0x000000050b097210 */ /* 0x000fe400007fe4ff */
[----:B------:R-:W-:Y:S02]  /*2ac0*/  IADD3 R6, P0, R8, R12, RZ ;  /* 0x0000000c08067210 */ /* 0x000fe40007f1e0ff */
[----:B------:R-:W-:Y:S02]  /*2ad0*/  IADD3 R12, P2, P1, R12, 0x80, R4 ;  /* 0x000000800c0c7810 */ /* 0x000fe4000795e004 */
[----:B------:R-:W-:Y:S01]  /*2ae0*/  IADD3 R3, R0, R3, RZ ;  /* 0x0000000300037210 */ /* 0x000fe20007ffe0ff */
[----:B------:R-:W-:Y:S01]  /*2af0*/  IMAD.X R7, R9, 0x1, R11, P0 ;  /* 0x0000000109077824 */ /* 0x000fe200000e060b */
[----:B------:R-:W-:Y:S02]  /*2b00*/  @!P3 MOV R14, c[0x0][0x20c] ;  /* 0x00008300000eba02 */ /* 0x000fe40000000f00 */
[----:B------:R-:W-:-:S02]  /*2b10*/  @!P3 LEA R10, P0, R15, R6, 0x6 ;  /* 0x000000060f0ab211 */ /* 0x000fc400078030ff */
[----:B------:R-:W-:Y:S02]  /*2b20*/  IADD3.X R13, R11, RZ, R5, P2, P1 ;  /* 0x000000ff0b0d7210 */ /* 0x000fe400017e2405 */
[----:B------:R-:W-:Y:S02]  /*2b30*/  IADD3 R2, R25, R26, -R146 ;  /* 0x0000001a19027210 */ /* 0x000fe40007ffe892 */
[----:B------:R-:W-:Y:S02]  /*2b40*/  LOP3.LUT P2, RZ, R3, 0x1, RZ, 0xc0, !PT ;  /* 0x0000000103ff7812 */ /* 0x000fe4000784c0ff */
[----:B------:R-:W-:Y:S02]  /*2b50*/  @!P3 LEA.HI.X R11, R15, R7, R14, 0x6, P0 ;  /* 0x000000070f0bb211 */ /* 0x000fe400000f340e */
[----:B------:R-:W-:Y:S01]  /*2b60*/  ISETP.LT.OR P0, PT, R2, 0x1, !P2 ;  /* 0x000000010200780c */ /* 0x000fe20005701670 */
[----:B------:R-:W-:Y:S01]  /*2b70*/  IMAD.MOV.U32 R0, RZ, RZ, R202 ;  /* 0x000000ffff007224 */ /* 0x000fe200078e00ca */
[----:B------:R-:W-:-:S02]  /*2b80*/  @P4 IADD3 R0, R196, -0x20, RZ ;  /* 0xffffffe0c4004810 */ /* 0x000fc40007ffe0ff */
[----:B------:R-:W-:-:S03]  /*2b90*/  LOP3.LUT P1, RZ, R3, 0x2, RZ, 0xc0, !PT ;  /* 0x0000000203ff7812 */ /* 0x000fc6000782c0ff */
[----:B------:R-:W1:Y:S04]  /*2ba0*/  LDSM.16.M88.4 R32, [R0] ;  /* 0x000000000020783b */ /* 0x000e680000000200 */
[----:B------:R-:W3:Y:S04]  /*2bb0*/  LDSM.16.M88.4 R44, [R0+0x800] ;  /* 0x00080000002c783b */ /* 0x000ee80000000200 */
[----:B------:R-:W5:Y:S04]  /*2bc0*/  LDSM.16.M88.4 R56, [R0+0x1000] ;  /* 0x001000000038783b */ /* 0x000f680000000200 */
[----:B------:R-:W-:Y:S04]  /*2bd0*/  LDSM.16.M88.4 R52, [R0+0x1800] ;  /* 0x001800000034783b */ /* 0x000fe80000000200 */
[----:B------:R-:W1:Y:S04]  /*2be0*/  LDSM.16.M88.4 R76, [R0+0x2000] ;  /* 0x00200000004c783b */ /* 0x000e680000000200 */
[----:B------:R-:W-:Y:S04]  /*2bf0*/  LDSM.16.M88.4 R112, [R0+0x2800] ;  /* 0x002800000070783b */ /* 0x000fe80000000200 */
[----:B------:R1:W-:Y:S04]  /*2c00*/  LDSM.16.M88.4 R108, [R0+0x3000] ;  /* 0x00300000006c783b */ /* 0x0003e80000000200 */
[----:B------:R-:W-:Y:S01]  /*2c10*/  @!PT LDS RZ, [RZ] ;  /* 0x00000000fffff984 */ /* 0x000fe20000000800 */
[----:B------:R-:W-:Y:S01]  /*2c20*/  @!PT LDS RZ, [RZ] ;  /* 0x00000000fffff984 */ /* 0x000fe20000000800 */
[----:B------:R-:W-:Y:S01]  /*2c30*/  @!PT LDS RZ, [RZ] ;  /* 0x00000000fffff984 */ /* 0x000fe20000000800 */
[----:B------:R1:W-:Y:S01]  /*2c40*/  LDGSTS.E.BYPASS.LTC128B.128 [R208+0x100], [R4.64], !P0 ;  /* 0x0010000004d07fae */ /* 0x0003e2000c101d46 */
[C---:B------:R-:W-:Y:S01]  /*2c50*/  ISETP.LT.OR P0, PT, R2.reuse, 0x1, !P1 ;  /* 0x000000010200780c */ /* 0x040fe20004f01670 */
[C---:B----4-:R-:W-:Y:S08]  /*2c60*/  HMMA.16816.F32 R24, R128.reuse, R20, RZ ;  /* 0x000000148018723c */ /* 0x050ff000000018ff */
[----:B------:R-:W-:Y:S04]  /*2c70*/  HMMA.16816.F32 R20, R128, R22, RZ ;  /* 0x000000168014723c */ /* 0x000fe800000018ff */
[----:B------:R4:W-:Y:S01]  /*2c80*/  LDGSTS.E.BYPASS.LTC128B.128 [R208+0x3900], [R4.64+0x80], !P0 ;  /* 0x0390008004d07fae */ /* 0x0009e2000c101d46 */
[----:B------:R-:W-:-:S02]  /*2c90*/  ISETP.LT.OR P0, PT, R2, 0x21, !P2 ;  /* 0x000000210200780c */ /* 0x000fc40005701670 */
[----:B------:R-:W-:-:S11]  /*2ca0*/  ISETP.LT.OR P2, PT, R2, 0x41, !P2 ;  /* 0x000000410200780c */ /* 0x000fd60005741670 */
[----:B------:R2:W-:Y:S01]  /*2cb0*/  LDGSTS.E.BYPASS.LTC128B.128 [R208+0x1100], [R8.64], !P0 ;  /* 0x0110000008d07fae */ /* 0x0005e2000c101d46 */
[C---:B------:R-:W-:Y:S01]  /*2cc0*/  ISETP.LT.OR P0, PT, R2.reuse, 0x21, !P1 ;  /* 0x000000210200780c */ /* 0x040fe20004f01670 */
[C---:B-1----:R-:W-:Y:S08]  /*2cd0*/  HMMA.16816.F32 R72, R132.reuse, R32, R24 ;  /* 0x000000208448723c */ /* 0x042ff00000001818 */
[----:B------:R-:W-:Y:S04]  /*2ce0*/  HMMA.16816.F32 R84, R132, R34, R20 ;  /* 0x000000228454723c */ /* 0x000fe80000001814 */
[----:B------:R1:W-:Y:S04]  /*2cf0*/  LDGSTS.E.BYPASS.LTC128B.128 [R208+0x4900], [R12.64], !P0 ;  /* 0x049000000cd07fae */ /* 0x0003e8000c101d46 */
[----:B------:R-:W-:Y:S01]  /*2d00*/  HMMA.16816.F32 R32, R128, R30, RZ ;  /* 0x0000001e8020723c */ /* 0x000fe200000018ff */
[----:B------:R-:W-:Y:S01]  /*2d10*/  LOP3.LUT P0, RZ, R251, 0x4, RZ, 0xc0, !PT ;  /* 0x00000004fbff7812 */ /* 0x000fe2000780c0ff */
[----:B------:R4:W-:Y:S01]  /*2d20*/  LDGSTS.E.BYPASS.LTC128B.128 [R208+0x2100], [R6.64], !P2 ;  /* 0x0210000006d07fae */ /* 0x0009e2000d101d46 */
[----:B------:R-:W-:-:S02]  /*2d30*/  ISETP.LT.OR P1, PT, R2, 0x41, !P1 ;  /* 0x000000410200780c */ /* 0x000fc40004f21670 */
[----:B------:R-:W-:Y:S02]  /*2d40*/  SEL R0, R64, 0xffffffc0, !P0 ;  /* 0xffffffc040007807 */ /* 0x000fe40004000000 */
[C---:B------:R-:W-:Y:S02]  /*2d50*/  @!P3 ISETP.LT.OR P2, PT, R2.reuse, 0x61, P6 ;  /* 0x000000610200b80c */ /* 0x040fe40003741670 */
[----:B------:R-:W-:Y:S02]  /*2d60*/  @!P3 ISETP.LT.OR P0, PT, R2, 0x61, P5 ;  /* 0x000000610200b80c */ /* 0x000fe40002f01670 */
[C---:B------:R-:W-:Y:S01]  /*2d70*/  IADD3 R2, R196.reuse, R0, RZ ;  /* 0x00000000c4027210 */ /* 0x040fe20007ffe0ff */
[C---:B--2---:R-:W-:Y:S04]  /*2d80*/  HMMA.16816.F32 R16, R128.reuse, R28, RZ ;  /* 0x0000001c8010723c */ /* 0x044fe800000018ff */
[----:B------:R4:W-:Y:S04]  /*2d90*/  LDGSTS.E.BYPASS.LTC128B.128 [R208+0x5900], [R6.64+0x80], !P1 ;  /* 0x0590008006d07fae */ /* 0x0009e8000c901d46 */
[----:B------:R2:W-:Y:S01]  /*2da0*/  @!P3 LDGSTS.E.BYPASS.LTC128B.128 [R208+0x3100], [R10.64], !P2 ;  /* 0x031000000ad0bfae */ /* 0x0005e2000d101d46 */
[----:B------:R-:W-:Y:S03]  /*2db0*/  HMMA.16816.F32 R28, R128, R36, RZ ;  /* 0x00000024801c723c */ /* 0x000fe600000018ff */
[----:B------:R2:W-:Y:S01]  /*2dc0*/  @!P3 LDGSTS.E.BYPASS.LTC128B.128 [R208+0x6900], [R10.64+0x80], !P0 ;  /* 0x069000800ad0bfae */ /* 0x0005e2000c101d46 */
[----:B------:R-:W-:-:S03]  /*2dd0*/  @P4 IADD3 R202, R196, -0x20, RZ ;  /* 0xffffffe0c4ca4810 */ /* 0x000fc60007ffe0ff */
[----:B------:R-:W0:Y:S01]  /*2de0*/  LDGDEPBAR ;  /* 0x00000000000079af */ /* 0x000e220000000000 */
[----:B---3--:R-:W-:Y:S03]  /*2df0*/  HMMA.16816.F32 R104, R132, R46, R32 ;  /* 0x0000002e8468723c */ /* 0x008fe60000001820 */
[----:B------:R-:W3:Y:S05]  /*2e00*/  LDSM.16.M88.4 R32, [R2] ;  /* 0x000000000220783b */ /* 0x000eea0000000200 */
[----:B-1----:R-:W-:Y:S01]  /*2e10*/  HMMA.16816.F32 R12, R128, R48, RZ ;  /* 0x00000030800c723c */ /* 0x002fe200000018ff */
[----:B------:R-:W-:-:S07]  /*2e20*/  IADD3 R197, R0, R202, RZ ;  /* 0x000000ca00c57210 */ /* 0x000fce0007ffe0ff */
[----:B------:R-:W-:Y:S01]  /*2e30*/  HMMA.16816.F32 R24, R128, R38, RZ ;  /* 0x000000268018723c */ /* 0x000fe200000018ff */
[----:B------:R-:W-:Y:S07]  /*2e40*/  LDSM.16.M88.4 R36, [R197+0x800] ;  /* 0x00080000c524783b */ /* 0x000fee0000000200 */
[----:B------:R-:W-:Y:S01]  /*2e50*/  HMMA.16816.F32 R100, R132, R44, R16 ;  /* 0x0000002c8464723c */ /* 0x000fe20000001810 */
[----:B------:R-:W-:Y:S07]  /*2e60*/  LDSM.16.M88.4 R44, [R2+0x800] ;  /* 0x00080000022c783b */ /* 0x000fee0000000200 */
[C---:B------:R-:W-:Y:S08]  /*2e70*/  HMMA.16816.F32 R20, R128.reuse, R40, RZ ;  /* 0x000000288014723c */ /* 0x040ff000000018ff */
[----:B------:R-:W-:Y:S01]  /*2e80*/  HMMA.16816.F32 R16, R128, R42, RZ ;  /* 0x0000002a8010723c */ /* 0x000fe200000018ff */
[----:B------:R-:W-:Y:S07]  /*2e90*/  LDSM.16.M88.4 R40, [R2+0x1000] ;  /* 0x001000000228783b */ /* 0x000fee0000000200 */
[----:B-----5:R-:W-:Y:S01]  /*2ea0*/  HMMA.16816.F32 R92, R132, R56, R28 ;  /* 0x00000038845c723c */ /* 0x020fe2000000181c */
[----:B------:R-:W1:Y:S07]  /*2eb0*/  LDSM.16.M88.4 R28, [R197] ;  /* 0x00000000c51c783b */ /* 0x000e6e0000000200 */
[----:B----4-:R-:W-:Y:S08]  /*2ec0*/  HMMA.16816.F32 R4, R128, R70, RZ ;  /* 0x000000468004723c */ /* 0x010ff000000018ff */
[C---:B------:R-:W-:Y:S08]  /*2ed0*/  HMMA.16816.F32 R88, R132.reuse, R76, R12 ;  /* 0x0000004c8458723c */ /* 0x040ff0000000180c */
[----:B------:R-:W-:Y:S01]  /*2ee0*/  HMMA.16816.F32 R80, R132, R58, R24 ;  /* 0x0000003a8450723c */ /* 0x000fe20000001818 */
[----:B------:R-:W-:Y:S07]  /*2ef0*/  LDSM.16.M88.4 R56, [R2+0x1800] ;  /* 0x001800000238783b */ /* 0x000fee0000000200 */
[----:B------:R-:W-:Y:S08]  /*2f00*/  HMMA.16816.F32 R12, R128, R62, RZ ;  /* 0x0000003e800c723c */ /* 0x000ff000000018ff */
[----:B---3--:R-:W-:Y:S08]  /*2f10*/  HMMA.16816.F32 R24, R164, R32, R72 ;  /* 0x00000020a418723c */ /* 0x008ff00000001848 */
[C---:B------:R-:W-:Y:S08]  /*2f20*/  HMMA.16816.F32 R64, R132.reuse, R52, R20 ;  /* 0x000000348440723c */ /* 0x040ff00000001814 */
[----:B------:R-:W-:Y:S01]  /*2f30*/  HMMA.16816.F32 R96, R132, R54, R16 ;  /* 0x000000368460723c */ /* 0x000fe20000001810 */
[----:B------:R-:W3:Y:S07]  /*2f40*/  LDSM.16.M88.4 R52, [R196+0x3800] ;  /* 0x00380000c434783b */ /* 0x000eee0000000200 */
[C---:B------:R-:W-:Y:S08]  /*2f50*/  HMMA.16816.F32 R20, R128.reuse, R50, RZ ;  /* 0x000000328014723c */ /* 0x040ff000000018ff */
[----:B------:R-:W-:Y:S08]  /*2f60*/  HMMA.16816.F32 R16, R128, R60, RZ ;  /* 0x0000003c8010723c */ /* 0x000ff000000018ff */
[----:B------:R-:W-:Y:S08]  /*2f70*/  HMMA.16816.F32 R124, R132, R110, R4 ;  /* 0x0000006e847c723c */ /* 0x000ff00000001804 */
[----:B------:R-:W-:Y:S01]  /*2f80*/  HMMA.16816.F32 R4, R164, R34, R84 ;  /* 0x00000022a404723c */ /* 0x000fe20000001854 */
[----:B------:R-:W-:Y:S04]  /*2f90*/  LDSM.16.M88.4 R84, [R196+0x4000] ;  /* 0x00400000c454783b */ /* 0x000fe80000000200 */
[----:B------:R-:W-:Y:S03]  /*2fa0*/  LDSM.16.M88.4 R32, [R197+0x2800] ;  /* 0x00280000c520783b */ /* 0x000fe60000000200 */
[----:B------:R-:W-:Y:S08]  /*2fb0*/  HMMA.16816.F32 R136, R132, R114, R12 ;  /* 0x000000728488723c */ /* 0x000ff0000000180c */
[----:B-1----:R-:W-:Y:S08]  /*2fc0*/  HMMA.16816.F32 R12, R172, R28, R24 ;  /* 0x0000001cac0c723c */ /* 0x002ff00000001818 */
[----:B--2---:R-:W-:Y:S01]  /*2fd0*/  HMMA.16816.F32 R8, R128, R68, RZ ;  /* 0x000000448008723c */ /* 0x004fe200000018ff */
[----:B------:R-:W-:Y:S07]  /*2fe0*/  LDSM.16.M88.4 R68, [R197+0x1000] ;  /* 0x00100000c544783b */ /* 0x000fee0000000200 */
[C---:B------:R-:W-:Y:S01]  /*2ff0*/  HMMA.16816.F32 R60, R132.reuse, R78, R20 ;  /* 0x0000004e843c723c */ /* 0x040fe20000001814 */
[----:B------:R-:W1:Y:S04]  /*3000*/  LDSM.16.M88.4 R76, [R202+0x3800] ;  /* 0x00380000ca4c783b */ /* 0x000e680000000200 */
[----:B------:R-:W2:Y:S03]  /*3010*/  LDSM.16.M88.4 R20, [R2+0x2800] ;  /* 0x002800000214783b */ /* 0x000ea60000000200 */
[----:B------:R-:W-:Y:S08]  /*3020*/  HMMA.16816.F32 R48, R132, R112, R16 ;  /* 0x000000708430723c */ /* 0x000ff00000001810 */
[C---:B------:R-:W-:Y:S01]  /*3030*/  HMMA.16816.F32 R16, R164.reuse, R44, R100 ;  /* 0x0000002ca410723c */ /* 0x040fe20000001864 */
[----:B------:R-:W-:Y:S07]  /*3040*/  LDSM.16.M88.4 R100, [R197+0x3800] ;  /* 0x00380000c564783b */ /* 0x000fee0000000200 */
[C---:B------:R-:W-:Y:S08]  /*3050*/  HMMA.16816.F32 R92, R164.reuse, R40, R92 ;  /* 0x00000028a45c723c */ /* 0x040ff0000000185c */
[----:B------:R-:W-:Y:S01]  /*3060*/  HMMA.16816.F32 R116, R164, R42, R80 ;  /* 0x0000002aa474723c */ /* 0x000fe20000001850 */
[----:B------:R-:W4:Y:S04]  /*3070*/  LDSM.16.M88.4 R40, [R2+0x3000] ;  /* 0x003000000228783b */ /* 0x000f280000000200 */
[----:B------:R-:W-:Y:S03]  /*3080*/  LDSM.16.M88.4 R80, [R202+0x4000] ;  /* 0x00400000ca50783b */ /* 0x000fe60000000200 */
[----:B------:R-:W-:Y:S08]  /*3090*/  HMMA.16816.F32 R4, R172, R30, R4 ;  /* 0x0000001eac04723c */ /* 0x000ff00000001804 */
[----:B---3--:R-:W-:Y:S08]  /*30a0*/  HMMA.16816.F32 R12, R180, R52, R12 ;  /* 0x00000034b40c723c */ /* 0x008ff0000000180c */
[----:B------:R-:W-:Y:S01]  /*30b0*/  HMMA.16816.F32 R140, R132, R108, R8 ;  /* 0x0000006c848c723c */ /* 0x000fe20000001808 */
[----:B------:R-:W3:Y:S07]  /*30c0*/  LDSM.16.M88.4 R8, [R2+0x2000] ;  /* 0x002000000208783b */ /* 0x000eee0000000200 */
[C---:B------:R-:W-:Y:S01]  /*30d0*/  HMMA.16816.F32 R112, R164.reuse, R58, R96 ;  /* 0x0000003aa470723c */ /* 0x040fe20000001860 */
[----:B------:R-:W5:Y:S07]  /*30e0*/  LDSM.16.M88.4 R96, [R2+0x3800] ;  /* 0x003800000260783b */ /* 0x000f6e0000000200 */
[----:B------:R-:W-:Y:S01]  /*30f0*/  HMMA.16816.F32 R104, R164, R46, R104 ;  /* 0x0000002ea468723c */ /* 0x000fe20000001868 */
[----:B------:R-:W-:Y:S07]  /*3100*/  LDSM.16.M88.4 R44, [R197+0x2000] ;  /* 0x00200000c52c783b */ /* 0x000fee0000000200 */
[----:B------:R-:W-:Y:S08]  /*3110*/  HMMA.16816.F32 R16, R172, R36, R16 ;  /* 0x00000024ac10723c */ /* 0x000ff00000001810 */
[----:B------:R-:W-:Y:S01]  /*3120*/  HMMA.16816.F32 R120, R164, R56, R64 ;  /* 0x00000038a478723c */ /* 0x000fe20000001840 */
[----:B------:R-:W3:Y:S07]  /*3130*/  LDSM.16.M88.4 R56, [R197+0x3000] ;  /* 0x00300000c538783b */ /* 0x000eee0000000200 */
[----:B------:R-:W-:Y:S08]  /*3140*/  HMMA.16816.F32 R4, R180, R54, R4 ;  /* 0x00000036b404723c */ /* 0x000ff00000001804 */
[----:B-1----:R-:W-:Y:S08]  /*3150*/  HMMA.16816.F32 R12, R184, R76, R12 ;  /* 0x0000004cb80c723c */ /* 0x002ff0000000180c */
[C---:B--2---:R-:W-:Y:S01]  /*3160*/  HMMA.16816.F32 R72, R164.reuse, R20, R48 ;  /* 0x00000014a448723c */ /* 0x044fe20000001830 */
[----:B------:R-:W1:Y:S07]  /*3170*/  LDSM.16.M88.4 R48, [R197+0x1800] ;  /* 0x00180000c530783b */ /* 0x000e6e0000000200 */
[C---:B------:R-:W-:Y:S08]  /*3180*/  HMMA.16816.F32 R28, R164.reuse, R22, R136 ;  /* 0x00000016a41c723c */ /* 0x040ff00000001888 */
[----:B----4-:R-:W-:Y:S08]  /*3190*/  HMMA.16816.F32 R24, R164, R40, R140 ;  /* 0x00000028a418723c */ /* 0x010ff0000000188c */
[----:B------:R-:W-:Y:S01]  /*31a0*/  HMMA.16816.F32 R20, R172, R38, R104 ;  /* 0x00000026ac14723c */ /* 0x000fe20000001868 */
[----:B------:R-:W2:Y:S07]  /*31b0*/  LDSM.16.M88.4 R36, [R196+0x4800] ;  /* 0x00480000c424783b */ /* 0x000eae0000000200 */
[----:B------:R-:W-:Y:S08]  /*31c0*/  HMMA.16816.F32 R16, R180, R84, R16 ;  /* 0x00000054b410723c */ /* 0x000ff00000001810 */
[C---:B---3--:R-:W-:Y:S08]  /*31d0*/  HMMA.16816.F32 R108, R164.reuse, R8, R88 ;  /* 0x00000008a46c723c */ /* 0x048ff00000001858 */
[----:B------:R-:W-:Y:S08]  /*31e0*/  HMMA.16816.F32 R88, R164, R10, R60 ;  /* 0x0000000aa458723c */ /* 0x000ff0000000183c */
[----:B------:R-:W-:Y:S01]  /*31f0*/  HMMA.16816.F32 R8, R184, R78, R4 ;  /* 0x0000004eb808723c */ /* 0x000fe20000001804 */
[----:B------:R-:W-:Y:S07]  /*3200*/  LDSM.16.M88.4 R76, [R196+0x5000] ;  /* 0x00500000c44c783b */ /* 0x000fee0000000200 */
[----:B------:R-:W-:Y:S08]  /*3210*/  HMMA.16816.F32 R60, R164, R42, R124 ;  /* 0x0000002aa43c723c */ /* 0x000ff0000000187c */
[C---:B------:R-:W-:Y:S08]  /*3220*/  HMMA.16816.F32 R64, R172.reuse, R68, R92 ;  /* 0x00000044ac40723c */ /* 0x040ff0000000185c */
[----:B------:R-:W-:Y:S01]  /*3230*/  HMMA.16816.F32 R40, R172, R70, R116 ;  /* 0x00000046ac28723c */ /* 0x000fe20000001874 */
[----:B------:R-:W3:Y:S07]  /*3240*/  LDSM.16.M88.4 R68, [R2+0x4000] ;  /* 0x004000000244783b */ /* 0x000eee0000000200 */
[----:B-----5:R-:W-:Y:S08]  /*3250*/  HMMA.16816.F32 R4, R188, R96, R12 ;  /* 0x00000060bc04723c */ /* 0x020ff0000000180c */
[----:B------:R-:W-:Y:S08]  /*3260*/  HMMA.16816.F32 R104, R172, R56, R24 ;  /* 0x00000038ac68723c */ /* 0x000ff00000001818 */
[----:B------:R-:W-:Y:S08]  /*3270*/  HMMA.16816.F32 R24, R180, R86, R20 ;  /* 0x00000056b418723c */ /* 0x000ff00000001814 */
[----:B------:R-:W-:Y:S08]  /*3280*/  HMMA.16816.F32 R20, R184, R80, R16 ;  /* 0x00000050b814723c */ /* 0x000ff00000001810 */
[C---:B-1----:R-:W-:Y:S08]  /*3290*/  HMMA.16816.F32 R52, R172.reuse, R48, R120 ;  /* 0x00000030ac34723c */ /* 0x042ff00000001878 */
[C---:B------:R-:W-:Y:S08]  /*32a0*/  HMMA.16816.F32 R48, R172.reuse, R50, R112 ;  /* 0x00000032ac30723c */ /* 0x040ff00000001870 */
[C---:B------:R-:W-:Y:S08]  /*32b0*/  HMMA.16816.F32 R72, R172.reuse, R32, R72 ;  /* 0x00000020ac48723c */ /* 0x040ff00000001848 */
[----:B------:R-:W-:Y:S01]  /*32c0*/  HMMA.16816.F32 R92, R172, R34, R28 ;  /* 0x00000022ac5c723c */ /* 0x000fe2000000181c */
[----:B------:R-:W1:Y:S04]  /*32d0*/  LDSM.16.M88.4 R32, [R202+0x4800] ;  /* 0x00480000ca20783b */ /* 0x000e680000000200 */
[----:B------:R-:W-:Y:S03]  /*32e0*/  LDSM.16.M88.4 R28, [R202+0x5000] ;  /* 0x00500000ca1c783b */ /* 0x000fe60000000200 */
[----:B------:R-:W-:Y:S08]  /*32f0*/  HMMA.16816.F32 R16, R188, R98, R8 ;  /* 0x00000062bc10723c */ /* 0x000ff00000001808 */
[----:B------:R-:W-:Y:S01]  /*3300*/  HMMA.16816.F32 R84, R172, R58, R60 ;  /* 0x0000003aac54723c */ /* 0x000fe2000000183c */
[----:B------:R-:W4:Y:S07]  /*3310*/  LDSM.16.M88.4 R56, [R197+0x4000] ;  /* 0x00400000c538783b */ /* 0x000f2e0000000200 */
[----:B------:R-:W-:Y:S08]  /*3320*/  HMMA.16816.F32 R4, R192, R100, R4 ;  /* 0x00000064c004723c */ /* 0x000ff00000001804 */
[----:B--2---:R-:W-:Y:S08]  /*3330*/  HMMA.16816.F32 R12, R180, R36, R64 ;  /* 0x00000024b40c723c */ /* 0x004ff00000001840 */
[----:B---3--:R-:W-:Y:S08]  /*3340*/  HMMA.16816.F32 R8, R188, R68, R20 ;  /* 0x00000044bc08723c */ /* 0x008ff00000001814 */
[----:B------:R-:W-:Y:S01]  /*3350*/  HMMA.16816.F32 R24, R184, R82, R24 ;  /* 0x00000052b818723c */ /* 0x000fe20000001818 */
[----:B------:R-:W-:-:S07]  /*3360*/  FMUL.FTZ R0, R4, c[0x0][0x320] ;  /* 0x0000c80004007a20 */ /* 0x000fce0000410000 */
[C---:B------:R-:W-:Y:S01]  /*3370*/  HMMA.16816.F32 R60, R180.reuse, R76, R52 ;  /* 0x0000004cb43c723c */ /* 0x040fe20000001834 */
[----:B------:R2:W3:Y:S01]  /*3380*/  MUFU.TANH R113, R0 ;  /* 0x0000000000717308 */ /* 0x0004e20000002400 */
[----:B------:R-:W-:Y:S06]  /*3390*/  LDSM.16.M88.4 R52, [R196+0x6000] ;  /* 0x00600000c434783b */ /* 0x000fec0000000200 */
[----:B------:R-:W-:Y:S01]  /*33a0*/  HMMA.16816.F32 R76, R180, R78, R48 ;  /* 0x0000004eb44c723c */ /* 0x000fe20000001830 */
[----:B------:R-:W5:Y:S07]  /*33b0*/  LDSM.16.M88.4 R48, [R2+0x4800] ;  /* 0x004800000230783b */ /* 0x000f6e0000000200 */
[----:B------:R-:W-:Y:S01]  /*33c0*/  HMMA.16816.F32 R16, R192, R102, R16 ;  /* 0x00000066c010723c */ /* 0x000fe20000001810 */
[----:B--2---:R-:W-:-:S04]  /*33d0*/  FMUL.FTZ R0, R5, c[0x0][0x320] ;  /* 0x0000c80005007a20 */ /* 0x004fc80000410000 */
[----:B------:R2:W1:Y:S03]  /*33e0*/  MUFU.TANH R112, R0 ;  /* 0x0000000000707308 */ /* 0x0004660000002400 */
[C---:B------:R-:W-:Y:S08]  /*33f0*/  HMMA.16816.F32 R108, R172.reuse, R44, R108 ;  /* 0x0000002cac6c723c */ /* 0x040ff0000000186c */
[----:B------:R-:W-:Y:S01]  /*3400*/  HMMA.16816.F32 R88, R172, R46, R88 ;  /* 0x0000002eac58723c */ /* 0x000fe20000001858 */
[----:B--2---:R-:W-:-:S07]  /*3410*/  FMUL.FTZ R0, R6, c[0x0][0x320] ;  /* 0x0000c80006007a20 */ /* 0x004fce0000410000 */
[----:B------:R-:W-:Y:S01]  /*3420*/  HMMA.16816.F32 R44, R180, R38, R40 ;  /* 0x00000026b42c723c */ /* 0x000fe20000001828 */
[----:B------:R-:W2:Y:S01]  /*3430*/  LDSM.16.M88.4 R40, [R196+0x5800] ;  /* 0x00580000c428783b */ /* 0x000ea20000000200 */
[----:B------:R3:W2:Y:S03]  /*3440*/  MUFU.TANH R103, R0 ;  /* 0x0000000000677308 */ /* 0x0006a60000002400 */
[----:B------:R-:W2:Y:S03]  /*3450*/  LDSM.16.M88.4 R36, [R197+0x4800] ;  /* 0x00480000c524783b */ /* 0x000ea60000000200 */
[----:B-1----:R-:W-:Y:S01]  /*3460*/  HMMA.16816.F32 R12, R184, R32, R12 ;  /* 0x00000020b80c723c */ /* 0x002fe2000000180c */
[----:B---3--:R-:W-:-:S07]  /*3470*/  FMUL.FTZ R0, R7, c[0x0][0x320] ;  /* 0x0000c80007007a20 */ /* 0x008fce0000410000 */
[----:B----4-:R-:W-:Y:S01]  /*3480*/  HMMA.16816.F32 R4, R192, R56, R8 ;  /* 0x00000038c004723c */ /* 0x010fe20000001808 */
[----:B------:R1:W3:Y:S07]  /*3490*/  MUFU.TANH R102, R0 ;  /* 0x0000000000667308 */ /* 0x0002ee0000002400 */
[----:B------:R-:W-:Y:S01]  /*34a0*/  HMMA.16816.F32 R8, R188, R70, R24 ;  /* 0x00000046bc08723c */ /* 0x000fe20000001818 */
[----:B-1----:R-:W-:-:S04]  /*34b0*/  FMUL.FTZ R0, R16, c[0x0][0x320] ;  /* 0x0000c80010007a20 */ /* 0x002fc80000410000 */
[----:B------:R1:W4:Y:S03]  /*34c0*/  MUFU.TANH R101, R0 ;  /* 0x0000000000657308 */ /* 0x0003260000002400 */
[----:B------:R-:W-:Y:S01]  /*34d0*/  HMMA.16816.F32 R20, R184, R34, R44 ;  /* 0x00000022b814723c */ /* 0x000fe2000000182c */
[----:B------:R-:W2:Y:S04]  /*34e0*/  LDSM.16.M88.4 R32, [R2+0x5000] ;  /* 0x005000000220783b */ /* 0x000ea80000000200 */
[----:B------:R-:W-:Y:S01]  /*34f0*/  LDSM.16.M88.4 R44, [R2+0x5800] ;  /* 0x00580000022c783b */ /* 0x000fe20000000200 */
[----:B-1----:R-:W-:-:S04]  /*3500*/  FMUL.FTZ R0, R17, c[0x0][0x320] ;  /* 0x0000c80011007a20 */ /* 0x002fc80000410000 */
[----:B------:R1:W1:Y:S02]  /*3510*/  MUFU.TANH R100, R0 ;  /* 0x0000000000647308 */ /* 0x0002640000002400 */
[----:B-1----:R-:W-:-:S06]  /*3520*/  FMUL.FTZ R0, R18, c[0x0][0x320] ;  /* 0x0000c80012007a20 */ /* 0x002fcc0000410000 */
[----:B------:R1:W1:Y:S02]  /*3530*/  MUFU.TANH R99, R0 ;  /* 0x0000000000637308 */ /* 0x0002640000002400 */
[----:B-1----:R-:W-:Y:S02]  /*3540*/  FMUL.FTZ R0, R19, c[0x0][0x320] ;  /* 0x0000c80013007a20 */ /* 0x002fe40000410000 */
[----:B-----5:R-:W-:Y:S04]  /*3550*/  HMMA.16816.F32 R16, R188, R48, R12 ;  /* 0x00000030bc10723c */ /* 0x020fe8000000180c */
[----:B------:R1:W1:Y:S04]  /*3560*/  MUFU.TANH R98, R0 ;  /* 0x0000000000627308 */ /* 0x0002680000002400 */
[----:B------:R-:W-:Y:S01]  /*3570*/  HMMA.16816.F32 R12, R192, R58, R8 ;  /* 0x0000003ac00c723c */ /* 0x000fe20000001808 */
[----:B------:R-:W-:Y:S01]  /*3580*/  LDSM.16.M88.4 R56, [R196+0x6800] ;  /* 0x00680000c438783b */ /* 0x000fe20000000200 */
[----:B-1----:R-:W-:-:S04]  /*3590*/  FMUL.FTZ R0, R4, c[0x0][0x320] ;  /* 0x0000c80004007a20 */ /* 0x002fc80000410000 */
[----:B------:R1:W1:Y:S02]  /*35a0*/  MUFU.TANH R97, R0 ;  /* 0x0000000000617308 */ /* 0x0002640000002400 */
[----:B--2---:R-:W-:Y:S01]  /*35b0*/  HMMA.16816.F32 R64, R180, R42, R88 ;  /* 0x0000002ab440723c */ /* 0x004fe20000001858 */
[----:B-1----:R-:W-:-:S05]  /*35c0*/  FMUL.FTZ R0, R5, c[0x0][0x320] ;  /* 0x0000c80005007a20 */ /* 0x002fca0000410000 */
[----:B------:R1:W2:Y:S02]  /*35d0*/  MUFU.TANH R96, R0 ;  /* 0x0000000000607308 */ /* 0x0002a40000002400 */
[----:B------:R-:W-:Y:S01]  /*35e0*/  HMMA.16816.F32 R68, R180, R40, R108 ;  /* 0x00000028b444723c */ /* 0x000fe2000000186c */
[----:B------:R-:W5:Y:S07]  /*35f0*/  LDSM.16.M88.4 R40, [R202+0x5800] ;  /* 0x00580000ca28783b */ /* 0x000f6e0000000200 */
[----:B------:R-:W-:Y:S01]  /*3600*/  HMMA.16816.F32 R8, R184, R28, R60 ;  /* 0x0000001cb808723c */ /* 0x000fe2000000183c */
[----:B-1----:R-:W-:-:S04]  /*3610*/  FMUL.FTZ R0, R6, c[0x0][0x320] ;  /* 0x0000c80006007a20 */ /* 0x002fc80000410000 */
[----:B------:R1:W1:Y:S03]  /*3620*/  MUFU.TANH R88, R0 ;  /* 0x0000000000587308 */ /* 0x0002660000002400 */
[----:B------:R-:W-:Y:S01]  /*3630*/  HMMA.16816.F32 R24, R192, R36, R16 ;  /* 0x00000024c018723c */ /* 0x000fe20000001810 */
[----:B-1----:R-:W-:-:S07]  /*3640*/  FMUL.FTZ R0, R7, c[0x0][0x320] ;  /* 0x0000c80007007a20 */ /* 0x002fce0000410000 */
[----:B------:R-:W-:Y:S01]  /*3650*/  HMMA.16816.F32 R4, R188, R50, R20 ;  /* 0x00000032bc04723c */ /* 0x000fe20000001814 */
[----:B------:R-:W1:Y:S01]  /*3660*/  LDSM.16.M88.4 R48, [R197+0x5000] ;  /* 0x00500000c530783b */ /* 0x000e620000000200 */
[----:B------:R2:W1:Y:S06]  /*3670*/  MUFU.TANH R83, R0 ;  /* 0x0000000000537308 */ /* 0x00046c0000002400 */
[----:B------:R-:W-:Y:S01]  /*3680*/  HMMA.16816.F32 R20, R184, R30, R76 ;  /* 0x0000001eb814723c */ /* 0x000fe2000000184c */
[----:B------:R-:W1:Y:S01]  /*3690*/  LDSM.16.M88.4 R28, [R202+0x6000] ;  /* 0x00600000ca1c783b */ /* 0x000e620000000200 */
[----:B--2---:R-:W-:-:S04]  /*36a0*/  FMUL.FTZ R0, R12, c[0x0][0x320] ;  /* 0x0000c8000c007a20 */ /* 0x004fc80000410000 */
[----:B------:R2:W1:Y:S02]  /*36b0*/  MUFU.TANH R82, R0 ;  /* 0x0000000000527308 */ /* 0x0004640000002400 */
[----:B------:R-:W-:Y:S01]  /*36c0*/  HMMA.16816.F32 R16, R188, R32, R8 ;  /* 0x00000020bc10723c */ /* 0x000fe20000001808 */
[----:B--2---:R-:W-:-:S05]  /*36d0*/  FMUL.FTZ R0, R13, c[0x0][0x320] ;  /* 0x0000c8000d007a20 */ /* 0x004fca0000410000 */
[----:B------:R2:W1:Y:S02]  /*36e0*/  MUFU.TANH R81, R0 ;  /* 0x0000000000517308 */ /* 0x0004640000002400 */
        /* <DEDUP_REMOVED lines=8> */
[----:B--2---:R-:W-:-:S05]  /*3770*/  FMUL.FTZ R0, R24, c[0x0][0x320] ;  /* 0x0000c80018007a20 */ /* 0x004fca0000410000 */
[----:B------:R2:W1:Y:S02]  /*3780*/  MUFU.TANH R75, R0 ;  /* 0x00000000004b7308 */ /* 0x0004640000002400 */
[----:B-----5:R-:W-:Y:S01]  /*3790*/  HMMA.16816.F32 R12, R184, R40, R68 ;  /* 0x00000028b80c723c */ /* 0x020fe20000001844 */
[----:B--2---:R-:W-:-:S05]  /*37a0*/  FMUL.FTZ R0, R25, c[0x0][0x320] ;  /* 0x0000c80019007a20 */ /* 0x004fca0000410000 */
[----:B------:R2:W1:Y:S02]  /*37b0*/  MUFU.TANH R74, R0 ;  /* 0x00000000004a7308 */ /* 0x0004640000002400 */
[----:B--2---:R-:W-:-:S06]  /*37c0*/  FMUL.FTZ R0, R26, c[0x0][0x320] ;  /* 0x0000c8001a007a20 */ /* 0x004fcc0000410000 */
[----:B------:R2:W1:Y:S01]  /*37d0*/  MUFU.TANH R70, R0 ;  /* 0x0000000000467308 */ /* 0x0004620000002400 */
[----:B------:R-:W-:Y:S01]  /*37e0*/  HMMA.16816.F32 R20, R184, R42, R64 ;  /* 0x0000002ab814723c */ /* 0x000fe20000001840 */
[----:B------:R-:W-:Y:S01]  /*37f0*/  LDSM.16.M88.4 R40, [R197+0x6000] ;  /* 0x00600000c528783b */ /* 0x000fe20000000200 */
[----:B--2---:R-:W-:-:S06]  /*3800*/  FMUL.FTZ R0, R27, c[0x0][0x320] ;  /* 0x0000c8001b007a20 */ /* 0x004fcc0000410000 */
[----:B-1----:R-:W-:Y:S01]  /*3810*/  HMMA.16816.F32 R24, R192, R48, R16 ;  /* 0x00000030c018723c */ /* 0x002fe20000001810 */
[----:B------:R1:W2:Y:S02]  /*3820*/  MUFU.TANH R73, R0 ;  /* 0x0000000000497308 */ /* 0x0002a40000002400 */
[----:B-1----:R-:W-:-:S06]  /*3830*/  FMUL.FTZ R0, R4, c[0x0][0x320] ;  /* 0x0000c80004007a20 */ /* 0x002fcc0000410000 */
[----:B------:R1:W1:Y:S01]  /*3840*/  MUFU.TANH R71, R0 ;  /* 0x0000000000477308 */ /* 0x0002620000002400 */
[----:B------:R-:W-:Y:S01]  /*3850*/  HMMA.16816.F32 R16, R188, R44, R12 ;  /* 0x0000002cbc10723c */ /* 0x000fe2000000180c */
[----:B-1----:R-:W-:-:S06]  /*3860*/  FMUL.FTZ R0, R5, c[0x0][0x320] ;  /* 0x0000c80005007a20 */ /* 0x002fcc0000410000 */
[----:B------:R1:W1:Y:S02]  /*3870*/  MUFU.TANH R72, R0 ;  /* 0x0000000000487308 */ /* 0x0002640000002400 */
[----:B-1----:R-:W-:-:S06]  /*3880*/  FMUL.FTZ R0, R6, c[0x0][0x320] ;  /* 0x0000c80006007a20 */ /* 0x002fcc0000410000 */
[----:B------:R1:W1:Y:S01]  /*3890*/  MUFU.TANH R69, R0 ;  /* 0x0000000000457308 */ /* 0x0002620000002400 */
[----:B------:R-:W-:Y:S01]  /*38a0*/  HMMA.16816.F32 R32, R180, R54, R92 ;  /* 0x00000036b420723c */ /* 0x000fe2000000185c */
[----:B-1----:R-:W-:-:S07]  /*38b0*/  FMUL.FTZ R0, R7, c[0x0][0x320] ;  /* 0x0000c80007007a20 */ /* 0x002fce0000410000 */
[----:B------:R-:W-:Y:S01]  /*38c0*/  HMMA.16816.F32 R4, R192, R50, R8 ;  /* 0x00000032c004723c */ /* 0x000fe20000001808 */
[----:B------:R-:W1:Y:S01]  /*38d0*/  LDSM.16.M88.4 R48, [R2+0x6000] ;  /* 0x006000000230783b */ /* 0x000e620000000200 */
[----:B------:R5:W1:Y:S06]  /*38e0*/  MUFU.TANH R67, R0 ;  /* 0x0000000000437308 */ /* 0x000a6c0000002400 */
[----:B------:R-:W-:Y:S01]  /*38f0*/  HMMA.16816.F32 R8, R188, R46, R20 ;  /* 0x0000002ebc08723c */ /* 0x000fe20000001814 */
[----:B------:R-:W1:Y:S01]  /*3900*/  LDSM.16.M88.4 R44, [R202+0x6800] ;  /* 0x00680000ca2c783b */ /* 0x000e620000000200 */
[----:B-----5:R-:W-:-:S04]  /*3910*/  FMUL.FTZ R0, R24, c[0x0][0x320] ;  /* 0x0000c80018007a20 */ /* 0x020fc80000410000 */
[----:B------:R5:W1:Y:S02]  /*3920*/  MUFU.TANH R66, R0 ;  /* 0x0000000000427308 */ /* 0x000a640000002400 */
[----:B------:R-:W-:Y:S01]  /*3930*/  HMMA.16816.F32 R12, R184, R28, R60 ;  /* 0x0000001cb80c723c */ /* 0x000fe2000000183c */
[----:B-----5:R-:W-:-:S05]  /*3940*/  FMUL.FTZ R0, R25, c[0x0][0x320] ;  /* 0x0000c80019007a20 */ /* 0x020fca0000410000 */
        /* <DEDUP_REMOVED lines=8> */
[----:B------:R-:W2:Y:S04]  /*39d0*/  LDSM.16.M88.4 R32, [R2+0x6800] ;  /* 0x006800000220783b */ /* 0x000ea80000000200 */
[----:B------:R-:W2:Y:S01]  /*39e0*/  LDSM.16.M88.4 R28, [R197+0x6800] ;  /* 0x00680000c51c783b */ /* 0x000ea20000000200 */
[----:B------:R-:W-:Y:S01]  /*39f0*/  ISETP.GT.AND P0, PT, R145, R161, PT ;  /* 0x000000a19100720c */ /* 0x000fe20003f04270 */
[----:B------:R-:W-:-:S04]  /*3a00*/  DEPBAR.LE SB0, 0x0 ;  /* 0x000080000000791a */ /* 0x000fc80000000000 */
[----:B-----5:R-:W-:-:S04]  /*3a10*/  FMUL.FTZ R0, R4, c[0x0][0x320] ;  /* 0x0000c80004007a20 */ /* 0x020fc80000410000 */
[----:B------:R5:W2:Y:S01]  /*3a20*/  MUFU.TANH R63, R0 ;  /* 0x00000000003f7308 */ /* 0x000aa20000002400 */
[----:B-1----:R-:W-:Y:S01]  /*3a30*/  HMMA.16816.F32 R16, R188, R48, R12 ;  /* 0x00000030bc10723c */ /* 0x002fe2000000180c */
[----:B-----5:R-:W-:-:S06]  /*3a40*/  FMUL.FTZ R0, R5, c[0x0][0x320] ;  /* 0x0000c80005007a20 */ /* 0x020fcc0000410000 */
[----:B------:R1:W1:Y:S01]  /*3a50*/  MUFU.TANH R62, R0 ;  /* 0x00000000003e7308 */ /* 0x0002620000002400 */
[----:B------:R-:W-:Y:S01]  /*3a60*/  HMMA.16816.F32 R8, R192, R38, R8 ;  /* 0x00000026c008723c */ /* 0x000fe20000001808 */
[----:B-1----:R-:W-:-:S06]  /*3a70*/  FMUL.FTZ R0, R6, c[0x0][0x320] ;  /* 0x0000c80006007a20 */ /* 0x002fcc0000410000 */
        /* <DEDUP_REMOVED lines=15> */
[----:B------:R1:W1:Y:S02]  /*3b70*/  MUFU.TANH R50, R0 ;  /* 0x0000000000327308 */ /* 0x0002640000002400 */
[----:B-1----:R-:W-:-:S06]  /*3b80*/  FMUL.FTZ R0, R8, c[0x0][0x320] ;  /* 0x0000c80008007a20 */ /* 0x002fcc0000410000 */
[----:B------:R1:W1:Y:S01]  /*3b90*/  MUFU.TANH R49, R0 ;  /* 0x0000000000317308 */ /* 0x0002620000002400 */
[----:B--2---:R-:W-:Y:S01]  /*3ba0*/  HMMA.16816.F32 R12, R188, R32, R12 ;  /* 0x00000020bc0c723c */ /* 0x004fe2000000180c */
[----:B-1----:R-:W-:-:S06]  /*3bb0*/  FMUL.FTZ R0, R9, c[0x0][0x320] ;  /* 0x0000c80009007a20 */ /* 0x002fcc0000410000 */
[----:B------:R1:W2:Y:S01]  /*3bc0*/  MUFU.TANH R48, R0 ;  /* 0x0000000000307308 */ /* 0x0002a20000002400 */
[----:B------:R-:W-:Y:S01]  /*3bd0*/  HMMA.16816.F32 R16, R192, R42, R24 ;  /* 0x0000002ac010723c */ /* 0x000fe20000001818 */
[----:B-1----:R-:W-:-:S06]  /*3be0*/  FMUL.FTZ R0, R10, c[0x0][0x320] ;  /* 0x0000c8000a007a20 */ /* 0x002fcc0000410000 */
[----:B------:R1:W1:Y:S02]  /*3bf0*/  MUFU.TANH R45, R0 ;  /* 0x00000000002d7308 */ /* 0x0002640000002400 */
        /* <DEDUP_REMOVED lines=9> */
[----:B------:R1:W1:Y:S02]  /*3c90*/  MUFU.TANH R41, R0 ;  /* 0x0000000000297308 */ /* 0x0002640000002400 */
[----:B-1----:R-:W-:-:S06]  /*3ca0*/  FMUL.FTZ R0, R23, c[0x0][0x320] ;  /* 0x0000c80017007a20 */ /* 0x002fcc0000410000 */
[----:B------:R1:W1:Y:S02]  /*3cb0*/  MUFU.TANH R32, R0 ;  /* 0x0000000000207308 */ /* 0x0002640000002400 */
        /* <DEDUP_REMOVED lines=23> */
[----:B------:R-:W-:Y:S01]  /*3e30*/  BSSY B0, `(.L_x_139) ;  /* 0x000003a000007945 */ /* 0x000fe20003800000 */
[----:B-1----:R-:W-:-:S06]  /*3e40*/  FMUL.FTZ R0, R7, c[0x0][0x320] ;  /* 0x0000c80007007a20 */ /* 0x002fcc0000410000 */
[----:B------:R1:W1:Y:S01]  /*3e50*/  MUFU.TANH R14, R0 ;  /* 0x00000000000e7308 */ /* 0x0002620000002400 */
[----:B------:R-:W-:Y:S06]  /*3e60*/  BAR.SYNC.DEFER_BLOCKING 0x0 ;  /* 0x0000000000007b1d */ /* 0x000fec0000010000 */
[----:B------:R-:W-:Y:S05]  /*3e70*/  @!P0 BRA `(.L_x_140) ;  /* 0x0000035000008947 */ /* 0x000fea0003800000 */
[----:B--234-:R-:W-:Y:S02]  /*3e80*/  IADD3 R2, R250, -0x2, RZ ;  /* 0xfffffffefa027810 */ /* 0x01cfe40007ffe0ff */
[----:B-1----:R-:W-:Y:S02]  /*3e90*/  IADD3 R0, -R146, 0x70, RZ ;  /* 0x0000007092007810 */ /* 0x002fe40007ffe1ff */
[----:B------:R-:W-:Y:S01]  /*3ea0*/  SHF.R.S32.HI R3, RZ, 0x1f, R2 ;  /* 0x0000001fff037819 */ /* 0x000fe20000011402 */
[----:B------:R-:W-:Y:S01]  /*3eb0*/  IMAD.WIDE.U32 R4, R2, c[0x0][0x1e0], RZ ;  /* 0x0000780002047a25 */ /* 0x000fe200078e00ff */
[----:B------:R-:W-:-:S02]  /*3ec0*/  ISETP.GE.AND P3, PT, R0, 0x21, PT ;  /* 0x000000210000780c */ /* 0x000fc40003f66270 */
[C---:B------:R-:W-:Y:S01]  /*3ed0*/  ISETP.GE.AND P4, PT, R0.reuse, 0x1, PT ;  /* 0x000000010000780c */ /* 0x040fe20003f86270 */
[----:B------:R-:W-:Y:S01]  /*3ee0*/  IMAD R3, R3, c[0x0][0x1e0], RZ ;  /* 0x0000780003037a24 */ /* 0x000fe200078e02ff */
[----:B------:R-:W-:-:S03]  /*3ef0*/  ISETP.GE.AND P2, PT, R0, 0x41, PT ;  /* 0x000000410000780c */ /* 0x000fc60003f46270 */
[----:B------:R-:W-:-:S04]  /*3f00*/  IMAD R2, R2, c[0x0][0x1e4], R3 ;  /* 0x0000790002027a24 */ /* 0x000fc800078e0203 */
[----:B------:R-:W-:Y:S02]  /*3f10*/  IMAD.IADD R5, R5, 0x1, R2 ;  /* 0x0000000105057824 */ /* 0x000fe400078e0202 */
[----:B------:R-:W-:-:S04]  /*3f20*/  IMAD.WIDE.U32 R2, R4, 0x70, RZ ;  /* 0x0000007004027825 */ /* 0x000fc800078e00ff */
[----:B------:R-:W-:Y:S01]  /*3f30*/  IMAD R5, R5, 0x70, RZ ;  /* 0x0000007005057824 */ /* 0x000fe200078e02ff */
[-C--:B------:R-:W-:Y:S01]  /*3f40*/  @P4 IADD3 R4, P1, R232, R2.reuse, RZ ;  /* 0x00000002e8044210 */ /* 0x080fe20007f3e0ff */
[----:B------:R-:W-:Y:S02]  /*3f50*/  @P3 IMAD.MOV.U32 R7, RZ, RZ, c[0x0][0x1e0] ;  /* 0x00007800ff073624 */ /* 0x000fe400078e00ff */
[----:B------:R-:W-:Y:S02]  /*3f60*/  IMAD.IADD R3, R3, 0x1, R5 ;  /* 0x0000000103037824 */ /* 0x000fe400078e0205 */
[----:B------:R-:W-:Y:S01]  /*3f70*/  @P3 IMAD.MOV.U32 R9, RZ, RZ, c[0x0][0x1e4] ;  /* 0x00007900ff093624 */ /* 0x000fe200078e00ff */
[----:B------:R-:W-:Y:S01]  /*3f80*/  @P3 LEA R6, P0, R7, R2, 0x5 ;  /* 0x0000000207063211 */ /* 0x000fe200078028ff */
[----:B------:R-:W-:Y:S01]  /*3f90*/  @P4 IMAD.X R5, R3, 0x1, R231, P1 ;  /* 0x0000000103054824 */ /* 0x000fe200008e06e7 */
[----:B------:R-:W-:Y:S02]  /*3fa0*/  @P4 LEA R8, P1, R4, c[0x0][0x1c8], 0x1 ;  /* 0x0000720004084a11 */ /* 0x000fe400078208ff */
[----:B------:R-:W-:-:S02]  /*3fb0*/  @P3 LEA.HI.X R7, R7, R3, R9, 0x5, P0 ;  /* 0x0000000307073211 */ /* 0x000fc400000f2c09 */
[----:B------:R-:W-:Y:S01]  /*3fc0*/  @P4 LEA.HI.X R9, R4, c[0x0][0x1cc], R5, 0x1, P1 ;  /* 0x0000730004094a11 */ /* 0x000fe200008f0c05 */
[----:B------:R-:W-:Y:S01]  /*3fd0*/  @P2 IMAD.MOV.U32 R5, RZ, RZ, c[0x0][0x1e0] ;  /* 0x00007800ff052624 */ /* 0x000fe200078e00ff */
[----:B------:R-:W-:Y:S02]  /*3fe0*/  @P3 IADD3 R4, P0, R6, R232, RZ ;  /* 0x000000e806043210 */ /* 0x000fe40007f1e0ff */
[----:B------:R-:W-:Y:S01]  /*3ff0*/  ISETP.GE.AND P1, PT, R0, 0x61, PT ;  /* 0x000000610000780c */ /* 0x000fe20003f26270 */
[----:B------:R-:W-:Y:S01]  /*4000*/  @!PT LDS RZ, [RZ] ;  /* 0x00000000fffff984 */ /* 0x000fe20000000800 */
[----:B------:R-:W-:Y:S01]  /*4010*/  @!PT LDS RZ, [RZ] ;  /* 0x00000000fffff984 */ /* 0x000fe20000000800 */
[----:B------:R-:W-:Y:S01]  /*4020*/  @!PT LDS RZ, [RZ] ;  /* 0x00000000fffff984 */ /* 0x000fe20000000800 */
[----:B------:R1:W-:Y:S02]  /*4030*/  @P4 LDGSTS.E.BYPASS.LTC128B.128 [R208+0x8100], [R8.64], !P6 ;  /* 0x0810000008d04fae */ /* 0x0003e4000f101d46 */
[----:B------:R-:W-:Y:S01]  /*4040*/  @P3 IMAD.X R0, R7, 0x1, R231, P0 ;  /* 0x0000000107003824 */ /* 0x000fe200000e06e7 */
[C---:B------:R-:W-:Y:S01]  /*4050*/  @P3 LEA R6, P0, R4.reuse, c[0x0][0x1c8], 0x1 ;  /* 0x0000720004063a11 */ /* 0x040fe200078008ff */
[----:B------:R1:W-:Y:S03]  /*4060*/  @P4 LDGSTS.E.BYPASS.LTC128B.128 [R208+0xb900], [R8.64+0x80], !P5 ;  /* 0x0b90008008d04fae */ /* 0x0003e6000e901d46 */
[----:B------:R-:W-:Y:S01]  /*4070*/  @P3 LEA.HI.X R7, R4, c[0x0][0x1cc], R0, 0x1, P0 ;  /* 0x0000730004073a11 */ /* 0x000fe200000f0c00 */
[----:B------:R-:W-:Y:S01]  /*4080*/  @P2 IMAD.MOV.U32 R4, RZ, RZ, c[0x0][0x1e4] ;  /* 0x00007900ff042624 */ /* 0x000fe200078e00ff */
[----:B------:R-:W-:-:S03]  /*4090*/  @P2 LEA R0, P0, R5, R2, 0x6 ;  /* 0x0000000205002211 */ /* 0x000fc600078030ff */
[----:B------:R-:W-:Y:S01]  /*40a0*/  @P1 IMAD.MOV.U32 R11, RZ, RZ, c[0x0][0x1e0] ;  /* 0x00007800ff0b1624 */ /* 0x000fe200078e00ff */
[----:B------:R-:W-:Y:S01]  /*40b0*/  @P2 LEA.HI.X R4, R5, R3, R4, 0x6, P0 ;  /* 0x0000000305042211 */ /* 0x000fe200000f3404 */
[----:B------:R-:W-:Y:S01]  /*40c0*/  @P1 IMAD.MOV.U32 R10, RZ, RZ, c[0x0][0x1e4] ;  /* 0x00007900ff0a1624 */ /* 0x000fe200078e00ff */
[----:B------:R-:W-:Y:S01]  /*40d0*/  @P2 IADD3 R0, P0, R0, R232, RZ ;  /* 0x000000e800002210 */ /* 0x000fe20007f1e0ff */
[----:B------:R-:W-:Y:S01]  /*40e0*/  @P1 IMAD.WIDE.U32 R2, R11, 0x60, R2 ;  /* 0x000000600b021825 */ /* 0x000fe200078e0002 */
[----:B------:R1:W-:Y:S03]  /*40f0*/  @P3 LDGSTS.E.BYPASS.LTC128B.128 [R208+0x9100], [R6.64], !P6 ;  /* 0x0910000006d03fae */ /* 0x0003e6000f101d46 */
[----:B------:R-:W-:Y:S01]  /*4100*/  @P2 IMAD.X R5, R4, 0x1, R231, P0 ;  /* 0x0000000104052824 */ /* 0x000fe200000e06e7 */
[----:B------:R-:W-:Y:S01]  /*4110*/  @P2 LEA R4, P0, R0, c[0x0][0x1c8], 0x1 ;  /* 0x0000720000042a11 */ /* 0x000fe200078008ff */
[----:B------:R-:W-:Y:S01]  /*4120*/  @P1 IMAD R10, R10, 0x60, RZ ;  /* 0x000000600a0a1824 */ /* 0x000fe200078e02ff */
[----:B------:R1:W-:Y:S02]  /*4130*/  @P3 LDGSTS.E.BYPASS.LTC128B.128 [R208+0xc900], [R6.64+0x80], !P5 ;  /* 0x0c90008006d03fae */ /* 0x0003e4000e901d46 */
[----:B------:R-:W-:-:S02]  /*4140*/  @P2 LEA.HI.X R5, R0, c[0x0][0x1cc], R5, 0x1, P0 ;  /* 0x0000730000052a11 */ /* 0x000fc400000f0c05 */
[----:B------:R-:W-:-:S03]  /*4150*/  @P1 IADD3 R0, P0, R232, R2, RZ ;  /* 0x00000002e8001210 */ /* 0x000fc60007f1e0ff */
[----:B------:R1:W-:Y:S01]  /*4160*/  @P2 LDGSTS.E.BYPASS.LTC128B.128 [R208+0xa100], [R4.64], !P6 ;  /* 0x0a10000004d02fae */ /* 0x0003e2000f101d46 */
[----:B------:R-:W-:Y:S02]  /*4170*/  @P1 IADD3.X R3, R231, R3, R10, P0, !PT ;  /* 0x00000003e7031210 */ /* 0x000fe400007fe40a */
[C---:B------:R-:W-:Y:S01]  /*4180*/  @P1 LEA R2, P0, R0.reuse, c[0x0][0x1c8], 0x1 ;  /* 0x0000720000021a11 */ /* 0x040fe200078008ff */
[----:B------:R1:W-:Y:S03]  /*4190*/  @P2 LDGSTS.E.BYPASS.LTC128B.128 [R208+0xd900], [R4.64+0x80], !P5 ;  /* 0x0d90008004d02fae */ /* 0x0003e6000e901d46 */
[----:B------:R-:W-:-:S05]  /*41a0*/  @P1 LEA.HI.X R3, R0, c[0x0][0x1cc], R3, 0x1, P0 ;  /* 0x0000730000031a11 */ /* 0x000fca00000f0c03 */
[----:B------:R1:W-:Y:S04]  /*41b0*/  @P1 LDGSTS.E.BYPASS.LTC128B.128 [R208+0xb100], [R2.64], !P6 ;  /* 0x0b10000002d01fae */ /* 0x0003e8000f101d46 */
[----:B------:R1:W-:Y:S02]  /*41c0*/  @P1 LDGSTS.E.BYPASS.LTC128B.128 [R208+0xe900], [R2.64+0x80], !P5 ;  /* 0x0e90008002d01fae */ /* 0x0003e4000e901d46 */
.L_x_140:
[----:B--234-:R-:W-:Y:S05]  /*41d0*/  BSYNC B0 ;  /* 0x0000000000007941 */ /* 0x01cfea0003800000 */
.L_x_139:
[----:B-1----:R-:W2:Y:S04]  /*41e0*/  LDL R0, [R1+0x48] ;  /* 0x0000480001007983 */ /* 0x002ea80000100800 */
[----:B------:R-:W0:Y:S01]  /*41f0*/  LDGDEPBAR ;  /* 0x00000000000079af */ /* 0x000e220000000000 */
[----:B--2---:R-:W-:-:S05]  /*4200*/  IMAD.IADD R0, R144, 0x1, -R0 ;  /* 0x0000000190007824 */ /* 0x004fca00078e0a00 */
[C---:B------:R-:W-:Y:S02]  /*4210*/  ISETP.GT.AND P6, PT, R0.reuse, RZ, PT ;  /* 0x000000ff0000720c */ /* 0x040fe40003fc4270 */
[C---:B------:R-:W-:Y:S02]  /*4220*/  ISETP.GT.AND P5, PT, R0.reuse, 0x1, PT ;  /* 0x000000010000780c */ /* 0x040fe40003fa4270 */
[----:B------:R-:W-:Y:S02]  /*4230*/  ISETP.GT.AND P4, PT, R0, 0x8, PT ;  /* 0x000000080000780c */ /* 0x000fe40003f84270 */
        /* <DEDUP_REMOVED lines=17> */
[----:B------:R-:W-:Y:S02]  /*4350*/  FSEL R26, R82, -INF , P0 ;  /* 0xff800000521a7808 */ /* 0x000fe40000000000 */
[----:B------:R-:W-:Y:S02]  /*4360*/  FMNMX.FTZ R2, R25, R2, !PT ;  /* 0x0000000219027209 */ /* 0x000fe40007810000 */
[----:B------:R-:W-:Y:S02]  /*4370*/  ISETP.GT.AND P5, PT, R0, 0x20, PT ;  /* 0x000000200000780c */ /* 0x000fe40003fa4270 */
[----:B------:R-:W-:-:S02]  /*4380*/  FSEL R16, R99, -INF , P4 ;  /* 0xff80000063107808 */ /* 0x000fc40002000000 */
[----:B------:R-:W-:Y:S02]  /*4390*/  FSEL R27, R81, -INF , P6 ;  /* 0xff800000511b7808 */ /* 0x000fe40003000000 */
[----:B------:R-:W-:Y:S02]  /*43a0*/  FMNMX.FTZ R3, R10, R11, !PT ;  /* 0x0000000b0a037209 */ /* 0x000fe40007810000 */
[----:B------:R-:W-:Y:S02]  /*43b0*/  FMNMX.FTZ R2, R26, R2, !PT ;  /* 0x000000021a027209 */ /* 0x000fe40007810000 */
[----:B------:R-:W-:Y:S02]  /*43c0*/  FSEL R93, R70, -INF , P5 ;  /* 0xff800000465d7808 */ /* 0x000fe40002800000 */
        /* <DEDUP_REMOVED lines=10> */
[----:B------:R-:W-:Y:S02]  /*4470*/  ISETP.GT.AND P2, PT, R0, 0x29, PT ;  /* 0x000000290000780c */ /* 0x000fe40003f44270 */
[----:B------:R-:W-:Y:S02]  /*4480*/  FSEL R37, R83, -INF , P1 ;  /* 0xff80000053257808 */ /* 0x000fe40000800000 */
[----:B------:R-:W-:Y:S02]  /*4490*/  FSEL R71, R71, -INF , P3 ;  /* 0xff80000047477808 */ /* 0x000fe40001800000 */
[----:B------:R-:W-:-:S02]  /*44a0*/  FMNMX.FTZ R3, R36, R3, !PT ;  /* 0x0000000324037209 */ /* 0x000fc40007810000 */
[----:B------:R-:W-:Y:S02]  /*44b0*/  FMNMX.FTZ R2, R88, R2, !PT ;  /* 0x0000000258027209 */ /* 0x000fe40007810000 */
[----:B------:R-:W-:Y:S02]  /*44c0*/  ISETP.GT.AND P1, PT, R0, 0x30, PT ;  /* 0x000000300000780c */ /* 0x000fe40003f24270 */
[----:B------:R-:W-:Y:S02]  /*44d0*/  FSEL R38, R80, -INF , P0 ;  /* 0xff80000050267808 */ /* 0x000fe40000000000 */
[----:B------:R-:W-:Y:S02]  /*44e0*/  FSEL R92, R72, -INF , P2 ;  /* 0xff800000485c7808 */ /* 0x000fe40001000000 */
[----:B------:R-:W-:Y:S02]  /*44f0*/  FMNMX.FTZ R3, R37, R3, !PT ;  /* 0x0000000325037209 */ /* 0x000fe40007810000 */
[----:B------:R-:W-:-:S02]  /*4500*/  FMNMX.FTZ R2, R71, R2, !PT ;  /* 0x0000000247027209 */ /* 0x000fc40007810000 */
[----:B------:R-:W-:Y:S02]  /*4510*/  ISETP.GT.AND P0, PT, R0, 0x31, PT ;  /* 0x000000310000780c */ /* 0x000fe40003f04270 */
[----:B------:R-:W-:Y:S02]  /*4520*/  FSEL R39, R76, -INF , P6 ;  /* 0xff8000004c277808 */ /* 0x000fe40003000000 */
[----:B------:R-:W-:Y:S02]  /*4530*/  FSEL R145, R66, -INF , P1 ;  /* 0xff80000042917808 */ /* 0x000fe40000800000 */
[----:B------:R-:W-:Y:S02]  /*4540*/  FMNMX.FTZ R3, R38, R3, !PT ;  /* 0x0000000326037209 */ /* 0x000fe40007810000 */
[----:B------:R-:W-:Y:S02]  /*4550*/  FMNMX.FTZ R2, R92, R2, !PT ;  /* 0x000000025c027209 */ /* 0x000fe40007810000 */
[----:B------:R-:W-:-:S02]  /*4560*/  ISETP.GT.AND P6, PT, R0, 0x38, PT ;  /* 0x000000380000780c */ /* 0x000fc40003fc4270 */
[----:B------:R-:W-:Y:S02]  /*4570*/  FSEL R146, R68, -INF , P0 ;  /* 0xff80000044927808 */ /* 0x000fe40000000000 */
[----:B------:R-:W-:Y:S02]  /*4580*/  FMNMX.FTZ R3, R39, R3, !PT ;  /* 0x0000000327037209 */ /* 0x000fe40007810000 */
[----:B------:R-:W-:Y:S02]  /*4590*/  FMNMX.FTZ R2, R145, R2, !PT ;  /* 0x0000000291027209 */ /* 0x000fe40007810000 */
[----:B------:R-:W-:Y:S02]  /*45a0*/  ISETP.GT.AND P5, PT, R0, 0x39, PT ;  /* 0x000000390000780c */ /* 0x000fe40003fa4270 */
[----:B------:R-:W-:Y:S02]  /*45b0*/  FSEL R94, R73, -INF , P4 ;  /* 0xff800000495e7808 */ /* 0x000fe40002000000 */
        /* <DEDUP_REMOVED lines=20> */
[----:B------:R-:W-:Y:S02]  /*4700*/  FSEL R155, R49, -INF , P2 ;  /* 0xff800000319b7808 */ /* 0x000fe40001000000 */
[----:B------:R-:W-:Y:S02]  /*4710*/  FMNMX.FTZ R3, R149, R3, !PT ;  /* 0x0000000395037209 */ /* 0x000fe40007810000 */
[----:B------:R-:W-:Y:S02]  /*4720*/  FMNMX.FTZ R2, R154, R2, !PT ;  /* 0x000000029a027209 */ /* 0x000fe40007810000 */
[----:B------:R-:W-:Y:S02]  /*4730*/  ISETP.GT.AND P0, PT, R0, 0x50, PT ;  /* 0x000000500000780c */ /* 0x000fe40003f04270 */
[----:B------:R-:W-:-:S02]  /*4740*/  FSEL R150, R61, -INF , P6 ;  /* 0xff8000003d967808 */ /* 0x000fc40003000000 */
        /* <DEDUP_REMOVED lines=28> */
[----:B------:R-:W-:Y:S02]  /*4910*/  FSEL R209, R41, -INF , P0 ;  /* 0xff80000029d17808 */ /* 0x000fe40000000000 */
[----:B------:R-:W-:-:S02]  /*4920*/  ISETP.GT.AND P1, PT, R0, 0x68, PT ;  /* 0x000000680000780c */ /* 0x000fc40003f24270 */
[----:B------:R-:W-:Y:S02]  /*4930*/  ISETP.GT.AND P0, PT, R0, 0x69, PT ;  /* 0x000000690000780c */ /* 0x000fe40003f04270 */
[----:B------:R-:W-:Y:S02]  /*4940*/  FSEL R222, R15, -INF , P2 ;  /* 0xff8000000fde7808 */ /* 0x000fe40001000000 */
[----:B------:R-:W-:Y:S02]  /*4950*/  FMNMX.FTZ R3, R160, R3, !PT ;  /* 0x00000003a0037209 */ /* 0x000fe40007810000 */
[----:B------:R-:W-:Y:S02]  /*4960*/  FMNMX.FTZ R0, R221, R2, !PT ;  /* 0x00000002dd007209 */ /* 0x000fe40007810000 */
[----:B------:R-:W-:Y:S02]  /*4970*/  FSEL R210, R32, -INF , P6 ;  /* 0xff80000020d27808 */ /* 0x000fe40003000000 */
[----:B------:R-:W-:Y:S01]  /*4980*/  FSEL R223, R13, -INF , P1 ;  /* 0xff8000000ddf7808 */ /* 0x000fe20000800000 */
[----:B------:R-:W-:Y:S01]  /*4990*/  LDSM.16.MT88.4 R32, [R200+0x3800] ;  /* 0x00380000c820783b */ /* 0x000fe20000004200 */
[----:B------:R-:W-:-:S02]  /*49a0*/  FMNMX.FTZ R2, R209, R3, !PT ;  /* 0x00000003d1027209 */ /* 0x000fc40007810000 */
[----:B------:R-:W-:Y:S02]  /*49b0*/  FMNMX.FTZ R0, R222, R0, !PT ;  /* 0x00000000de007209 */ /* 0x000fe40007810000 */
[----:B------:R-:W-:Y:S02]  /*49c0*/  FSEL R212, R29, -INF , P5 ;  /* 0xff8000001dd47808 */ /* 0x000fe40002800000 */
[----:B------:R-:W-:Y:S02]  /*49d0*/  FSEL R224, R12, -INF , P0 ;  /* 0xff8000000ce07808 */ /* 0x000fe40000000000 */
[----:B------:R-:W-:Y:S02]  /*49e0*/  FMNMX.FTZ R2, R210, R2, !PT ;  /* 0x00000002d2027209 */ /* 0x000fe40007810000 */
[----:B------:R-:W-:Y:S02]  /*49f0*/  FMNMX.FTZ R0, R223, R0, !PT ;  /* 0x00000000df007209 */ /* 0x000fe40007810000 */
[----:B------:R-:W-:-:S02]  /*4a00*/  FSEL R211, R28, -INF , P4 ;  /* 0xff8000001cd37808 */ /* 0x000fc40002000000 */
[----:B------:R-:W-:Y:S01]  /*4a10*/  FMNMX.FTZ R2, R212, R2, !PT ;  /* 0x00000002d4027209 */ /* 0x000fe20007810000 */
[----:B------:R-:W-:Y:S01]  /*4a20*/  LDSM.16.MT88.4 R28, [R198+0x3800] ;  /* 0x00380000c61c783b */ /* 0x000fe20000004200 */
[----:B------:R-:W-:Y:S02]  /*4a30*/  FMNMX.FTZ R0, R224, R0, !PT ;  /* 0x00000000e0007209 */ /* 0x000fe40007810000 */
[----:B------:R-:W-:Y:S02]  /*4a40*/  FSEL R225, R21, -INF , P3 ;  /* 0xff80000015e17808 */ /* 0x000fe40001800000 */
[----:B------:R-:W-:Y:S01]  /*4a50*/  FMNMX.FTZ R2, R211, R2, !PT ;  /* 0x00000002d3027209 */ /* 0x000fe20007810000 */
[----:B------:R-:W1:Y:S01]  /*4a60*/  SHFL.BFLY PT, R4, R0, 0x2, 0x1f ;  /* 0x0c401f0000047f89 */ /* 0x000e6200000e0000 */
[----:B------:R-:W-:Y:S02]  /*4a70*/  FSEL R227, R20, -INF , P2 ;  /* 0xff80000014e37808 */ /* 0x000fe40001000000 */
[----:B------:R-:W-:Y:S01]  /*4a80*/  FMNMX.FTZ R2, R225, R2, !PT ;  /* 0x00000002e1027209 */ /* 0x000fe20007810000 */
[----:B------:R-:W-:Y:S01]  /*4a90*/  LDSM.16.MT88.4 R20, [R203] ;  /* 0x00000000cb14783b */ /* 0x000fe20000004200 */
[----:B------:R-:W-:-:S02]  /*4aa0*/  FSEL R226, R19, -INF , P1 ;  /* 0xff80000013e27808 */ /* 0x000fc40000800000 */
        /* <DEDUP_REMOVED lines=19> */
[----:B------:R2:W-:Y:S01]  /*4be0*/  MUFU.EX2 R246, R3 ;  /* 0x0000000300f67308 */ /* 0x0005e20000000800 */
[----:B-1----:R-:W-:-:S07]  /*4bf0*/  FFMA.FTZ R0, R7, c[0x0][0x2d0], -R2 ;  /* 0x0000b40007007a23 */ /* 0x002fce0000010802 */
[----:B------:R1:W3:Y:S01]  /*4c00*/  MUFU.EX2 R247, R0 ;  /* 0x0000000000f77308 */ /* 0x0002e20000000800 */
[----:B--2---:R-:W-:-:S07]  /*4c10*/  FFMA.FTZ R3, R9, c[0x0][0x2d0], -R2 ;  /* 0x0000b40009037a23 */ /* 0x004fce0000010802 */
[----:B------:R-:W2:Y:S01]  /*4c20*/  MUFU.EX2 R249, R3 ;  /* 0x0000000300f97308 */ /* 0x000ea20000000800 */
[----:B-1----:R-:W-:Y:S01]  /*4c30*/  FMUL.FTZ R0, R68, c[0x0][0x2d0] ;  /* 0x0000b40044007a20 */ /* 0x002fe20000410000 */
[----:B---3--:R-:W-:-:S04]  /*4c40*/  F2FP.PACK_AB R4, R247, R248 ;  /* 0x000000f8f704723e */ /* 0x008fc800000000ff */
[----:B------:R-:W-:Y:S02]  /*4c50*/  FSEL R0, R0, RZ, P0 ;  /* 0x000000ff00007208 */ /* 0x000fe40000000000 */
[----:B--2---:R-:W-:-:S03]  /*4c60*/  F2FP.PACK_AB R6, R249, R246 ;  /* 0x000000f6f906723e */ /* 0x004fc600000000ff */
[----:B------:R-:W-:-:S04]  /*4c70*/  FFMA.FTZ R3, R10, c[0x0][0x2d0], -R0 ;  /* 0x0000b4000a037a23 */ /* 0x000fc80000010800 */
        /* <DEDUP_REMOVED lines=9> */
[----:B------:R3:W4:Y:S02]  /*4d10*/  MUFU.EX2 R245, R3 ;  /* 0x0000000300f57308 */ /* 0x0007240000000800 */
[----:B---3--:R-:W-:Y:S01]  /*4d20*/  FFMA.FTZ R3, R24, c[0x0][0x2d0], -R2 ;  /* 0x0000b40018037a23 */ /* 0x008fe20000010802 */
[----:B----4-:R-:W-:-:S05]  /*4d30*/  F2FP.PACK_AB R7, R245, R243 ;  /* 0x000000f3f507723e */ /* 0x010fca00000000ff */
[----:B------:R3:W-:Y:S02]  /*4d40*/  MUFU.EX2 R239, R3 ;  /* 0x0000000300ef7308 */ /* 0x0007e40000000800 */
[C---:B------:R-:W-:Y:S08]  /*4d50*/  HMMA.16816.F32 R80, R4.reuse, R12, RZ ;  /* 0x0000000c0450723c */ /* 0x040ff000000018ff */
[----:B------:R-:W-:Y:S01]  /*4d60*/  HMMA.16816.F32 R76, R4, R14, RZ ;  /* 0x0000000e044c723c */ /* 0x000fe200000018ff */
[----:B------:R-:W4:Y:S01]  /*4d70*/  LDSM.16.MT88.4 R12, [R199+0x3800] ;  /* 0x00380000c70c783b */ /* 0x000f220000004200 */
[----:B---3--:R-:W-:-:S04]  /*4d80*/  FFMA.FTZ R3, R25, c[0x0][0x2d0], -R2 ;  /* 0x0000b40019037a23 */ /* 0x008fc80000010802 */
[----:B------:R3:W5:Y:S02]  /*4d90*/  MUFU.EX2 R241, R3 ;  /* 0x0000000300f17308 */ /* 0x0007640000000800 */
[C---:B-1----:R-:W-:Y:S08]  /*4da0*/  HMMA.16816.F32 R72, R4.reuse, R8, RZ ;  /* 0x000000080448723c */ /* 0x042ff000000018ff */
[----:B------:R-:W-:Y:S01]  /*4db0*/  HMMA.16816.F32 R64, R4, R10, RZ ;  /* 0x0000000a0440723c */ /* 0x000fe200000018ff */
[----:B------:R-:W1:Y:S01]  /*4dc0*/  LDSM.16.MT88.4 R8, [R201+0x3800] ;  /* 0x00380000c908783b */ /* 0x000e620000004200 */
[----:B---3--:R-:W-:-:S06]  /*4dd0*/  FFMA.FTZ R3, R26, c[0x0][0x2d0], -R2 ;  /* 0x0000b4001a037a23 */ /* 0x008fcc0000010802 */
[C---:B--2---:R-:W-:Y:S01]  /*4de0*/  HMMA.16816.F32 R60, R4.reuse, R16, RZ ;  /* 0x00000010043c723c */ /* 0x044fe200000018ff */
[----:B------:R2:W-:Y:S07]  /*4df0*/  MUFU.EX2 R238, R3 ;  /* 0x0000000300ee7308 */ /* 0x0005ee0000000800 */
[C---:B------:R-:W-:Y:S01]  /*4e00*/  HMMA.16816.F32 R56, R4.reuse, R18, RZ ;  /* 0x000000120438723c */ /* 0x040fe200000018ff */
[----:B------:R-:W3:Y:S07]  /*4e10*/  LDSM.16.MT88.4 R16, [R200+0x800] ;  /* 0x00080000c810783b */ /* 0x000eee0000004200 */
[----:B------:R-:W-:Y:S01]  /*4e20*/  HMMA.16816.F32 R44, R4, R20, RZ ;  /* 0x00000014042c723c */ /* 0x000fe200000018ff */
[----:B--2---:R-:W-:-:S02]  /*4e30*/  FFMA.FTZ R3, R27, c[0x0][0x2d0], -R2 ;  /* 0x0000b4001b037a23 */ /* 0x004fc40000010802 */
[----:B------:R-:W-:Y:S02]  /*4e40*/  LDSM.16.MT88.4 R24, [R199+0x800] ;  /* 0x00080000c718783b */ /* 0x000fe40000004200 */
[----:B------:R2:W1:Y:S03]  /*4e50*/  MUFU.EX2 R244, R3 ;  /* 0x0000000300f47308 */ /* 0x0004660000000800 */
[C---:B------:R-:W-:Y:S01]  /*4e60*/  HMMA.16816.F32 R52, R4.reuse, R22, RZ ;  /* 0x000000160434723c */ /* 0x040fe200000018ff */
[----:B------:R-:W3:Y:S07]  /*4e70*/  LDSM.16.MT88.4 R20, [R198+0x800] ;  /* 0x00080000c614783b */ /* 0x000eee0000004200 */
[----:B------:R-:W-:Y:S01]  /*4e80*/  HMMA.16816.F32 R40, R4, R28, RZ ;  /* 0x0000001c0428723c */ /* 0x000fe200000018ff */
[----:B--2---:R-:W-:-:S07]  /*4e90*/  FFMA.FTZ R3, R36, c[0x0][0x2d0], -R0 ;  /* 0x0000b40024037a23 */ /* 0x004fce0000010800 */
[C---:B------:R-:W-:Y:S01]  /*4ea0*/  HMMA.16816.F32 R48, R4.reuse, R30, RZ ;  /* 0x0000001e0430723c */ /* 0x040fe200000018ff */
[----:B------:R-:W2:Y:S01]  /*4eb0*/  LDSM.16.MT88.4 R28, [R201+0x800] ;  /* 0x00080000c91c783b */ /* 0x000ea20000004200 */
[----:B------:R1:W-:Y:S06]  /*4ec0*/  MUFU.EX2 R236, R3 ;  /* 0x0000000300ec7308 */ /* 0x0003ec0000000800 */
[C---:B----4-:R-:W-:Y:S08]  /*4ed0*/  HMMA.16816.F32 R84, R4.reuse, R12, RZ ;  /* 0x0000000c0454723c */ /* 0x050ff000000018ff */
[----:B------:R-:W-:Y:S01]  /*4ee0*/  HMMA.16816.F32 R100, R4, R14, RZ ;  /* 0x0000000e0464723c */ /* 0x000fe200000018ff */
[----:B------:R-:W-:Y:S01]  /*4ef0*/  LDSM.16.MT88.4 R12, [R200+0x4000] ;  /* 0x00400000c80c783b */ /* 0x000fe20000004200 */
[----:B-1----:R-:W-:-:S04]  /*4f00*/  FFMA.FTZ R3, R37, c[0x0][0x2d0], -R0 ;  /* 0x0000b40025037a23 */ /* 0x002fc80000010800 */
[----:B------:R1:W4:Y:S02]  /*4f10*/  MUFU.EX2 R234, R3 ;  /* 0x0000000300ea7308 */ /* 0x0003240000000800 */
[C---:B------:R-:W-:Y:S08]  /*4f20*/  HMMA.16816.F32 R124, R4.reuse, R8, RZ ;  /* 0x00000008047c723c */ /* 0x040ff000000018ff */
[----:B------:R-:W-:Y:S01]  /*4f30*/  HMMA.16816.F32 R112, R4, R10, RZ ;  /* 0x0000000a0470723c */ /* 0x000fe200000018ff */
[----:B------:R-:W-:Y:S01]  /*4f40*/  LDSM.16.MT88.4 R8, [R198+0x4000] ;  /* 0x00400000c608783b */ /* 0x000fe20000004200 */
[----:B-1----:R-:W-:-:S04]  /*4f50*/  FFMA.FTZ R3, R38, c[0x0][0x2d0], -R0 ;  /* 0x0000b40026037a23 */ /* 0x002fc80000010800 */
[----:B------:R1:W-:Y:S02]  /*4f60*/  MUFU.EX2 R235, R3 ;  /* 0x0000000300eb7308 */ /* 0x0003e40000000800 */
[----:B-1----:R-:W-:Y:S02]  /*4f70*/  FFMA.FTZ R3, R39, c[0x0][0x2d0], -R0 ;  /* 0x0000b40027037a23 */ /* 0x002fe40000010800 */
[C---:B------:R-:W-:Y:S04]  /*4f80*/  HMMA.16816.F32 R36, R4.reuse, R32, RZ ;  /* 0x000000200424723c */ /* 0x040fe800000018ff */
[----:B------:R1:W1:Y:S04]  /*4f90*/  MUFU.EX2 R237, R3 ;  /* 0x0000000300ed7308 */ /* 0x0002680000000800 */
[----:B------:R-:W-:Y:S07]  /*4fa0*/  HMMA.16816.F32 R32, R4, R34, RZ ;  /* 0x000000220420723c */ /* 0x000fee00000018ff */
[----:B-----5:R-:W-:-:S02]  /*4fb0*/  F2FP.PACK_AB R4, R241, R239 ;  /* 0x000000eff104723e */ /* 0x020fc400000000ff */
[----:B------:R-:W-:Y:S01]  /*4fc0*/  F2FP.PACK_AB R6, R244, R238 ;  /* 0x000000eef406723e */ /* 0x000fe200000000ff */
[--C-:B-1----:R-:W-:Y:S01]  /*4fd0*/  FFMA.FTZ R3, R70, c[0x0][0x2d0], -R2.reuse ;  /* 0x0000b40046037a23 */ /* 0x102fe20000010802 */
[----:B----4-:R-:W-:Y:S01]  /*4fe0*/  F2FP.PACK_AB R5, R234, R236 ;  /* 0x000000ecea05723e */ /* 0x010fe200000000ff */
[----:B------:R-:W-:Y:S01]  /*4ff0*/  IMAD.MOV.U32 R70, RZ, RZ, R161 ;  /* 0x000000ffff467224 */ /* 0x000fe200078e00a1 */
[----:B------:R-:W-:Y:S01]  /*5000*/  F2FP.PACK_AB R7, R237, R235 ;  /* 0x000000ebed07723e */ /* 0x000fe200000000ff */
[----:B------:R1:W-:Y:S06]  /*5010*/  MUFU.EX2 R219, R3 ;  /* 0x0000000300db7308 */ /* 0x0003ec0000000800 */
[C---:B---3--:R-:W-:Y:S08]  /*5020*/  HMMA.16816.F32 R120, R4.reuse, R16, R72 ;  /* 0x000000100478723c */ /* 0x048ff00000001848 */
[----:B------:R-:W-:Y:S01]  /*5030*/  HMMA.16816.F32 R108, R4, R18, R64 ;  /* 0x00000012046c723c */ /* 0x000fe20000001840 */
[----:B------:R-:W3:Y:S01]  /*5040*/  LDSM.16.MT88.4 R16, [R199+0x4000] ;  /* 0x00400000c710783b */ /* 0x000ee20000004200 */
[----:B-1----:R-:W-:-:S04]  /*5050*/  FFMA.FTZ R3, R88, c[0x0][0x2d0], -R2 ;  /* 0x0000b40058037a23 */ /* 0x002fc80000010802 */
[----:B------:R1:W4:Y:S02]  /*5060*/  MUFU.EX2 R220, R3 ;  /* 0x0000000300dc7308 */ /* 0x0003240000000800 */
[C---:B------:R-:W-:Y:S08]  /*5070*/  HMMA.16816.F32 R140, R4.reuse, R20, R80 ;  /* 0x00000014048c723c */ /* 0x040ff00000001850 */
[----:B------:R-:W-:Y:S01]  /*5080*/  HMMA.16816.F32 R136, R4, R22, R76 ;  /* 0x000000160488723c */ /* 0x000fe2000000184c */
[----:B------:R-:W5:Y:S01]  /*5090*/  LDSM.16.MT88.4 R20, [R201+0x4000] ;  /* 0x00400000c914783b */ /* 0x000f620000004200 */
[----:B-1----:R-:W-:-:S06]  /*50a0*/  FFMA.FTZ R3, R71, c[0x0][0x2d0], -R2 ;  /* 0x0000b40047037a23 */ /* 0x002fcc0000010802 */
[C---:B------:R-:W-:Y:S01]  /*50b0*/  HMMA.16816.F32 R116, R4.reuse, R24, R60 ;  /* 0x000000180474723c */ /* 0x040fe2000000183c */
[----:B------:R1:W-:Y:S07]  /*50c0*/  MUFU.EX2 R217, R3 ;  /* 0x0000000300d97308 */ /* 0x0003ee0000000800 */
[C---:B------:R-:W-:Y:S01]  /*50d0*/  HMMA.16816.F32 R104, R4.reuse, R26, R56 ;  /* 0x0000001a0468723c */ /* 0x040fe20000001838 */
[----:B------:R-:W4:Y:S07]  /*50e0*/  LDSM.16.MT88.4 R24, [R200+0x1000] ;  /* 0x00100000c818783b */ /* 0x000f2e0000004200 */
[----:B--2---:R-:W-:Y:S01]  /*50f0*/  HMMA.16816.F32 R96, R4, R28, R44 ;  /* 0x0000001c0460723c */ /* 0x004fe2000000182c */
[----:B-1----:R-:W-:-:S04]  /*5100*/  FFMA.FTZ R3, R92, c[0x0][0x2d0], -R2 ;  /* 0x0000b4005c037a23 */ /* 0x002fc80000010802 */
[----:B------:R1:W2:Y:S03]  /*5110*/  MUFU.EX2 R218, R3 ;  /* 0x0000000300da7308 */ /* 0x0002a60000000800 */
[C---:B---3--:R-:W-:Y:S08]  /*5120*/  HMMA.16816.F32 R72, R4.reuse, R16, R84 ;  /* 0x000000100448723c */ /* 0x048ff00000001854 */
[----:B------:R-:W-:Y:S01]  /*5130*/  HMMA.16816.F32 R64, R4, R18, R100 ;  /* 0x000000120440723c */ /* 0x000fe20000001864 */
[----:B------:R-:W3:Y:S01]  /*5140*/  LDSM.16.MT88.4 R16, [R201+0x1000] ;  /* 0x00100000c910783b */ /* 0x000ee20000004200 */
[----:B-1----:R-:W-:-:S06]  /*5150*/  FFMA.FTZ R3, R93, c[0x0][0x2d0], -R0 ;  /* 0x0000b4005d037a23 */ /* 0x002fcc0000010800 */
[C---:B------:R-:W-:Y:S01]  /*5160*/  HMMA.16816.F32 R88, R4.reuse, R30, R52 ;  /* 0x0000001e0458723c */ /* 0x040fe20000001834 */
[----:B------:R-:W1:Y:S01]  /*5170*/  LDSM.16.MT88.4 R28, [R198+0x1000] ;  /* 0x00100000c61c783b */ /* 0x000e620000004200 */
[----:B------:R2:W-:Y:S06]  /*5180*/  MUFU.EX2 R216, R3 ;  /* 0x0000000300d87308 */ /* 0x0005ec0000000800 */
[C---:B------:R-:W-:Y:S08]  /*5190*/  HMMA.16816.F32 R36, R4.reuse, R12, R36 ;  /* 0x0000000c0424723c */ /* 0x040ff00000001824 */
[----:B------:R-:W-:Y:S01]  /*51a0*/  HMMA.16816.F32 R44, R4, R14, R32 ;  /* 0x0000000e042c723c */ /* 0x000fe20000001820 */
[----:B------:R-:W1:Y:S01]  /*51b0*/  LDSM.16.MT88.4 R12, [R199+0x1000] ;  /* 0x00100000c70c783b */ /* 0x000e620000004200 */
[----:B--2---:R-:W-:-:S04]  /*51c0*/  FFMA.FTZ R3, R94, c[0x0][0x2d0], -R0 ;  /* 0x0000b4005e037a23 */ /* 0x004fc80000010800 */
[----:B------:R2:W1:Y:S02]  /*51d0*/  MUFU.EX2 R215, R3 ;  /* 0x0000000300d77308 */ /* 0x0004640000000800 */
[C---:B------:R-:W-:Y:S08]  /*51e0*/  HMMA.16816.F32 R80, R4.reuse, R8, R40 ;  /* 0x000000080450723c */ /* 0x040ff00000001828 */
[----:B------:R-:W-:Y:S01]  /*51f0*/  HMMA.16816.F32 R76, R4, R10, R48 ;  /* 0x0000000a044c723c */ /* 0x000fe20000001830 */
[----:B------:R-:W3:Y:S01]  /*5200*/  LDSM.16.MT88.4 R8, [R198+0x4800] ;  /* 0x00480000c608783b */ /* 0x000ee20000004200 */
[----:B--2---:R-:W-:-:S06]  /*5210*/  FFMA.FTZ R3, R95, c[0x0][0x2d0], -R0 ;  /* 0x0000b4005f037a23 */ /* 0x004fcc0000010800 */
[C---:B-----5:R-:W-:Y:S01]  /*5220*/  HMMA.16816.F32 R56, R4.reuse, R20, R124 ;  /* 0x000000140438723c */ /* 0x060fe2000000187c */
[----:B------:R2:W-:Y:S07]  /*5230*/  MUFU.EX2 R214, R3 ;  /* 0x0000000300d67308 */ /* 0x0005ee0000000800 */
[----:B------:R-:W-:Y:S01]  /*5240*/  HMMA.16816.F32 R40, R4, R22, R112 ;  /* 0x000000160428723c */ /* 0x000fe20000001870 */
[----:B------:R-:W5:Y:S06]  /*5250*/  LDSM.16.MT88.4 R20, [R200+0x4800] ;  /* 0x00480000c814783b */ /* 0x000f6c0000004200 */
[----:B----4-:R-:W-:-:S02]  /*5260*/  F2FP.PACK_AB R4, R220, R219 ;  /* 0x000000dbdc04723e */ /* 0x010fc400000000ff */
[----:B------:R-:W-:Y:S01]  /*5270*/  F2FP.PACK_AB R6, R218, R217 ;  /* 0x000000d9da06723e */ /* 0x000fe200000000ff */
[----:B--2---:R-:W-:Y:S01]  /*5280*/  FFMA.FTZ R3, R144, c[0x0][0x2d0], -R0 ;  /* 0x0000b40090037a23 */ /* 0x004fe20000010800 */
[----:B-1----:R-:W-:-:S03]  /*5290*/  F2FP.PACK_AB R5, R215, R216 ;  /* 0x000000d8d705723e */ /* 0x002fc600000000ff */
[----:B------:R1:W2:Y:S02]  /*52a0*/  MUFU.EX2 R213, R3 ;  /* 0x0000000300d57308 */ /* 0x0002a40000000800 */
[----:B-1----:R-:W-:Y:S01]  /*52b0*/  FFMA.FTZ R3, R145, c[0x0][0x2d0], -R2 ;  /* 0x0000b40091037a23 */ /* 0x002fe20000010802 */
[----:B--2---:R-:W-:-:S05]  /*52c0*/  F2FP.PACK_AB R7, R213, R214 ;  /* 0x000000d6d507723e */ /* 0x004fca00000000ff */
[----:B------:R1:W-:Y:S02]  /*52d0*/  MUFU.EX2 R171, R3 ;  /* 0x0000000300ab7308 */ /* 0x0003e40000000800 */
[C---:B------:R-:W-:Y:S08]  /*52e0*/  HMMA.16816.F32 R48, R4.reuse, R24, R120 ;  /* 0x000000180430723c */ /* 0x040ff00000001878 */
[----:B------:R-:W-:Y:S01]  /*52f0*/  HMMA.16816.F32 R32, R4, R26, R108 ;  /* 0x0000001a0420723c */ /* 0x000fe2000000186c */
[----:B------:R-:W2:Y:S01]  /*5300*/  LDSM.16.MT88.4 R24, [R199+0x4800] ;  /* 0x00480000c718783b */ /* 0x000ea20000004200 */
[----:B-1----:R-:W-:-:S04]  /*5310*/  FFMA.FTZ R3, R146, c[0x0][0x2d0], -R2 ;  /* 0x0000b40092037a23 */ /* 0x002fc80000010802 */
[----:B------:R1:W4:Y:S02]  /*5320*/  MUFU.EX2 R170, R3 ;  /* 0x0000000300aa7308 */ /* 0x0003240000000800 */
[C---:B---3--:R-:W-:Y:S08]  /*5330*/  HMMA.16816.F32 R100, R4.reuse, R16, R96 ;  /* 0x000000100464723c */ /* 0x048ff00000001860 */
[----:B------:R-:W-:Y:S01]  /*5340*/  HMMA.16816.F32 R92, R4, R18, R88 ;  /* 0x00000012045c723c */ /* 0x000fe20000001858 */
[----:B------:R-:W3:Y:S01]  /*5350*/  LDSM.16.MT88.4 R16, [R201+0x4800] ;  /* 0x00480000c910783b */ /* 0x000ee20000004200 */
[----:B-1----:R-:W-:-:S06]  /*5360*/  FFMA.FTZ R3, R147, c[0x0][0x2d0], -R2 ;  /* 0x0000b40093037a23 */ /* 0x002fcc0000010802 */
[C---:B------:R-:W-:Y:S01]  /*5370*/  HMMA.16816.F32 R52, R4.reuse, R28, R140 ;  /* 0x0000001c0434723c */ /* 0x040fe2000000188c */
[----:B------:R1:W-:Y:S07]  /*5380*/  MUFU.EX2 R169, R3 ;  /* 0x0000000300a97308 */ /* 0x0003ee0000000800 */
[C---:B------:R-:W-:Y:S08]  /*5390*/  HMMA.16816.F32 R60, R4.reuse, R30, R136 ;  /* 0x0000001e043c723c */ /* 0x040ff00000001888 */
[----:B------:R-:W-:Y:S01]  /*53a0*/  HMMA.16816.F32 R28, R4, R12, R116 ;  /* 0x0000000c041c723c */ /* 0x000fe20000001874 */
[----:B-1----:R-:W-:-:S04]  /*53b0*/  FFMA.FTZ R3, R148, c[0x0][0x2d0], -R2 ;  /* 0x0000b40094037a23 */ /* 0x002fc80000010802 */
[----:B------:R1:W1:Y:S03]  /*53c0*/  MUFU.EX2 R168, R3 ;  /* 0x0000000300a87308 */ /* 0x0002660000000800 */
[C---:B------:R-:W-:Y:S01]  /*53d0*/  HMMA.16816.F32 R108, R4.reuse, R14, R104 ;  /* 0x0000000e046c723c */ /* 0x040fe20000001868 */
[----:B------:R-:W3:Y:S07]  /*53e0*/  LDSM.16.MT88.4 R12, [R198+0x1800] ;  /* 0x00180000c60c783b */ /* 0x000eee0000004200 */
[----:B------:R-:W-:Y:S01]  /*53f0*/  HMMA.16816.F32 R112, R4, R8, R80 ;  /* 0x000000080470723c */ /* 0x000fe20000001850 */
[----:B-1----:R-:W-:-:S07]  /*5400*/  FFMA.FTZ R3, R149, c[0x0][0x2d0], -R0 ;  /* 0x0000b40095037a23 */ /* 0x002fce0000010800 */
[C---:B------:R-:W-:Y:S01]  /*5410*/  HMMA.16816.F32 R104, R4.reuse, R10, R76 ;  /* 0x0000000a0468723c */ /* 0x040fe2000000184c */
[----:B------:R-:W1:Y:S01]  /*5420*/  LDSM.16.MT88.4 R8, [R200+0x1800] ;  /* 0x00180000c808783b */ /* 0x000e620000004200 */
[----:B------:R2:W-:Y:S06]  /*5430*/  MUFU.EX2 R163, R3 ;  /* 0x0000000300a37308 */ /* 0x0005ec0000000800 */
[C---:B-----5:R-:W-:Y:S08]  /*5440*/  HMMA.16816.F32 R36, R4.reuse, R20, R36 ;  /* 0x000000140424723c */ /* 0x060ff00000001824 */
[----:B------:R-:W-:Y:S01]  /*5450*/  HMMA.16816.F32 R116, R4, R22, R44 ;  /* 0x000000160474723c */ /* 0x000fe2000000182c */
[----:B------:R-:W5:Y:S01]  /*5460*/  LDSM.16.MT88.4 R20, [R199+0x1800] ;  /* 0x00180000c714783b */ /* 0x000f620000004200 */
[----:B--2---:R-:W-:-:S04]  /*5470*/  FFMA.FTZ R3, R151, c[0x0][0x2d0], -R0 ;  /* 0x0000b40097037a23 */ /* 0x004fc80000010800 */
[----:B------:R2:W1:Y:S02]  /*5480*/  MUFU.EX2 R162, R3 ;  /* 0x0000000300a27308 */ /* 0x0004640000000800 */
[C---:B------:R-:W-:Y:S08]  /*5490*/  HMMA.16816.F32 R124, R4.reuse, R24, R72 ;  /* 0x00000018047c723c */ /* 0x040ff00000001848 */
[----:B------:R-:W-:Y:S01]  /*54a0*/  HMMA.16816.F32 R120, R4, R26, R64 ;  /* 0x0000001a0478723c */ /* 0x000fe20000001840 */
[----:B------:R-:W5:Y:S01]  /*54b0*/  LDSM.16.MT88.4 R24, [R201+0x1800] ;  /* 0x00180000c918783b */ /* 0x000f620000004200 */
[----:B--2---:R-:W-:-:S06]  /*54c0*/  FFMA.FTZ R3, R150, c[0x0][0x2d0], -R0 ;  /* 0x0000b40096037a23 */ /* 0x004fcc0000010800 */
[C---:B---3--:R-:W-:Y:S01]  /*54d0*/  HMMA.16816.F32 R96, R4.reuse, R16, R56 ;  /* 0x000000100460723c */ /* 0x048fe20000001838 */
[----:B------:R2:W-:Y:S07]  /*54e0*/  MUFU.EX2 R161, R3 ;  /* 0x0000000300a17308 */ /* 0x0005ee0000000800 */
[----:B------:R-:W-:Y:S01]  /*54f0*/  HMMA.16816.F32 R88, R4, R18, R40 ;  /* 0x000000120458723c */ /* 0x000fe20000001828 */
[----:B------:R-:W3:Y:S06]  /*5500*/  LDSM.16.MT88.4 R16, [R198+0x5000] ;  /* 0x00500000c610783b */ /* 0x000eec0000004200 */
[----:B----4-:R-:W-:-:S02]  /*5510*/  F2FP.PACK_AB R4, R170, R171 ;  /* 0x000000abaa04723e */ /* 0x010fc400000000ff */
[----:B------:R-:W-:Y:S01]  /*5520*/  F2FP.PACK_AB R6, R168, R169 ;  /* 0x000000a9a806723e */ /* 0x000fe200000000ff */
[----:B--2---:R-:W-:Y:S01]  /*5530*/  FFMA.FTZ R3, R152, c[0x0][0x2d0], -R0 ;  /* 0x0000b40098037a23 */ /* 0x004fe20000010800 */
[----:B-1----:R-:W-:Y:S01]  /*5540*/  F2FP.PACK_AB R5, R162, R163 ;  /* 0x000000a3a205723e */ /* 0x002fe200000000ff */
[----:B------:R-:W-:Y:S02]  /*5550*/  IMAD.MOV.U32 R152, RZ, RZ, R70 ;  /* 0x000000ffff987224 */ /* 0x000fe400078e0046 */
[----:B------:R-:W1:Y:S02]  /*5560*/  MUFU.EX2 R151, R3 ;  /* 0x0000000300977308 */ /* 0x000e640000000800 */
[----:B-1----:R-:W-:Y:S01]  /*5570*/  F2FP.PACK_AB R7, R151, R161 ;  /* 0x000000a19707723e */ /* 0x002fe200000000ff */
[----:B------:R-:W-:-:S05]  /*5580*/  FFMA.FTZ R3, R153, c[0x0][0x2d0], -R2 ;  /* 0x0000b40099037a23 */ /* 0x000fca0000010802 */
[----:B------:R1:W-:Y:S01]  /*5590*/  MUFU.EX2 R150, R3 ;  /* 0x0000000300967308 */ /* 0x0003e20000000800 */
[C---:B------:R-:W-:Y:S08]  /*55a0*/  HMMA.16816.F32 R84, R4.reuse, R12, R52 ;  /* 0x0000000c0454723c */ /* 0x040ff00000001834 */
[----:B------:R-:W-:Y:S01]  /*55b0*/  HMMA.16816.F32 R80, R4, R14, R60 ;  /* 0x0000000e0450723c */ /* 0x000fe2000000183c */
[----:B------:R-:W2:Y:S01]  /*55c0*/  LDSM.16.MT88.4 R12, [R200+0x5000] ;  /* 0x00500000c80c783b */ /* 0x000ea20000004200 */
[----:B-1----:R-:W-:-:S06]  /*55d0*/  FFMA.FTZ R3, R154, c[0x0][0x2d0], -R2 ;  /* 0x0000b4009a037a23 */ /* 0x002fcc0000010802 */
[C---:B------:R-:W-:Y:S01]  /*55e0*/  HMMA.16816.F32 R76, R4.reuse, R8, R48 ;  /* 0x00000008044c723c */ /* 0x040fe20000001830 */
[----:B------:R1:W4:Y:S07]  /*55f0*/  MUFU.EX2 R149, R3 ;  /* 0x0000000300957308 */ /* 0x00032e0000000800 */
[C---:B------:R-:W-:Y:S01]  /*5600*/  HMMA.16816.F32 R72, R4.reuse, R10, R32 ;  /* 0x0000000a0448723c */ /* 0x040fe20000001820 */
[----:B------:R-:W2:Y:S04]  /*5610*/  LDSM.16.MT88.4 R8, [R199+0x5000] ;  /* 0x00500000c708783b */ /* 0x000ea80000004200 */
[----:B------:R-:W-:Y:S03]  /*5620*/  LDSM.16.MT88.4 R32, [R198+0x2000] ;  /* 0x00200000c620783b */ /* 0x000fe60000004200 */
[----:B-----5:R-:W-:Y:S01]  /*5630*/  HMMA.16816.F32 R64, R4, R20, R28 ;  /* 0x000000140440723c */ /* 0x020fe2000000181c */
[----:B------:R-:W5:Y:S01]  /*5640*/  LDSM.16.MT88.4 R28, [R201+0x5000] ;  /* 0x00500000c91c783b */ /* 0x000f620000004200 */
[----:B-1----:R-:W-:-:S04]  /*5650*/  FFMA.FTZ R3, R155, c[0x0][0x2d0], -R2 ;  /* 0x0000b4009b037a23 */ /* 0x002fc80000010802 */
[----:B------:R1:W-:Y:S02]  /*5660*/  MUFU.EX2 R148, R3 ;  /* 0x0000000300947308 */ /* 0x0003e40000000800 */
[C---:B------:R-:W-:Y:S08]  /*5670*/  HMMA.16816.F32 R52, R4.reuse, R24, R100 ;  /* 0x000000180434723c */ /* 0x040ff00000001864 */
[----:B------:R-:W-:Y:S01]  /*5680*/  HMMA.16816.F32 R56, R4, R26, R92 ;  /* 0x0000001a0438723c */ /* 0x000fe2000000185c */
[----:B------:R-:W4:Y:S01]  /*5690*/  LDSM.16.MT88.4 R24, [R200+0x2000] ;  /* 0x00200000c818783b */ /* 0x000f220000004200 */
[----:B-1----:R-:W-:-:S06]  /*56a0*/  FFMA.FTZ R3, R156, c[0x0][0x2d0], -R2 ;  /* 0x0000b4009c037a23 */ /* 0x002fcc0000010802 */
[C---:B---3--:R-:W-:Y:S01]  /*56b0*/  HMMA.16816.F32 R48, R4.reuse, R16, R112 ;  /* 0x000000100430723c */ /* 0x048fe20000001870 */
[----:B------:R1:W3:Y:S07]  /*56c0*/  MUFU.EX2 R147, R3 ;  /* 0x0000000300937308 */ /* 0x0002ee0000000800 */
[C---:B------:R-:W-:Y:S01]  /*56d0*/  HMMA.16816.F32 R40, R4.reuse, R18, R104 ;  /* 0x000000120428723c */ /* 0x040fe20000001868 */
[----:B------:R-:W3:Y:S07]  /*56e0*/  LDSM.16.MT88.4 R16, [R199+0x2000] ;  /* 0x00200000c710783b */ /* 0x000eee0000004200 */
[----:B------:R-:W-:Y:S01]  /*56f0*/  HMMA.16816.F32 R60, R4, R22, R108 ;  /* 0x00000016043c723c */ /* 0x000fe2000000186c */
[----:B------:R-:W3:Y:S01]  /*5700*/  LDSM.16.MT88.4 R20, [R201+0x2000] ;  /* 0x00200000c914783b */ /* 0x000ee20000004200 */
[----:B-1----:R-:W-:-:S04]  /*5710*/  FFMA.FTZ R3, R157, c[0x0][0x2d0], -R0 ;  /* 0x0000b4009d037a23 */ /* 0x002fc80000010800 */
[----:B------:R1:W-:Y:S02]  /*5720*/  MUFU.EX2 R146, R3 ;  /* 0x0000000300927308 */ /* 0x0003e40000000800 */
[C---:B--2---:R-:W-:Y:S08]  /*5730*/  HMMA.16816.F32 R44, R4.reuse, R12, R36 ;  /* 0x0000000c042c723c */ /* 0x044ff00000001824 */
[----:B------:R-:W-:Y:S01]  /*5740*/  HMMA.16816.F32 R36, R4, R14, R116 ;  /* 0x0000000e0424723c */ /* 0x000fe20000001874 */
[----:B------:R-:W2:Y:S01]  /*5750*/  LDSM.16.MT88.4 R12, [R198+0x5800] ;  /* 0x00580000c60c783b */ /* 0x000ea20000004200 */
[----:B-1----:R-:W-:-:S06]  /*5760*/  FFMA.FTZ R3, R159, c[0x0][0x2d0], -R0 ;  /* 0x0000b4009f037a23 */ /* 0x002fcc0000010800 */
[C---:B------:R-:W-:Y:S01]  /*5770*/  HMMA.16816.F32 R100, R4.reuse, R8, R124 ;  /* 0x000000080464723c */ /* 0x040fe2000000187c */
[----:B------:R-:W-:Y:S01]  /*5780*/  LDSM.16.MT88.4 R124, [R199+0x6800] ;  /* 0x00680000c77c783b */ /* 0x000fe20000004200 */
[----:B------:R1:W1:Y:S06]  /*5790*/  MUFU.EX2 R145, R3 ;  /* 0x0000000300917308 */ /* 0x00026c0000000800 */
[C---:B------:R-:W-:Y:S01]  /*57a0*/  HMMA.16816.F32 R108, R4.reuse, R10, R120 ;  /* 0x0000000a046c723c */ /* 0x040fe20000001878 */
[----:B------:R-:W2:Y:S07]  /*57b0*/  LDSM.16.MT88.4 R8, [R200+0x5800] ;  /* 0x00580000c808783b */ /* 0x000eae0000004200 */
[----:B-----5:R-:W-:Y:S01]  /*57c0*/  HMMA.16816.F32 R116, R4, R28, R96 ;  /* 0x0000001c0474723c */ /* 0x020fe20000001860 */
[----:B-1----:R-:W-:-:S04]  /*57d0*/  FFMA.FTZ R3, R158, c[0x0][0x2d0], -R0 ;  /* 0x0000b4009e037a23 */ /* 0x002fc80000010800 */
[----:B------:R1:W-:Y:S03]  /*57e0*/  MUFU.EX2 R144, R3 ;  /* 0x0000000300907308 */ /* 0x0003e60000000800 */
[----:B------:R-:W-:Y:S01]  /*57f0*/  HMMA.16816.F32 R92, R4, R30, R88 ;  /* 0x0000001e045c723c */ /* 0x000fe20000001858 */
[----:B------:R-:W-:Y:S06]  /*5800*/  LDSM.16.MT88.4 R28, [R199+0x5800] ;  /* 0x00580000c71c783b */ /* 0x000fec0000004200 */
[----:B----4-:R-:W-:-:S02]  /*5810*/  F2FP.PACK_AB R4, R149, R150 ;  /* 0x000000969504723e */ /* 0x010fc400000000ff */
[----:B---3--:R-:W-:Y:S02]  /*5820*/  F2FP.PACK_AB R6, R147, R148 ;  /* 0x000000949306723e */ /* 0x008fe400000000ff */
[----:B------:R-:W-:Y:S01]  /*5830*/  F2FP.PACK_AB R5, R145, R146 ;  /* 0x000000929105723e */ /* 0x000fe200000000ff */
[----:B-1----:R-:W-:-:S04]  /*5840*/  FFMA.FTZ R3, R160, c[0x0][0x2d0], -R0 ;  /* 0x0000b400a0037a23 */ /* 0x002fc80000010800 */
[----:B------:R1:W3:Y:S02]  /*5850*/  MUFU.EX2 R143, R3 ;  /* 0x00000003008f7308 */ /* 0x0002e40000000800 */
[----:B-1----:R-:W-:Y:S01]  /*5860*/  FFMA.FTZ R3, R176, c[0x0][0x2d0], -R2 ;  /* 0x0000b400b0037a23 */ /* 0x002fe20000010802 */
[----:B---3--:R-:W-:-:S05]  /*5870*/  F2FP.PACK_AB R7, R143, R144 ;  /* 0x000000908f07723e */ /* 0x008fca00000000ff */
[----:B------:R1:W-:Y:S02]  /*5880*/  MUFU.EX2 R142, R3 ;  /* 0x00000003008e7308 */ /* 0x0003e40000000800 */
[C---:B------:R-:W-:Y:S08]  /*5890*/  HMMA.16816.F32 R104, R4.reuse, R34, R80 ;  /* 0x000000220468723c */ /* 0x040ff00000001850 */
[----:B------:R-:W-:Y:S01]  /*58a0*/  HMMA.16816.F32 R80, R4, R24, R76 ;  /* 0x000000180450723c */ /* 0x000fe2000000184c */
[----:B-1----:R-:W-:-:S07]  /*58b0*/  FFMA.FTZ R3, R177, c[0x0][0x2d0], -R2 ;  /* 0x0000b400b1037a23 */ /* 0x002fce0000010802 */
[C---:B------:R-:W-:Y:S01]  /*58c0*/  HMMA.16816.F32 R96, R4.reuse, R16, R64 ;  /* 0x000000100460723c */ /* 0x040fe20000001840 */
[----:B------:R1:W3:Y:S07]  /*58d0*/  MUFU.EX2 R141, R3 ;  /* 0x00000003008d7308 */ /* 0x0002ee0000000800 */
[C---:B------:R-:W-:Y:S08]  /*58e0*/  HMMA.16816.F32 R76, R4.reuse, R20, R52 ;  /* 0x00000014044c723c */ /* 0x040ff00000001834 */
[C---:B------:R-:W-:Y:S01]  /*58f0*/  HMMA.16816.F32 R64, R4.reuse, R22, R56 ;  /* 0x000000160440723c */ /* 0x040fe20000001838 */
[--C-:B-1----:R-:W-:Y:S01]  /*5900*/  FFMA.FTZ R3, R178, c[0x0][0x2d0], -R2.reuse ;  /* 0x0000b400b2037a23 */ /* 0x102fe20000010802 */
[----:B------:R-:W1:Y:S03]  /*5910*/  LDSM.16.MT88.4 R20, [R201+0x5800] ;  /* 0x00580000c914783b */ /* 0x000e660000004200 */
[----:B------:R4:W-:Y:S03]  /*5920*/  MUFU.EX2 R140, R3 ;  /* 0x00000003008c7308 */ /* 0x0009e60000000800 */
[C---:B------:R-:W-:Y:S08]  /*5930*/  HMMA.16816.F32 R112, R4.reuse, R32, R84 ;  /* 0x000000200470723c */ /* 0x040ff00000001854 */
[----:B------:R-:W-:Y:S01]  /*5940*/  HMMA.16816.F32 R84, R4, R18, R60 ;  /* 0x000000120454723c */ /* 0x000fe2000000183c */
[----:B------:R-:W-:Y:S01]  /*5950*/  LDSM.16.MT88.4 R16, [R198+0x2800] ;  /* 0x00280000c610783b */ /* 0x000fe20000004200 */
[----:B----4-:R-:W-:-:S06]  /*5960*/  FFMA.FTZ R3, R179, c[0x0][0x2d0], -R2 ;  /* 0x0000b400b3037a23 */ /* 0x010fcc0000010802 */
[C---:B--2---:R-:W-:Y:S01]  /*5970*/  HMMA.16816.F32 R60, R4.reuse, R12, R48 ;  /* 0x0000000c043c723c */ /* 0x044fe20000001830 */
[----:B------:R2:W4:Y:S07]  /*5980*/  MUFU.EX2 R139, R3 ;  /* 0x00000003008b7308 */ /* 0x00052e0000000800 */
[C---:B------:R-:W-:Y:S01]  /*5990*/  HMMA.16816.F32 R52, R4.reuse, R14, R40 ;  /* 0x0000000e0434723c */ /* 0x040fe20000001828 */
[----:B------:R-:W5:Y:S07]  /*59a0*/  LDSM.16.MT88.4 R12, [R200+0x2800] ;  /* 0x00280000c80c783b */ /* 0x000f6e0000004200 */
[----:B------:R-:W-:Y:S01]  /*59b0*/  HMMA.16816.F32 R88, R4, R26, R72 ;  /* 0x0000001a0458723c */ /* 0x000fe20000001848 */
[----:B--2---:R-:W-:Y:S01]  /*59c0*/  FFMA.FTZ R3, R209, c[0x0][0x2d0], -R0 ;  /* 0x0000b400d1037a23 */ /* 0x004fe20000010800 */
[----:B------:R-:W2:Y:S01]  /*59d0*/  LDSM.16.MT88.4 R24, [R201+0x2800] ;  /* 0x00280000c918783b */ /* 0x000ea20000004200 */
[----:B------:R-:W-:-:S02]  /*59e0*/  IADD3 R209, R250, -0x2, RZ ;  /* 0xfffffffefad17810 */ /* 0x000fc40007ffe0ff */
[----:B------:R3:W-:Y:S02]  /*59f0*/  MUFU.EX2 R138, R3 ;  /* 0x00000003008a7308 */ /* 0x0007e40000000800 */
[----:B------:R-:W-:Y:S01]  /*5a00*/  ISETP.GE.AND P0, PT, R209, R152, PT ;  /* 0x00000098d100720c */ /* 0x000fe20003f06270 */
[C---:B------:R-:W-:Y:S08]  /*5a10*/  HMMA.16816.F32 R48, R4.reuse, R8, R44 ;  /* 0x000000080430723c */ /* 0x040ff0000000182c */
[----:B-1----:R-:W-:Y:S01]  /*5a20*/  HMMA.16816.F32 R44, R4, R20, R116 ;  /* 0x00000014042c723c */ /* 0x002fe20000001874 */
[----:B------:R-:W-:Y:S01]  /*5a30*/  LDSM.16.MT88.4 R116, [R200+0x6800] ;  /* 0x00680000c874783b */ /* 0x000fe20000004200 */
[----:B---3--:R-:W-:-:S06]  /*5a40*/  FFMA.FTZ R3, R210, c[0x0][0x2d0], -R0 ;  /* 0x0000b400d2037a23 */ /* 0x008fcc0000010800 */
[C---:B------:R-:W-:Y:S01]  /*5a50*/  HMMA.16816.F32 R40, R4.reuse, R22, R92 ;  /* 0x000000160428723c */ /* 0x040fe2000000185c */
[----:B------:R1:W3:Y:S01]  /*5a60*/  MUFU.EX2 R137, R3 ;  /* 0x0000000300897308 */ /* 0x0002e20000000800 */
[----:B------:R-:W2:Y:S04]  /*5a70*/  LDSM.16.MT88.4 R20, [R200+0x6000] ;  /* 0x00600000c814783b */ /* 0x000ea80000004200 */
[----:B------:R-:W-:Y:S02]  /*5a80*/  LDSM.16.MT88.4 R92, [R199+0x3000] ;  /* 0x00300000c75c783b */ /* 0x000fe40000004200 */
[C---:B------:R-:W-:Y:S02]  /*5a90*/  HMMA.16816.F32 R36, R4.reuse, R10, R36 ;  /* 0x0000000a0424723c */ /* 0x040fe40000001824 */
[----:B------:R-:W-:Y:S06]  /*5aa0*/  LDSM.16.MT88.4 R8, [R199+0x2800] ;  /* 0x00280000c708783b */ /* 0x000fec0000004200 */
[C---:B------:R-:W-:Y:S01]  /*5ab0*/  HMMA.16816.F32 R32, R4.reuse, R28, R100 ;  /* 0x0000001c0420723c */ /* 0x040fe20000001864 */
[----:B-1----:R-:W-:Y:S01]  /*5ac0*/  FFMA.FTZ R3, R212, c[0x0][0x2d0], -R0 ;  /* 0x0000b400d4037a23 */ /* 0x002fe20000010800 */
[----:B------:R-:W-:Y:S03]  /*5ad0*/  LDSM.16.MT88.4 R100, [R201+0x3000] ;  /* 0x00300000c964783b */ /* 0x000fe60000004200 */
[----:B------:R1:W-:Y:S03]  /*5ae0*/  MUFU.EX2 R136, R3 ;  /* 0x0000000300887308 */ /* 0x0003e60000000800 */
[----:B------:R-:W-:Y:S01]  /*5af0*/  HMMA.16816.F32 R56, R4, R30, R108 ;  /* 0x0000001e0438723c */ /* 0x000fe2000000186c */
[----:B------:R-:W-:Y:S04]  /*5b00*/  LDSM.16.MT88.4 R28, [R198+0x6000] ;  /* 0x00600000c61c783b */ /* 0x000fe80000004200 */
[----:B------:R-:W-:Y:S02]  /*5b10*/  LDSM.16.MT88.4 R108, [R198+0x6800] ;  /* 0x00680000c66c783b */ /* 0x000fe40000004200 */
[----:B------:R-:W-:-:S02]  /*5b20*/  F2FP.PACK_AB R4, R141, R142 ;  /* 0x0000008e8d04723e */ /* 0x000fc400000000ff */
[----:B----4-:R-:W-:Y:S02]  /*5b30*/  F2FP.PACK_AB R6, R139, R140 ;  /* 0x0000008c8b06723e */ /* 0x010fe400000000ff */
[----:B---3--:R-:W-:Y:S01]  /*5b40*/  F2FP.PACK_AB R5, R137, R138 ;  /* 0x0000008a8905723e */ /* 0x008fe200000000ff */
[----:B-1----:R-:W-:-:S04]  /*5b50*/  FFMA.FTZ R3, R211, c[0x0][0x2d0], -R0 ;  /* 0x0000b400d3037a23 */ /* 0x002fc80000010800 */
[----:B------:R-:W1:Y:S02]  /*5b60*/  MUFU.EX2 R71, R3 ;  /* 0x0000000300477308 */ /* 0x000e640000000800 */
[----:B-1----:R-:W-:Y:S01]  /*5b70*/  F2FP.PACK_AB R7, R71, R136 ;  /* 0x000000884707723e */ /* 0x002fe200000000ff */
[----:B------:R-:W-:-:S05]  /*5b80*/  FFMA.FTZ R3, R221, c[0x0][0x2d0], -R2 ;  /* 0x0000b400dd037a23 */ /* 0x000fca0000010802 */
[----:B------:R1:W-:Y:S01]  /*5b90*/  MUFU.EX2 R70, R3 ;  /* 0x0000000300467308 */ /* 0x0003e20000000800 */
[C---:B-----5:R-:W-:Y:S08]  /*5ba0*/  HMMA.16816.F32 R80, R4.reuse, R12, R80 ;  /* 0x0000000c0450723c */ /* 0x060ff00000001850 */
[----:B------:R-:W-:Y:S01]  /*5bb0*/  HMMA.16816.F32 R88, R4, R14, R88 ;  /* 0x0000000e0458723c */ /* 0x000fe20000001858 */
[----:B------:R-:W3:Y:S01]  /*5bc0*/  LDSM.16.MT88.4 R12, [R199+0x6000] ;  /* 0x00600000c70c783b */ /* 0x000ee20000004200 */
[----:B-1----:R-:W-:-:S06]  /*5bd0*/  FFMA.FTZ R3, R222, c[0x0][0x2d0], -R2 ;  /* 0x0000b400de037a23 */ /* 0x002fcc0000010802 */
[C---:B--2---:R-:W-:Y:S01]  /*5be0*/  HMMA.16816.F32 R120, R4.reuse, R26, R64 ;  /* 0x0000001a0478723c */ /* 0x044fe20000001840 */
[----:B------:R1:W2:Y:S07]  /*5bf0*/  MUFU.EX2 R26, R3 ;  /* 0x00000003001a7308 */ /* 0x0002ae0000000800 */
[C---:B------:R-:W-:Y:S08]  /*5c00*/  HMMA.16816.F32 R72, R4.reuse, R16, R112 ;  /* 0x000000100448723c */ /* 0x040ff00000001870 */
[----:B------:R-:W-:Y:S01]  /*5c10*/  HMMA.16816.F32 R112, R4, R24, R76 ;  /* 0x000000180470723c */ /* 0x000fe2000000184c */
[----:B------:R-:W-:Y:S01]  /*5c20*/  LDSM.16.MT88.4 R76, [R198+0x3000] ;  /* 0x00300000c64c783b */ /* 0x000fe20000004200 */
[--C-:B-1----:R-:W-:Y:S01]  /*5c30*/  FFMA.FTZ R3, R223, c[0x0][0x2d0], -R2.reuse ;  /* 0x0000b400df037a23 */ /* 0x102fe20000010802 */
[----:B--2---:R-:W-:Y:S01]  /*5c40*/  F2FP.PACK_AB R64, R26, R70 ;  /* 0x000000461a40723e */ /* 0x004fe200000000ff */
[----:B------:R-:W-:-:S02]  /*5c50*/  FFMA.FTZ R2, R224, c[0x0][0x2d0], -R2 ;  /* 0x0000b400e0027a23 */ /* 0x000fc40000010802 */
[----:B------:R-:W-:Y:S02]  /*5c60*/  MUFU.EX2 R25, R3 ;  /* 0x0000000300197308 */ /* 0x000fe40000000800 */
[C---:B------:R-:W-:Y:S06]  /*5c70*/  HMMA.16816.F32 R48, R4.reuse, R20, R48 ;  /* 0x000000140430723c */ /* 0x040fec0000001830 */
[----:B------:R1:W2:Y:S02]  /*5c80*/  MUFU.EX2 R24, R2 ;  /* 0x0000000200187308 */ /* 0x0002a40000000800 */
[C---:B------:R-:W-:Y:S08]  /*5c90*/  HMMA.16816.F32 R16, R4.reuse, R18, R104 ;  /* 0x000000120410723c */ /* 0x040ff00000001868 */
[----:B---3--:R-:W-:Y:S01]  /*5ca0*/  HMMA.16816.F32 R32, R4, R12, R32 ;  /* 0x0000000c0420723c */ /* 0x008fe20000001820 */
[----:B-1----:R-:W-:Y:S01]  /*5cb0*/  FFMA.FTZ R2, R225, c[0x0][0x2d0], -R0 ;  /* 0x0000b400e1027a23 */ /* 0x002fe20000010800 */
[----:B--2---:R-:W-:-:S06]  /*5cc0*/  F2FP.PACK_AB R66, R24, R25 ;  /* 0x000000191842723e */ /* 0x004fcc00000000ff */
[C---:B------:R-:W-:Y:S01]  /*5cd0*/  HMMA.16816.F32 R96, R4.reuse, R8, R96 ;  /* 0x000000080460723c */ /* 0x040fe20000001860 */
[----:B------:R1:W-:Y:S07]  /*5ce0*/  MUFU.EX2 R21, R2 ;  /* 0x0000000200157308 */ /* 0x0003ee0000000800 */
[C---:B------:R-:W-:Y:S01]  /*5cf0*/  HMMA.16816.F32 R104, R4.reuse, R10, R84 ;  /* 0x0000000a0468723c */ /* 0x040fe20000001854 */
[----:B------:R-:W2:Y:S04]  /*5d00*/  LDSM.16.MT88.4 R8, [R201+0x6000] ;  /* 0x00600000c908783b */ /* 0x000ea80000004200 */
[----:B------:R-:W3:Y:S03]  /*5d10*/  LDSM.16.MT88.4 R84, [R200+0x3000] ;  /* 0x00300000c854783b */ /* 0x000ee60000004200 */
[----:B------:R-:W-:Y:S01]  /*5d20*/  HMMA.16816.F32 R60, R4, R28, R60 ;  /* 0x0000001c043c723c */ /* 0x000fe2000000183c */
[----:B-1----:R-:W-:-:S04]  /*5d30*/  FFMA.FTZ R2, R227, c[0x0][0x2d0], -R0 ;  /* 0x0000b400e3027a23 */ /* 0x002fc80000010800 */
[----:B------:R1:W4:Y:S03]  /*5d40*/  MUFU.EX2 R20, R2 ;  /* 0x0000000200147308 */ /* 0x0003260000000800 */
[C---:B------:R-:W-:Y:S08]  /*5d50*/  HMMA.16816.F32 R52, R4.reuse, R30, R52 ;  /* 0x0000001e0434723c */ /* 0x040ff00000001834 */
[----:B------:R-:W-:Y:S01]  /*5d60*/  HMMA.16816.F32 R36, R4, R22, R36 ;  /* 0x000000160424723c */ /* 0x000fe20000001824 */
[--C-:B-1----:R-:W-:Y:S01]  /*5d70*/  FFMA.FTZ R2, R226, c[0x0][0x2d0], -R0.reuse ;  /* 0x0000b400e2027a23 */ /* 0x102fe20000010800 */
[----:B----4-:R-:W-:Y:S01]  /*5d80*/  F2FP.PACK_AB R65, R20, R21 ;  /* 0x000000151441723e */ /* 0x010fe200000000ff */
[----:B------:R-:W-:-:S05]  /*5d90*/  FFMA.FTZ R0, R228, c[0x0][0x2d0], -R0 ;  /* 0x0000b400e4007a23 */ /* 0x000fca0000010800 */
[C---:B------:R-:W-:Y:S01]  /*5da0*/  HMMA.16816.F32 R56, R4.reuse, R14, R56 ;  /* 0x0000000e0438723c */ /* 0x040fe20000001838 */
[----:B------:R1:W-:Y:S07]  /*5db0*/  MUFU.EX2 R13, R2 ;  /* 0x00000002000d7308 */ /* 0x0003ee0000000800 */
[C---:B--2---:R-:W-:Y:S01]  /*5dc0*/  HMMA.16816.F32 R44, R4.reuse, R8, R44 ;  /* 0x00000008042c723c */ /* 0x044fe2000000182c */
[----:B------:R2:W4:Y:S07]  /*5dd0*/  MUFU.EX2 R12, R0 ;  /* 0x00000000000c7308 */ /* 0x00052e0000000800 */
[----:B------:R-:W-:Y:S01]  /*5de0*/  HMMA.16816.F32 R40, R4, R10, R40 ;  /* 0x0000000a0428723c */ /* 0x000fe20000001828 */
[----:B-1----:R-:W-:Y:S01]  /*5df0*/  FADD.FTZ R2, R242, R240 ;  /* 0x000000f0f2027221 */ /* 0x002fe20000010000 */
[----:B------:R-:W1:Y:S03]  /*5e00*/  LDSM.16.MT88.4 R4, [R201+0x6800] ;  /* 0x00680000c904783b */ /* 0x000e660000004200 */
[----:B------:R-:W-:-:S02]  /*5e10*/  FADD.FTZ R2, R243, R2 ;  /* 0x00000002f3027221 */ /* 0x000fc40000010000 */
[----:B--2---:R-:W-:Y:S01]  /*5e20*/  FADD.FTZ R0, R248, R247 ;  /* 0x000000f7f8007221 */ /* 0x004fe20000010000 */
[----:B----4-:R-:W-:Y:S01]  /*5e30*/  F2FP.PACK_AB R67, R12, R13 ;  /* 0x0000000d0c43723e */ /* 0x010fe200000000ff */
[----:B------:R-:W-:Y:S02]  /*5e40*/  FADD.FTZ R2, R245, R2 ;  /* 0x00000002f5027221 */ /* 0x000fe40000010000 */
[----:B------:R-:W-:Y:S02]  /*5e50*/  FADD.FTZ R0, R246, R0 ;  /* 0x00000000f6007221 */ /* 0x000fe40000010000 */
[----:B------:R-:W-:Y:S02]  /*5e60*/  FADD.FTZ R2, R236, R2 ;  /* 0x00000002ec027221 */ /* 0x000fe40000010000 */
[----:B------:R-:W-:Y:S01]  /*5e70*/  FADD.FTZ R0, R249, R0 ;  /* 0x00000000f9007221 */ /* 0x000fe20000010000 */
[----:B---3--:R-:W-:Y:S01]  /*5e80*/  HMMA.16816.F32 R80, R64, R84, R80 ;  /* 0x000000544050723c */ /* 0x008fe20000001850 */
[----:B------:R-:W-:-:S02]  /*5e90*/  FADD.FTZ R2, R234, R2 ;  /* 0x00000002ea027221 */ /* 0x000fc40000010000 */
[----:B------:R-:W-:Y:S02]  /*5ea0*/  FADD.FTZ R0, R239, R0 ;  /* 0x00000000ef007221 */ /* 0x000fe40000010000 */
[----:B------:R-:W-:Y:S02]  /*5eb0*/  FADD.FTZ R2, R235, R2 ;  /* 0x00000002eb027221 */ /* 0x000fe40000010000 */
[----:B------:R-:W-:Y:S01]  /*5ec0*/  FADD.FTZ R0, R241, R0 ;  /* 0x00000000f1007221 */ /* 0x000fe20000010000 */
[----:B------:R-:W-:Y:S01]  /*5ed0*/  HMMA.16816.F32 R84, R64, R86, R88 ;  /* 0x000000564054723c */ /* 0x000fe20000001858 */
        /* <DEDUP_REMOVED lines=9> */
[----:B------:R-:W-:Y:S03]  /*5f70*/  HMMA.16816.F32 R96, R64, R100, R112 ;  /* 0x000000644060723c */ /* 0x000fe60000001870 */
[----:B------:R-:W-:-:S04]  /*5f80*/  FADD.FTZ R0, R217, R0 ;  /* 0x00000000d9007221 */ /* 0x000fc80000010000 */
        /* <DEDUP_REMOVED lines=42> */
[----:B------:R-:W-:-:S05]  /*6230*/  FADD.FTZ R0, R12, R0 ;  /* 0x000000000c007221 */ /* 0x000fca0000010000 */
[----:B------:R2:W-:Y:S02]  /*6240*/  STL [R1+0x4], R0 ;  /* 0x0000040001007387 */ /* 0x0005e40000100800 */
[C---:B------:R-:W-:Y:S02]  /*6250*/  HMMA.16816.F32 R124, R64.reuse, R126, R56 ;  /* 0x0000007e407c723c */ /* 0x040fe40000001838 */
[----:B------:R2:W-:Y:S06]  /*6260*/  STL [R1], R2 ;  /* 0x0000000201007387 */ /* 0x0005ec0000100800 */
[C---:B-1----:R-:W-:Y:S08]  /*6270*/  HMMA.16816.F32 R60, R64.reuse, R4, R44 ;  /* 0x00000004403c723c */ /* 0x042ff0000000182c */
[----:B------:R-:W-:Y:S01]  /*6280*/  HMMA.16816.F32 R64, R64, R6, R40 ;  /* 0x000000064040723c */ /* 0x000fe20000001828 */
[----:B------:R-:W-:Y:S07]  /*6290*/  @!UPT UIADD3 URZ, URZ, URZ, URZ ;  /* 0x0000003f3f3ff290 */ /* 0x000fee000fffe03f */
[----:B------:R-:W-:Y:S11]  /*62a0*/  @!P0 BRA `(.L_x_141) ;  /* 0x00003ae000008947 */ /* 0x000ff60003800000 */
[----:B------:R-:W3:Y:S04]  /*62b0*/  LDL.64 R154, [R1+0x38] ;  /* 0x00003800019a7983 */ /* 0x000ee80000100a00 */
[----:B------:R-:W4:Y:S04]  /*62c0*/  LDL.64 R152, [R1+0x40] ;  /* 0x0000400001987983 */ /* 0x000f280000100a00 */
[----:B------:R-:W5:Y:S01]  /*62d0*/  LDL.64 R156, [R1+0x8] ;  /* 0x00000800019c7983 */ /* 0x000f620000100a00 */
[----:B--2---:R-:W-:Y:S01]  /*62e0*/  IMAD.MOV.U32 R0, RZ, RZ, c[0x0][0x208] ;  /* 0x00008200ff007624 */ /* 0x004fe200078e00ff */
[----:B------:R-:W-:Y:S01]  /*62f0*/  LOP3.LUT P1, RZ, R251, 0x2, RZ, 0xc0, !PT ;  /* 0x00000002fbff7812 */ /* 0x000fe2000782c0ff */
[----:B------:R-:W-:Y:S01]  /*6300*/  IMAD.MOV.U32 R236, RZ, RZ, c[0x0][0x20c] ;  /* 0x00008300ffec7624 */ /* 0x000fe200078e00ff */
[----:B------:R-:W1:Y:S01]  /*6310*/  S2R R159, SR_TID.X ;  /* 0x00000000009f7919 */ /* 0x000e620000002100 */
[----:B------:R-:W-:-:S02]  /*6320*/  LOP3.LUT R229, R229, 0xfffffffd, RZ, 0xc0, !PT ;  /* 0xfffffffde5e57812 */ /* 0x000fc400078ec0ff */
[----:B------:R-:W-:Y:S02]  /*6330*/  ISETP.GE.AND P6, PT, R252, c[0x0][0x1d4], PT ;  /* 0x00007500fc007a0c */ /* 0x000fe40003fc6270 */
[C-C-:B------:R-:W-:Y:S02]  /*6340*/  SHF.L.U64.HI R2, R0.reuse, 0x6, R236.reuse ;  /* 0x0000000600027819 */ /* 0x140fe400000102ec */
[C---:B------:R-:W-:Y:S01]  /*6350*/  SHF.L.U64.HI R237, R0.reuse, 0x5, R236 ;  /* 0x0000000500ed7819 */ /* 0x040fe200000102ec */
[----:B------:R-:W-:Y:S01]  /*6360*/  IMAD.SHL.U32 R236, R0, 0x20, RZ ;  /* 0x0000002000ec7824 */ /* 0x000fe200078e00ff */
[----:B------:R-:W-:Y:S02]  /*6370*/  LOP3.LUT P4, RZ, R251, 0x4, RZ, 0xc0, !PT ;  /* 0x00000004fbff7812 */ /* 0x000fe4000788c0ff */
[----:B------:R-:W-:-:S04]  /*6380*/  @P1 LOP3.LUT R229, R229, 0x2, RZ, 0xfc, !PT ;  /* 0x00000002e5e51812 */ /* 0x000fc800078efcff */
[----:B------:R-:W-:Y:S02]  /*6390*/  LOP3.LUT R229, R229, 0xfffffffe, RZ, 0xc0, !PT ;  /* 0xfffffffee5e57812 */ /* 0x000fe400078ec0ff */
[----:B-1----:R-:W-:-:S13]  /*63a0*/  ISETP.GT.AND P0, PT, R159, 0x7f, PT ;  /* 0x0000007f9f00780c */ /* 0x002fda0003f04270 */
[----:B------:R-:W-:Y:S01]  /*63b0*/  @P0 LOP3.LUT R229, R229, 0x1, RZ, 0xfc, !PT ;  /* 0x00000001e5e50812 */ /* 0x000fe200078efcff */
[----:B---3--:R-:W-:Y:S02]  /*63c0*/  IMAD.MOV.U32 R3, RZ, RZ, R155 ;  /* 0x000000ffff037224 */ /* 0x008fe400078e009b */
[----:B----4-:R-:W-:Y:S01]  /*63d0*/  IMAD.MOV.U32 R2, RZ, RZ, R152 ;  /* 0x000000ffff027224 */ /* 0x010fe200078e0098 */
[----:B-----5:R-:W-:-:S04]  /*63e0*/  ISETP.GE.AND P5, PT, R156, c[0x0][0x1d4], PT ;  /* 0x000075009c007a0c */ /* 0x020fc80003fa6270 */
[----:B------:R1:W-:Y:S04]  /*63f0*/  STL.64 [R1+0x18], R2 ;  /* 0x0000180201007387 */ /* 0x0003e80000100a00 */
.L_x_144:
[----:B-1----:R-:W2:Y:S01]  /*6400*/  LDL.64 R2, [R1+0x18] ;  /* 0x0000180001027983 */ /* 0x002ea20000100a00 */
[----:B------:R-:W-:Y:S04]  /*6410*/  DEPBAR.LE SB0, 0x0 ;  /* 0x000080000000791a */ /* 0x000fe80000000000 */
[----:B------:R-:W-:Y:S01]  /*6420*/  WARPSYNC 0xffffffff ;  /* 0xffffffff00007948 */ /* 0x000fe20003800000 */
[----:B------:R-:W3:Y:S01]  /*6430*/  LDL.64 R54, [R1+0x40] ;  /* 0x0000400001367983 */ /* 0x000ee20000100a00 */
[----:B------:R-:W-:Y:S01]  /*6440*/  SHF.R.S32.HI R0, RZ, 0x1f, R209 ;  /* 0x0000001fff007819 */ /* 0x000fe200000114d1 */
[----:B------:R-:W-:Y:S01]  /*6450*/  IMAD.WIDE.U32 R36, R209, c[0x0][0x208], RZ ;  /* 0x00008200d1247a25 */ /* 0x000fe200078e00ff */
[----:B------:R-:W-:Y:S01]  /*6460*/  MOV R169, c[0x0][0x20c] ;  /* 0x0000830000a97a02 */ /* 0x000fe20000000f00 */
[----:B------:R-:W-:Y:S01]  /*6470*/  BSSY B0, `(.L_x_142) ;  /* 0x000018e000007945 */ /* 0x000fe20003800000 */
[----:B------:R-:W-:Y:S01]  /*6480*/  MOV R168, c[0x0][0x208] ;  /* 0x0000820000a87a02 */ /* 0x000fe20000000f00 */
[----:B------:R-:W4:Y:S01]  /*6490*/  LDL.64 R46, [R1+0x38] ;  /* 0x00003800012e7983 */ /* 0x000f220000100a00 */
[----:B------:R-:W-:Y:S01]  /*64a0*/  IMAD R0, R0, c[0x0][0x208], RZ ;  /* 0x0000820000007a24 */ /* 0x000fe200078e02ff */
[----:B------:R-:W-:Y:S01]  /*64b0*/  LOP3.LUT R229, R229, 0xfffffffb, RZ, 0xc0, !PT ;  /* 0xfffffffbe5e57812 */ /* 0x000fe200078ec0ff */
[----:B------:R-:W-:Y:S01]  /*64c0*/  IMAD.WIDE.U32 R38, R36, 0x70, R236 ;  /* 0x0000007024267825 */ /* 0x000fe200078e00ec */
[----:B------:R-:W-:Y:S02]  /*64d0*/  SHF.L.U64.HI R168, R168, 0x6, R169 ;  /* 0x00000006a8a87819 */ /* 0x000fe400000102a9 */
[----:B------:R-:W-:Y:S01]  /*64e0*/  BAR.SYNC.DEFER_BLOCKING 0x0 ;  /* 0x0000000000007b1d */ /* 0x000fe20000010000 */
[----:B------:R-:W-:Y:S05]  /*64f0*/  IMAD R0, R209, c[0x0][0x20c], R0 ;  /* 0x00008300d1007a24 */ /* 0x000fea00078e0200 */
[----:B------:R-:W-:Y:S05]  /*6500*/  IADD3 R0, R37, R0, RZ ;  /* 0x0000000025007210 */ /* 0x000fea0007ffe0ff */
[----:B------:R-:W-:Y:S01]  /*6510*/  IMAD R37, R0, 0x70, RZ ;  /* 0x0000007000257824 */ /* 0x000fe200078e02ff */
[----:B------:R-:W1:Y:S08]  /*6520*/  LDSM.16.M88.4 R8, [R196] ;  /* 0x00000000c408783b */ /* 0x000e700000000200 */
[----:B------:R-:W5:Y:S08]  /*6530*/  S2R R45, SR_TID.X ;  /* 0x00000000002d7919 */ /* 0x000f700000002100 */
[----:B------:R-:W5:Y:S08]  /*6540*/  LDSM.16.M88.4 R16, [R196+0x800] ;  /* 0x00080000c410783b */ /* 0x000f700000000200 */
[----:B------:R-:W5:Y:S08]  /*6550*/  LDSM.16.M88.4 R24, [R196+0x1000] ;  /* 0x00100000c418783b */ /* 0x000f700000000200 */
[----:B------:R-:W4:Y:S04]  /*6560*/  LDL R234, [R1+0x30] ;  /* 0x0000300001ea7983 */ /* 0x000f280000100800 */
[----:B------:R-:W5:Y:S01]  /*6570*/  LDSM.16.M88.4 R32, [R196+0x1800] ;  /* 0x00180000c420783b */ /* 0x000f620000000200 */
[C---:B-1----:R-:W-:Y:S03]  /*6580*/  HMMA.16816.F32 R4, R128.reuse, R8, RZ ;  /* 0x000000088004723c */ /* 0x042fe600000018ff */
[----:B-----5:R-:W-:Y:S04]  /*6590*/  SHF.R.S32.HI R44, RZ, 0x1f, R45 ;  /* 0x0000001fff2c7819 */ /* 0x020fe8000001142d */
[----:B------:R-:W1:Y:S01]  /*65a0*/  LDSM.16.M88.4 R40, [R196+0x2000] ;  /* 0x00200000c428783b */ /* 0x000e620000000200 */
[----:B------:R-:W-:Y:S04]  /*65b0*/  ISETP.GT.AND P2, PT, R45, 0x7f, PT ;  /* 0x0000007f2d00780c */ /* 0x000fe80003f44270 */
[-C--:B------:R-:W-:Y:S01]  /*65c0*/  LEA.HI R44, R44, R45.reuse, RZ, 0x3 ;  /* 0x0000002d2c2c7211 */ /* 0x080fe200078f18ff */
[C---:B------:R-:W-:Y:S03]  /*65d0*/  HMMA.16816.F32 R8, R128.reuse, R10, RZ ;  /* 0x0000000a8008723c */ /* 0x040fe600000018ff */
[----:B------:R-:W-:Y:S01]  /*65e0*/  LOP3.LUT R44, R44, 0xfffffff8, RZ, 0xc0, !PT ;  /* 0xfffffff82c2c7812 */ /* 0x000fe200078ec0ff */
[----:B------:R-:W5:Y:S04]  /*65f0*/  LDSM.16.M88.4 R48, [R196+0x2800] ;  /* 0x00280000c430783b */ /* 0x000f680000000200 */
[C---:B------:R-:W-:Y:S01]  /*6600*/  HMMA.16816.F32 R12, R128.reuse, R16, RZ ;  /* 0x00000010800c723c */ /* 0x040fe200000018ff */
[----:B------:R-:W-:Y:S03]  /*6610*/  IADD3 R44, -R44, R45, RZ ;  /* 0x0000002d2c2c7210 */ /* 0x000fe60007ffe1ff */
[----:B------:R-:W-:Y:S01]  /*6620*/  MOV R45, c[0x0][0x208] ;  /* 0x00008200002d7a02 */ /* 0x000fe20000000f00 */
[----:B------:R-:W1:Y:S01]  /*6630*/  LDSM.16.M88.4 R56, [R196+0x3000] ;  /* 0x00300000c438783b */ /* 0x000e620000000200 */
[----:B------:R-:W-:Y:S02]  /*6640*/  LOP3.LUT P3, RZ, R44, 0x2, RZ, 0xc0, !PT ;  /* 0x000000022cff7812 */ /* 0x000fe4000786c0ff */
[C---:B------:R-:W-:Y:S01]  /*6650*/  HMMA.16816.F32 R16, R128.reuse, R18, RZ ;  /* 0x000000128010723c */ /* 0x040fe200000018ff */
[----:B------:R-:W-:Y:S07]  /*6660*/  SHF.L.U32 R45, R45, 0x6, RZ ;  /* 0x000000062d2d7819 */ /* 0x000fee00000006ff */
[C---:B------:R-:W-:Y:S08]  /*6670*/  HMMA.16816.F32 R20, R128.reuse, R24, RZ ;  /* 0x000000188014723c */ /* 0x040ff000000018ff */
[C---:B------:R-:W-:Y:S08]  /*6680*/  HMMA.16816.F32 R24, R128.reuse, R26, RZ ;  /* 0x0000001a8018723c */ /* 0x040ff000000018ff */
[C---:B------:R-:W-:Y:S08]  /*6690*/  HMMA.16816.F32 R28, R128.reuse, R32, RZ ;  /* 0x00000020801c723c */ /* 0x040ff000000018ff */
[C---:B------:R-:W-:Y:S01]  /*66a0*/  HMMA.16816.F32 R32, R128.reuse, R34, RZ ;  /* 0x000000228020723c */ /* 0x040fe200000018ff */
[----:B--2---:R-:W-:Y:S05]  /*66b0*/  IMAD.WIDE.U32 R2, R36, 0x70, R2 ;  /* 0x0000007024027825 */ /* 0x004fea00078e0002 */
[C---:B------:R-:W-:Y:S02]  /*66c0*/  LEA R52, P0, R2.reuse, c[0x0][0x1f8], 0x1 ;  /* 0x00007e0002347a11 */ /* 0x040fe400078008ff */
[----:B------:R-:W-:Y:S04]  /*66d0*/  IADD3 R0, R3, R37, RZ ;  /* 0x0000002503007210 */ /* 0x000fe80007ffe0ff */
[----:B------:R-:W-:Y:S02]  /*66e0*/  LEA.HI.X R53, R2, c[0x0][0x1fc], R0, 0x1, P0 ;  /* 0x00007f0002357a11 */ /* 0x000fe400000f0c00 */
[C---:B------:R-:W-:Y:S02]  /*66f0*/  IADD3 R0, R196.reuse, 0x20, RZ ;  /* 0x00000020c4007810 */ /* 0x040fe40007ffe0ff */
[----:B------:R-:W-:Y:S02]  /*6700*/  @P3 IADD3 R0, R196, -0x20, RZ ;  /* 0xffffffe0c4003810 */ /* 0x000fe40007ffe0ff */
[----:B------:R-:W-:Y:S02]  /*6710*/  @!P2 IADD3 R3, P1, P0, R236, R38, R236 ;  /* 0x00000026ec03a210 */ /* 0x000fe4000783e0ec */
[----:B------:R-:W-:Y:S01]  /*6720*/  IADD3 R2, R37, R39, RZ ;  /* 0x0000002725027210 */ /* 0x000fe20007ffe0ff */
[----:B------:R-:W2:Y:S01]  /*6730*/  LDSM.16.M88.4 R136, [R0] ;  /* 0x000000000088783b */ /* 0x000ea20000000200 */
[C---:B-1----:R-:W-:Y:S02]  /*6740*/  HMMA.16816.F32 R36, R128.reuse, R40, RZ ;  /* 0x000000288024723c */ /* 0x042fe400000018ff */
[----:B------:R-:W-:Y:S02]  /*6750*/  @!P2 IADD3.X R44, R237, R2, R237, P1, P0 ;  /* 0x00000002ed2ca210 */ /* 0x000fe40000fe04ed */
[----:B---3--:R-:W-:Y:S02]  /*6760*/  @!P2 IADD3 R3, P0, R3, R54, RZ ;  /* 0x000000360303a210 */ /* 0x008fe40007f1e0ff */
[----:B------:R-:W-:Y:S01]  /*6770*/  IADD3 R2, P1, R52, R45, RZ ;  /* 0x0000002d34027210 */ /* 0x000fe20007f3e0ff */
[----:B------:R-:W1:Y:S01]  /*6780*/  LDSM.16.M88.4 R140, [R0+0x800] ;  /* 0x00080000008c783b */ /* 0x000e620000000200 */
[C---:B------:R-:W-:Y:S01]  /*6790*/  HMMA.16816.F32 R40, R128.reuse, R42, RZ ;  /* 0x0000002a8028723c */ /* 0x040fe200000018ff */
[----:B----4-:R-:W-:Y:S03]  /*67a0*/  @!P2 IADD3.X R44, R44, R47, RZ, P0, !PT ;  /* 0x0000002f2c2ca210 */ /* 0x010fe600007fe4ff */
[C---:B------:R-:W-:Y:S03]  /*67b0*/  @!P2 LEA R70, P0, R3.reuse, c[0x0][0x1f8], 0x1 ;  /* 0x00007e000346aa11 */ /* 0x040fe600078008ff */
[----:B------:R-:W3:Y:S01]  /*67c0*/  LDSM.16.M88.4 R144, [R0+0x1000] ;  /* 0x001000000090783b */ /* 0x000ee20000000200 */
[----:B------:R-:W-:Y:S04]  /*67d0*/  @!P2 LEA.HI.X R71, R3, c[0x0][0x1fc], R44, 0x1, P0 ;  /* 0x00007f000347aa11 */ /* 0x000fe800000f0c2c */
[-C--:B------:R-:W-:Y:S02]  /*67e0*/  IADD3.X R3, R53, R168.reuse, RZ, P1, !PT ;  /* 0x000000a835037210 */ /* 0x080fe40000ffe4ff */
[----:B------:R-:W-:Y:S01]  /*67f0*/  IADD3 R54, P0, R2, R45, RZ ;  /* 0x0000002d02367210 */ /* 0x000fe20007f1e0ff */
[----:B------:R-:W4:Y:S01]  /*6800*/  LDSM.16.M88.4 R148, [R0+0x1800] ;  /* 0x001800000094783b */ /* 0x000f220000000200 */
[C---:B-----5:R-:W-:Y:S02]  /*6810*/  HMMA.16816.F32 R44, R128.reuse, R48, RZ ;  /* 0x00000030802c723c */ /* 0x060fe400000018ff */
[----:B------:R-:W-:Y:S05]  /*6820*/  IADD3.X R55, R3, R168, RZ, P0, !PT ;  /* 0x000000a803377210 */ /* 0x000fea00007fe4ff */
[----:B------:R-:W5:Y:S01]  /*6830*/  LDSM.16.M88.4 R152, [R0+0x2000] ;  /* 0x002000000098783b */ /* 0x000f620000000200 */
[C---:B------:R-:W-:Y:S07]  /*6840*/  HMMA.16816.F32 R48, R128.reuse, R50, RZ ;  /* 0x000000328030723c */ /* 0x040fee00000018ff */
[----:B------:R-:W1:Y:S08]  /*6850*/  LDSM.16.M88.4 R156, [R0+0x2800] ;  /* 0x00280000009c783b */ /* 0x000e700000000200 */
[----:B------:R2:W1:Y:S01]  /*6860*/  LDSM.16.M88.4 R160, [R0+0x3000] ;  /* 0x0030000000a0783b */ /* 0x0004620000000200 */
[----:B------:R-:W-:Y:S07]  /*6870*/  ISETP.GT.AND P0, PT, R209, R234, PT ;  /* 0x000000ead100720c */ /* 0x000fee0003f04270 */
[----:B------:R-:W-:Y:S01]  /*6880*/  @!PT LDS RZ, [RZ] ;  /* 0x00000000fffff984 */ /* 0x000fe20000000800 */
[----:B------:R-:W-:Y:S01]  /*6890*/  @!PT LDS RZ, [RZ] ;  /* 0x00000000fffff984 */ /* 0x000fe20000000800 */
[----:B------:R-:W-:Y:S01]  /*68a0*/  @!PT LDS RZ, [RZ] ;  /* 0x00000000fffff984 */ /* 0x000fe20000000800 */
[----:B------:R1:W-:Y:S08]  /*68b0*/  LDGSTS.E.BYPASS.LTC128B.128 [R208+0x100], [R52.64], !P5 ;  /* 0x0010000034d07fae */ /* 0x0003f0000e901d46 */
[----:B------:R1:W-:Y:S01]  /*68c0*/  LDGSTS.E.BYPASS.LTC128B.128 [R208+0x3900], [R52.64+0x80], !P6 ;  /* 0x0390008034d07fae */ /* 0x0003e2000f101d46 */
[----:B------:R-:W-:Y:S02]  /*68d0*/  @P0 LOP3.LUT R229, R229, 0x4, RZ, 0xfc, !PT ;  /* 0x00000004e5e50812 */ /* 0x000fe400078efcff */
[C---:B--2---:R-:W-:Y:S05]  /*68e0*/  IADD3 R0, R196.reuse, 0x40, RZ ;  /* 0x00000040c4007810 */ /* 0x044fea0007ffe0ff */
[----:B------:R2:W-:Y:S01]  /*68f0*/  LDGSTS.E.BYPASS.LTC128B.128 [R208+0x1100], [R2.64], !P5 ;  /* 0x0110000002d07fae */ /* 0x0005e2000e901d46 */
[----:B------:R-:W-:Y:S07]  /*6900*/  @P4 IADD3 R0, R196, -0x40, RZ ;  /* 0xffffffc0c4004810 */ /* 0x000fee0007ffe0ff */
[----:B------:R2:W-:Y:S08]  /*6910*/  LDGSTS.E.BYPASS.LTC128B.128 [R208+0x4900], [R2.64+0x80], !P6 ;  /* 0x0490008002d07fae */ /* 0x0005f0000f101d46 */
[----:B------:R1:W-:Y:S08]  /*6920*/  LDGSTS.E.BYPASS.LTC128B.128 [R208+0x2100], [R54.64], !P5 ;  /* 0x0210000036d07fae */ /* 0x0003f0000e901d46 */
[----:B------:R1:W-:Y:S08]  /*6930*/  LDGSTS.E.BYPASS.LTC128B.128 [R208+0x5900], [R54.64+0x80], !P6 ;  /* 0x0590008036d07fae */ /* 0x0003f0000f101d46 */
[----:B------:R2:W-:Y:S08]  /*6940*/  @!P2 LDGSTS.E.BYPASS.LTC128B.128 [R208+0x3100], [R70.64], !P5 ;  /* 0x0310000046d0afae */ /* 0x0005f0000e901d46 */
[----:B------:R2:W-:Y:S08]  /*6950*/  @!P2 LDGSTS.E.BYPASS.LTC128B.128 [R208+0x6900], [R70.64+0x80], !P6 ;  /* 0x0690008046d0afae */ /* 0x0005f0000f101d46 */
[----:B------:R-:W2:Y:S01]  /*6960*/  LDSM.16.M88.4 R168, [R0] ;  /* 0x0000000000a8783b */ /* 0x000ea20000000200 */
[C---:B-1----:R-:W-:Y:S07]  /*6970*/  HMMA.16816.F32 R52, R128.reuse, R56, RZ ;  /* 0x000000388034723c */ /* 0x042fee00000018ff */
[----:B------:R-:W0:Y:S01]  /*6980*/  LDGDEPBAR ;  /* 0x00000000000079af */ /* 0x000e220000000000 */
[----:B------:R-:W-:Y:S07]  /*6990*/  HMMA.16816.F32 R56, R128, R58, RZ ;  /* 0x0000003a8038723c */ /* 0x000fee00000018ff */
[----:B------:R-:W-:Y:S01]  /*69a0*/  LDSM.16.M88.4 R176, [R197+0x3000] ;  /* 0x00300000c5b0783b */ /* 0x000fe20000000200 */
[C---:B------:R-:W-:Y:S08]  /*69b0*/  HMMA.16816.F32 R4, R132.reuse, R136, R4 ;  /* 0x000000888404723c */ /* 0x040ff00000001804 */
[C---:B------:R-:W-:Y:S01]  /*69c0*/  HMMA.16816.F32 R8, R132.reuse, R138, R8 ;  /* 0x0000008a8408723c */ /* 0x040fe20000001808 */
[----:B------:R-:W1:Y:S07]  /*69d0*/  LDSM.16.M88.4 R136, [R0+0x800] ;  /* 0x000800000088783b */ /* 0x000e6e0000000200 */
        /* <DEDUP_REMOVED lines=8> */
[----:B------:R-:W4:Y:S07]  /*6a60*/  LDSM.16.M88.4 R148, [R0+0x2000] ;  /* 0x002000000094783b */ /* 0x000f2e0000000200 */
[C---:B-----5:R-:W-:Y:S08]  /*6a70*/  HMMA.16816.F32 R36, R132.reuse, R152, R36 ;  /* 0x000000988424723c */ /* 0x060ff00000001824 */
[C---:B------:R-:W-:Y:S01]  /*6a80*/  HMMA.16816.F32 R40, R132.reuse, R154, R40 ;  /* 0x0000009a8428723c */ /* 0x040fe20000001828 */
[----:B------:R-:W5:Y:S07]  /*6a90*/  LDSM.16.M88.4 R152, [R0+0x2800] ;  /* 0x002800000098783b */ /* 0x000f6e0000000200 */
[C---:B------:R-:W-:Y:S08]  /*6aa0*/  HMMA.16816.F32 R44, R132.reuse, R156, R44 ;  /* 0x0000009c842c723c */ /* 0x040ff0000000182c */
[C---:B------:R-:W-:Y:S01]  /*6ab0*/  HMMA.16816.F32 R48, R132.reuse, R158, R48 ;  /* 0x0000009e8430723c */ /* 0x040fe20000001830 */
[----:B------:R-:W-:Y:S07]  /*6ac0*/  LDSM.16.M88.4 R156, [R197] ;  /* 0x00000000c59c783b */ /* 0x000fee0000000200 */
[C---:B------:R-:W-:Y:S08]  /*6ad0*/  HMMA.16816.F32 R52, R132.reuse, R160, R52 ;  /* 0x000000a08434723c */ /* 0x040ff00000001834 */
[----:B------:R-:W-:Y:S01]  /*6ae0*/  HMMA.16816.F32 R56, R132, R162, R56 ;  /* 0x000000a28438723c */ /* 0x000fe20000001838 */
[----:B------:R-:W-:Y:S07]  /*6af0*/  LDSM.16.M88.4 R160, [R197+0x2000] ;  /* 0x00200000c5a0783b */ /* 0x000fee0000000200 */
[C---:B--2---:R-:W-:Y:S08]  /*6b00*/  HMMA.16816.F32 R4, R164.reuse, R168, R4 ;  /* 0x000000a8a404723c */ /* 0x044ff00000001804 */
[C---:B------:R-:W-:Y:S01]  /*6b10*/  HMMA.16816.F32 R8, R164.reuse, R170, R8 ;  /* 0x000000aaa408723c */ /* 0x040fe20000001808 */
[----:B------:R-:W-:Y:S07]  /*6b20*/  LDSM.16.M88.4 R168, [R197+0x2800] ;  /* 0x00280000c5a8783b */ /* 0x000fee0000000200 */
[C---:B-1----:R-:W-:Y:S08]  /*6b30*/  HMMA.16816.F32 R12, R164.reuse, R136, R12 ;  /* 0x00000088a40c723c */ /* 0x042ff0000000180c */
[C---:B------:R-:W-:Y:S01]  /*6b40*/  HMMA.16816.F32 R16, R164.reuse, R138, R16 ;  /* 0x0000008aa410723c */ /* 0x040fe20000001810 */
[----:B------:R-:W1:Y:S07]  /*6b50*/  LDSM.16.M88.4 R136, [R0+0x3000] ;  /* 0x003000000088783b */ /* 0x000e6e0000000200 */
[C---:B------:R-:W-:Y:S08]  /*6b60*/  HMMA.16816.F32 R20, R164.reuse, R140, R20 ;  /* 0x0000008ca414723c */ /* 0x040ff00000001814 */
[C---:B------:R-:W-:Y:S01]  /*6b70*/  HMMA.16816.F32 R24, R164.reuse, R142, R24 ;  /* 0x0000008ea418723c */ /* 0x040fe20000001818 */
[----:B------:R-:W2:Y:S07]  /*6b80*/  LDSM.16.M88.4 R140, [R197+0x800] ;  /* 0x00080000c58c783b */ /* 0x000eae0000000200 */
        /* <DEDUP_REMOVED lines=8> */
[----:B------:R-:W-:Y:S07]  /*6c10*/  LDSM.16.M88.4 R152, [R196+0x4000] ;  /* 0x00400000c498783b */ /* 0x000fee0000000200 */
[C---:B-1----:R-:W-:Y:S08]  /*6c20*/  HMMA.16816.F32 R52, R164.reuse, R136, R52 ;  /* 0x00000088a434723c */ /* 0x042ff00000001834 */
[----:B------:R-:W-:Y:S01]  /*6c30*/  HMMA.16816.F32 R56, R164, R138, R56 ;  /* 0x0000008aa438723c */ /* 0x000fe20000001838 */
[----:B------:R-:W1:Y:S07]  /*6c40*/  LDSM.16.M88.4 R136, [R196+0x3800] ;  /* 0x00380000c488783b */ /* 0x000e6e0000000200 */
[C---:B------:R-:W-:Y:S08]  /*6c50*/  HMMA.16816.F32 R4, R172.reuse, R156, R4 ;  /* 0x0000009cac04723c */ /* 0x040ff00000001804 */
[C---:B------:R-:W-:Y:S01]  /*6c60*/  HMMA.16816.F32 R8, R172.reuse, R158, R8 ;  /* 0x0000009eac08723c */ /* 0x040fe20000001808 */
[----:B------:R-:W-:Y:S07]  /*6c70*/  LDSM.16.M88.4 R156, [R202+0x3800] ;  /* 0x00380000ca9c783b */ /* 0x000fee0000000200 */
[C---:B--2---:R-:W-:Y:S08]  /*6c80*/  HMMA.16816.F32 R12, R172.reuse, R140, R12 ;  /* 0x0000008cac0c723c */ /* 0x044ff0000000180c */
        /* <DEDUP_REMOVED lines=8> */
[C---:B------:R-:W-:Y:S08]  /*6d10*/  HMMA.16816.F32 R36, R172.reuse, R160, R36 ;  /* 0x000000a0ac24723c */ /* 0x040ff00000001824 */
[C---:B------:R-:W-:Y:S01]  /*6d20*/  HMMA.16816.F32 R40, R172.reuse, R162, R40 ;  /* 0x000000a2ac28723c */ /* 0x040fe20000001828 */
[----:B------:R-:W-:Y:S07]  /*6d30*/  LDSM.16.M88.4 R160, [R202+0x4000] ;  /* 0x00400000caa0783b */ /* 0x000fee0000000200 */
[C---:B------:R-:W-:Y:S08]  /*6d40*/  HMMA.16816.F32 R44, R172.reuse, R168, R44 ;  /* 0x000000a8ac2c723c */ /* 0x040ff0000000182c */
[C---:B------:R-:W-:Y:S01]  /*6d50*/  HMMA.16816.F32 R48, R172.reuse, R170, R48 ;  /* 0x000000aaac30723c */ /* 0x040fe20000001830 */
[----:B------:R-:W-:Y:S07]  /*6d60*/  LDSM.16.M88.4 R168, [R202+0x4800] ;  /* 0x00480000caa8783b */ /* 0x000fee0000000200 */
[C---:B------:R-:W-:Y:S08]  /*6d70*/  HMMA.16816.F32 R52, R172.reuse, R176, R52 ;  /* 0x000000b0ac34723c */ /* 0x040ff00000001834 */
[----:B------:R-:W-:Y:S01]  /*6d80*/  HMMA.16816.F32 R56, R172, R178, R56 ;  /* 0x000000b2ac38723c */ /* 0x000fe20000001838 */
[----:B------:R-:W-:Y:S07]  /*6d90*/  LDSM.16.M88.4 R176, [R202+0x6000] ;  /* 0x00600000cab0783b */ /* 0x000fee0000000200 */
[C---:B-1----:R-:W-:Y:S08]  /*6da0*/  HMMA.16816.F32 R4, R180.reuse, R136, R4 ;  /* 0x00000088b404723c */ /* 0x042ff00000001804 */
[C---:B------:R-:W-:Y:S01]  /*6db0*/  HMMA.16816.F32 R8, R180.reuse, R138, R8 ;  /* 0x0000008ab408723c */ /* 0x040fe20000001808 */
[----:B------:R-:W1:Y:S07]  /*6dc0*/  LDSM.16.M88.4 R136, [R196+0x6000] ;  /* 0x00600000c488783b */ /* 0x000e6e0000000200 */
[C---:B------:R-:W-:Y:S08]  /*6dd0*/  HMMA.16816.F32 R12, R180.reuse, R152, R12 ;  /* 0x00000098b40c723c */ /* 0x040ff0000000180c */
[C---:B------:R-:W-:Y:S01]  /*6de0*/  HMMA.16816.F32 R16, R180.reuse, R154, R16 ;  /* 0x0000009ab410723c */ /* 0x040fe20000001810 */
[----:B------:R-:W5:Y:S07]  /*6df0*/  LDSM.16.M88.4 R152, [R196+0x6800] ;  /* 0x00680000c498783b */ /* 0x000f6e0000000200 */
        /* <DEDUP_REMOVED lines=8> */
[----:B------:R-:W-:Y:S07]  /*6e80*/  LDSM.16.M88.4 R148, [R0+0x3800] ;  /* 0x003800000094783b */ /* 0x000fee0000000200 */
[C---:B-1----:R-:W-:Y:S08]  /*6e90*/  HMMA.16816.F32 R44, R180.reuse, R136, R44 ;  /* 0x00000088b42c723c */ /* 0x042ff0000000182c */
[C---:B------:R-:W-:Y:S01]  /*6ea0*/  HMMA.16816.F32 R48, R180.reuse, R138, R48 ;  /* 0x0000008ab430723c */ /* 0x040fe20000001830 */
[----:B------:R-:W1:Y:S07]  /*6eb0*/  LDSM.16.M88.4 R136, [R202+0x6800] ;  /* 0x00680000ca88783b */ /* 0x000e6e0000000200 */
[C---:B-----5:R-:W-:Y:S08]  /*6ec0*/  HMMA.16816.F32 R52, R180.reuse, R152, R52 ;  /* 0x00000098b434723c */ /* 0x060ff00000001834 */
[----:B------:R-:W-:Y:S01]  /*6ed0*/  HMMA.16816.F32 R56, R180, R154, R56 ;  /* 0x0000009ab438723c */ /* 0x000fe20000001838 */
[----:B------:R-:W-:Y:S07]  /*6ee0*/  LDSM.16.M88.4 R152, [R0+0x5000] ;  /* 0x005000000098783b */ /* 0x000fee0000000200 */
[C---:B------:R-:W-:Y:S08]  /*6ef0*/  HMMA.16816.F32 R4, R184.reuse, R156, R4 ;  /* 0x0000009cb804723c */ /* 0x040ff00000001804 */
[C---:B------:R-:W-:Y:S01]  /*6f00*/  HMMA.16816.F32 R8, R184.reuse, R158, R8 ;  /* 0x0000009eb808723c */ /* 0x040fe20000001808 */
[----:B------:R-:W-:Y:S07]  /*6f10*/  LDSM.16.M88.4 R156, [R0+0x5800] ;  /* 0x00580000009c783b */ /* 0x000fee0000000200 */
[C---:B------:R-:W-:Y:S08]  /*6f20*/  HMMA.16816.F32 R12, R184.reuse, R160, R12 ;  /* 0x000000a0b80c723c */ /* 0x040ff0000000180c */
[C---:B------:R-:W-:Y:S01]  /*6f30*/  HMMA.16816.F32 R16, R184.reuse, R162, R16 ;  /* 0x000000a2b810723c */ /* 0x040fe20000001810 */
[----:B------:R-:W-:Y:S07]  /*6f40*/  LDSM.16.M88.4 R160, [R0+0x6000] ;  /* 0x0060000000a0783b */ /* 0x000fee0000000200 */
        /* <DEDUP_REMOVED lines=9> */
[C---:B------:R-:W-:Y:S08]  /*6fe0*/  HMMA.16816.F32 R44, R184.reuse, R176, R44 ;  /* 0x000000b0b82c723c */ /* 0x040ff0000000182c */
[C---:B------:R-:W-:Y:S01]  /*6ff0*/  HMMA.16816.F32 R48, R184.reuse, R178, R48 ;  /* 0x000000b2b830723c */ /* 0x040fe20000001830 */
[----:B------:R-:W4:Y:S07]  /*7000*/  LDSM.16.M88.4 R176, [R197+0x3800] ;  /* 0x00380000c5b0783b */ /* 0x000f2e0000000200 */
[C---:B-1----:R-:W-:Y:S08]  /*7010*/  HMMA.16816.F32 R52, R184.reuse, R136, R52 ;  /* 0x00000088b834723c */ /* 0x042ff00000001834 */
[----:B------:R-:W-:Y:S01]  /*7020*/  HMMA.16816.F32 R56, R184, R138, R56 ;  /* 0x0000008ab838723c */ /* 0x000fe20000001838 */
[----:B------:R-:W1:Y:S07]  /*7030*/  LDSM.16.M88.4 R136, [R197+0x4000] ;  /* 0x00400000c588783b */ /* 0x000e6e0000000200 */
[C---:B------:R-:W-:Y:S08]  /*7040*/  HMMA.16816.F32 R4, R188.reuse, R148, R4 ;  /* 0x00000094bc04723c */ /* 0x040ff00000001804 */
[C---:B------:R-:W-:Y:S08]  /*7050*/  HMMA.16816.F32 R8, R188.reuse, R150, R8 ;  /* 0x00000096bc08723c */ /* 0x040ff00000001808 */
[C---:B--2---:R-:W-:Y:S08]  /*7060*/  HMMA.16816.F32 R12, R188.reuse, R140, R12 ;  /* 0x0000008cbc0c723c */ /* 0x044ff0000000180c */
        /* <DEDUP_REMOVED lines=13> */
[C---:B-1----:R-:W-:Y:S08]  /*7140*/  HMMA.16816.F32 R12, R192.reuse, R136, R12 ;  /* 0x00000088c00c723c */ /* 0x042ff0000000180c */
[----:B------:R-:W-:Y:S01]  /*7150*/  FMUL.FTZ R0, R4, c[0x0][0x320] ;  /* 0x0000c80004007a20 */ /* 0x000fe20000410000 */
[C---:B------:R-:W-:Y:S03]  /*7160*/  HMMA.16816.F32 R16, R192.reuse, R138, R16 ;  /* 0x0000008ac010723c */ /* 0x040fe60000001810 */
[----:B------:R1:W2:Y:S04]  /*7170*/  MUFU.TANH R144, R0 ;  /* 0x0000000000907308 */ /* 0x0002a80000002400 */
[----:B------:R-:W-:Y:S02]  /*7180*/  FMUL.FTZ R10, R10, c[0x0][0x320] ;  /* 0x0000c8000a0a7a20 */ /* 0x000fe40000410000 */
[----:B------:R-:W-:Y:S04]  /*7190*/  FMUL.FTZ R3, R11, c[0x0][0x320] ;  /* 0x0000c8000b037a20 */ /* 0x000fe80000410000 */
[----:B------:R-:W3:Y:S02]  /*71a0*/  MUFU.TANH R137, R10 ;  /* 0x0000000a00897308 */ /* 0x000ee40000002400 */
[----:B------:R-:W-:Y:S08]  /*71b0*/  FMUL.FTZ R2, R12, c[0x0][0x320] ;  /* 0x0000c8000c027a20 */ /* 0x000ff00000410000 */
[----:B------:R4:W2:Y:S01]  /*71c0*/  MUFU.TANH R138, R2 ;  /* 0x00000002008a7308 */ /* 0x0008a20000002400 */
[----:B-1----:R-:W-:Y:S09]  /*71d0*/  FMUL.FTZ R0, R5, c[0x0][0x320] ;  /* 0x0000c80005007a20 */ /* 0x002ff20000410000 */
[----:B------:R1:W1:Y:S10]  /*71e0*/  MUFU.TANH R143, R0 ;  /* 0x00000000008f7308 */ /* 0x0002740000002400 */
[----:B------:R-:W2:Y:S01]  /*71f0*/  MUFU.TANH R142, R3 ;  /* 0x00000003008e7308 */ /* 0x000ea20000002400 */
[----:B----4-:R-:W-:Y:S09]  /*7200*/  FMUL.FTZ R2, R19, c[0x0][0x320] ;  /* 0x0000c80013027a20 */ /* 0x010ff20000410000 */
[----:B------:R-:W4:Y:S01]  /*7210*/  MUFU.TANH R152, R2 ;  /* 0x0000000200987308 */ /* 0x000f220000002400 */
[----:B-1----:R-:W-:Y:S09]  /*7220*/  FMUL.FTZ R0, R6, c[0x0][0x320] ;  /* 0x0000c80006007a20 */ /* 0x002ff20000410000 */
[----:B------:R1:W1:Y:S02]  /*7230*/  MUFU.TANH R140, R0 ;  /* 0x00000000008c7308 */ /* 0x0002640000002400 */
[----:B-1----:R-:W-:Y:S02]  /*7240*/  FMUL.FTZ R0, R7, c[0x0][0x320] ;  /* 0x0000c80007007a20 */ /* 0x002fe40000410000 */
[----:B------:R-:W1:Y:S06]  /*7250*/  LDSM.16.M88.4 R4, [R197+0x4800] ;  /* 0x00480000c504783b */ /* 0x000e6c0000000200 */
[----:B------:R5:W1:Y:S02]  /*7260*/  MUFU.TANH R145, R0 ;  /* 0x0000000000917308 */ /* 0x000a640000002400 */
[----:B-----5:R-:W-:Y:S08]  /*7270*/  FMUL.FTZ R0, R8, c[0x0][0x320] ;  /* 0x0000c80008007a20 */ /* 0x020ff00000410000 */
[----:B------:R5:W2:Y:S01]  /*7280*/  MUFU.TANH R141, R0 ;  /* 0x00000000008d7308 */ /* 0x000aa20000002400 */
[C---:B-1----:R-:W-:Y:S08]  /*7290*/  HMMA.16816.F32 R20, R192.reuse, R4, R20 ;  /* 0x00000004c014723c */ /* 0x042ff00000001814 */
[C---:B------:R-:W-:Y:S01]  /*72a0*/  HMMA.16816.F32 R24, R192.reuse, R6, R24 ;  /* 0x00000006c018723c */ /* 0x040fe20000001818 */
[----:B------:R-:W-:Y:S03]  /*72b0*/  LDSM.16.M88.4 R4, [R197+0x5800] ;  /* 0x00580000c504783b */ /* 0x000fe60000000200 */
[----:B-----5:R-:W-:Y:S05]  /*72c0*/  FMUL.FTZ R0, R9, c[0x0][0x320] ;  /* 0x0000c80009007a20 */ /* 0x020fea0000410000 */
[----:B------:R-:W1:Y:S01]  /*72d0*/  LDSM.16.M88.4 R8, [R197+0x5000] ;  /* 0x00500000c508783b */ /* 0x000e620000000200 */
[----:B------:R5:W1:Y:S11]  /*72e0*/  MUFU.TANH R136, R0 ;  /* 0x0000000000887308 */ /* 0x000a760000002400 */
[----:B------:R-:W-:Y:S03]  /*72f0*/  @!UPT UIADD3 URZ, URZ, URZ, URZ ;  /* 0x0000003f3f3ff290 */ /* 0x000fe6000fffe03f */
[----:B------:R-:W-:Y:S04]  /*7300*/  FMUL.FTZ R2, R27, c[0x0][0x320] ;  /* 0x0000c8001b027a20 */ /* 0x000fe80000410000 */
[----:B------:R-:W2:Y:S01]  /*7310*/  MUFU.TANH R160, R2 ;  /* 0x0000000200a07308 */ /* 0x000ea20000002400 */
[----:B-----5:R-:W-:Y:S09]  /*7320*/  FMUL.FTZ R0, R13, c[0x0][0x320] ;  /* 0x0000c8000d007a20 */ /* 0x020ff20000410000 */
[----:B------:R5:W2:Y:S01]  /*7330*/  MUFU.TANH R139, R0 ;  /* 0x00000000008b7308 */ /* 0x000aa20000002400 */
[C---:B-1----:R-:W-:Y:S08]  /*7340*/  HMMA.16816.F32 R28, R192.reuse, R8, R28 ;  /* 0x00000008c01c723c */ /* 0x042ff0000000181c */
[C---:B------:R-:W-:Y:S01]  /*7350*/  HMMA.16816.F32 R32, R192.reuse, R10, R32 ;  /* 0x0000000ac020723c */ /* 0x040fe20000001820 */
[----:B------:R-:W1:Y:S03]  /*7360*/  LDSM.16.M88.4 R8, [R197+0x6000] ;  /* 0x00600000c508783b */ /* 0x000e660000000200 */
[----:B-----5:R-:W-:Y:S04]  /*7370*/  FMUL.FTZ R0, R14, c[0x0][0x320] ;  /* 0x0000c8000e007a20 */ /* 0x020fe80000410000 */
[C---:B------:R-:W-:Y:S01]  /*7380*/  HMMA.16816.F32 R36, R192.reuse, R4, R36 ;  /* 0x00000004c024723c */ /* 0x040fe20000001824 */
[----:B------:R5:W1:Y:S07]  /*7390*/  MUFU.TANH R146, R0 ;  /* 0x0000000000927308 */ /* 0x000a6e0000002400 */
[C---:B------:R-:W-:Y:S01]  /*73a0*/  HMMA.16816.F32 R40, R192.reuse, R6, R40 ;  /* 0x00000006c028723c */ /* 0x040fe20000001828 */
[----:B------:R-:W2:Y:S01]  /*73b0*/  LDSM.16.M88.4 R4, [R197+0x6800] ;  /* 0x00680000c504783b */ /* 0x000ea20000000200 */
[----:B------:R-:W-:Y:S06]  /*73c0*/  DEPBAR.LE SB0, 0x0 ;  /* 0x000080000000791a */ /* 0x000fec0000000000 */
[----:B------:R-:W-:Y:S04]  /*73d0*/  FMUL.FTZ R2, R35, c[0x0][0x320] ;  /* 0x0000c80023027a20 */ /* 0x000fe80000410000 */
[----:B------:R3:W2:Y:S01]  /*73e0*/  MUFU.TANH R176, R2 ;  /* 0x0000000200b07308 */ /* 0x0006a20000002400 */
[----:B------:R-:W-:Y:S01]  /*73f0*/  BAR.SYNC.DEFER_BLOCKING 0x0 ;  /* 0x0000000000007b1d */ /* 0x000fe20000010000 */
[----:B-----5:R-:W-:Y:S08]  /*7400*/  FMUL.FTZ R0, R15, c[0x0][0x320] ;  /* 0x0000c8000f007a20 */ /* 0x020ff00000410000 */
[----:B------:R5:W4:Y:S01]  /*7410*/  MUFU.TANH R148, R0 ;  /* 0x0000000000947308 */ /* 0x000b220000002400 */
[C---:B-1----:R-:W-:Y:S08]  /*7420*/  HMMA.16816.F32 R44, R192.reuse, R8, R44 ;  /* 0x00000008c02c723c */ /* 0x042ff0000000182c */
[C---:B------:R-:W-:Y:S04]  /*7430*/  HMMA.16816.F32 R48, R192.reuse, R10, R48 ;  /* 0x0000000ac030723c */ /* 0x040fe80000001830 */
[----:B---3--:R-:W-:Y:S04]  /*7440*/  FMUL.FTZ R2, R43, c[0x0][0x320] ;  /* 0x0000c8002b027a20 */ /* 0x008fe80000410000 */
[----:B------:R-:W1:Y:S01]  /*7450*/  MUFU.TANH R214, R2 ;  /* 0x0000000200d67308 */ /* 0x000e620000002400 */
[C---:B--2---:R-:W-:Y:S03]  /*7460*/  HMMA.16816.F32 R52, R192.reuse, R4, R52 ;  /* 0x00000004c034723c */ /* 0x044fe60000001834 */
[----:B-----5:R-:W-:Y:S04]  /*7470*/  FMUL.FTZ R0, R16, c[0x0][0x320] ;  /* 0x0000c80010007a20 */ /* 0x020fe80000410000 */
[----:B------:R-:W-:Y:S01]  /*7480*/  MOV R4, R69 ;  /* 0x0000004500047202 */ /* 0x000fe20000000f00 */
[----:B------:R-:W-:Y:S01]  /*7490*/  HMMA.16816.F32 R56, R192, R6, R56 ;  /* 0x00000006c038723c */ /* 0x000fe20000001838 */
[----:B------:R2:W3:Y:S03]  /*74a0*/  MUFU.TANH R149, R0 ;  /* 0x0000000000957308 */ /* 0x0004e60000002400 */
[----:B--2---:R-:W-:Y:S07]  /*74b0*/  FMUL.FTZ R0, R17, c[0x0][0x320] ;  /* 0x0000c80011007a20 */ /* 0x004fee0000410000 */
[----:B------:R2:W1:Y:S02]  /*74c0*/  MUFU.TANH R150, R0 ;  /* 0x0000000000967308 */ /* 0x0004640000002400 */
[----:B--2---:R-:W-:Y:S08]  /*74d0*/  FMUL.FTZ R0, R18, c[0x0][0x320] ;  /* 0x0000c80012007a20 */ /* 0x004ff00000410000 */
        /* <DEDUP_REMOVED lines=74> */
[----:B------:R2:W1:Y:S01]  /*7980*/  MUFU.TANH R71, R0 ;  /* 0x0000000000477308 */ /* 0x0004620000002400 */
[----:B------:R-:W-:-:S05]  /*7990*/  @!P0 BRA `(.L_x_143) ;  /* 0x000003b000008947 */ /* 0x000fca0003800000 */
[----:B---34-:R-:W-:Y:S01]  /*79a0*/  IADD3 R2, R209, -0x1, RZ ;  /* 0xffffffffd1027810 */ /* 0x018fe20007ffe0ff */
[----:B------:R-:W3:Y:S01]  /*79b0*/  S2R R235, SR_TID.X ;  /* 0x0000000000eb7919 */ /* 0x000ee20000002100 */
[----:B------:R-:W-:Y:S02]  /*79c0*/  P2R R13, PR, RZ, 0x10 ;  /* 0x00000010ff0d7803 */ /* 0x000fe40000000000 */
[----:B------:R-:W-:Y:S01]  /*79d0*/  SHF.R.S32.HI R3, RZ, 0x1f, R2 ;  /* 0x0000001fff037819 */ /* 0x000fe20000011402 */
[C---:B------:R-:W-:Y:S04]  /*79e0*/  IMAD.WIDE.U32 R6, R2.reuse, c[0x0][0x1e0], RZ ;  /* 0x0000780002067a25 */ /* 0x040fe800078e00ff */
[----:B------:R-:W-:Y:S04]  /*79f0*/  IMAD R3, R3, c[0x0][0x1e0], RZ ;  /* 0x0000780003037a24 */ /* 0x000fe800078e02ff */
[----:B------:R-:W-:Y:S04]  /*7a00*/  IMAD R2, R2, c[0x0][0x1e4], R3 ;  /* 0x0000790002027a24 */ /* 0x000fe800078e0203 */
[----:B------:R-:W-:Y:S02]  /*7a10*/  IMAD.IADD R5, R7, 0x1, R2 ;  /* 0x0000000107057824 */ /* 0x000fe400078e0202 */
[----:B------:R-:W-:Y:S04]  /*7a20*/  IMAD.WIDE.U32 R2, R6, 0x70, RZ ;  /* 0x0000007006027825 */ /* 0x000fe800078e00ff */
[----:B------:R-:W-:Y:S01]  /*7a30*/  IMAD R5, R5, 0x70, RZ ;  /* 0x0000007005057824 */ /* 0x000fe200078e02ff */
[----:B---3--:R-:W-:Y:S03]  /*7a40*/  SHF.R.S32.HI R234, RZ, 0x1f, R235 ;  /* 0x0000001fffea7819 */ /* 0x008fe600000114eb */
[----:B------:R-:W-:Y:S01]  /*7a50*/  IMAD.IADD R3, R3, 0x1, R5 ;  /* 0x0000000103037824 */ /* 0x000fe200078e0205 */
[----:B------:R-:W-:Y:S04]  /*7a60*/  LEA.HI R234, R234, R235, RZ, 0x3 ;  /* 0x000000ebeaea7211 */ /* 0x000fe800078f18ff */
[----:B------:R-:W-:Y:S04]  /*7a70*/  SHF.R.S32.HI R234, RZ, 0x3, R234 ;  /* 0x00000003ffea7819 */ /* 0x000fe800000114ea */
[----:B--2---:R-:W-:Y:S04]  /*7a80*/  IADD3 R0, -R234, 0x70, RZ ;  /* 0x00000070ea007810 */ /* 0x004fe80007ffe1ff */
[C---:B------:R-:W-:Y:S02]  /*7a90*/  ISETP.GE.AND P2, PT, R0.reuse, 0x21, PT ;  /* 0x000000210000780c */ /* 0x040fe40003f46270 */
[C---:B------:R-:W-:Y:S02]  /*7aa0*/  ISETP.GE.AND P1, PT, R0.reuse, 0x41, PT ;  /* 0x000000410000780c */ /* 0x040fe40003f26270 */
[----:B------:R-:W-:Y:S09]  /*7ab0*/  ISETP.GE.AND P3, PT, R0, 0x1, PT ;  /* 0x000000010000780c */ /* 0x000ff20003f66270 */
[----:B------:R-:W-:Y:S02]  /*7ac0*/  @P2 IMAD.MOV.U32 R6, RZ, RZ, c[0x0][0x1e0] ;  /* 0x00007800ff062624 */ /* 0x000fe400078e00ff */
[----:B------:R-:W-:Y:S02]  /*7ad0*/  @P2 IMAD.MOV.U32 R7, RZ, RZ, c[0x0][0x1e4] ;  /* 0x00007900ff072624 */ /* 0x000fe400078e00ff */
[----:B------:R-:W-:Y:S01]  /*7ae0*/  @P1 IMAD.MOV.U32 R5, RZ, RZ, c[0x0][0x1e0] ;  /* 0x00007800ff051624 */ /* 0x000fe200078e00ff */
[CC--:B------:R-:W-:Y:S04]  /*7af0*/  @P2 LEA R8, P0, R6.reuse, R2.reuse, 0x5 ;  /* 0x0000000206082211 */ /* 0x0c0fe800078028ff */
[-C--:B------:R-:W-:Y:S01]  /*7b00*/  @P2 LEA.HI.X R9, R6, R3.reuse, R7, 0x5, P0 ;  /* 0x0000000306092211 */ /* 0x080fe200000f2c07 */
[----:B------:R-:W-:Y:S01]  /*7b10*/  @P1 IMAD.MOV.U32 R6, RZ, RZ, c[0x0][0x1e4] ;  /* 0x00007900ff061624 */ /* 0x000fe200078e00ff */
[CC--:B------:R-:W-:Y:S04]  /*7b20*/  @P1 LEA R10, P0, R5.reuse, R2.reuse, 0x6 ;  /* 0x00000002050a1211 */ /* 0x0c0fe800078030ff */
[----:B------:R-:W-:Y:S02]  /*7b30*/  @P1 LEA.HI.X R11, R5, R3, R6, 0x6, P0 ;  /* 0x00000003050b1211 */ /* 0x000fe400000f3406 */
[----:B------:R-:W-:Y:S05]  /*7b40*/  @P3 IADD3 R5, P0, R232, R2, RZ ;  /* 0x00000002e8053210 */ /* 0x000fea0007f1e0ff */
[----:B------:R-:W-:Y:S01]  /*7b50*/  @P3 IMAD.X R7, R3, 0x1, R231, P0 ;  /* 0x0000000103073824 */ /* 0x000fe200000e06e7 */
[C---:B------:R-:W-:Y:S04]  /*7b60*/  @P3 LEA R6, P0, R5.reuse, c[0x0][0x1c8], 0x1 ;  /* 0x0000720005063a11 */ /* 0x040fe800078008ff */
[----:B------:R-:W-:Y:S02]  /*7b70*/  @P3 LEA.HI.X R7, R5, c[0x0][0x1cc], R7, 0x1, P0 ;  /* 0x0000730005073a11 */ /* 0x000fe400000f0c07 */
[-C--:B------:R-:W-:Y:S03]  /*7b80*/  @P2 IADD3 R5, P0, R8, R232.reuse, RZ ;  /* 0x000000e808052210 */ /* 0x080fe60007f1e0ff */
[----:B------:R-:W-:Y:S01]  /*7b90*/  @!PT LDS RZ, [RZ] ;  /* 0x00000000fffff984 */ /* 0x000fe20000000800 */
[----:B------:R-:W-:Y:S01]  /*7ba0*/  @!PT LDS RZ, [RZ] ;  /* 0x00000000fffff984 */ /* 0x000fe20000000800 */
[----:B------:R-:W-:Y:S01]  /*7bb0*/  @!PT LDS RZ, [RZ] ;  /* 0x00000000fffff984 */ /* 0x000fe20000000800 */
[----:B------:R2:W-:Y:S02]  /*7bc0*/  @P3 LDGSTS.E.BYPASS.LTC128B.128 [R208+0x8100], [R6.64], !P5 ;  /* 0x0810000006d03fae */ /* 0x0005e4000e901d46 */
[--C-:B------:R-:W-:Y:S01]  /*7bd0*/  @P2 IMAD.X R8, R9, 0x1, R231.reuse, P0 ;  /* 0x0000000109082824 */ /* 0x100fe200000e06e7 */
[----:B------:R-:W-:Y:S01]  /*7be0*/  @P1 IADD3 R9, P0, R10, R232, RZ ;  /* 0x000000e80a091210 */ /* 0x000fe20007f1e0ff */
[----:B------:R2:W-:Y:S04]  /*7bf0*/  @P3 LDGSTS.E.BYPASS.LTC128B.128 [R208+0xb900], [R6.64+0x80], !P6 ;  /* 0x0b90008006d03fae */ /* 0x0005e8000f101d46 */
[----:B------:R-:W-:Y:S01]  /*7c00*/  @P1 IMAD.X R12, R11, 0x1, R231, P0 ;  /* 0x000000010b0c1824 */ /* 0x000fe200000e06e7 */
[C---:B------:R-:W-:Y:S04]  /*7c10*/  @P2 LEA R10, P0, R5.reuse, c[0x0][0x1c8], 0x1 ;  /* 0x00007200050a2a11 */ /* 0x040fe800078008ff */
[----:B------:R-:W-:Y:S02]  /*7c20*/  @P2 LEA.HI.X R11, R5, c[0x0][0x1cc], R8, 0x1, P0 ;  /* 0x00007300050b2a11 */ /* 0x000fe400000f0c08 */
[C---:B------:R-:W-:Y:S03]  /*7c30*/  @P1 LEA R8, P0, R9.reuse, c[0x0][0x1c8], 0x1 ;  /* 0x0000720009081a11 */ /* 0x040fe600078008ff */
[----:B------:R2:W-:Y:S01]  /*7c40*/  @P2 LDGSTS.E.BYPASS.LTC128B.128 [R208+0x9100], [R10.64], !P5 ;  /* 0x091000000ad02fae */ /* 0x0005e2000e901d46 */
[----:B------:R-:W-:Y:S02]  /*7c50*/  @P1 LEA.HI.X R9, R9, c[0x0][0x1cc], R12, 0x1, P0 ;  /* 0x0000730009091a11 */ /* 0x000fe400000f0c0c */
[----:B------:R-:W-:Y:S01]  /*7c60*/  ISETP.GE.AND P0, PT, R0, 0x61, PT ;  /* 0x000000610000780c */ /* 0x000fe20003f06270 */
[----:B------:R2:W-:Y:S04]  /*7c70*/  @P2 LDGSTS.E.BYPASS.LTC128B.128 [R208+0xc900], [R10.64+0x80], !P6 ;  /* 0x0c9000800ad02fae */ /* 0x0005e8000f101d46 */
[----:B------:R2:W-:Y:S04]  /*7c80*/  @P1 LDGSTS.E.BYPASS.LTC128B.128 [R208+0xa100], [R8.64], !P5 ;  /* 0x0a10000008d01fae */ /* 0x0005e8000e901d46 */
[----:B------:R2:W-:Y:S04]  /*7c90*/  @P1 LDGSTS.E.BYPASS.LTC128B.128 [R208+0xd900], [R8.64+0x80], !P6 ;  /* 0x0d90008008d01fae */ /* 0x0005e8000f101d46 */
[----:B------:R-:W-:Y:S02]  /*7ca0*/  @P0 IMAD.MOV.U32 R5, RZ, RZ, c[0x0][0x1e0] ;  /* 0x00007800ff050624 */ /* 0x000fe400078e00ff */
[----:B------:R-:W-:Y:S02]  /*7cb0*/  @P0 IMAD.MOV.U32 R0, RZ, RZ, c[0x0][0x1e4] ;  /* 0x00007900ff000624 */ /* 0x000fe400078e00ff */
[----:B------:R-:W-:Y:S04]  /*7cc0*/  @P0 IMAD.WIDE.U32 R2, R5, 0x60, R2 ;  /* 0x0000006005020825 */ /* 0x000fe800078e0002 */
[----:B------:R-:W-:Y:S01]  /*7cd0*/  @P0 IMAD R5, R0, 0x60, RZ ;  /* 0x0000006000050824 */ /* 0x000fe200078e02ff */
[----:B------:R-:W-:Y:S04]  /*7ce0*/  @P0 IADD3 R0, P4, R232, R2, RZ ;  /* 0x00000002e8000210 */ /* 0x000fe80007f9e0ff */
[C---:B------:R-:W-:Y:S02]  /*7cf0*/  @P0 LEA R2, P3, R0.reuse, c[0x0][0x1c8], 0x1 ;  /* 0x0000720000020a11 */ /* 0x040fe400078608ff */
[----:B------:R-:W-:Y:S02]  /*7d00*/  @P0 IADD3.X R3, R231, R5, R3, P4, !PT ;  /* 0x00000005e7030210 */ /* 0x000fe400027fe403 */
[----:B------:R-:W-:Y:S02]  /*7d10*/  ISETP.NE.AND P4, PT, R13, RZ, PT ;  /* 0x000000ff0d00720c */ /* 0x000fe40003f85270 */
[----:B------:R-:W-:Y:S05]  /*7d20*/  @P0 LEA.HI.X R3, R0, c[0x0][0x1cc], R3, 0x1, P3 ;  /* 0x0000730000030a11 */ /* 0x000fea00018f0c03 */
[----:B------:R2:W-:Y:S04]  /*7d30*/  @P0 LDGSTS.E.BYPASS.LTC128B.128 [R208+0xb100], [R2.64], !P5 ;  /* 0x0b10000002d00fae */ /* 0x0005e8000e901d46 */
[----:B------:R2:W-:Y:S02]  /*7d40*/  @P0 LDGSTS.E.BYPASS.LTC128B.128 [R208+0xe900], [R2.64+0x80], !P6 ;  /* 0x0e90008002d00fae */ /* 0x0005e4000f101d46 */
.L_x_143:
[----:B---34-:R-:W-:Y:S05]  /*7d50*/  BSYNC B0 ;  /* 0x0000000000007941 */ /* 0x018fea0003800000 */
.L_x_142:
[----:B--2---:R-:W-:Y:S01]  /*7d60*/  FMNMX.FTZ R0, R144, R69, !PT ;  /* 0x0000004590007209 */ /* 0x004fe20007810000 */
[----:B------:R-:W-:Y:S01]  /*7d70*/  LDSM.16.MT88.4 R12, [R198] ;  /* 0x00000000c60c783b */ /* 0x000fe20000004200 */
[----:B------:R-:W-:Y:S02]  /*7d80*/  FMNMX.FTZ R2, R140, R68, !PT ;  /* 0x000000448c027209 */ /* 0x000fe40007810000 */
[----:B------:R-:W-:Y:S02]  /*7d90*/  FMNMX.FTZ R0, R143, R0, !PT ;  /* 0x000000008f007209 */ /* 0x000fe40007810000 */
[----:B------:R-:W-:Y:S02]  /*7da0*/  FMNMX.FTZ R2, R145, R2, !PT ;  /* 0x0000000291027209 */ /* 0x000fe40007810000 */
[----:B------:R-:W-:Y:S01]  /*7db0*/  FMNMX.FTZ R0, R141, R0, !PT ;  /* 0x000000008d007209 */ /* 0x000fe20007810000 */
        /* <DEDUP_REMOVED lines=11> */
[----:B-1----:R-:W-:Y:S02]  /*7e70*/  FMNMX.FTZ R2, R151, R2, !PT ;  /* 0x0000000297027209 */ /* 0x002fe40007810000 */
[----:B------:R-:W-:Y:S02]  /*7e80*/  FMNMX.FTZ R0, R150, R0, !PT ;  /* 0x0000000096007209 */ /* 0x000fe40007810000 */
[----:B------:R-:W-:Y:S02]  /*7e90*/  FMNMX.FTZ R2, R152, R2, !PT ;  /* 0x0000000298027209 */ /* 0x000fe40007810000 */
[----:B------:R-:W-:Y:S01]  /*7ea0*/  FMNMX.FTZ R0, R153, R0, !PT ;  /* 0x0000000099007209 */ /* 0x000fe20007810000 */
[----:B------:R-:W-:Y:S01]  /*7eb0*/  LDSM.16.MT88.4 R44, [R198+0x3800] ;  /* 0x00380000c62c783b */ /* 0x000fe20000004200 */
[----:B------:R-:W-:Y:S02]  /*7ec0*/  FMNMX.FTZ R2, R155, R2, !PT ;  /* 0x000000029b027209 */ /* 0x000fe40007810000 */
        /* <DEDUP_REMOVED lines=8> */
[----:B------:R-:W0:Y:S01]  /*7f50*/  LDGDEPBAR ;  /* 0x00000000000079af */ /* 0x000e220000000000 */
[----:B------:R-:W-:Y:S02]  /*7f60*/  FMNMX.FTZ R2, R163, R2, !PT ;  /* 0x00000002a3027209 */ /* 0x000fe40007810000 */
        /* <DEDUP_REMOVED lines=25> */
[----:B------:R-:W-:Y:S02]  /*8100*/  LOP3.LUT P0, RZ, R229, 0x4, RZ, 0xc0, !PT ;  /* 0x00000004e5ff7812 */ /* 0x000fe4000780c0ff */
[----:B------:R-:W-:Y:S02]  /*8110*/  FMNMX.FTZ R3, R227, R0, !PT ;  /* 0x00000000e3037209 */ /* 0x000fe40007810000 */
[----:B------:R-:W-:Y:S02]  /*8120*/  FMNMX.FTZ R0, R226, R2, !PT ;  /* 0x00000002e2007209 */ /* 0x000fe40007810000 */
[----:B------:R-:W-:Y:S02]  /*8130*/  FMNMX.FTZ R3, R228, R3, !PT ;  /* 0x00000003e4037209 */ /* 0x000fe40007810000 */
[----:B------:R-:W-:Y:S02]  /*8140*/  FMNMX.FTZ R0, R70, R0, !PT ;  /* 0x0000000046007209 */ /* 0x000fe40007810000 */
[----:B------:R-:W-:Y:S01]  /*8150*/  IADD3 R209, R209, -0x1, RZ ;  /* 0xffffffffd1d17810 */ /* 0x000fe20007ffe0ff */
[----:B------:R-:W-:Y:S01]  /*8160*/  SHFL.BFLY PT, R5, R3, 0x2, 0x1f ;  /* 0x0c401f0003057f89 */ /* 0x000fe200000e0000 */
[----:B------:R-:W-:Y:S07]  /*8170*/  FMNMX.FTZ R0, R71, R0, !PT ;  /* 0x0000000047007209 */ /* 0x000fee0007810000 */
[----:B------:R-:W1:Y:S02]  /*8180*/  SHFL.BFLY PT, R2, R0, 0x2, 0x1f ;  /* 0x0c401f0000027f89 */ /* 0x000e6400000e0000 */
[----:B-1----:R-:W-:Y:S02]  /*8190*/  FMNMX.FTZ R0, R0, R2, !PT ;  /* 0x0000000200007209 */ /* 0x002fe40007810000 */
[----:B------:R-:W-:Y:S04]  /*81a0*/  FMNMX.FTZ R5, R3, R5, !PT ;  /* 0x0000000503057209 */ /* 0x000fe80007810000 */
[----:B------:R-:W1:Y:S08]  /*81b0*/  SHFL.BFLY PT, R3, R0, 0x1, 0x1f ;  /* 0x0c201f0000037f89 */ /* 0x000e7000000e0000 */
[----:B------:R-:W2:Y:S01]  /*81c0*/  SHFL.BFLY PT, R6, R5, 0x1, 0x1f ;  /* 0x0c201f0005067f89 */ /* 0x000ea200000e0000 */
[----:B-1----:R-:W-:Y:S02]  /*81d0*/  FMNMX.FTZ R3, R0, R3, !PT ;  /* 0x0000000300037209 */ /* 0x002fe40007810000 */
[----:B--2---:R-:W-:Y:S05]  /*81e0*/  FMNMX.FTZ R69, R5, R6, !PT ;  /* 0x0000000605457209 */ /* 0x004fea0007810000 */
[C---:B------:R-:W-:Y:S02]  /*81f0*/  FMUL.FTZ R147, R69.reuse, c[0x0][0x2d0] ;  /* 0x0000b40045937a20 */ /* 0x040fe40000410000 */
[----:B------:R-:W-:Y:S02]  /*8200*/  FADD.FTZ R2, -R69, R4 ;  /* 0x0000000445027221 */ /* 0x000fe40000010100 */
[--C-:B------:R-:W-:Y:S02]  /*8210*/  FFMA.FTZ R4, R144, c[0x0][0x2d0], -R147.reuse ;  /* 0x0000b40090047a23 */ /* 0x100fe40000010893 */
[----:B------:R-:W-:Y:S02]  /*8220*/  FMUL.FTZ R0, R2, c[0x0][0x2d0] ;  /* 0x0000b40002007a20 */ /* 0x000fe40000410000 */
[----:B------:R1:W-:Y:S01]  /*8230*/  MUFU.EX2 R144, R4 ;  /* 0x0000000400907308 */ /* 0x0003e20000000800 */
[--C-:B------:R-:W-:Y:S02]  /*8240*/  FFMA.FTZ R32, R138, c[0x0][0x2d0], -R147.reuse ;  /* 0x0000b4008a207a23 */ /* 0x100fe40000010893 */
[--C-:B------:R-:W-:Y:S07]  /*8250*/  FFMA.FTZ R48, R149, c[0x0][0x2d0], -R147.reuse ;  /* 0x0000b40095307a23 */ /* 0x100fee0000010893 */
[----:B------:R2:W3:Y:S10]  /*8260*/  MUFU.EX2 R2, R0 ;  /* 0x0000000000027308 */ /* 0x0004f40000000800 */
[----:B------:R-:W-:Y:S01]  /*8270*/  MUFU.EX2 R250, R32 ;  /* 0x0000002000fa7308 */ /* 0x000fe20000000800 */
[--C-:B-1----:R-:W-:Y:S09]  /*8280*/  FFMA.FTZ R4, R143, c[0x0][0x2d0], -R147.reuse ;  /* 0x0000b4008f047a23 */ /* 0x102ff20000010893 */
[----:B------:R1:W-:Y:S01]  /*8290*/  MUFU.EX2 R56, R4 ;  /* 0x0000000400387308 */ /* 0x0003e20000000800 */
[C---:B--2---:R-:W-:Y:S02]  /*82a0*/  FADD.FTZ R0, -R3.reuse, R68 ;  /* 0x0000004403007221 */ /* 0x044fe40000010100 */
[----:B------:R-:W-:Y:S02]  /*82b0*/  FMUL.FTZ R68, R3, c[0x0][0x2d0] ;  /* 0x0000b40003447a20 */ /* 0x000fe40000410000 */
[----:B------:R-:W-:Y:S02]  /*82c0*/  FMUL.FTZ R0, R0, c[0x0][0x2d0] ;  /* 0x0000b40000007a20 */ /* 0x000fe40000410000 */
[--C-:B------:R-:W-:Y:S03]  /*82d0*/  FFMA.FTZ R6, R140, c[0x0][0x2d0], -R68.reuse ;  /* 0x0000b4008c067a23 */ /* 0x100fe60000010844 */
[----:B------:R2:W-:Y:S01]  /*82e0*/  MUFU.EX2 R246, R48 ;  /* 0x0000003000f67308 */ /* 0x0005e20000000800 */
[--C-:B------:R-:W-:Y:S02]  /*82f0*/  FFMA.FTZ R8, R145, c[0x0][0x2d0], -R68.reuse ;  /* 0x0000b40091087a23 */ /* 0x100fe40000010844 */
[C---:B---3--:R-:W-:Y:S02]  /*8300*/  FMUL.FTZ R5, R2.reuse, R73 ;  /* 0x0000004902057220 */ /* 0x048fe40000410000 */
[C---:B------:R-:W-:Y:S02]  /*8310*/  FMUL.FTZ R9, R2.reuse, R77 ;  /* 0x0000004d02097220 */ /* 0x040fe40000410000 */
[C---:B------:R-:W-:Y:S02]  /*8320*/  FMUL.FTZ R16, R2.reuse, R84 ;  /* 0x0000005402107220 */ /* 0x040fe40000410000 */
[C---:B------:R-:W-:Y:S01]  /*8330*/  FMUL.FTZ R17, R2.reuse, R85 ;  /* 0x0000005502117220 */ /* 0x040fe20000410000 */
[----:B------:R-:W3:Y:S01]  /*8340*/  MUFU.EX2 R0, R0 ;  /* 0x0000000000007308 */ /* 0x000ee20000000800 */
[C---:B------:R-:W-:Y:S02]  /*8350*/  FMUL.FTZ R25, R2.reuse, R93 ;  /* 0x0000005d02197220 */ /* 0x040fe40000410000 */
[--C-:B-1----:R-:W-:Y:S02]  /*8360*/  FFMA.FTZ R4, R141, c[0x0][0x2d0], -R147.reuse ;  /* 0x0000b4008d047a23 */ /* 0x102fe40000010893 */
[C---:B------:R-:W-:Y:S02]  /*8370*/  FMUL.FTZ R24, R2.reuse, R92 ;  /* 0x0000005c02187220 */ /* 0x040fe40000410000 */
[C---:B------:R-:W-:Y:S02]  /*8380*/  FMUL.FTZ R33, R2.reuse, R101 ;  /* 0x0000006502217220 */ /* 0x040fe40000410000 */
[----:B------:R-:W-:Y:S01]  /*8390*/  FMUL.FTZ R32, R2, R100 ;  /* 0x0000006402207220 */ /* 0x000fe20000410000 */
[----:B------:R1:W-:Y:S01]  /*83a0*/  MUFU.EX2 R50, R4 ;  /* 0x0000000400327308 */ /* 0x0003e20000000800 */
[--C-:B------:R-:W-:Y:S02]  /*83b0*/  FFMA.FTZ R40, R146, c[0x0][0x2d0], -R68.reuse ;  /* 0x0000b40092287a23 */ /* 0x100fe40000010844 */
[C---:B------:R-:W-:Y:S02]  /*83c0*/  FMUL.FTZ R41, R2.reuse, R109 ;  /* 0x0000006d02297220 */ /* 0x040fe40000410000 */
[C---:B--2---:R-:W-:Y:S02]  /*83d0*/  FMUL.FTZ R48, R2.reuse, R116 ;  /* 0x0000007402307220 */ /* 0x044fe40000410000 */
[C---:B------:R-:W-:Y:S02]  /*83e0*/  FMUL.FTZ R57, R2.reuse, R125 ;  /* 0x0000007d02397220 */ /* 0x040fe40000410000 */
[C---:B------:R-:W-:Y:S01]  /*83f0*/  FMUL.FTZ R60, R2.reuse, R60 ;  /* 0x0000003c023c7220 */ /* 0x040fe20000410000 */
[----:B------:R2:W4:Y:S01]  /*8400*/  MUFU.EX2 R59, R6 ;  /* 0x00000006003b7308 */ /* 0x0005220000000800 */
[C---:B------:R-:W-:Y:S01]  /*8410*/  FMUL.FTZ R61, R2.reuse, R61 ;  /* 0x0000003d023d7220 */ /* 0x040fe20000410000 */
[----:B------:R-:W5:Y:S01]  /*8420*/  LDL.LU R125, [R1+0x4] ;  /* 0x00000400017d7983 */ /* 0x000f620000300800 */
[----:B------:R-:W-:Y:S02]  /*8430*/  FMUL.FTZ R64, R2, R64 ;  /* 0x0000004002407220 */ /* 0x000fe40000410000 */
[C---:B---3--:R-:W-:Y:S02]  /*8440*/  FMUL.FTZ R7, R0.reuse, R75 ;  /* 0x0000004b00077220 */ /* 0x048fe40000410000 */
[C---:B------:R-:W-:Y:S02]  /*8450*/  FMUL.FTZ R10, R0.reuse, R78 ;  /* 0x0000004e000a7220 */ /* 0x040fe40000410000 */
[C---:B------:R-:W-:Y:S01]  /*8460*/  FMUL.FTZ R11, R0.reuse, R79 ;  /* 0x0000004f000b7220 */ /* 0x040fe20000410000 */
[----:B------:R-:W3:Y:S01]  /*8470*/  MUFU.EX2 R51, R8 ;  /* 0x0000000800337308 */ /* 0x000ee20000000800 */
[C---:B------:R-:W-:Y:S02]  /*8480*/  FMUL.FTZ R18, R0.reuse, R86 ;  /* 0x0000005600127220 */ /* 0x040fe40000410000 */
[----:B------:R-:W-:Y:S02]  /*8490*/  FMUL.FTZ R19, R0, R87 ;  /* 0x0000005700137220 */ /* 0x000fe40000410000 */
[--C-:B-1----:R-:W-:Y:S01]  /*84a0*/  FFMA.FTZ R4, R136, c[0x0][0x2d0], -R147.reuse ;  /* 0x0000b40088047a23 */ /* 0x102fe20000010893 */
[----:B------:R-:W-:Y:S01]  /*84b0*/  LDSM.16.MT88.4 R84, [R198+0x800] ;  /* 0x00080000c654783b */ /* 0x000fe20000004200 */
[C---:B------:R-:W-:Y:S02]  /*84c0*/  FMUL.FTZ R26, R0.reuse, R94 ;  /* 0x0000005e001a7220 */ /* 0x040fe40000410000 */
[C---:B------:R-:W-:Y:S01]  /*84d0*/  FMUL.FTZ R27, R0.reuse, R95 ;  /* 0x0000005f001b7220 */ /* 0x040fe20000410000 */
[----:B------:R1:W1:Y:S01]  /*84e0*/  MUFU.EX2 R49, R4 ;  /* 0x0000000400317308 */ /* 0x0002620000000800 */
[C---:B------:R-:W-:Y:S02]  /*84f0*/  FMUL.FTZ R34, R0.reuse, R102 ;  /* 0x0000006600227220 */ /* 0x040fe40000410000 */
[C---:B------:R-:W-:Y:S02]  /*8500*/  FMUL.FTZ R35, R0.reuse, R103 ;  /* 0x0000006700237220 */ /* 0x040fe40000410000 */
[C---:B--2---:R-:W-:Y:S02]  /*8510*/  FMUL.FTZ R6, R0.reuse, R74 ;  /* 0x0000004a00067220 */ /* 0x044fe40000410000 */
[C---:B------:R-:W-:Y:S02]  /*8520*/  FMUL.FTZ R42, R0.reuse, R110 ;  /* 0x0000006e002a7220 */ /* 0x040fe40000410000 */
[C---:B------:R-:W-:Y:S01]  /*8530*/  FMUL.FTZ R43, R0.reuse, R111 ;  /* 0x0000006f002b7220 */ /* 0x040fe20000410000 */
[----:B------:R2:W-:Y:S01]  /*8540*/  MUFU.EX2 R248, R40 ;  /* 0x0000002800f87308 */ /* 0x0005e20000000800 */
[C---:B------:R-:W-:Y:S01]  /*8550*/  FMUL.FTZ R58, R0.reuse, R126 ;  /* 0x0000007e003a7220 */ /* 0x040fe20000410000 */
[-C--:B----4-:R-:W-:Y:S01]  /*8560*/  MOV R126, R59.reuse ;  /* 0x0000003b007e7202 */ /* 0x090fe20000000f00 */
[----:B------:R-:W-:Y:S01]  /*8570*/  FMUL.FTZ R62, R0, R62 ;  /* 0x0000003e003e7220 */ /* 0x000fe20000410000 */
[----:B---3--:R-:W-:Y:S01]  /*8580*/  F2FP.PACK_AB R73, R51, R59 ;  /* 0x0000003b3349723e */ /* 0x008fe200000000ff */
[----:B------:R-:W-:Y:S02]  /*8590*/  FMUL.FTZ R8, R2, R76 ;  /* 0x0000004c02087220 */ /* 0x000fe40000410000 */
[----:B------:R-:W3:Y:S01]  /*85a0*/  LDSM.16.MT88.4 R76, [R199+0x3800] ;  /* 0x00380000c74c783b */ /* 0x000ee20000004200 */
[C---:B------:R-:W-:Y:S02]  /*85b0*/  FMUL.FTZ R59, R0.reuse, R127 ;  /* 0x0000007f003b7220 */ /* 0x040fe40000410000 */
[----:B------:R-:W-:Y:S02]  /*85c0*/  FMUL.FTZ R63, R0, R63 ;  /* 0x0000003f003f7220 */ /* 0x000fe40000410000 */
[----:B------:R-:W-:Y:S02]  /*85d0*/  FMUL.FTZ R65, R2, R65 ;  /* 0x0000004102417220 */ /* 0x000fe40000410000 */
[--C-:B-1----:R-:W-:Y:S01]  /*85e0*/  FFMA.FTZ R4, R137, c[0x0][0x2d0], -R68.reuse ;  /* 0x0000b40089047a23 */ /* 0x102fe20000010844 */
[----:B------:R-:W-:Y:S01]  /*85f0*/  F2FP.PACK_AB R74, R49, R50 ;  /* 0x00000032314a723e */ /* 0x000fe200000000ff */
[----:B------:R-:W-:Y:S01]  /*8600*/  FMUL.FTZ R66, R0, R66 ;  /* 0x0000004200427220 */ /* 0x000fe20000410000 */
[----:B------:R-:W-:Y:S01]  /*8610*/  MOV R116, R49 ;  /* 0x0000003100747202 */ /* 0x000fe20000000f00 */
[----:B------:R1:W-:Y:S01]  /*8620*/  MUFU.EX2 R252, R4 ;  /* 0x0000000400fc7308 */ /* 0x0003e20000000800 */
[----:B------:R-:W-:Y:S01]  /*8630*/  FMUL.FTZ R49, R2, R117 ;  /* 0x0000007502317220 */ /* 0x000fe20000410000 */
[----:B------:R-:W-:Y:S01]  /*8640*/  MOV R117, R50 ;  /* 0x0000003200757202 */ /* 0x000fe20000000f00 */
[C---:B------:R-:W-:Y:S01]  /*8650*/  FMUL.FTZ R50, R0.reuse, R118 ;  /* 0x0000007600327220 */ /* 0x040fe20000410000 */
[----:B------:R-:W-:Y:S01]  /*8660*/  MOV R118, R51 ;  /* 0x0000003300767202 */ /* 0x000fe20000000f00 */
[----:B------:R-:W-:Y:S01]  /*8670*/  FMUL.FTZ R51, R0, R119 ;  /* 0x0000007700337220 */ /* 0x000fe20000410000 */
[----:B------:R-:W-:Y:S01]  /*8680*/  MOV R119, R56 ;  /* 0x0000003800777202 */ /* 0x000fe20000000f00 */
[----:B--2---:R-:W-:Y:S01]  /*8690*/  FMUL.FTZ R40, R2, R108 ;  /* 0x0000006c02287220 */ /* 0x004fe20000410000 */
[----:B------:R-:W2:Y:S01]  /*86a0*/  LDL.LU R127, [R1] ;  /* 0x00000000017f7983 */ /* 0x000ea20000300800 */
[----:B------:R-:W-:Y:S02]  /*86b0*/  FMUL.FTZ R67, R0, R67 ;  /* 0x0000004300437220 */ /* 0x000fe40000410000 */
[--C-:B------:R-:W-:Y:S01]  /*86c0*/  FFMA.FTZ R92, R159, c[0x0][0x2d0], -R147.reuse ;  /* 0x0000b4009f5c7a23 */ /* 0x100fe20000010893 */
[----:B------:R-:W-:Y:S01]  /*86d0*/  LDSM.16.MT88.4 R108, [R201+0x3000] ;  /* 0x00300000c96c783b */ /* 0x000fe20000004200 */
[--C-:B------:R-:W-:Y:S02]  /*86e0*/  FFMA.FTZ R100, R170, c[0x0][0x2d0], -R147.reuse ;  /* 0x0000b400aa647a23 */ /* 0x100fe40000010893 */
[----:B------:R4:W-:Y:S01]  /*86f0*/  MUFU.EX2 R239, R92 ;  /* 0x0000005c00ef7308 */ /* 0x0009e20000000800 */
[--C-:B------:R-:W-:Y:S02]  /*8700*/  FFMA.FTZ R70, R70, c[0x0][0x2d0], -R68.reuse ;  /* 0x0000b40046467a23 */ /* 0x100fe40000010844 */
[--C-:B-1----:R-:W-:Y:S07]  /*8710*/  FFMA.FTZ R4, R142, c[0x0][0x2d0], -R68.reuse ;  /* 0x0000b4008e047a23 */ /* 0x102fee0000010844 */
[----:B------:R-:W-:Y:S10]  /*8720*/  MUFU.EX2 R70, R70 ;  /* 0x0000004600467308 */ /* 0x000ff40000000800 */
[----:B------:R1:W1:Y:S01]  /*8730*/  MUFU.EX2 R251, R4 ;  /* 0x0000000400fb7308 */ /* 0x0002620000000800 */
[----:B----4-:R-:W-:Y:S01]  /*8740*/  LDSM.16.MT88.4 R92, [R200+0x4800] ;  /* 0x00480000c85c783b */ /* 0x010fe20000004200 */
[----:B-1----:R-:W-:Y:S01]  /*8750*/  FMUL.FTZ R4, R2, R72 ;  /* 0x0000004802047220 */ /* 0x002fe20000410000 */
[----:B------:R-:W-:Y:S01]  /*8760*/  F2FP.PACK_AB R72, R56, R144 ;  /* 0x000000903848723e */ /* 0x000fe200000000ff */
[--C-:B------:R-:W-:Y:S01]  /*8770*/  FFMA.FTZ R56, R151, c[0x0][0x2d0], -R68.reuse ;  /* 0x0000b40097387a23 */ /* 0x100fe20000010844 */
[----:B------:R-:W-:Y:S05]  /*8780*/  F2FP.PACK_AB R75, R251, R252 ;  /* 0x000000fcfb4b723e */ /* 0x000fea00000000ff */
[----:B------:R1:W-:Y:S02]  /*8790*/  MUFU.EX2 R244, R56 ;  /* 0x0000003800f47308 */ /* 0x0003e40000000800 */
[C---:B------:R-:W-:Y:S07]  /*87a0*/  HMMA.16816.F32 R4, R72.reuse, R12, R4 ;  /* 0x0000000c4804723c */ /* 0x040fee0000001804 */
[C---:B------:R-:W-:Y:S01]  /*87b0*/  FMUL.FTZ R12, R2.reuse, R80 ;  /* 0x00000050020c7220 */ /* 0x040fe20000410000 */
[C---:B------:R-:W-:Y:S04]  /*87c0*/  HMMA.16816.F32 R8, R72.reuse, R14, R8 ;  /* 0x0000000e4808723c */ /* 0x040fe80000001808 */
[----:B------:R-:W-:Y:S03]  /*87d0*/  FMUL.FTZ R13, R2, R81 ;  /* 0x00000051020d7220 */ /* 0x000fe60000410000 */
[C---:B------:R-:W-:Y:S02]  /*87e0*/  FMUL.FTZ R14, R0.reuse, R82 ;  /* 0x00000052000e7220 */ /* 0x040fe40000410000 */
[----:B------:R-:W-:Y:S02]  /*87f0*/  FMUL.FTZ R15, R0, R83 ;  /* 0x00000053000f7220 */ /* 0x000fe40000410000 */
[----:B------:R-:W4:Y:S01]  /*8800*/  LDSM.16.MT88.4 R80, [R201+0x3800] ;  /* 0x00380000c950783b */ /* 0x000f220000004200 */
[C---:B-1----:R-:W-:Y:S04]  /*8810*/  FMUL.FTZ R56, R2.reuse, R124 ;  /* 0x0000007c02387220 */ /* 0x042fe80000410000 */
[C---:B------:R-:W-:Y:S07]  /*8820*/  HMMA.16816.F32 R12, R72.reuse, R20, R12 ;  /* 0x00000014480c723c */ /* 0x040fee000000180c */
[C---:B------:R-:W-:Y:S01]  /*8830*/  FMUL.FTZ R20, R2.reuse, R88 ;  /* 0x0000005802147220 */ /* 0x040fe20000410000 */
[C---:B------:R-:W-:Y:S04]  /*8840*/  HMMA.16816.F32 R16, R72.reuse, R22, R16 ;  /* 0x000000164810723c */ /* 0x040fe80000001810 */
[----:B------:R-:W-:Y:S03]  /*8850*/  FMUL.FTZ R21, R2, R89 ;  /* 0x0000005902157220 */ /* 0x000fe60000410000 */
[C---:B------:R-:W-:Y:S02]  /*8860*/  FMUL.FTZ R22, R0.reuse, R90 ;  /* 0x0000005a00167220 */ /* 0x040fe40000410000 */
[----:B------:R-:W-:Y:S02]  /*8870*/  FMUL.FTZ R23, R0, R91 ;  /* 0x0000005b00177220 */ /* 0x000fe40000410000 */
[----:B------:R-:W1:Y:S05]  /*8880*/  LDSM.16.MT88.4 R88, [R200+0x800] ;  /* 0x00080000c858783b */ /* 0x000e6a0000004200 */
[C---:B------:R-:W-:Y:S07]  /*8890*/  HMMA.16816.F32 R20, R72.reuse, R28, R20 ;  /* 0x0000001c4814723c */ /* 0x040fee0000001814 */
[C---:B------:R-:W-:Y:S01]  /*88a0*/  FMUL.FTZ R28, R2.reuse, R96 ;  /* 0x00000060021c7220 */ /* 0x040fe20000410000 */
[C---:B------:R-:W-:Y:S04]  /*88b0*/  HMMA.16816.F32 R24, R72.reuse, R30, R24 ;  /* 0x0000001e4818723c */ /* 0x040fe80000001818 */
[----:B------:R-:W-:Y:S03]  /*88c0*/  FMUL.FTZ R29, R2, R97 ;  /* 0x00000061021d7220 */ /* 0x000fe60000410000 */
[C---:B------:R-:W-:Y:S02]  /*88d0*/  FMUL.FTZ R30, R0.reuse, R98 ;  /* 0x00000062001e7220 */ /* 0x040fe40000410000 */
[----:B------:R-:W-:Y:S02]  /*88e0*/  FMUL.FTZ R31, R0, R99 ;  /* 0x00000063001f7220 */ /* 0x000fe40000410000 */
[----:B------:R-:W-:Y:S05]  /*88f0*/  LDSM.16.MT88.4 R96, [R199+0x4800] ;  /* 0x00480000c760783b */ /* 0x000fea0000004200 */
[C---:B------:R-:W-:Y:S07]  /*8900*/  HMMA.16816.F32 R28, R72.reuse, R36, R28 ;  /* 0x00000024481c723c */ /* 0x040fee000000181c */
[--C-:B------:R-:W-:Y:S01]  /*8910*/  FFMA.FTZ R36, R139, c[0x0][0x2d0], -R147.reuse ;  /* 0x0000b4008b247a23 */ /* 0x100fe20000010893 */
[C---:B------:R-:W-:Y:S03]  /*8920*/  HMMA.16816.F32 R32, R72.reuse, R38, R32 ;  /* 0x000000264820723c */ /* 0x040fe60000001820 */
[----:B------:R1:W-:Y:S01]  /*8930*/  MUFU.EX2 R249, R36 ;  /* 0x0000002400f97308 */ /* 0x0003e20000000800 */
[----:B------:R-:W-:Y:S03]  /*8940*/  FMUL.FTZ R37, R2, R105 ;  /* 0x0000006902257220 */ /* 0x000fe60000410000 */
[C---:B------:R-:W-:Y:S02]  /*8950*/  FMUL.FTZ R38, R0.reuse, R106 ;  /* 0x0000006a00267220 */ /* 0x040fe40000410000 */
[----:B------:R-:W-:Y:S03]  /*8960*/  FMUL.FTZ R39, R0, R107 ;  /* 0x0000006b00277220 */ /* 0x000fe60000410000 */
[----:B-1----:R-:W-:Y:S02]  /*8970*/  FMUL.FTZ R36, R2, R104 ;  /* 0x0000006802247220 */ /* 0x002fe40000410000 */
[----:B------:R-:W-:Y:S05]  /*8980*/  LDSM.16.MT88.4 R104, [R199+0x3000] ;  /* 0x00300000c768783b */ /* 0x000fea0000004200 */
[C---:B------:R-:W-:Y:S07]  /*8990*/  HMMA.16816.F32 R36, R72.reuse, R44, R36 ;  /* 0x0000002c4824723c */ /* 0x040fee0000001824 */
[----:B------:R-:W-:Y:S01]  /*89a0*/  FFMA.FTZ R44, R148, c[0x0][0x2d0], -R68 ;  /* 0x0000b400942c7a23 */ /* 0x000fe20000010844 */
[C---:B------:R-:W-:Y:S03]  /*89b0*/  HMMA.16816.F32 R40, R72.reuse, R46, R40 ;  /* 0x0000002e4828723c */ /* 0x040fe60000001828 */
[----:B------:R1:W1:Y:S01]  /*89c0*/  MUFU.EX2 R247, R44 ;  /* 0x0000002c00f77308 */ /* 0x0002620000000800 */
[----:B------:R-:W-:Y:S03]  /*89d0*/  FMUL.FTZ R45, R2, R113 ;  /* 0x00000071022d7220 */ /* 0x000fe60000410000 */
[C---:B------:R-:W-:Y:S02]  /*89e0*/  FMUL.FTZ R46, R0.reuse, R114 ;  /* 0x00000072002e7220 */ /* 0x040fe40000410000 */
[----:B------:R-:W-:Y:S03]  /*89f0*/  FMUL.FTZ R47, R0, R115 ;  /* 0x00000073002f7220 */ /* 0x000fe60000410000 */
[----:B-1----:R-:W-:Y:S07]  /*8a00*/  FMUL.FTZ R44, R2, R112 ;  /* 0x00000070022c7220 */ /* 0x002fee0000410000 */
[C---:B------:R-:W-:Y:S07]  /*8a10*/  HMMA.16816.F32 R44, R72.reuse, R52, R44 ;  /* 0x00000034482c723c */ /* 0x040fee000000182c */
[--C-:B------:R-:W-:Y:S01]  /*8a20*/  FFMA.FTZ R52, R150, c[0x0][0x2d0], -R147.reuse ;  /* 0x0000b40096347a23 */ /* 0x100fe20000010893 */
[C---:B------:R-:W-:Y:S03]  /*8a30*/  HMMA.16816.F32 R48, R72.reuse, R54, R48 ;  /* 0x000000364830723c */ /* 0x040fe60000001830 */
[----:B------:R1:W-:Y:S01]  /*8a40*/  MUFU.EX2 R245, R52 ;  /* 0x0000003400f57308 */ /* 0x0003e20000000800 */
[----:B------:R-:W-:Y:S03]  /*8a50*/  FMUL.FTZ R53, R2, R121 ;  /* 0x0000007902357220 */ /* 0x000fe60000410000 */
[C---:B------:R-:W-:Y:S02]  /*8a60*/  FMUL.FTZ R54, R0.reuse, R122 ;  /* 0x0000007a00367220 */ /* 0x040fe40000410000 */
[C---:B------:R-:W-:Y:S03]  /*8a70*/  FMUL.FTZ R55, R0.reuse, R123 ;  /* 0x0000007b00377220 */ /* 0x040fe60000410000 */
[----:B-----5:R-:W-:Y:S04]  /*8a80*/  FFMA.FTZ R0, R0, R125, R126 ;  /* 0x0000007d00007223 */ /* 0x020fe8000001007e */
[----:B------:R-:W-:Y:S02]  /*8a90*/  FADD.FTZ R0, R118, R0 ;  /* 0x0000000076007221 */ /* 0x000fe40000010000 */
[----:B-1----:R-:W-:Y:S02]  /*8aa0*/  FMUL.FTZ R52, R2, R120 ;  /* 0x0000007802347220 */ /* 0x002fe40000410000 */
[----:B------:R-:W-:Y:S04]  /*8ab0*/  FADD.FTZ R0, R252, R0 ;  /* 0x00000000fc007221 */ /* 0x000fe80000010000 */
[----:B------:R-:W-:Y:S01]  /*8ac0*/  FADD.FTZ R0, R251, R0 ;  /* 0x00000000fb007221 */ /* 0x000fe20000010000 */
[C---:B---3--:R-:W-:Y:S03]  /*8ad0*/  HMMA.16816.F32 R52, R72.reuse, R76, R52 ;  /* 0x0000004c4834723c */ /* 0x048fe60000001834 */
[----:B------:R-:W-:Y:S04]  /*8ae0*/  FADD.FTZ R0, R248, R0 ;  /* 0x00000000f8007221 */ /* 0x000fe80000010000 */
[----:B------:R-:W-:Y:S01]  /*8af0*/  FFMA.FTZ R76, R152, c[0x0][0x2d0], -R68 ;  /* 0x0000b400984c7a23 */ /* 0x000fe20000010844 */
[C---:B------:R-:W-:Y:S03]  /*8b00*/  HMMA.16816.F32 R56, R72.reuse, R78, R56 ;  /* 0x0000004e4838723c */ /* 0x040fe60000001838 */
[----:B------:R1:W3:Y:S01]  /*8b10*/  MUFU.EX2 R124, R76 ;  /* 0x0000004c007c7308 */ /* 0x0002e20000000800 */
[----:B------:R-:W-:Y:S04]  /*8b20*/  FADD.FTZ R0, R247, R0 ;  /* 0x00000000f7007221 */ /* 0x000fe80000010000 */
[C---:B----4-:R-:W-:Y:S04]  /*8b30*/  HMMA.16816.F32 R60, R72.reuse, R80, R60 ;  /* 0x00000050483c723c */ /* 0x050fe8000000183c */
[----:B------:R-:W-:Y:S04]  /*8b40*/  FADD.FTZ R0, R244, R0 ;  /* 0x00000000f4007221 */ /* 0x000fe80000010000 */
[----:B------:R-:W-:Y:S01]  /*8b50*/  HMMA.16816.F32 R64, R72, R82, R64 ;  /* 0x000000524840723c */ /* 0x000fe20000001840 */
[----:B------:R-:W-:Y:S06]  /*8b60*/  LDSM.16.MT88.4 R80, [R201+0x800] ;  /* 0x00080000c950783b */ /* 0x000fec0000004200 */
[----:B------:R-:W-:Y:S02]  /*8b70*/  F2FP.PACK_AB R72, R249, R250 ;  /* 0x000000faf948723e */ /* 0x000fe400000000ff */
[----:B------:R-:W-:Y:S01]  /*8b80*/  F2FP.PACK_AB R73, R247, R248 ;  /* 0x000000f8f749723e */ /* 0x000fe200000000ff */
[----:B-1----:R-:W1:Y:S02]  /*8b90*/  LDSM.16.MT88.4 R76, [R199+0x800] ;  /* 0x00080000c74c783b */ /* 0x002e640000004200 */
[C---:B---3--:R-:W-:Y:S01]  /*8ba0*/  F2FP.PACK_AB R75, R124.reuse, R244 ;  /* 0x000000f47c4b723e */ /* 0x048fe200000000ff */
[----:B------:R-:W-:Y:S01]  /*8bb0*/  FADD.FTZ R0, R124, R0 ;  /* 0x000000007c007221 */ /* 0x000fe20000010000 */
[----:B------:R-:W-:Y:S07]  /*8bc0*/  F2FP.PACK_AB R74, R245, R246 ;  /* 0x000000f6f54a723e */ /* 0x000fee00000000ff */
[C---:B------:R-:W-:Y:S08]  /*8bd0*/  HMMA.16816.F32 R4, R72.reuse, R84, R4 ;  /* 0x000000544804723c */ /* 0x040ff00000001804 */
[C---:B------:R-:W-:Y:S01]  /*8be0*/  HMMA.16816.F32 R8, R72.reuse, R86, R8 ;  /* 0x000000564808723c */ /* 0x040fe20000001808 */
[----:B------:R-:W3:Y:S07]  /*8bf0*/  LDSM.16.MT88.4 R84, [R198+0x4000] ;  /* 0x00400000c654783b */ /* 0x000eee0000004200 */
[C---:B------:R-:W-:Y:S07]  /*8c00*/  HMMA.16816.F32 R12, R72.reuse, R88, R12 ;  /* 0x00000058480c723c */ /* 0x040fee000000180c */
[--C-:B------:R-:W-:Y:S01]  /*8c10*/  FFMA.FTZ R88, R153, c[0x0][0x2d0], -R147.reuse ;  /* 0x0000b40099587a23 */ /* 0x100fe20000010893 */
[C---:B------:R-:W-:Y:S03]  /*8c20*/  HMMA.16816.F32 R16, R72.reuse, R90, R16 ;  /* 0x0000005a4810723c */ /* 0x040fe60000001810 */
[----:B------:R4:W-:Y:S05]  /*8c30*/  MUFU.EX2 R243, R88 ;  /* 0x0000005800f37308 */ /* 0x0009ea0000000800 */
[C---:B-1----:R-:W-:Y:S07]  /*8c40*/  HMMA.16816.F32 R20, R72.reuse, R76, R20 ;  /* 0x0000004c4814723c */ /* 0x042fee0000001814 */
[--C-:B------:R-:W-:Y:S01]  /*8c50*/  FFMA.FTZ R76, R154, c[0x0][0x2d0], -R147.reuse ;  /* 0x0000b4009a4c7a23 */ /* 0x100fe20000010893 */
[C---:B------:R-:W-:Y:S03]  /*8c60*/  HMMA.16816.F32 R24, R72.reuse, R78, R24 ;  /* 0x0000004e4818723c */ /* 0x040fe60000001818 */
[----:B------:R1:W-:Y:S05]  /*8c70*/  MUFU.EX2 R242, R76 ;  /* 0x0000004c00f27308 */ /* 0x0003ea0000000800 */
[C---:B------:R-:W-:Y:S01]  /*8c80*/  HMMA.16816.F32 R28, R72.reuse, R80, R28 ;  /* 0x00000050481c723c */ /* 0x040fe2000000181c */
[----:B----4-:R-:W4:Y:S06]  /*8c90*/  LDSM.16.MT88.4 R88, [R200+0x4000] ;  /* 0x00400000c858783b */ /* 0x010f2c0000004200 */
[--C-:B------:R-:W-:Y:S01]  /*8ca0*/  FFMA.FTZ R80, R156, c[0x0][0x2d0], -R68.reuse ;  /* 0x0000b4009c507a23 */ /* 0x100fe20000010844 */
[C---:B------:R-:W-:Y:S03]  /*8cb0*/  HMMA.16816.F32 R32, R72.reuse, R82, R32 ;  /* 0x000000524820723c */ /* 0x040fe60000001820 */
[----:B------:R5:W-:Y:S05]  /*8cc0*/  MUFU.EX2 R240, R80 ;  /* 0x0000005000f07308 */ /* 0x000bea0000000800 */
[C---:B---3--:R-:W-:Y:S04]  /*8cd0*/  HMMA.16816.F32 R36, R72.reuse, R84, R36 ;  /* 0x000000544824723c */ /* 0x048fe80000001824 */
[--C-:B-1----:R-:W-:Y:S03]  /*8ce0*/  FFMA.FTZ R76, R155, c[0x0][0x2d0], -R68.reuse ;  /* 0x0000b4009b4c7a23 */ /* 0x102fe60000010844 */
[--C-:B------:R-:W-:Y:S01]  /*8cf0*/  FFMA.FTZ R84, R157, c[0x0][0x2d0], -R147.reuse ;  /* 0x0000b4009d547a23 */ /* 0x100fe20000010893 */
[C---:B------:R-:W-:Y:S01]  /*8d00*/  HMMA.16816.F32 R40, R72.reuse, R86, R40 ;  /* 0x000000564828723c */ /* 0x040fe20000001828 */
[----:B------:R1:W3:Y:S10]  /*8d10*/  MUFU.EX2 R241, R76 ;  /* 0x0000004c00f17308 */ /* 0x0002f40000000800 */
[----:B------:R2:W-:Y:S01]  /*8d20*/  MUFU.EX2 R238, R84 ;  /* 0x0000005400ee7308 */ /* 0x0005e20000000800 */
[----:B-----5:R-:W-:Y:S01]  /*8d30*/  LDSM.16.MT88.4 R80, [R201+0x4000] ;  /* 0x00400000c950783b */ /* 0x020fe20000004200 */
[C---:B----4-:R-:W-:Y:S07]  /*8d40*/  HMMA.16816.F32 R44, R72.reuse, R88, R44 ;  /* 0x00000058482c723c */ /* 0x050fee000000182c */
[----:B-1----:R-:W1:Y:S01]  /*8d50*/  LDSM.16.MT88.4 R76, [R199+0x4000] ;  /* 0x00400000c74c783b */ /* 0x002e620000004200 */
[----:B------:R-:W-:Y:S01]  /*8d60*/  FFMA.FTZ R88, R160, c[0x0][0x2d0], -R68 ;  /* 0x0000b400a0587a23 */ /* 0x000fe20000010844 */
[C---:B------:R-:W-:Y:S03]  /*8d70*/  HMMA.16816.F32 R48, R72.reuse, R90, R48 ;  /* 0x0000005a4830723c */ /* 0x040fe60000001830 */
[----:B------:R4:W-:Y:S01]  /*8d80*/  MUFU.EX2 R234, R88 ;  /* 0x0000005800ea7308 */ /* 0x0009e20000000800 */
[----:B---3--:R-:W-:Y:S02]  /*8d90*/  FADD.FTZ R0, R241, R0 ;  /* 0x00000000f1007221 */ /* 0x008fe40000010000 */
[----:B--2---:R-:W-:Y:S02]  /*8da0*/  FFMA.FTZ R84, R158, c[0x0][0x2d0], -R68 ;  /* 0x0000b4009e547a23 */ /* 0x004fe40000010844 */
[----:B------:R-:W-:Y:S05]  /*8db0*/  FADD.FTZ R0, R240, R0 ;  /* 0x00000000f0007221 */ /* 0x000fea0000010000 */
[----:B------:R2:W3:Y:S01]  /*8dc0*/  MUFU.EX2 R235, R84 ;  /* 0x0000005400eb7308 */ /* 0x0004e20000000800 */
[----:B----4-:R-:W-:Y:S08]  /*8dd0*/  LDSM.16.MT88.4 R88, [R200+0x1000] ;  /* 0x00100000c858783b */ /* 0x010ff00000004200 */
[----:B--2---:R-:W2:Y:S01]  /*8de0*/  LDSM.16.MT88.4 R84, [R198+0x1000] ;  /* 0x00100000c654783b */ /* 0x004ea20000004200 */
[C---:B-1----:R-:W-:Y:S03]  /*8df0*/  HMMA.16816.F32 R52, R72.reuse, R76, R52 ;  /* 0x0000004c4834723c */ /* 0x042fe60000001834 */
[----:B---3--:R-:W-:Y:S04]  /*8e00*/  FADD.FTZ R0, R235, R0 ;  /* 0x00000000eb007221 */ /* 0x008fe80000010000 */
[--C-:B------:R-:W-:Y:S01]  /*8e10*/  FFMA.FTZ R76, R161, c[0x0][0x2d0], -R147.reuse ;  /* 0x0000b400a14c7a23 */ /* 0x100fe20000010893 */
[C---:B------:R-:W-:Y:S01]  /*8e20*/  HMMA.16816.F32 R56, R72.reuse, R78, R56 ;  /* 0x0000004e4838723c */ /* 0x040fe20000001838 */
[----:B------:R1:W-:Y:S03]  /*8e30*/  MUFU.EX2 R161, R100 ;  /* 0x0000006400a17308 */ /* 0x0003e60000000800 */
[----:B------:R-:W-:Y:S04]  /*8e40*/  FADD.FTZ R0, R234, R0 ;  /* 0x00000000ea007221 */ /* 0x000fe80000010000 */
[C---:B------:R-:W-:Y:S03]  /*8e50*/  HMMA.16816.F32 R60, R72.reuse, R80, R60 ;  /* 0x00000050483c723c */ /* 0x040fe6000000183c */
[----:B------:R3:W-:Y:S04]  /*8e60*/  MUFU.EX2 R115, R76 ;  /* 0x0000004c00737308 */ /* 0x0007e80000000800 */
[----:B------:R-:W-:Y:S01]  /*8e70*/  FFMA.FTZ R80, R162, c[0x0][0x2d0], -R147 ;  /* 0x0000b400a2507a23 */ /* 0x000fe20000010893 */
[----:B------:R-:W-:Y:S05]  /*8e80*/  HMMA.16816.F32 R64, R72, R82, R64 ;  /* 0x000000524840723c */ /* 0x000fea0000001840 */
[----:B------:R4:W-:Y:S02]  /*8e90*/  MUFU.EX2 R114, R80 ;  /* 0x0000005000727308 */ /* 0x0009e40000000800 */
[----:B------:R-:W-:Y:S02]  /*8ea0*/  F2FP.PACK_AB R72, R242, R243 ;  /* 0x000000f3f248723e */ /* 0x000fe400000000ff */
[----:B------:R-:W-:Y:S01]  /*8eb0*/  F2FP.PACK_AB R73, R240, R241 ;  /* 0x000000f1f049723e */ /* 0x000fe200000000ff */
[----:B-1----:R-:W-:Y:S02]  /*8ec0*/  LDSM.16.MT88.4 R100, [R200+0x2000] ;  /* 0x00200000c864783b */ /* 0x002fe40000004200 */
[----:B------:R-:W-:Y:S02]  /*8ed0*/  F2FP.PACK_AB R74, R238, R239 ;  /* 0x000000efee4a723e */ /* 0x000fe400000000ff */
[----:B------:R-:W-:Y:S04]  /*8ee0*/  F2FP.PACK_AB R75, R234, R235 ;  /* 0x000000ebea4b723e */ /* 0x000fe800000000ff */
[----:B---3--:R-:W1:Y:S03]  /*8ef0*/  LDSM.16.MT88.4 R76, [R199+0x1000] ;  /* 0x00100000c74c783b */ /* 0x008e660000004200 */
[C---:B--2---:R-:W-:Y:S07]  /*8f00*/  HMMA.16816.F32 R4, R72.reuse, R84, R4 ;  /* 0x000000544804723c */ /* 0x044fee0000001804 */
[----:B------:R-:W-:Y:S01]  /*8f10*/  FFMA.FTZ R84, R163, c[0x0][0x2d0], -R68 ;  /* 0x0000b400a3547a23 */ /* 0x000fe20000010844 */
[C---:B------:R-:W-:Y:S01]  /*8f20*/  HMMA.16816.F32 R8, R72.reuse, R86, R8 ;  /* 0x000000564808723c */ /* 0x040fe20000001808 */
[----:B----4-:R-:W2:Y:S02]  /*8f30*/  LDSM.16.MT88.4 R80, [R201+0x1000] ;  /* 0x00100000c950783b */ /* 0x010ea40000004200 */
[----:B------:R3:W4:Y:S01]  /*8f40*/  MUFU.EX2 R113, R84 ;  /* 0x0000005400717308 */ /* 0x0007220000000800 */
[----:B------:R-:W-:Y:S04]  /*8f50*/  MOV R163, R144 ;  /* 0x0000009000a37202 */ /* 0x000fe80000000f00 */
[C---:B------:R-:W-:Y:S04]  /*8f60*/  HMMA.16816.F32 R12, R72.reuse, R88, R12 ;  /* 0x00000058480c723c */ /* 0x040fe8000000180c */
[----:B------:R-:W-:Y:S02]  /*8f70*/  FFMA.FTZ R2, R2, R127, R163 ;  /* 0x0000007f02027223 */ /* 0x000fe400000100a3 */
[----:B------:R-:W-:Y:S01]  /*8f80*/  LDSM.16.MT88.4 R124, [R199+0x6800] ;  /* 0x00680000c77c783b */ /* 0x000fe20000004200 */
[--C-:B------:R-:W-:Y:S01]  /*8f90*/  FFMA.FTZ R88, R169, c[0x0][0x2d0], -R147.reuse ;  /* 0x0000b400a9587a23 */ /* 0x100fe20000010893 */
[C---:B------:R-:W-:Y:S03]  /*8fa0*/  HMMA.16816.F32 R16, R72.reuse, R90, R16 ;  /* 0x0000005a4810723c */ /* 0x040fe60000001810 */
[----:B------:R5:W-:Y:S01]  /*8fb0*/  MUFU.EX2 R162, R88 ;  /* 0x0000005800a27308 */ /* 0x000be20000000800 */
[----:B------:R-:W-:Y:S04]  /*8fc0*/  FADD.FTZ R2, R119, R2 ;  /* 0x0000000277027221 */ /* 0x000fe80000010000 */
[----:B------:R-:W-:Y:S04]  /*8fd0*/  FADD.FTZ R2, R117, R2 ;  /* 0x0000000275027221 */ /* 0x000fe80000010000 */
[----:B---3--:R-:W-:Y:S01]  /*8fe0*/  FFMA.FTZ R84, R168, c[0x0][0x2d0], -R68 ;  /* 0x0000b400a8547a23 */ /* 0x008fe20000010844 */
[C---:B-1----:R-:W-:Y:S03]  /*8ff0*/  HMMA.16816.F32 R20, R72.reuse, R76, R20 ;  /* 0x0000004c4814723c */ /* 0x042fe60000001814 */
[----:B------:R1:W3:Y:S01]  /*9000*/  MUFU.EX2 R112, R84 ;  /* 0x0000005400707308 */ /* 0x0002e20000000800 */
[----:B------:R-:W-:Y:S02]  /*9010*/  FADD.FTZ R2, R116, R2 ;  /* 0x0000000274027221 */ /* 0x000fe40000010000 */
[----:B------:R-:W-:Y:S01]  /*9020*/  LDSM.16.MT88.4 R116, [R200+0x6800] ;  /* 0x00680000c874783b */ /* 0x000fe20000004200 */
[----:B----4-:R-:W-:Y:S01]  /*9030*/  FADD.FTZ R0, R113, R0 ;  /* 0x0000000071007221 */ /* 0x010fe20000010000 */
[C---:B------:R-:W-:Y:S04]  /*9040*/  HMMA.16816.F32 R24, R72.reuse, R78, R24 ;  /* 0x0000004e4818723c */ /* 0x040fe80000001818 */
[----:B------:R-:W-:Y:S02]  /*9050*/  FFMA.FTZ R76, R171, c[0x0][0x2d0], -R68 ;  /* 0x0000b400ab4c7a23 */ /* 0x000fe40000010844 */
[----:B-----5:R-:W-:Y:S01]  /*9060*/  LDSM.16.MT88.4 R88, [R201+0x4800] ;  /* 0x00480000c958783b */ /* 0x020fe20000004200 */
[----:B------:R-:W-:Y:S01]  /*9070*/  FADD.FTZ R2, R250, R2 ;  /* 0x00000002fa027221 */ /* 0x000fe20000010000 */
[C---:B--2---:R-:W-:Y:S01]  /*9080*/  HMMA.16816.F32 R28, R72.reuse, R80, R28 ;  /* 0x00000050481c723c */ /* 0x044fe2000000181c */
[----:B------:R2:W4:Y:S03]  /*9090*/  MUFU.EX2 R160, R76 ;  /* 0x0000004c00a07308 */ /* 0x0005260000000800 */
[----:B------:R-:W-:Y:S03]  /*90a0*/  FADD.FTZ R2, R249, R2 ;  /* 0x00000002f9027221 */ /* 0x000fe60000010000 */
[----:B------:R-:W-:Y:S01]  /*90b0*/  FFMA.FTZ R80, R176, c[0x0][0x2d0], -R68 ;  /* 0x0000b400b0507a23 */ /* 0x000fe20000010844 */
[C---:B------:R-:W-:Y:S01]  /*90c0*/  HMMA.16816.F32 R32, R72.reuse, R82, R32 ;  /* 0x000000524820723c */ /* 0x040fe20000001820 */
[----:B-1----:R-:W1:Y:S02]  /*90d0*/  LDSM.16.MT88.4 R84, [R198+0x4800] ;  /* 0x00480000c654783b */ /* 0x002e640000004200 */
[----:B------:R5:W5:Y:S01]  /*90e0*/  MUFU.EX2 R159, R80 ;  /* 0x00000050009f7308 */ /* 0x000b620000000800 */
[----:B---3--:R-:W-:Y:S02]  /*90f0*/  FADD.FTZ R0, R112, R0 ;  /* 0x0000000070007221 */ /* 0x008fe40000010000 */
[----:B------:R-:W-:Y:S06]  /*9100*/  FADD.FTZ R2, R246, R2 ;  /* 0x00000002f6027221 */ /* 0x000fec0000010000 */
[----:B------:R-:W-:Y:S04]  /*9110*/  FADD.FTZ R2, R245, R2 ;  /* 0x00000002f5027221 */ /* 0x000fe80000010000 */
[----:B------:R-:W-:Y:S01]  /*9120*/  FADD.FTZ R2, R243, R2 ;  /* 0x00000002f3027221 */ /* 0x000fe20000010000 */
[----:B--2---:R-:W2:Y:S01]  /*9130*/  LDSM.16.MT88.4 R76, [R198+0x1800] ;  /* 0x00180000c64c783b */ /* 0x004ea20000004200 */
[----:B----4-:R-:W-:Y:S02]  /*9140*/  FADD.FTZ R0, R160, R0 ;  /* 0x00000000a0007221 */ /* 0x010fe40000010000 */
[----:B------:R-:W-:Y:S04]  /*9150*/  FADD.FTZ R2, R242, R2 ;  /* 0x00000002f2027221 */ /* 0x000fe80000010000 */
[----:B------:R-:W-:Y:S01]  /*9160*/  FADD.FTZ R2, R239, R2 ;  /* 0x00000002ef027221 */ /* 0x000fe20000010000 */
[----:B-----5:R-:W3:Y:S01]  /*9170*/  LDSM.16.MT88.4 R80, [R200+0x1800] ;  /* 0x00180000c850783b */ /* 0x020ee20000004200 */
[----:B------:R-:W-:Y:S02]  /*9180*/  FADD.FTZ R0, R159, R0 ;  /* 0x000000009f007221 */ /* 0x000fe40000010000 */
[----:B------:R-:W-:Y:S04]  /*9190*/  FADD.FTZ R2, R238, R2 ;  /* 0x00000002ee027221 */ /* 0x000fe80000010000 */
[----:B------:R-:W-:Y:S04]  /*91a0*/  FADD.FTZ R2, R115, R2 ;  /* 0x0000000273027221 */ /* 0x000fe80000010000 */
[----:B------:R-:W-:Y:S01]  /*91b0*/  FADD.FTZ R2, R114, R2 ;  /* 0x0000000272027221 */ /* 0x000fe20000010000 */
[C---:B-1----:R-:W-:Y:S03]  /*91c0*/  HMMA.16816.F32 R36, R72.reuse, R84, R36 ;  /* 0x000000544824723c */ /* 0x042fe60000001824 */
[----:B------:R-:W-:Y:S04]  /*91d0*/  FADD.FTZ R2, R162, R2 ;  /* 0x00000002a2027221 */ /* 0x000fe80000010000 */
[----:B------:R-:W-:Y:S01]  /*91e0*/  FADD.FTZ R2, R161, R2 ;  /* 0x00000002a1027221 */ /* 0x000fe20000010000 */
[C---:B------:R-:W-:Y:S01]  /*91f0*/  HMMA.16816.F32 R40, R72.reuse, R86, R40 ;  /* 0x000000564828723c */ /* 0x040fe20000001828 */
[----:B------:R-:W1:Y:S07]  /*9200*/  LDSM.16.MT88.4 R84, [R199+0x1800] ;  /* 0x00180000c754783b */ /* 0x000e6e0000004200 */
[C---:B------:R-:W-:Y:S07]  /*9210*/  HMMA.16816.F32 R44, R72.reuse, R92, R44 ;  /* 0x0000005c482c723c */ /* 0x040fee000000182c */
[--C-:B------:R-:W-:Y:S01]  /*9220*/  FFMA.FTZ R92, R211, c[0x0][0x2d0], -R147.reuse ;  /* 0x0000b400d35c7a23 */ /* 0x100fe20000010893 */
[C---:B------:R-:W-:Y:S03]  /*9230*/  HMMA.16816.F32 R48, R72.reuse, R94, R48 ;  /* 0x0000005e4830723c */ /* 0x040fe60000001830 */
[----:B------:R4:W-:Y:S05]  /*9240*/  MUFU.EX2 R158, R92 ;  /* 0x0000005c009e7308 */ /* 0x0009ea0000000800 */
[C---:B------:R-:W-:Y:S08]  /*9250*/  HMMA.16816.F32 R52, R72.reuse, R96, R52 ;  /* 0x000000604834723c */ /* 0x040ff00000001834 */
[C---:B------:R-:W-:Y:S01]  /*9260*/  HMMA.16816.F32 R56, R72.reuse, R98, R56 ;  /* 0x000000624838723c */ /* 0x040fe20000001838 */
[----:B------:R-:W-:Y:S07]  /*9270*/  LDSM.16.MT88.4 R96, [R201+0x5000] ;  /* 0x00500000c960783b */ /* 0x000fee0000004200 */
[C---:B------:R-:W-:Y:S01]  /*9280*/  HMMA.16816.F32 R60, R72.reuse, R88, R60 ;  /* 0x00000058483c723c */ /* 0x040fe2000000183c */
[----:B----4-:R-:W-:Y:S06]  /*9290*/  LDSM.16.MT88.4 R92, [R199+0x5000] ;  /* 0x00500000c75c783b */ /* 0x010fec0000004200 */
[--C-:B------:R-:W-:Y:S01]  /*92a0*/  FFMA.FTZ R88, R177, c[0x0][0x2d0], -R147.reuse ;  /* 0x0000b400b1587a23 */ /* 0x100fe20000010893 */
[----:B------:R-:W-:Y:S03]  /*92b0*/  HMMA.16816.F32 R64, R72, R90, R64 ;  /* 0x0000005a4840723c */ /* 0x000fe60000001840 */
[----:B------:R4:W5:Y:S04]  /*92c0*/  MUFU.EX2 R123, R88 ;  /* 0x00000058007b7308 */ /* 0x0009680000000800 */
[----:B------:R-:W-:Y:S02]  /*92d0*/  F2FP.PACK_AB R72, R114, R115 ;  /* 0x000000737248723e */ /* 0x000fe400000000ff */
[----:B------:R-:W-:Y:S03]  /*92e0*/  F2FP.PACK_AB R73, R112, R113 ;  /* 0x000000717049723e */ /* 0x000fe600000000ff */
[----:B------:R-:W-:Y:S02]  /*92f0*/  F2FP.PACK_AB R74, R161, R162 ;  /* 0x000000a2a14a723e */ /* 0x000fe400000000ff */
[----:B------:R-:W-:Y:S07]  /*9300*/  F2FP.PACK_AB R75, R159, R160 ;  /* 0x000000a09f4b723e */ /* 0x000fee00000000ff */
[C---:B--2---:R-:W-:Y:S01]  /*9310*/  HMMA.16816.F32 R4, R72.reuse, R76, R4 ;  /* 0x0000004c4804723c */ /* 0x044fe20000001804 */
[----:B----4-:R-:W2:Y:S06]  /*9320*/  LDSM.16.MT88.4 R88, [R201+0x1800] ;  /* 0x00180000c958783b */ /* 0x010eac0000004200 */
[--C-:B------:R-:W-:Y:S01]  /*9330*/  FFMA.FTZ R76, R178, c[0x0][0x2d0], -R147.reuse ;  /* 0x0000b400b24c7a23 */ /* 0x100fe20000010893 */
[C---:B------:R-:W-:Y:S03]  /*9340*/  HMMA.16816.F32 R8, R72.reuse, R78, R8 ;  /* 0x0000004e4808723c */ /* 0x040fe60000001808 */
[----:B------:R4:W4:Y:S01]  /*9350*/  MUFU.EX2 R122, R76 ;  /* 0x0000004c007a7308 */ /* 0x0009220000000800 */
[----:B-----5:R-:W-:Y:S04]  /*9360*/  FADD.FTZ R2, R123, R2 ;  /* 0x000000027b027221 */ /* 0x020fe80000010000 */
[C---:B---3--:R-:W-:Y:S07]  /*9370*/  HMMA.16816.F32 R12, R72.reuse, R80, R12 ;  /* 0x00000050480c723c */ /* 0x048fee000000180c */
[--C-:B------:R-:W-:Y:S01]  /*9380*/  FFMA.FTZ R80, R210, c[0x0][0x2d0], -R68.reuse ;  /* 0x0000b400d2507a23 */ /* 0x100fe20000010844 */
[C---:B------:R-:W-:Y:S03]  /*9390*/  HMMA.16816.F32 R16, R72.reuse, R82, R16 ;  /* 0x000000524810723c */ /* 0x040fe60000001810 */
[----:B------:R3:W-:Y:S05]  /*93a0*/  MUFU.EX2 R120, R80 ;  /* 0x0000005000787308 */ /* 0x0007ea0000000800 */
[C---:B-1----:R-:W-:Y:S04]  /*93b0*/  HMMA.16816.F32 R20, R72.reuse, R84, R20 ;  /* 0x000000544814723c */ /* 0x042fe80000001814 */
[----:B----4-:R-:W-:Y:S02]  /*93c0*/  FFMA.FTZ R76, R179, c[0x0][0x2d0], -R68 ;  /* 0x0000b400b34c7a23 */ /* 0x010fe40000010844 */
[----:B------:R-:W-:Y:S02]  /*93d0*/  FADD.FTZ R2, R122, R2 ;  /* 0x000000027a027221 */ /* 0x000fe40000010000 */
[C---:B------:R-:W-:Y:S01]  /*93e0*/  HMMA.16816.F32 R24, R72.reuse, R86, R24 ;  /* 0x000000564818723c */ /* 0x040fe20000001818 */
[----:B------:R1:W4:Y:S03]  /*93f0*/  MUFU.EX2 R121, R76 ;  /* 0x0000004c00797308 */ /* 0x0003260000000800 */
[--C-:B------:R-:W-:Y:S02]  /*9400*/  FFMA.FTZ R84, R212, c[0x0][0x2d0], -R147.reuse ;  /* 0x0000b400d4547a23 */ /* 0x100fe40000010893 */
[----:B------:R-:W-:Y:S02]  /*9410*/  FADD.FTZ R2, R158, R2 ;  /* 0x000000029e027221 */ /* 0x000fe40000010000 */
[C---:B--2---:R-:W-:Y:S01]  /*9420*/  HMMA.16816.F32 R28, R72.reuse, R88, R28 ;  /* 0x00000058481c723c */ /* 0x044fe2000000181c */
[----:B---3--:R-:W-:Y:S02]  /*9430*/  LDSM.16.MT88.4 R80, [R200+0x5000] ;  /* 0x00500000c850783b */ /* 0x008fe40000004200 */
[----:B------:R2:W3:Y:S04]  /*9440*/  MUFU.EX2 R157, R84 ;  /* 0x00000054009d7308 */ /* 0x0004e80000000800 */
[----:B------:R-:W-:Y:S01]  /*9450*/  FFMA.FTZ R88, R214, c[0x0][0x2d0], -R68 ;  /* 0x0000b400d6587a23 */ /* 0x000fe20000010844 */
[C---:B------:R-:W-:Y:S05]  /*9460*/  HMMA.16816.F32 R32, R72.reuse, R90, R32 ;  /* 0x0000005a4820723c */ /* 0x040fea0000001820 */
[----:B------:R5:W-:Y:S01]  /*9470*/  MUFU.EX2 R155, R88 ;  /* 0x00000058009b7308 */ /* 0x000be20000000800 */
[----:B-1----:R-:W1:Y:S01]  /*9480*/  LDSM.16.MT88.4 R76, [R198+0x5000] ;  /* 0x00500000c64c783b */ /* 0x002e620000004200 */
[----:B----4-:R-:W-:Y:S05]  /*9490*/  FADD.FTZ R0, R121, R0 ;  /* 0x0000000079007221 */ /* 0x010fea0000010000 */
[----:B------:R-:W-:Y:S02]  /*94a0*/  FADD.FTZ R0, R120, R0 ;  /* 0x0000000078007221 */ /* 0x000fe40000010000 */
[----:B--2---:R-:W-:Y:S02]  /*94b0*/  FFMA.FTZ R84, R213, c[0x0][0x2d0], -R68 ;  /* 0x0000b400d5547a23 */ /* 0x004fe40000010844 */
[----:B---3--:R-:W-:Y:S02]  /*94c0*/  FADD.FTZ R2, R157, R2 ;  /* 0x000000029d027221 */ /* 0x008fe40000010000 */
[----:B------:R2:W3:Y:S01]  /*94d0*/  MUFU.EX2 R156, R84 ;  /* 0x00000054009c7308 */ /* 0x0004e20000000800 */
[----:B-----5:R-:W-:Y:S08]  /*94e0*/  LDSM.16.MT88.4 R88, [R199+0x2000] ;  /* 0x00200000c758783b */ /* 0x020ff00000004200 */
[----:B--2---:R-:W2:Y:S01]  /*94f0*/  LDSM.16.MT88.4 R84, [R198+0x2000] ;  /* 0x00200000c654783b */ /* 0x004ea20000004200 */
[C---:B-1----:R-:W-:Y:S03]  /*9500*/  HMMA.16816.F32 R36, R72.reuse, R76, R36 ;  /* 0x0000004c4824723c */ /* 0x042fe60000001824 */
[----:B---3--:R-:W-:Y:S04]  /*9510*/  FADD.FTZ R0, R156, R0 ;  /* 0x000000009c007221 */ /* 0x008fe80000010000 */
[----:B------:R-:W-:Y:S01]  /*9520*/  FADD.FTZ R0, R155, R0 ;  /* 0x000000009b007221 */ /* 0x000fe20000010000 */
[C---:B------:R-:W-:Y:S01]  /*9530*/  HMMA.16816.F32 R40, R72.reuse, R78, R40 ;  /* 0x0000004e4828723c */ /* 0x040fe20000001828 */
[----:B------:R-:W1:Y:S07]  /*9540*/  LDSM.16.MT88.4 R76, [R201+0x2000] ;  /* 0x00200000c94c783b */ /* 0x000e6e0000004200 */
[C---:B------:R-:W-:Y:S08]  /*9550*/  HMMA.16816.F32 R44, R72.reuse, R80, R44 ;  /* 0x00000050482c723c */ /* 0x040ff0000000182c */
[C---:B------:R-:W-:Y:S01]  /*9560*/  HMMA.16816.F32 R48, R72.reuse, R82, R48 ;  /* 0x000000524830723c */ /* 0x040fe20000001830 */
[----:B------:R-:W3:Y:S07]  /*9570*/  LDSM.16.MT88.4 R80, [R198+0x5800] ;  /* 0x00580000c650783b */ /* 0x000eee0000004200 */
[C---:B------:R-:W-:Y:S07]  /*9580*/  HMMA.16816.F32 R52, R72.reuse, R92, R52 ;  /* 0x0000005c4834723c */ /* 0x040fee0000001834 */
[--C-:B------:R-:W-:Y:S01]  /*9590*/  FFMA.FTZ R92, R219, c[0x0][0x2d0], -R147.reuse ;  /* 0x0000b400db5c7a23 */ /* 0x100fe20000010893 */
[C---:B------:R-:W-:Y:S03]  /*95a0*/  HMMA.16816.F32 R56, R72.reuse, R94, R56 ;  /* 0x0000005e4838723c */ /* 0x040fe60000001838 */
[----:B------:R4:W-:Y:S05]  /*95b0*/  MUFU.EX2 R150, R92 ;  /* 0x0000005c00967308 */ /* 0x0009ea0000000800 */
[C---:B------:R-:W-:Y:S08]  /*95c0*/  HMMA.16816.F32 R60, R72.reuse, R96, R60 ;  /* 0x00000060483c723c */ /* 0x040ff0000000183c */
[----:B------:R-:W-:Y:S01]  /*95d0*/  HMMA.16816.F32 R64, R72, R98, R64 ;  /* 0x000000624840723c */ /* 0x000fe20000001840 */
[----:B------:R-:W-:Y:S06]  /*95e0*/  LDSM.16.MT88.4 R96, [R199+0x6000] ;  /* 0x00600000c760783b */ /* 0x000fec0000004200 */
[----:B------:R-:W-:Y:S02]  /*95f0*/  F2FP.PACK_AB R72, R122, R123 ;  /* 0x0000007b7a48723e */ /* 0x000fe400000000ff */
[----:B------:R-:W-:Y:S01]  /*9600*/  F2FP.PACK_AB R73, R120, R121 ;  /* 0x000000797849723e */ /* 0x000fe200000000ff */
[----:B----4-:R-:W-:Y:S02]  /*9610*/  LDSM.16.MT88.4 R92, [R200+0x6000] ;  /* 0x00600000c85c783b */ /* 0x010fe40000004200 */
[----:B------:R-:W-:Y:S02]  /*9620*/  F2FP.PACK_AB R74, R157, R158 ;  /* 0x0000009e9d4a723e */ /* 0x000fe400000000ff */
[----:B------:R-:W-:Y:S07]  /*9630*/  F2FP.PACK_AB R75, R155, R156 ;  /* 0x0000009c9b4b723e */ /* 0x000fee00000000ff */
[C---:B--2---:R-:W-:Y:S07]  /*9640*/  HMMA.16816.F32 R4, R72.reuse, R84, R4 ;  /* 0x000000544804723c */ /* 0x044fee0000001804 */
[--C-:B------:R-:W-:Y:S01]  /*9650*/  FFMA.FTZ R84, R215, c[0x0][0x2d0], -R147.reuse ;  /* 0x0000b400d7547a23 */ /* 0x100fe20000010893 */
[C---:B------:R-:W-:Y:S03]  /*9660*/  HMMA.16816.F32 R8, R72.reuse, R86, R8 ;  /* 0x000000564808723c */ /* 0x040fe60000001808 */
[----:B------:R2:W4:Y:S05]  /*9670*/  MUFU.EX2 R154, R84 ;  /* 0x00000054009a7308 */ /* 0x00052a0000000800 */
[C---:B------:R-:W-:Y:S07]  /*9680*/  HMMA.16816.F32 R12, R72.reuse, R100, R12 ;  /* 0x00000064480c723c */ /* 0x040fee000000180c */
[--C-:B------:R-:W-:Y:S01]  /*9690*/  FFMA.FTZ R100, R228, c[0x0][0x2d0], -R147.reuse ;  /* 0x0000b400e4647a23 */ /* 0x100fe20000010893 */
[C---:B------:R-:W-:Y:S03]  /*96a0*/  HMMA.16816.F32 R16, R72.reuse, R102, R16 ;  /* 0x000000664810723c */ /* 0x040fe60000001810 */
[----:B------:R5:W-:Y:S05]  /*96b0*/  MUFU.EX2 R140, R100 ;  /* 0x00000064008c7308 */ /* 0x000bea0000000800 */
[C---:B------:R-:W-:Y:S01]  /*96c0*/  HMMA.16816.F32 R20, R72.reuse, R88, R20 ;  /* 0x000000584814723c */ /* 0x040fe20000001814 */
[----:B--2---:R-:W2:Y:S03]  /*96d0*/  LDSM.16.MT88.4 R84, [R200+0x5800] ;  /* 0x00580000c854783b */ /* 0x004ea60000004200 */
[----:B----4-:R-:W-:Y:S03]  /*96e0*/  FADD.FTZ R2, R154, R2 ;  /* 0x000000029a027221 */ /* 0x010fe60000010000 */
[--C-:B------:R-:W-:Y:S01]  /*96f0*/  FFMA.FTZ R88, R216, c[0x0][0x2d0], -R147.reuse ;  /* 0x0000b400d8587a23 */ /* 0x100fe20000010893 */
[C---:B------:R-:W-:Y:S03]  /*9700*/  HMMA.16816.F32 R24, R72.reuse, R90, R24 ;  /* 0x0000005a4818723c */ /* 0x040fe60000001818 */
[----:B------:R4:W4:Y:S05]  /*9710*/  MUFU.EX2 R153, R88 ;  /* 0x0000005800997308 */ /* 0x00092a0000000800 */
[C---:B-1----:R-:W-:Y:S01]  /*9720*/  HMMA.16816.F32 R28, R72.reuse, R76, R28 ;  /* 0x0000004c481c723c */ /* 0x042fe2000000181c */
[----:B-----5:R-:W-:Y:S06]  /*9730*/  LDSM.16.MT88.4 R100, [R200+0x3000] ;  /* 0x00300000c864783b */ /* 0x020fec0000004200 */
[--C-:B------:R-:W-:Y:S01]  /*9740*/  FFMA.FTZ R76, R218, c[0x0][0x2d0], -R68.reuse ;  /* 0x0000b400da4c7a23 */ /* 0x100fe20000010844 */
[C---:B------:R-:W-:Y:S03]  /*9750*/  HMMA.16816.F32 R32, R72.reuse, R78, R32 ;  /* 0x0000004e4820723c */ /* 0x040fe60000001820 */
[----:B------:R1:W-:Y:S05]  /*9760*/  MUFU.EX2 R151, R76 ;  /* 0x0000004c00977308 */ /* 0x0003ea0000000800 */
[C---:B---3--:R-:W-:Y:S04]  /*9770*/  HMMA.16816.F32 R36, R72.reuse, R80, R36 ;  /* 0x000000504824723c */ /* 0x048fe80000001824 */
[----:B----4-:R-:W-:Y:S02]  /*9780*/  FFMA.FTZ R88, R217, c[0x0][0x2d0], -R68 ;  /* 0x0000b400d9587a23 */ /* 0x010fe40000010844 */
[----:B------:R-:W-:Y:S02]  /*9790*/  FADD.FTZ R2, R153, R2 ;  /* 0x0000000299027221 */ /* 0x000fe40000010000 */
[C---:B------:R-:W-:Y:S01]  /*97a0*/  HMMA.16816.F32 R40, R72.reuse, R82, R40 ;  /* 0x000000524828723c */ /* 0x040fe20000001828 */
[----:B------:R3:W4:Y:S03]  /*97b0*/  MUFU.EX2 R152, R88 ;  /* 0x0000005800987308 */ /* 0x0007260000000800 */
[--C-:B------:R-:W-:Y:S02]  /*97c0*/  FFMA.FTZ R80, R220, c[0x0][0x2d0], -R147.reuse ;  /* 0x0000b400dc507a23 */ /* 0x100fe40000010893 */
[----:B------:R-:W-:Y:S02]  /*97d0*/  FADD.FTZ R2, R150, R2 ;  /* 0x0000000296027221 */ /* 0x000fe40000010000 */
[C---:B--2---:R-:W-:Y:S03]  /*97e0*/  HMMA.16816.F32 R44, R72.reuse, R84, R44 ;  /* 0x00000054482c723c */ /* 0x044fe6000000182c */
[----:B------:R2:W-:Y:S01]  /*97f0*/  MUFU.EX2 R149, R80 ;  /* 0x0000005000957308 */ /* 0x0005e20000000800 */
[----:B-1----:R-:W-:Y:S03]  /*9800*/  LDSM.16.MT88.4 R76, [R201+0x5800] ;  /* 0x00580000c94c783b */ /* 0x002fe60000004200 */
[----:B------:R-:W-:Y:S01]  /*9810*/  FFMA.FTZ R84, R222, c[0x0][0x2d0], -R68 ;  /* 0x0000b400de547a23 */ /* 0x000fe20000010844 */
[C---:B------:R-:W-:Y:S05]  /*9820*/  HMMA.16816.F32 R48, R72.reuse, R86, R48 ;  /* 0x000000564830723c */ /* 0x040fea0000001830 */
[----:B------:R1:W-:Y:S01]  /*9830*/  MUFU.EX2 R146, R84 ;  /* 0x0000005400927308 */ /* 0x0003e20000000800 */
[----:B---3--:R-:W3:Y:S01]  /*9840*/  LDSM.16.MT88.4 R88, [R199+0x5800] ;  /* 0x00580000c758783b */ /* 0x008ee20000004200 */
[----:B----4-:R-:W-:Y:S05]  /*9850*/  FADD.FTZ R0, R152, R0 ;  /* 0x0000000098007221 */ /* 0x010fea0000010000 */
[----:B------:R-:W-:Y:S02]  /*9860*/  FADD.FTZ R0, R151, R0 ;  /* 0x0000000097007221 */ /* 0x000fe40000010000 */
[----:B--2---:R-:W-:Y:S04]  /*9870*/  FFMA.FTZ R80, R221, c[0x0][0x2d0], -R68 ;  /* 0x0000b400dd507a23 */ /* 0x004fe80000010844 */
[----:B------:R2:W4:Y:S01]  /*9880*/  MUFU.EX2 R148, R80 ;  /* 0x0000005000947308 */ /* 0x0005220000000800 */
[----:B-1----:R-:W-:Y:S08]  /*9890*/  LDSM.16.MT88.4 R84, [R200+0x2800] ;  /* 0x00280000c854783b */ /* 0x002ff00000004200 */
[----:B--2---:R-:W1:Y:S01]  /*98a0*/  LDSM.16.MT88.4 R80, [R198+0x2800] ;  /* 0x00280000c650783b */ /* 0x004e620000004200 */
[----:B----4-:R-:W-:Y:S01]  /*98b0*/  FADD.FTZ R0, R148, R0 ;  /* 0x0000000094007221 */ /* 0x010fe20000010000 */
[C---:B---3--:R-:W-:Y:S08]  /*98c0*/  HMMA.16816.F32 R52, R72.reuse, R88, R52 ;  /* 0x000000584834723c */ /* 0x048ff00000001834 */
[C---:B------:R-:W-:Y:S01]  /*98d0*/  HMMA.16816.F32 R56, R72.reuse, R90, R56 ;  /* 0x0000005a4838723c */ /* 0x040fe20000001838 */
[----:B------:R-:W2:Y:S07]  /*98e0*/  LDSM.16.MT88.4 R88, [R199+0x2800] ;  /* 0x00280000c758783b */ /* 0x000eae0000004200 */
[C---:B------:R-:W-:Y:S07]  /*98f0*/  HMMA.16816.F32 R60, R72.reuse, R76, R60 ;  /* 0x0000004c483c723c */ /* 0x040fee000000183c */
[--C-:B------:R-:W-:Y:S01]  /*9900*/  FFMA.FTZ R76, R223, c[0x0][0x2d0], -R147.reuse ;  /* 0x0000b400df4c7a23 */ /* 0x100fe20000010893 */
[----:B------:R-:W-:Y:S03]  /*9910*/  HMMA.16816.F32 R64, R72, R78, R64 ;  /* 0x0000004e4840723c */ /* 0x000fe60000001840 */
[----:B------:R3:W-:Y:S04]  /*9920*/  MUFU.EX2 R145, R76 ;  /* 0x0000004c00917308 */ /* 0x0007e80000000800 */
[----:B------:R-:W-:Y:S02]  /*9930*/  F2FP.PACK_AB R72, R153, R154 ;  /* 0x0000009a9948723e */ /* 0x000fe400000000ff */
[----:B------:R-:W-:Y:S03]  /*9940*/  F2FP.PACK_AB R73, R151, R152 ;  /* 0x000000989749723e */ /* 0x000fe600000000ff */
[----:B------:R-:W-:Y:S02]  /*9950*/  F2FP.PACK_AB R74, R149, R150 ;  /* 0x00000096954a723e */ /* 0x000fe400000000ff */
[----:B------:R-:W-:Y:S07]  /*9960*/  F2FP.PACK_AB R75, R146, R148 ;  /* 0x00000094924b723e */ /* 0x000fee00000000ff */
[C---:B-1----:R-:W-:Y:S03]  /*9970*/  HMMA.16816.F32 R4, R72.reuse, R80, R4 ;  /* 0x000000504804723c */ /* 0x042fe60000001804 */
[--C-:B---3--:R-:W-:Y:S05]  /*9980*/  FFMA.FTZ R76, R224, c[0x0][0x2d0], -R147.reuse ;  /* 0x0000b400e04c7a23 */ /* 0x108fea0000010893 */
[C---:B------:R-:W-:Y:S01]  /*9990*/  HMMA.16816.F32 R8, R72.reuse, R82, R8 ;  /* 0x000000524808723c */ /* 0x040fe20000001808 */
[----:B------:R1:W3:Y:S03]  /*99a0*/  MUFU.EX2 R144, R76 ;  /* 0x0000004c00907308 */ /* 0x0002e60000000800 */
[--C-:B------:R-:W-:Y:S04]  /*99b0*/  FFMA.FTZ R80, R225, c[0x0][0x2d0], -R68.reuse ;  /* 0x0000b400e1507a23 */ /* 0x100fe80000010844 */
[C---:B------:R-:W-:Y:S03]  /*99c0*/  HMMA.16816.F32 R12, R72.reuse, R84, R12 ;  /* 0x00000054480c723c */ /* 0x040fe6000000180c */
[----:B------:R4:W-:Y:S04]  /*99d0*/  MUFU.EX2 R143, R80 ;  /* 0x00000050008f7308 */ /* 0x0009e80000000800 */
[----:B------:R-:W-:Y:S01]  /*99e0*/  FFMA.FTZ R84, R227, c[0x0][0x2d0], -R147 ;  /* 0x0000b400e3547a23 */ /* 0x000fe20000010893 */
[C---:B------:R-:W-:Y:S05]  /*99f0*/  HMMA.16816.F32 R16, R72.reuse, R86, R16 ;  /* 0x000000564810723c */ /* 0x040fea0000001810 */
[----:B------:R5:W5:Y:S03]  /*9a00*/  MUFU.EX2 R141, R84 ;  /* 0x00000054008d7308 */ /* 0x000b660000000800 */
[C---:B--2---:R-:W-:Y:S01]  /*9a10*/  HMMA.16816.F32 R20, R72.reuse, R88, R20 ;  /* 0x000000584814723c */ /* 0x044fe20000001814 */
[----:B-1----:R-:W1:Y:S03]  /*9a20*/  LDSM.16.MT88.4 R76, [R201+0x2800] ;  /* 0x00280000c94c783b */ /* 0x002e660000004200 */
[----:B---3--:R-:W-:Y:S04]  /*9a30*/  F2FP.PACK_AB R136, R144, R145 ;  /* 0x000000919088723e */ /* 0x008fe800000000ff */
[C---:B------:R-:W-:Y:S01]  /*9a40*/  HMMA.16816.F32 R24, R72.reuse, R90, R24 ;  /* 0x0000005a4818723c */ /* 0x040fe20000001818 */
[----:B------:R-:W-:Y:S03]  /*9a50*/  LDSM.16.MT88.4 R88, [R198+0x3000] ;  /* 0x00300000c658783b */ /* 0x000fe60000004200 */
[--C-:B----4-:R-:W-:Y:S02]  /*9a60*/  FFMA.FTZ R80, R226, c[0x0][0x2d0], -R68.reuse ;  /* 0x0000b400e2507a23 */ /* 0x110fe40000010844 */
[----:B------:R-:W-:Y:S02]  /*9a70*/  FFMA.FTZ R68, R71, c[0x0][0x2d0], -R68 ;  /* 0x0000b40047447a23 */ /* 0x000fe40000010844 */
[----:B------:R2:W3:Y:S01]  /*9a80*/  MUFU.EX2 R142, R80 ;  /* 0x00000050008e7308 */ /* 0x0004e20000000800 */
[----:B-----5:R-:W-:Y:S03]  /*9a90*/  LDSM.16.MT88.4 R84, [R201+0x6000] ;  /* 0x00600000c954783b */ /* 0x020fe60000004200 */
[----:B------:R-:W-:Y:S06]  /*9aa0*/  F2FP.PACK_AB R138, R140, R141 ;  /* 0x0000008d8c8a723e */ /* 0x000fec00000000ff */
[----:B------:R-:W4:Y:S01]  /*9ab0*/  MUFU.EX2 R68, R68 ;  /* 0x0000004400447308 */ /* 0x000f220000000800 */
[----:B--2---:R-:W2:Y:S01]  /*9ac0*/  LDSM.16.MT88.4 R80, [R198+0x6000] ;  /* 0x00600000c650783b */ /* 0x004ea20000004200 */
[----:B---3--:R-:W-:Y:S01]  /*9ad0*/  F2FP.PACK_AB R137, R142, R143 ;  /* 0x0000008f8e89723e */ /* 0x008fe200000000ff */
[C---:B-1----:R-:W-:Y:S08]  /*9ae0*/  HMMA.16816.F32 R28, R72.reuse, R76, R28 ;  /* 0x0000004c481c723c */ /* 0x042ff0000000181c */
[C---:B------:R-:W-:Y:S04]  /*9af0*/  HMMA.16816.F32 R32, R72.reuse, R78, R32 ;  /* 0x0000004e4820723c */ /* 0x040fe80000001820 */
[----:B----4-:R-:W-:Y:S04]  /*9b00*/  F2FP.PACK_AB R139, R68, R70 ;  /* 0x00000046448b723e */ /* 0x010fe800000000ff */
[C---:B--2---:R-:W-:Y:S08]  /*9b10*/  HMMA.16816.F32 R36, R72.reuse, R80, R36 ;  /* 0x000000504824723c */ /* 0x044ff00000001824 */
[C---:B------:R-:W-:Y:S08]  /*9b20*/  HMMA.16816.F32 R40, R72.reuse, R82, R40 ;  /* 0x000000524828723c */ /* 0x040ff00000001828 */
[C---:B------:R-:W-:Y:S08]  /*9b30*/  HMMA.16816.F32 R44, R72.reuse, R92, R44 ;  /* 0x0000005c482c723c */ /* 0x040ff0000000182c */
[C---:B------:R-:W-:Y:S08]  /*9b40*/  HMMA.16816.F32 R48, R72.reuse, R94, R48 ;  /* 0x0000005e4830723c */ /* 0x040ff00000001830 */
[C---:B------:R-:W-:Y:S08]  /*9b50*/  HMMA.16816.F32 R52, R72.reuse, R96, R52 ;  /* 0x000000604834723c */ /* 0x040ff00000001834 */
[C---:B------:R-:W-:Y:S08]  /*9b60*/  HMMA.16816.F32 R56, R72.reuse, R98, R56 ;  /* 0x000000624838723c */ /* 0x040ff00000001838 */
[C---:B------:R-:W-:Y:S08]  /*9b70*/  HMMA.16816.F32 R60, R72.reuse, R84, R60 ;  /* 0x00000054483c723c */ /* 0x040ff0000000183c */
[----:B------:R-:W-:Y:S08]  /*9b80*/  HMMA.16816.F32 R64, R72, R86, R64 ;  /* 0x000000564840723c */ /* 0x000ff00000001840 */
[C---:B------:R-:W-:Y:S01]  /*9b90*/  HMMA.16816.F32 R72, R136.reuse, R88, R4 ;  /* 0x000000588848723c */ /* 0x040fe20000001804 */
[----:B------:R-:W1:Y:S07]  /*9ba0*/  LDSM.16.MT88.4 R4, [R198+0x6800] ;  /* 0x00680000c604783b */ /* 0x000e6e0000004200 */
[C---:B------:R-:W-:Y:S08]  /*9bb0*/  HMMA.16816.F32 R76, R136.reuse, R90, R8 ;  /* 0x0000005a884c723c */ /* 0x040ff00000001808 */
[C---:B------:R-:W-:Y:S08]  /*9bc0*/  HMMA.16816.F32 R80, R136.reuse, R100, R12 ;  /* 0x000000648850723c */ /* 0x040ff0000000180c */
[C---:B------:R-:W-:Y:S08]  /*9bd0*/  HMMA.16816.F32 R84, R136.reuse, R102, R16 ;  /* 0x000000668854723c */ /* 0x040ff00000001810 */
[C---:B------:R-:W-:Y:S08]  /*9be0*/  HMMA.16816.F32 R88, R136.reuse, R104, R20 ;  /* 0x000000688858723c */ /* 0x040ff00000001814 */
[C---:B------:R-:W-:Y:S08]  /*9bf0*/  HMMA.16816.F32 R92, R136.reuse, R106, R24 ;  /* 0x0000006a885c723c */ /* 0x040ff00000001818 */
[C---:B------:R-:W-:Y:S08]  /*9c00*/  HMMA.16816.F32 R96, R136.reuse, R108, R28 ;  /* 0x0000006c8860723c */ /* 0x040ff0000000181c */
[C---:B------:R-:W-:Y:S08]  /*9c10*/  HMMA.16816.F32 R100, R136.reuse, R110, R32 ;  /* 0x0000006e8864723c */ /* 0x040ff00000001820 */
[C---:B-1----:R-:W-:Y:S08]  /*9c20*/  HMMA.16816.F32 R104, R136.reuse, R4, R36 ;  /* 0x000000048868723c */ /* 0x042ff00000001824 */
[C---:B------:R-:W-:Y:S01]  /*9c30*/  HMMA.16816.F32 R108, R136.reuse, R6, R40 ;  /* 0x00000006886c723c */ /* 0x040fe20000001828 */
[----:B------:R-:W1:Y:S07]  /*9c40*/  LDSM.16.MT88.4 R4, [R201+0x6800] ;  /* 0x00680000c904783b */ /* 0x000e6e0000004200 */
[C---:B------:R-:W-:Y:S08]  /*9c50*/  HMMA.16816.F32 R112, R136.reuse, R116, R44 ;  /* 0x000000748870723c */ /* 0x040ff0000000182c */
[C---:B------:R-:W-:Y:S08]  /*9c60*/  HMMA.16816.F32 R116, R136.reuse, R118, R48 ;  /* 0x000000768874723c */ /* 0x040ff00000001830 */
[C---:B------:R-:W-:Y:S08]  /*9c70*/  HMMA.16816.F32 R120, R136.reuse, R124, R52 ;  /* 0x0000007c8878723c */ /* 0x040ff00000001834 */
[C---:B------:R-:W-:Y:S08]  /*9c80*/  HMMA.16816.F32 R124, R136.reuse, R126, R56 ;  /* 0x0000007e887c723c */ /* 0x040ff00000001838 */
[C---:B-1----:R-:W-:Y:S07]  /*9c90*/  HMMA.16816.F32 R60, R136.reuse, R4, R60 ;  /* 0x00000004883c723c */ /* 0x042fee000000183c */
        /* <DEDUP_REMOVED lines=10> */
[----:B------:R-:W-:Y:S01]  /*9d40*/  FADD.FTZ R0, R68, R0 ;  /* 0x0000000044007221 */ /* 0x000fe20000010000 */
[----:B------:R-:W-:Y:S02]  /*9d50*/  MOV R68, R3 ;  /* 0x0000000300447202 */ /* 0x000fe40000000f00 */
[----:B------:R1:W-:Y:S04]  /*9d60*/  STL [R1], R2 ;  /* 0x0000000201007387 */ /* 0x0003e80000100800 */
[----:B------:R1:W-:Y:S01]  /*9d70*/  STL [R1+0x4], R0 ;  /* 0x0000040001007387 */ /* 0x0003e20000100800 */
[----:B------:R-:W-:-:S05]  /*9d80*/  @P0 BRA `(.L_x_144) ;  /* 0xffffc67000000947 */ /* 0x000fca000383ffff */
.L_x_141:
[----:B------:R-:W-:Y:S05]  /*9d90*/  BRA.DIV ~URZ, `(.L_x_145) ;  /* 0x000043127f007947 */ /* 0x000fea000b800000 */
[----:B-12---:R-:W2:Y:S04]  /*9da0*/  LDL.LU R2, [R1] ;  /* 0x0000000001027983 */ /* 0x006ea80000300800 */
[----:B------:R-:W3:Y:S04]  /*9db0*/  LDL.LU R5, [R1+0x4] ;  /* 0x0000040001057983 */ /* 0x000ee80000300800 */
[----:B--2---:R-:W1:Y:S04]  /*9dc0*/  SHFL.BFLY PT, R0, R2, 0x2, 0x1f ;  /* 0x0c401f0002007f89 */ /* 0x004e6800000e0000 */
[----:B---3--:R-:W2:Y:S01]  /*9dd0*/  SHFL.BFLY PT, R3, R5, 0x2, 0x1f ;  /* 0x0c401f0005037f89 */ /* 0x008ea200000e0000 */
[----:B-1----:R-:W-:-:S02]  /*9de0*/  FADD.FTZ R0, R0, R2 ;  /* 0x0000000200007221 */ /* 0x002fc40000010000 */
[----:B--2---:R-:W-:-:S03]  /*9df0*/  FADD.FTZ R3, R3, R5 ;  /* 0x0000000503037221 */ /* 0x004fc60000010000 */
[----:B------:R-:W1:Y:S04]  /*9e00*/  SHFL.BFLY PT, R2, R0, 0x1, 0x1f ;  /* 0x0c201f0000027f89 */ /* 0x000e6800000e0000 */
[----:B------:R2:W3:Y:S01]  /*9e10*/  SHFL.BFLY PT, R4, R3, 0x1, 0x1f ;  /* 0x0c201f0003047f89 */ /* 0x0004e200000e0000 */
[----:B-1----:R-:W-:-:S05]  /*9e20*/  FADD.FTZ R0, R0, R2 ;  /* 0x0000000200007221 */ /* 0x002fca0000010000 */
.L_x_208:
[----:B------:R-:W-:Y:S01]  /*9e30*/  FSETP.NE.FTZ.AND P1, PT, R0, RZ, PT ;  /* 0x000000ff0000720b */ /* 0x000fe20003f35000 */
[----:B--23--:R-:W-:Y:S01]  /*9e40*/  FADD.FTZ R3, R4, R3 ;  /* 0x0000000304037221 */ /* 0x00cfe20000010000 */
[----:B------:R-:W-:Y:S02]  /*9e50*/  MOV R2, RZ ;  /* 0x000000ff00027202 */ /* 0x000fe40000000f00 */
[----:B------:R-:W-:Y:S02]  /*9e60*/  MOV R21, 0xff800000 ;  /* 0xff80000000157802 */ /* 0x000fe40000000f00 */
[----:B------:R-:W-:-:S02]  /*9e70*/  FSETP.NE.FTZ.AND P0, PT, R3, RZ, PT ;  /* 0x000000ff0300720b */ /* 0x000fc40003f15000 */
        /* <DEDUP_REMOVED lines=80> */
.L_x_138:
[----:B--2---:R2:W5:Y:S04]  /*a380*/  LDL R6, [R1+0x28] ;  /* 0x0000280001067983 */ /* 0x0045680000100800 */
[----:B------:R-:W3:Y:S01]  /*a390*/  S2R R2, SR_TID.X ;  /* 0x0000000000027919 */ /* 0x000ee20000002100 */
[----:B------:R-:W-:Y:S01]  /*a3a0*/  BSSY B0, `(.L_x_146) ;  /* 0x0000011000007945 */ /* 0x000fe20003800000 */
[----:B---3--:R-:W-:-:S13]  /*a3b0*/  LOP3.LUT P0, RZ, R2, 0xff, RZ, 0xc0, !PT ;  /* 0x000000ff02ff7812 */ /* 0x008fda000780c0ff */
[----:B------:R-:W-:Y:S05]  /*a3c0*/  @P0 BRA `(.L_x_147) ;  /* 0x000000e000000947 */ /* 0x000fea0003800000 */
[----:B--2---:R-:W2:Y:S01]  /*a3d0*/  S2R R4, SR_LANEID ;  /* 0x0000000000047919 */ /* 0x004ea20000000000 */
[----:B------:R-:W-:Y:S01]  /*a3e0*/  VOTEU.ANY UR4, UPT, PT ;  /* 0x0000000000047886 */ /* 0x000fe200038e0100 */
[----:B-1----:R-:W-:Y:S01]  /*a3f0*/  IMAD.MOV.U32 R5, RZ, RZ, c[0x0][0x564] ;  /* 0x00015900ff057624 */ /* 0x002fe200078e00ff */
[----:B------:R-:W2:Y:S08]  /*a400*/  FLO.U32 R3, UR4 ;  /* 0x0000000400037d00 */ /* 0x000eb000080e0000 */
[----:B------:R-:W1:Y:S01]  /*a410*/  POPC R2, UR4 ;  /* 0x0000000400027d09 */ /* 0x000e620008000000 */
[----:B--2---:R-:W-:Y:S01]  /*a420*/  ISETP.EQ.U32.AND P0, PT, R3, R4, PT ;  /* 0x000000040300720c */ /* 0x004fe20003f02070 */
[----:B------:R-:W-:-:S12]  /*a430*/  IMAD.MOV.U32 R4, RZ, RZ, c[0x0][0x560] ;  /* 0x00015800ff047624 */ /* 0x000fd800078e00ff */
[----:B-1----:R1:W2:Y:S04]  /*a440*/  @P0 ATOMG.E.ADD.STRONG.GPU PT, R2, [R4.64], R2 ;  /* 0x00000002040209a8 */ /* 0x0022a800081ee1c6 */
[----:B-1----:R-:W1:Y:S04]  /*a450*/  S2R R4, SR_LTMASK ;  /* 0x0000000000047919 */ /* 0x002e680000003900 */
[----:B--2---:R1:W2:Y:S02]  /*a460*/  SHFL.IDX PT, R3, R2, R3, 0x1f ;  /* 0x00001f0302037589 */ /* 0x0042a400000e0000 */
[----:B-1----:R-:W-:-:S06]  /*a470*/  LOP3.LUT R2, R4, UR4, RZ, 0xc0, !PT ;  /* 0x0000000404027c12 */ /* 0x002fcc000f8ec0ff */
[----:B------:R-:W2:Y:S02]  /*a480*/  POPC R2, R2 ;  /* 0x0000000200027309 */ /* 0x000ea40000000000 */
[----:B--2--5:R-:W-:-:S05]  /*a490*/  IADD3 R6, R3, c[0x0][0xc], R2 ;  /* 0x0000030003067a10 */ /* 0x024fca0007ffe002 */
[----:B------:R1:W-:Y:S02]  /*a4a0*/  STL [R1+0x28], R6 ;  /* 0x0000280601007387 */ /* 0x0003e40000100800 */
.L_x_147:
[----:B--2---:R-:W-:Y:S05]  /*a4b0*/  BSYNC B0 ;  /* 0x0000000000007941 */ /* 0x004fea0003800000 */
.L_x_146:
[----:B-1----:R-:W2:Y:S04]  /*a4c0*/  LDL.64 R4, [R1+0x8] ;  /* 0x0000080001047983 */ /* 0x002ea80000100a00 */
[----:B------:R-:W3:Y:S04]  /*a4d0*/  LDL R2, [R1+0x10] ;  /* 0x0000100001027983 */ /* 0x000ee80000100800 */
[----:B------:R-:W4:Y:S01]  /*a4e0*/  LDL R8, [R1+0x20] ;  /* 0x0000200001087983 */ /* 0x000f220000100800 */
[----:B------:R-:W-:Y:S01]  /*a4f0*/  PRMT R0, R0, 0x9910, RZ ;  /* 0x0000991000007816 */ /* 0x000fe200000000ff */
[----:B------:R-:W-:Y:S01]  /*a500*/  BSSY B1, `(.L_x_148) ;  /* 0x00002b9000017945 */ /* 0x000fe20003800000 */
[----:B-----5:R-:W-:-:S02]  /*a510*/  IMAD.MOV.U32 R66, RZ, RZ, R6 ;  /* 0x000000ffff427224 */ /* 0x020fc400078e0006 */
[----:B------:R-:W-:Y:S02]  /*a520*/  ISETP.NE.AND P0, PT, R0, RZ, PT ;  /* 0x000000ff0000720c */ /* 0x000fe40003f05270 */
[----:B--2---:R-:W-:Y:S02]  /*a530*/  SHF.R.S32.HI R40, RZ, 0x1f, R4 ;  /* 0x0000001fff287819 */ /* 0x004fe40000011404 */
[----:B---3--:R-:W-:Y:S02]  /*a540*/  SHF.R.S32.HI R41, RZ, 0x1f, R2 ;  /* 0x0000001fff297819 */ /* 0x008fe40000011402 */
[----:B----4-:R-:W-:-:S07]  /*a550*/  SHF.R.S32.HI R7, RZ, 0x1f, R8 ;  /* 0x0000001fff077819 */ /* 0x010fce0000011408 */
[----:B------:R-:W-:Y:S05]  /*a560*/  @!P0 BRA `(.L_x_149) ;  /* 0x00001ee000008947 */ /* 0x000fea0003800000 */
[----:B------:R-:W2:Y:S04]  /*a570*/  LDL R14, [R1+0x58] ;  /* 0x00005800010e7983 */ /* 0x000ea80000100800 */
[----:B------:R-:W3:Y:S04]  /*a580*/  LDL R13, [R1+0x5c] ;  /* 0x00005c00010d7983 */ /* 0x000ee80000100800 */
[----:B------:R-:W4:Y:S04]  /*a590*/  LDL R9, [R1+0x64] ;  /* 0x0000640001097983 */ /* 0x000f280000100800 */
[----:B------:R-:W4:Y:S04]  /*a5a0*/  LDL R12, [R1+0x60] ;  /* 0x00006000010c7983 */ /* 0x000f280000100800 */
[----:B------:R-:W4:Y:S04]  /*a5b0*/  LDL R11, [R1+0x74] ;  /* 0x00007400010b7983 */ /* 0x000f280000100800 */
[----:B------:R-:W4:Y:S04]  /*a5c0*/  LDL R6, [R1+0x6c] ;  /* 0x00006c0001067983 */ /* 0x000f280000100800 */
[----:B------:R-:W4:Y:S04]  /*a5d0*/  LDL R5, [R1+0x70] ;  /* 0x0000700001057983 */ /* 0x000f280000100800 */
[----:B------:R-:W4:Y:S01]  /*a5e0*/  LDL R10, [R1+0x68] ;  /* 0x00006800010a7983 */ /* 0x000f220000100800 */
[----:B------:R-:W-:Y:S01]  /*a5f0*/  WARPSYNC 0xffffffff ;  /* 0xffffffff00007948 */ /* 0x000fe20003800000 */
[----:B------:R-:W-:-:S02]  /*a600*/  F2FP.PACK_AB R0, R129, R128 ;  /* 0x000000808100723e */ /* 0x000fc400000000ff */
[----:B------:R-:W-:Y:S01]  /*a610*/  BAR.SYNC.DEFER_BLOCKING 0x1, 0x100 ;  /* 0x0044000000007b1d */ /* 0x000fe20000010000 */
[----:B------:R-:W-:Y:S02]  /*a620*/  F2FP.PACK_AB R2, R101, R100 ;  /* 0x000000646502723e */ /* 0x000fe400000000ff */
[----:B------:R-:W-:Y:S02]  /*a630*/  F2FP.PACK_AB R3, R49, R48 ;  /* 0x000000303103723e */ /* 0x000fe400000000ff */
[----:B------:R-:W-:Y:S02]  /*a640*/  F2FP.PACK_AB R4, R71, R70 ;  /* 0x000000464704723e */ /* 0x000fe400000000ff */
[----:B------:R-:W-:-:S04]  /*a650*/  ISETP.NE.U32.AND P1, PT, RZ, c[0x0][0x500], PT ;  /* 0x00014000ff007a0c */ /* 0x000fc80003f25070 */
[----:B------:R-:W-:Y:S01]  /*a660*/  ISETP.NE.AND.EX P1, PT, RZ, c[0x0][0x504], PT, P1 ;  /* 0x00014100ff007a0c */ /* 0x000fe20003f25310 */
[----:B--2---:R1:W-:Y:S04]  /*a670*/  STS [R14], R0 ;  /* 0x000000000e007388 */ /* 0x0043e80000000800 */
[----:B------:R2:W-:Y:S04]  /*a680*/  STS [R14+0x400], R2 ;  /* 0x000400020e007388 */ /* 0x0005e80000000800 */
[----:B---3--:R3:W-:Y:S01]  /*a690*/  STS [R13], R3 ;  /* 0x000000030d007388 */ /* 0x0087e20000000800 */
[----:B-1----:R-:W-:-:S02]  /*a6a0*/  F2FP.PACK_AB R0, R79, R78 ;  /* 0x0000004e4f00723e */ /* 0x002fc400000000ff */
[----:B--2---:R-:W-:-:S03]  /*a6b0*/  F2FP.PACK_AB R2, R51, R50 ;  /* 0x000000323302723e */ /* 0x004fc600000000ff */
[----:B------:R1:W-:Y:S01]  /*a6c0*/  STS [R13+0x400], R0 ;  /* 0x000400000d007388 */ /* 0x0003e20000000800 */
[----:B---3--:R-:W-:-:S03]  /*a6d0*/  F2FP.PACK_AB R3, R65, R64 ;  /* 0x000000404103723e */ /* 0x008fc600000000ff */
[----:B----4-:R2:W-:Y:S04]  /*a6e0*/  STS [R9], R2 ;  /* 0x0000000209007388 */ /* 0x0105e80000000800 */
[----:B------:R3:W-:Y:S01]  /*a6f0*/  STS [R9+0x400], R3 ;  /* 0x0004000309007388 */ /* 0x0007e20000000800 */
[----:B-1----:R-:W-:Y:S02]  /*a700*/  F2FP.PACK_AB R0, R53, R52 ;  /* 0x000000343500723e */ /* 0x002fe400000000ff */
[----:B--2---:R-:W-:-:S03]  /*a710*/  F2FP.PACK_AB R2, R113, R112 ;  /* 0x000000707102723e */ /* 0x004fc600000000ff */
[----:B------:R1:W-:Y:S01]  /*a720*/  STS [R12], R0 ;  /* 0x000000000c007388 */ /* 0x0003e20000000800 */
[----:B---3--:R-:W-:-:S03]  /*a730*/  F2FP.PACK_AB R3, R55, R54 ;  /* 0x000000363703723e */ /* 0x008fc600000000ff */
[----:B------:R2:W-:Y:S04]  /*a740*/  STS [R12+0x400], R2 ;  /* 0x000400020c007388 */ /* 0x0005e80000000800 */
[----:B------:R3:W-:Y:S01]  /*a750*/  STS [R11], R3 ;  /* 0x000000030b007388 */ /* 0x0007e20000000800 */
[----:B-1----:R-:W-:Y:S02]  /*a760*/  F2FP.PACK_AB R0, R109, R108 ;  /* 0x0000006c6d00723e */ /* 0x002fe400000000ff */
[----:B--2---:R-:W-:-:S03]  /*a770*/  F2FP.PACK_AB R2, R57, R56 ;  /* 0x000000383902723e */ /* 0x004fc600000000ff */
[----:B------:R1:W-:Y:S01]  /*a780*/  STS [R11+0x400], R0 ;  /* 0x000400000b007388 */ /* 0x0003e20000000800 */
[----:B---3--:R-:W-:-:S03]  /*a790*/  F2FP.PACK_AB R3, R105, R104 ;  /* 0x000000686903723e */ /* 0x008fc600000000ff */
[----:B------:R2:W-:Y:S04]  /*a7a0*/  STS [R6], R2 ;  /* 0x0000000206007388 */ /* 0x0005e80000000800 */
        /* <DEDUP_REMOVED lines=11> */
[----:B------:R2:W-:Y:S04]  /*a860*/  STS [R14+0x4000], R3 ;  /* 0x004000030e007388 */ /* 0x0005e80000000800 */
[----:B------:R3:W-:Y:S04]  /*a870*/  STS [R14+0x4400], R4 ;  /* 0x004400040e007388 */ /* 0x0007e80000000800 */
[----:B------:R4:W-:Y:S01]  /*a880*/  STS [R13+0x4000], R2 ;  /* 0x004000020d007388 */ /* 0x0009e20000000800 */
[----:B-1----:R-:W-:Y:S02]  /*a890*/  F2FP.PACK_AB R0, R103, R102 ;  /* 0x000000666700723e */ /* 0x002fe400000000ff */
[----:B--2---:R-:W-:-:S03]  /*a8a0*/  F2FP.PACK_AB R3, R99, R98 ;  /* 0x000000626303723e */ /* 0x004fc600000000ff */
[----:B------:R1:W-:Y:S01]  /*a8b0*/  STS [R13+0x4400], R0 ;  /* 0x004400000d007388 */ /* 0x0003e20000000800 */
[----:B---3--:R-:W-:Y:S02]  /*a8c0*/  F2FP.PACK_AB R4, R77, R76 ;  /* 0x0000004c4d04723e */ /* 0x008fe400000000ff */
[----:B----4-:R-:W-:-:S03]  /*a8d0*/  F2FP.PACK_AB R2, R81, R80 ;  /* 0x000000505102723e */ /* 0x010fc600000000ff */
[----:B------:R-:W-:Y:S04]  /*a8e0*/  STS [R9+0x4000], R4 ;  /* 0x0040000409007388 */ /* 0x000fe80000000800 */
[----:B------:R2:W-:Y:S04]  /*a8f0*/  STS [R9+0x4400], R3 ;  /* 0x0044000309007388 */ /* 0x0005e80000000800 */
[----:B------:R3:W-:Y:S01]  /*a900*/  STS [R12+0x4000], R2 ;  /* 0x004000020c007388 */ /* 0x0007e20000000800 */
[----:B-1----:R-:W-:-:S05]  /*a910*/  F2FP.PACK_AB R0, R95, R94 ;  /* 0x0000005e5f00723e */ /* 0x002fca00000000ff */
[----:B------:R1:W-:Y:S01]  /*a920*/  STS [R12+0x4400], R0 ;  /* 0x004400000c007388 */ /* 0x0003e20000000800 */
[----:B--2---:R-:W-:Y:S01]  /*a930*/  F2FP.PACK_AB R3, R97, R96 ;  /* 0x000000606103723e */ /* 0x004fe200000000ff */
[----:B------:R-:W-:Y:S02]  /*a940*/  IMAD.MOV.U32 R4, RZ, RZ, 0x4 ;  /* 0x00000004ff047424 */ /* 0x000fe400078e00ff */
[----:B------:R-:W2:Y:S01]  /*a950*/  LDL.LU R9, [R1+0x50] ;  /* 0x0000500001097983 */ /* 0x000ea20000300800 */
[----:B------:R-:W-:Y:S01]  /*a960*/  ISETP.NE.U32.AND P2, PT, RZ, c[0x0][0x508], PT ;  /* 0x00014200ff007a0c */ /* 0x000fe20003f45070 */
[----:B------:R-:W-:Y:S01]  /*a970*/  IMAD.MOV.U32 R14, RZ, RZ, c[0x0][0x388] ;  /* 0x0000e200ff0e7624 */ /* 0x000fe200078e00ff */
[----:B---3--:R-:W-:Y:S01]  /*a980*/  F2FP.PACK_AB R2, R87, R86 ;  /* 0x000000565702723e */ /* 0x008fe200000000ff */
[----:B------:R3:W-:Y:S01]  /*a990*/  STS [R11+0x4000], R3 ;  /* 0x004000030b007388 */ /* 0x0007e20000000800 */
[----:B------:R-:W-:-:S03]  /*a9a0*/  ISETP.NE.AND.EX P2, PT, RZ, c[0x0][0x50c], PT, P2 ;  /* 0x00014300ff007a0c */ /* 0x000fc60003f45320 */
[----:B------:R4:W-:Y:S01]  /*a9b0*/  STS [R11+0x4400], R2 ;  /* 0x004400020b007388 */ /* 0x0009e20000000800 */
[----:B-1----:R-:W-:-:S05]  /*a9c0*/  F2FP.PACK_AB R0, R93, R92 ;  /* 0x0000005c5d00723e */ /* 0x002fca00000000ff */
[----:B------:R1:W-:Y:S01]  /*a9d0*/  STS [R6+0x4000], R0 ;  /* 0x0040000006007388 */ /* 0x0003e20000000800 */
[----:B---3--:R-:W-:Y:S02]  /*a9e0*/  F2FP.PACK_AB R3, R75, R74 ;  /* 0x0000004a4b03723e */ /* 0x008fe400000000ff */
[----:B----4-:R-:W-:-:S03]  /*a9f0*/  F2FP.PACK_AB R2, R85, R84 ;  /* 0x000000545502723e */ /* 0x010fc600000000ff */
[----:B------:R3:W-:Y:S04]  /*aa00*/  STS [R6+0x4400], R3 ;  /* 0x0044000306007388 */ /* 0x0007e80000000800 */
[----:B------:R4:W-:Y:S01]  /*aa10*/  STS [R5+0x4000], R2 ;  /* 0x0040000205007388 */ /* 0x0009e20000000800 */
[----:B-1----:R-:W-:-:S05]  /*aa20*/  F2FP.PACK_AB R0, R63, R62 ;  /* 0x0000003e3f00723e */ /* 0x002fca00000000ff */
[----:B------:R1:W-:Y:S01]  /*aa30*/  STS [R5+0x4400], R0 ;  /* 0x0044000005007388 */ /* 0x0003e20000000800 */
[----:B---3--:R-:W-:Y:S02]  /*aa40*/  F2FP.PACK_AB R3, R45, R44 ;  /* 0x0000002c2d03723e */ /* 0x008fe400000000ff */
[----:B------:R-:W-:Y:S02]  /*aa50*/  F2FP.PACK_AB R6, R47, R46 ;  /* 0x0000002e2f06723e */ /* 0x000fe400000000ff */
[----:B----4-:R-:W-:Y:S01]  /*aa60*/  @P2 LEA R2, P0, R8, c[0x0][0x508], 0x2 ;  /* 0x0001420008022a11 */ /* 0x010fe200078010ff */
[----:B------:R3:W-:Y:S04]  /*aa70*/  STS [R10+0x4000], R3 ;  /* 0x004000030a007388 */ /* 0x0007e80000000800 */
[----:B------:R4:W-:Y:S01]  /*aa80*/  STS [R10+0x4400], R6 ;  /* 0x004400060a007388 */ /* 0x0009e20000000800 */
[----:B-1----:R-:W-:-:S02]  /*aa90*/  IMAD.MOV.U32 R0, RZ, RZ, RZ ;  /* 0x000000ffff007224 */ /* 0x002fc400078e00ff */
[C---:B------:R-:W-:Y:S01]  /*aaa0*/  IMAD.WIDE R4, R8.reuse, R4, c[0x0][0x500] ;  /* 0x0001400008047625 */ /* 0x040fe200078e0204 */
[----:B------:R-:W-:Y:S01]  /*aab0*/  BAR.SYNC.DEFER_BLOCKING 0x1, 0x100 ;  /* 0x0044000000007b1d */ /* 0x000fe20000010000 */
[----:B---3--:R-:W-:-:S05]  /*aac0*/  @P2 LEA.HI.X R3, R8, c[0x0][0x50c], R7, 0x2, P0 ;  /* 0x0001430008032a11 */ /* 0x008fca00000f1407 */
[----:B------:R4:W5:Y:S04]  /*aad0*/  @P1 LDG.E R0, [R4.64] ;  /* 0x0000000604001981 */ /* 0x000968000c1e1900 */
[----:B------:R1:W5:Y:S01]  /*aae0*/  @P2 LDG.E R14, [R2.64] ;  /* 0x00000006020e2981 */ /* 0x000362000c1e1900 */
[----:B--2---:R-:W-:-:S04]  /*aaf0*/  ISETP.NE.AND P0, PT, R9, RZ, PT ;  /* 0x000000ff0900720c */ /* 0x004fc80003f05270 */
[----:B-1----:R-:W-:Y:S01]  /*ab00*/  SEL R3, R9, c[0x0][0x3d4], P0 ;  /* 0x0000f50009037a07 */ /* 0x002fe20000000000 */
[----:B------:R-:W-:Y:S05]  /*ab10*/  @P2 BRA `(.L_x_150) ;  /* 0x0000004000002947 */ /* 0x000fea0003800000 */
[----:B----4-:R-:W-:Y:S05]  /*ab20*/  @!P1 BRA `(.L_x_150) ;  /* 0x0000003000009947 */ /* 0x010fea0003800000 */
[----:B------:R1:W2:Y:S04]  /*ab30*/  LDG.E R2, [R4.64] ;  /* 0x0000000604027981 */ /* 0x0002a8000c1e1900 */
[----:B-1----:R-:W2:Y:S02]  /*ab40*/  LDG.E R4, [R4.64+0x4] ;  /* 0x0000040604047981 */ /* 0x002ea4000c1e1900 */
[----:B--2--5:R-:W-:Y:S02]  /*ab50*/  IADD3 R14, -R2, R4, RZ ;  /* 0x00000004020e7210 */ /* 0x024fe40007ffe1ff */
.L_x_150:
[----:B----4-:R-:W2:Y:S04]  /*ab60*/  LDL R6, [R1+0x80] ;  /* 0x0000800001067983 */ /* 0x010ea80000100800 */
[----:B------:R-:W2:Y:S04]  /*ab70*/  LDL R42, [R1+0x2c] ;  /* 0x00002c00012a7983 */ /* 0x000ea80000100800 */
[----:B------:R-:W3:Y:S04]  /*ab80*/  LDL R15, [R1+0x4c] ;  /* 0x00004c00010f7983 */ /* 0x000ee80000100800 */
[----:B------:R-:W4:Y:S04]  /*ab90*/  LDL R22, [R1+0x54] ;  /* 0x0000540001167983 */ /* 0x000f280000100800 */
[----:B------:R-:W4:Y:S01]  /*aba0*/  LDL R23, [R1+0x7c] ;  /* 0x00007c0001177983 */ /* 0x000f220000100800 */
[----:B------:R-:W-:Y:S01]  /*abb0*/  IMAD.MOV.U32 R9, RZ, RZ, 0x368 ;  /* 0x00000368ff097424 */ /* 0x000fe200078e00ff */
[----:B------:R-:W-:-:S04]  /*abc0*/  ISETP.GT.AND P3, PT, R3, 0x1, PT ;  /* 0x000000010300780c */ /* 0x000fc80003f64270 */
[----:B------:R-:W-:-:S04]  /*abd0*/  SEL R9, R9, 0x328, P3 ;  /* 0x0000032809097807 */ /* 0x000fc80001800000 */
[----:B------:R-:W1:Y:S08]  /*abe0*/  LDC.64 R4, c[0x0][R9+0x170] ;  /* 0x00005c0009047b82 */ /* 0x000e700000000a00 */
[----:B------:R2:W3:Y:S08]  /*abf0*/  LDC.64 R12, c[0x0][R9+0x168] ;  /* 0x00005a00090c7b82 */ /* 0x0004f00000000a00 */
[----:B------:R2:W2:Y:S08]  /*ac00*/  LDC.64 R16, c[0x0][R9+0x178] ;  /* 0x00005e0009107b82 */ /* 0x0004b00000000a00 */
[----:B------:R2:W2:Y:S01]  /*ac10*/  LDC.64 R18, c[0x0][R9+0x160] ;  /* 0x0000580009127b82 */ /* 0x0004a20000000a00 */
[----:B------:R-:W-:Y:S01]  /*ac20*/  ISETP.NE.U32.AND P0, PT, RZ, c[0x0][0x500], PT ;  /* 0x00014000ff007a0c */ /* 0x000fe20003f05070 */
[----:B------:R-:W-:-:S03]  /*ac30*/  IMAD.MOV.U32 R2, RZ, RZ, c[0x0][0x4e8] ;  /* 0x00013a00ff027624 */ /* 0x000fc600078e00ff */
[----:B------:R-:W-:Y:S02]  /*ac40*/  ISETP.NE.AND.EX P0, PT, RZ, c[0x0][0x504], PT, P0 ;  /* 0x00014100ff007a0c */ /* 0x000fe40003f05300 */
[----:B------:R-:W-:Y:S02]  /*ac50*/  ISETP.NE.AND P2, PT, R2, 0x1, PT ;  /* 0x000000010200780c */ /* 0x000fe40003f45270 */
[----:B------:R-:W-:Y:S02]  /*ac60*/  SEL R8, R8, RZ, !P0 ;  /* 0x000000ff08087207 */ /* 0x000fe40004000000 */
[----:B------:R-:W-:Y:S01]  /*ac70*/  SEL R3, R7, RZ, !P0 ;  /* 0x000000ff07037207 */ /* 0x000fe20004000000 */
[----:B------:R-:W2:Y:S02]  /*ac80*/  S2R R24, SR_TID.X ;  /* 0x0000000000187919 */ /* 0x000ea40000002100 */
[----:B-1----:R-:W-:-:S04]  /*ac90*/  IMAD R2, R5, R8, RZ ;  /* 0x0000000805027224 */ /* 0x002fc800078e02ff */
[C---:B------:R-:W-:Y:S02]  /*aca0*/  IMAD R11, R4.reuse, R3, R2 ;  /* 0x00000003040b7224 */ /* 0x040fe400078e0202 */
[----:B------:R-:W-:-:S04]  /*acb0*/  IMAD.WIDE.U32 R4, R4, R8, RZ ;  /* 0x0000000804047225 */ /* 0x000fc800078e00ff */
[----:B--2---:R-:W-:-:S04]  /*acc0*/  IMAD R9, R42, 0x80, R6 ;  /* 0x000000802a097824 */ /* 0x004fc800078e0206 */
[----:B------:R-:W-:-:S04]  /*acd0*/  @P2 IMAD.HI.U32 R3, R9, c[0x0][0x4ec], RZ ;  /* 0x00013b0009032a27 */ /* 0x000fc800078e00ff */
[----:B---3--:R-:W-:-:S04]  /*ace0*/  IMAD.WIDE.U32 R6, R12, R15, RZ ;  /* 0x0000000f0c067225 */ /* 0x008fc800078e00ff */
[----:B------:R-:W-:Y:S01]  /*acf0*/  IMAD.MOV.U32 R2, RZ, RZ, R9 ;  /* 0x000000ffff027224 */ /* 0x000fe200078e0009 */
[----:B------:R-:W-:Y:S01]  /*ad00*/  @P2 SHF.R.U32.HI R2, RZ, c[0x0][0x4f0], R3 ;  /* 0x00013c00ff022a19 */ /* 0x000fe20000011603 */
[----:B------:R-:W-:Y:S01]  /*ad10*/  IMAD R10, R13, R15, RZ ;  /* 0x0000000f0d0a7224 */ /* 0x000fe200078e02ff */
[----:B----4-:R-:W-:Y:S02]  /*ad20*/  SEL R3, R22, RZ, P3 ;  /* 0x000000ff16037207 */ /* 0x010fe40001800000 */
[----:B-----5:R-:W-:Y:S01]  /*ad30*/  IADD3 R13, P1, P0, R4, R6, R0 ;  /* 0x00000006040d7210 */ /* 0x020fe2000783e000 */
[----:B------:R-:W-:Y:S01]  /*ad40*/  IMAD.IADD R6, R7, 0x1, R10 ;  /* 0x0000000107067824 */ /* 0x000fe200078e020a */
[----:B------:R-:W-:Y:S01]  /*ad50*/  SHF.R.S32.HI R10, RZ, 0x1f, R0 ;  /* 0x0000001fff0a7819 */ /* 0x000fe20000011400 */
[----:B------:R-:W-:Y:S02]  /*ad60*/  IMAD.IADD R12, R5, 0x1, R11 ;  /* 0x00000001050c7824 */ /* 0x000fe400078e020b */
[----:B------:R-:W-:-:S02]  /*ad70*/  IMAD.MOV R7, RZ, RZ, -R2 ;  /* 0x000000ffff077224 */ /* 0x000fc400078e0a02 */
[-C--:B------:R-:W-:Y:S02]  /*ad80*/  IMAD R11, R17, R3.reuse, RZ ;  /* 0x00000003110b7224 */ /* 0x080fe400078e02ff */
[----:B------:R-:W-:Y:S01]  /*ad90*/  IMAD.WIDE.U32 R4, R16, R3, RZ ;  /* 0x0000000310047225 */ /* 0x000fe200078e00ff */
[----:B------:R-:W-:-:S03]  /*ada0*/  IADD3.X R12, R12, R6, R10, P1, P0 ;  /* 0x000000060c0c7210 */ /* 0x000fc60000fe040a */
[----:B------:R-:W-:Y:S01]  /*adb0*/  IMAD R3, R7, c[0x0][0x4e8], R9 ;  /* 0x00013a0007037a24 */ /* 0x000fe200078e0209 */
[----:B------:R-:W-:Y:S01]  /*adc0*/  IADD3 R4, P1, P0, R2, R13, R4 ;  /* 0x0000000d02047210 */ /* 0x000fe2000783e004 */
[----:B------:R-:W-:Y:S01]  /*add0*/  IMAD.IADD R11, R5, 0x1, R11 ;  /* 0x00000001050b7824 */ /* 0x000fe200078e020b */
[----:B------:R-:W-:Y:S01]  /*ade0*/  SHF.R.S32.HI R5, RZ, 0x1f, R2 ;  /* 0x0000001fff057819 */ /* 0x000fe20000011402 */
[----:B------:R-:W-:Y:S01]  /*adf0*/  IMAD R2, R19, R3, RZ ;  /* 0x0000000313027224 */ /* 0x000fe200078e02ff */
[----:B------:R-:W-:Y:S02]  /*ae00*/  SHF.R.S32.HI R6, RZ, 0x1f, R3 ;  /* 0x0000001fff067819 */ /* 0x000fe40000011403 */
[----:B------:R-:W-:Y:S01]  /*ae10*/  IADD3.X R5, R5, R12, R11, P1, P0 ;  /* 0x0000000c05057210 */ /* 0x000fe20000fe040b */
[----:B------:R-:W-:Y:S02]  /*ae20*/  IMAD.MOV.U32 R7, RZ, RZ, c[0x0][0x4a8] ;  /* 0x00012a00ff077624 */ /* 0x000fe400078e00ff */
[----:B------:R-:W-:-:S02]  /*ae30*/  IMAD R6, R18, R6, R2 ;  /* 0x0000000612067224 */ /* 0x000fc400078e0202 */
[----:B------:R-:W-:Y:S01]  /*ae40*/  IMAD.WIDE.U32 R2, R18, R3, R4 ;  /* 0x0000000312027225 */ /* 0x000fe200078e0004 */
[----:B------:R-:W-:-:S03]  /*ae50*/  SEL R4, R7, c[0x0][0x450], P3 ;  /* 0x0001140007047a07 */ /* 0x000fc60001800000 */
[----:B------:R-:W-:Y:S01]  /*ae60*/  IMAD.MOV.U32 R5, RZ, RZ, c[0x0][0x4ac] ;  /* 0x00012b00ff057624 */ /* 0x000fe200078e00ff */
[----:B------:R-:W-:Y:S01]  /*ae70*/  SHF.R.S32.HI R22, RZ, 0x1f, R24 ;  /* 0x0000001fff167819 */ /* 0x000fe20000011418 */
[----:B------:R-:W-:Y:S01]  /*ae80*/  IMAD.IADD R3, R3, 0x1, R6 ;  /* 0x0000000103037824 */ /* 0x000fe200078e0206 */
[----:B------:R-:W-:Y:S02]  /*ae90*/  LEA R4, P0, R2, R4, 0x2 ;  /* 0x0000000402047211 */ /* 0x000fe400078010ff */
[----:B------:R-:W-:Y:S02]  /*aea0*/  SEL R5, R5, c[0x0][0x454], P3 ;  /* 0x0001150005057a07 */ /* 0x000fe40001800000 */
[----:B------:R-:W-:Y:S02]  /*aeb0*/  LEA.HI R22, R22, R24, RZ, 0x5 ;  /* 0x0000001816167211 */ /* 0x000fe400078f28ff */
[----:B------:R-:W-:Y:S02]  /*aec0*/  LEA.HI.X R2, R2, R5, R3, 0x2, P0 ;  /* 0x0000000502027211 */ /* 0x000fe400000f1403 */
[----:B------:R-:W-:Y:S01]  /*aed0*/  LOP3.LUT R22, R22, 0xffffffe0, RZ, 0xc0, !PT ;  /* 0xffffffe016167812 */ /* 0x000fe200078ec0ff */
[----:B------:R-:W-:Y:S04]  /*aee0*/  SHFL.IDX PT, R6, R4, RZ, 0x1c1f ;  /* 0x001c1fff04067589 */ /* 0x000fe800000e0000 */
[----:B------:R-:W1:Y:S01]  /*aef0*/  SHFL.IDX PT, R7, R2, RZ, 0x1c1f ;  /* 0x001c1fff02077589 */ /* 0x000e6200000e0000 */
[----:B------:R-:W-:-:S03]  /*af00*/  IMAD.IADD R22, R24, 0x1, -R22 ;  /* 0x0000000118167824 */ /* 0x000fc600078e0a16 */
[----:B------:R-:W-:Y:S04]  /*af10*/  SHFL.IDX PT, R4, R4, 0x1, 0x1c1f ;  /* 0x003c1f0004047f89 */ /* 0x000fe800000e0000 */
[----:B------:R2:W3:Y:S01]  /*af20*/  SHFL.IDX PT, R5, R2, 0x1, 0x1c1f ;  /* 0x003c1f0002057f89 */ /* 0x0004e200000e0000 */
[----:B------:R-:W-:Y:S01]  /*af30*/  IMAD R11, R14, c[0x0][0x4e8], RZ ;  /* 0x00013a000e0b7a24 */ /* 0x000fe200078e02ff */
[----:B------:R-:W-:Y:S01]  /*af40*/  LOP3.LUT P0, RZ, R22, 0x3, RZ, 0xc0, !PT ;  /* 0x0000000316ff7812 */ /* 0x000fe2000780c0ff */
[----:B--2---:R-:W-:-:S05]  /*af50*/  IMAD R2, R42, 0x80, R23 ;  /* 0x000000802a027824 */ /* 0x004fca00078e0217 */
[C---:B------:R-:W-:Y:S02]  /*af60*/  IADD3 R3, R2.reuse, 0x8, RZ ;  /* 0x0000000802037810 */ /* 0x040fe40007ffe0ff */
[-C--:B------:R-:W-:Y:S02]  /*af70*/  ISETP.GE.OR P1, PT, R2, R11.reuse, P0 ;  /* 0x0000000b0200720c */ /* 0x080fe40000726670 */
[----:B------:R-:W-:-:S11]  /*af80*/  ISETP.GE.OR P0, PT, R3, R11, P0 ;  /* 0x0000000b0300720c */ /* 0x000fd60000706670 */
[----:B-1----:R1:W-:Y:S01]  /*af90*/  @!P1 ST.E [R6.64], R21 ;  /* 0x0000001506009985 */ /* 0x0023e2000c101906 */
[----:B------:R-:W-:-:S03]  /*afa0*/  ISETP.GE.AND P1, PT, R2, R11, PT ;  /* 0x0000000b0200720c */ /* 0x000fc60003f26270 */
[----:B---3--:R1:W-:Y:S01]  /*afb0*/  @!P0 ST.E [R4.64], R20 ;  /* 0x0000001404008985 */ /* 0x0083e2000c101906 */
[----:B------:R-:W-:Y:S01]  /*afc0*/  ISETP.GE.AND P0, PT, R3, R11, PT ;  /* 0x0000000b0300720c */ /* 0x000fe20003f06270 */
[----:B------:R-:W-:Y:S05]  /*afd0*/  @P3 BRA `(.L_x_151) ;  /* 0x0000078000003947 */ /* 0x000fea0003800000 */
[----:B------:R-:W2:Y:S01]  /*afe0*/  S2R R23, SR_TID.X ;  /* 0x0000000000177919 */ /* 0x000ea20000002100 */
[----:B------:R-:W-:Y:S01]  /*aff0*/  IMAD R10, R10, c[0x0][0x3a0], RZ ;  /* 0x0000e8000a0a7a24 */ /* 0x000fe200078e02ff */
[----:B-1----:R-:W-:Y:S01]  /*b000*/  SHF.R.S32.HI R5, RZ, 0x1f, R8 ;  /* 0x0000001fff057819 */ /* 0x002fe20000011408 */
[C---:B------:R-:W-:Y:S01]  /*b010*/  IMAD.WIDE.U32 R2, R0.reuse, c[0x0][0x3a0], RZ ;  /* 0x0000e80000027a25 */ /* 0x040fe200078e00ff */
[----:B------:R1:W3:Y:S03]  /*b020*/  LDS.128 R16, [R208+0x80] ;  /* 0x00008000d0107984 */ /* 0x0002e60000000c00 */
[----:B------:R-:W-:Y:S01]  /*b030*/  IMAD R0, R0, c[0x0][0x3a4], R10 ;  /* 0x0000e90000007a24 */ /* 0x000fe200078e020a */
[----:B------:R1:W4:Y:S01]  /*b040*/  LDS.128 R24, [R208+0x1080] ;  /* 0x00108000d0187984 */ /* 0x0003220000000c00 */
[----:B------:R-:W-:-:S02]  /*b050*/  IMAD R5, R5, c[0x0][0x3f0], RZ ;  /* 0x0000fc0005057a24 */ /* 0x000fc400078e02ff */
[----:B------:R-:W-:Y:S01]  /*b060*/  IMAD.IADD R3, R3, 0x1, R0 ;  /* 0x0000000103037824 */ /* 0x000fe200078e0200 */
[----:B------:R1:W1:Y:S01]  /*b070*/  LDS.128 R32, [R208+0x2080] ;  /* 0x00208000d0207984 */ /* 0x0002620000000c00 */
[C---:B------:R-:W-:Y:S02]  /*b080*/  IMAD R7, R8.reuse, c[0x0][0x3f4], R5 ;  /* 0x0000fd0008077a24 */ /* 0x040fe400078e0205 */
[C---:B------:R-:W-:Y:S01]  /*b090*/  IMAD.WIDE.U32 R2, R15.reuse, c[0x0][0x3e8], R2 ;  /* 0x0000fa000f027a25 */ /* 0x040fe200078e0002 */
[----:B------:R1:W1:Y:S03]  /*b0a0*/  LDS.128 R36, [R208+0x3080] ;  /* 0x00308000d0247984 */ /* 0x0002660000000c00 */
[----:B------:R-:W-:Y:S01]  /*b0b0*/  IMAD R3, R15, c[0x0][0x3ec], R3 ;  /* 0x0000fb000f037a24 */ /* 0x000fe200078e0203 */
[----:B------:R1:W1:Y:S03]  /*b0c0*/  LDS.128 R28, [R208+0x6080] ;  /* 0x00608000d01c7984 */ /* 0x0002660000000c00 */
[----:B------:R-:W-:Y:S01]  /*b0d0*/  IMAD.WIDE.U32 R2, R8, c[0x0][0x3f0], R2 ;  /* 0x0000fc0008027a25 */ /* 0x000fe200078e0002 */
[--C-:B--2---:R-:W-:Y:S01]  /*b0e0*/  SHF.R.S32.HI R22, RZ, 0x1f, R23.reuse ;  /* 0x0000001fff167819 */ /* 0x104fe20000011417 */
[----:B------:R2:W1:Y:S01]  /*b0f0*/  LDS.128 R12, [R208+0x4080] ;  /* 0x00408000d00c7984 */ /* 0x0004620000000c00 */
[----:B------:R-:W-:-:S02]  /*b100*/  SHF.R.S32.HI R43, RZ, 0x1f, R23 ;  /* 0x0000001fff2b7819 */ /* 0x000fc40000011417 */
[-C--:B------:R-:W-:Y:S01]  /*b110*/  LEA.HI R22, R22, R23.reuse, RZ, 0x3 ;  /* 0x0000001716167211 */ /* 0x080fe200078f18ff */
[----:B------:R2:W1:Y:S01]  /*b120*/  LDS.128 R44, [R208+0x7080] ;  /* 0x00708000d02c7984 */ /* 0x0004620000000c00 */
[-C--:B------:R-:W-:Y:S02]  /*b130*/  LEA.HI R43, R43, R23.reuse, RZ, 0x3 ;  /* 0x000000172b2b7211 */ /* 0x080fe400078f18ff */
[----:B------:R-:W-:Y:S02]  /*b140*/  LOP3.LUT R22, R22, 0xfffffff8, RZ, 0xc0, !PT ;  /* 0xfffffff816167812 */ /* 0x000fe400078ec0ff */
[----:B------:R-:W-:Y:S02]  /*b150*/  SHF.R.S32.HI R43, RZ, 0x3, R43 ;  /* 0x00000003ff2b7819 */ /* 0x000fe4000001142b */
[----:B------:R-:W-:Y:S02]  /*b160*/  IADD3 R22, -R22, R23, RZ ;  /* 0x0000001716167210 */ /* 0x000fe40007ffe1ff */
[----:B------:R-:W-:-:S02]  /*b170*/  IADD3 R3, R3, R7, RZ ;  /* 0x0000000703037210 */ /* 0x000fc40007ffe0ff */
[----:B------:R-:W-:Y:S02]  /*b180*/  LEA R4, R22, R43, 0x5 ;  /* 0x0000002b16047211 */ /* 0x000fe400078e28ff */
[----:B------:R2:W1:Y:S02]  /*b190*/  LDS.128 R20, [R208+0x5080] ;  /* 0x00508000d0147984 */ /* 0x0004640000000c00 */
[----:B------:R-:W-:-:S05]  /*b1a0*/  LEA R4, R42, R4, 0x7 ;  /* 0x000000042a047211 */ /* 0x000fca00078e38ff */
[----:B------:R-:W-:-:S04]  /*b1b0*/  @P2 IMAD.HI.U32 R6, R4, c[0x0][0x4ec], RZ ;  /* 0x00013b0004062a27 */ /* 0x000fc800078e00ff */
[----:B------:R-:W-:Y:S01]  /*b1c0*/  IMAD.MOV.U32 R0, RZ, RZ, R4 ;  /* 0x000000ffff007224 */ /* 0x000fe200078e0004 */
[----:B------:R-:W-:-:S04]  /*b1d0*/  @P2 SHF.R.U32.HI R0, RZ, c[0x0][0x4f0], R6 ;  /* 0x00013c00ff002a19 */ /* 0x000fc80000011606 */
[----:B------:R-:W-:Y:S01]  /*b1e0*/  SHF.R.S32.HI R6, RZ, 0x1f, R0 ;  /* 0x0000001fff067819 */ /* 0x000fe20000011400 */
[C---:B------:R-:W-:Y:S01]  /*b1f0*/  IMAD.WIDE.U32 R2, R0.reuse, c[0x0][0x3e0], R2 ;  /* 0x0000f80000027a25 */ /* 0x040fe200078e0002 */
[----:B------:R-:W-:-:S03]  /*b200*/  IADD3 R5, -R0, RZ, RZ ;  /* 0x000000ff00057210 */ /* 0x000fc60007ffe1ff */
[----:B------:R-:W-:Y:S02]  /*b210*/  IMAD R6, R6, c[0x0][0x3e0], RZ ;  /* 0x0000f80006067a24 */ /* 0x000fe400078e02ff */
[----:B------:R-:W-:Y:S02]  /*b220*/  IMAD R4, R5, c[0x0][0x4e8], R4 ;  /* 0x00013a0005047a24 */ /* 0x000fe400078e0204 */
[----:B------:R-:W-:Y:S01]  /*b230*/  IMAD R5, R0, c[0x0][0x3e4], R6 ;  /* 0x0000f90000057a24 */ /* 0x000fe200078e0206 */
[----:B------:R-:W-:Y:S02]  /*b240*/  LEA R6, R42, R43, 0x7 ;  /* 0x0000002b2a067211 */ /* 0x000fe400078e38ff */
[----:B------:R-:W-:Y:S01]  /*b250*/  SHF.R.S32.HI R0, RZ, 0x1f, R4 ;  /* 0x0000001fff007819 */ /* 0x000fe20000011404 */
[----:B------:R-:W-:-:S04]  /*b260*/  IMAD.IADD R3, R3, 0x1, R5 ;  /* 0x0000000103037824 */ /* 0x000fc800078e0205 */
[----:B------:R-:W-:Y:S02]  /*b270*/  IMAD R0, R0, c[0x0][0x3d8], RZ ;  /* 0x0000f60000007a24 */ /* 0x000fe400078e02ff */
[----:B------:R-:W-:-:S04]  /*b280*/  IMAD.WIDE.U32 R2, R4, c[0x0][0x3d8], R2 ;  /* 0x0000f60004027a25 */ /* 0x000fc800078e0002 */
[----:B------:R-:W-:Y:S01]  /*b290*/  IMAD R0, R4, c[0x0][0x3dc], R0 ;  /* 0x0000f70004007a24 */ /* 0x000fe200078e0200 */
[----:B------:R-:W-:-:S04]  /*b2a0*/  LEA R8, P0, R2, c[0x0][0x380], 0x1 ;  /* 0x0000e00002087a11 */ /* 0x000fc800078008ff */
[----:B------:R-:W-:-:S04]  /*b2b0*/  IADD3 R0, R3, R0, RZ ;  /* 0x0000000003007210 */ /* 0x000fc80007ffe0ff */
[----:B------:R-:W-:Y:S01]  /*b2c0*/  LEA.HI.X R7, R2, c[0x0][0x384], R0, 0x1, P0 ;  /* 0x0000e10002077a11 */ /* 0x000fe200000f0c00 */
[----:B------:R-:W-:Y:S05]  /*b2d0*/  BRA.DIV ~URZ, `(.L_x_152) ;  /* 0x00002f627f007947 */ /* 0x000fea000b800000 */
[----:B-1234-:R1:W2:Y:S02]  /*b2e0*/  SHFL.IDX PT, R9, R7, RZ, 0x181f ;  /* 0x00181fff07097589 */ /* 0x01e2a400000e0000 */
.L_x_209:
[----:B------:R-:W-:Y:S05]  /*b2f0*/  BRA.DIV ~URZ, `(.L_x_153) ;  /* 0x00002fb27f007947 */ /* 0x000fea000b800000 */
[----:B------:R3:W4:Y:S02]  /*b300*/  SHFL.IDX PT, R0, R8, RZ, 0x181f ;  /* 0x00181fff08007589 */ /* 0x00072400000e0000 */
.L_x_210:
[----:B------:R-:W-:Y:S01]  /*b310*/  ISETP.GE.AND P0, PT, R6, R11, PT ;  /* 0x0000000b0600720c */ /* 0x000fe20003f06270 */
[----:B------:R-:W-:-:S12]  /*b320*/  BSSY B0, `(.L_x_154) ;  /* 0x000000c000007945 */ /* 0x000fd80003800000 */
[----:B------:R-:W-:Y:S05]  /*b330*/  @P0 BRA `(.L_x_155) ;  /* 0x000000a000000947 */ /* 0x000fea0003800000 */
[----:B------:R-:W5:Y:S04]  /*b340*/  LDL.64 R42, [R1+0x8] ;  /* 0x00000800012a7983 */ /* 0x000f680000100a00 */
[----:B---3--:R-:W3:Y:S01]  /*b350*/  LDL R10, [R1+0x10] ;  /* 0x00001000010a7983 */ /* 0x008ee20000100800 */
[----:B-----5:R-:W-:Y:S02]  /*b360*/  ISETP.GE.AND P3, PT, R42, c[0x0][0x3c8], PT ;  /* 0x0000f2002a007a0c */ /* 0x020fe40003f66270 */
[----:B---3--:R-:W-:-:S11]  /*b370*/  ISETP.GE.AND P2, PT, R10, c[0x0][0x3c8], PT ;  /* 0x0000f2000a007a0c */ /* 0x008fd60003f46270 */
[-C--:B----4-:R-:W-:Y:S02]  /*b380*/  @!P3 LEA R4, P1, R42, R0.reuse, 0x1 ;  /* 0x000000002a04b211 */ /* 0x090fe400078208ff */
[----:B------:R-:W-:Y:S02]  /*b390*/  @!P2 LEA R2, P0, R10, R0, 0x1 ;  /* 0x000000000a02a211 */ /* 0x000fe400078008ff */
[-C--:B--2---:R-:W-:Y:S02]  /*b3a0*/  @!P3 LEA.HI.X R5, R42, R9.reuse, R40, 0x1, P1 ;  /* 0x000000092a05b211 */ /* 0x084fe400008f0c28 */
[----:B------:R-:W-:-:S03]  /*b3b0*/  @!P2 LEA.HI.X R3, R10, R9, R41, 0x1, P0 ;  /* 0x000000090a03a211 */ /* 0x000fc600000f0c29 */
[----:B------:R2:W-:Y:S04]  /*b3c0*/  @!P3 ST.E.128 [R4.64], R16 ;  /* 0x000000100400b985 */ /* 0x0005e8000c101d06 */
[----:B------:R2:W-:Y:S02]  /*b3d0*/  @!P2 ST.E.128 [R2.64], R12 ;  /* 0x0000000c0200a985 */ /* 0x0005e4000c101d06 */
.L_x_155:
[----:B------:R-:W-:Y:S05]  /*b3e0*/  BSYNC B0 ;  /* 0x0000000000007941 */ /* 0x000fea0003800000 */
.L_x_154:
[----:B------:R-:W-:Y:S05]  /*b3f0*/  BRA.DIV ~URZ, `(.L_x_156) ;  /* 0x00002f127f007947 */ /* 0x000fea000b800000 */
[----:B--2---:R2:W1:Y:S04]  /*b400*/  SHFL.IDX PT, R9, R7, 0x1, 0x181f ;  /* 0x00381f0007097f89 */ /* 0x00446800000e0000 */
[----:B----4-:R2:W4:Y:S02]  /*b410*/  SHFL.IDX PT, R0, R8, 0x1, 0x181f ;  /* 0x00381f0008007f89 */ /* 0x01052400000e0000 */
.L_x_211:
[----:B------:R-:W-:Y:S01]  /*b420*/  IADD3 R2, R6, 0x20, RZ ;  /* 0x0000002006027810 */ /* 0x000fe20007ffe0ff */
[----:B------:R-:W-:Y:S03]  /*b430*/  BSSY B0, `(.L_x_157) ;  /* 0x000000d000007945 */ /* 0x000fe60003800000 */
[----:B------:R-:W-:-:S13]  /*b440*/  ISETP.GE.AND P0, PT, R2, R11, PT ;  /* 0x0000000b0200720c */ /* 0x000fda0003f06270 */
[----:B------:R-:W-:Y:S05]  /*b450*/  @P0 BRA `(.L_x_158) ;  /* 0x000000a000000947 */ /* 0x000fea0003800000 */
[----:B------:R-:W5:Y:S04]  /*b460*/  LDL.64 R12, [R1+0x8] ;  /* 0x00000800010c7983 */ /* 0x000f680000100a00 */
[----:B--2---:R-:W2:Y:S01]  /*b470*/  LDL R10, [R1+0x10] ;  /* 0x00001000010a7983 */ /* 0x004ea20000100800 */
[----:B-----5:R-:W-:Y:S02]  /*b480*/  ISETP.GE.AND P1, PT, R12, c[0x0][0x3c8], PT ;  /* 0x0000f2000c007a0c */ /* 0x020fe40003f26270 */
[----:B--2---:R-:W-:-:S11]  /*b490*/  ISETP.GE.AND P0, PT, R10, c[0x0][0x3c8], PT ;  /* 0x0000f2000a007a0c */ /* 0x004fd60003f06270 */
[-C--:B----4-:R-:W-:Y:S02]  /*b4a0*/  @!P1 LEA R4, P3, R12, R0.reuse, 0x1 ;  /* 0x000000000c049211 */ /* 0x090fe400078608ff */
[----:B------:R-:W-:Y:S02]  /*b4b0*/  @!P0 LEA R2, P2, R10, R0, 0x1 ;  /* 0x000000000a028211 */ /* 0x000fe400078408ff */
[-C--:B-1----:R-:W-:Y:S02]  /*b4c0*/  @!P1 LEA.HI.X R5, R12, R9.reuse, R40, 0x1, P3 ;  /* 0x000000090c059211 */ /* 0x082fe400018f0c28 */
[----:B------:R-:W-:-:S03]  /*b4d0*/  @!P0 LEA.HI.X R3, R10, R9, R41, 0x1, P2 ;  /* 0x000000090a038211 */ /* 0x000fc600010f0c29 */
[----:B------:R1:W-:Y:S04]  /*b4e0*/  @!P1 ST.E.128 [R4.64], R24 ;  /* 0x0000001804009985 */ /* 0x0003e8000c101d06 */
[----:B------:R1:W-:Y:S02]  /*b4f0*/  @!P0 ST.E.128 [R2.64], R20 ;  /* 0x0000001402008985 */ /* 0x0003e4000c101d06 */
.L_x_158:
[----:B------:R-:W-:Y:S05]  /*b500*/  BSYNC B0 ;  /* 0x0000000000007941 */ /* 0x000fea0003800000 */
.L_x_157:
[----:B------:R-:W-:Y:S05]  /*b510*/  BRA.DIV ~URZ, `(.L_x_159) ;  /* 0x00002eb27f007947 */ /* 0x000fea000b800000 */
[----:B-1----:R1:W2:Y:S02]  /*b520*/  SHFL.IDX PT, R9, R7, 0x2, 0x181f ;  /* 0x00581f0007097f89 */ /* 0x0022a400000e0000 */
.L_x_212:
[----:B------:R-:W-:Y:S05]  /*b530*/  BRA.DIV ~URZ, `(.L_x_160) ;  /* 0x00002f027f007947 */ /* 0x000fea000b800000 */
[----:B----4-:R4:W1:Y:S02]  /*b540*/  SHFL.IDX PT, R0, R8, 0x2, 0x181f ;  /* 0x00581f0008007f89 */ /* 0x01086400000e0000 */
.L_x_213:
[----:B------:R-:W-:Y:S01]  /*b550*/  IADD3 R2, R6, 0x40, RZ ;  /* 0x0000004006027810 */ /* 0x000fe20007ffe0ff */
[----:B------:R-:W-:Y:S03]  /*b560*/  BSSY B0, `(.L_x_161) ;  /* 0x000000d000007945 */ /* 0x000fe60003800000 */
[----:B------:R-:W-:-:S13]  /*b570*/  ISETP.GE.AND P0, PT, R2, R11, PT ;  /* 0x0000000b0200720c */ /* 0x000fda0003f06270 */
[----:B------:R-:W-:Y:S05]  /*b580*/  @P0 BRA `(.L_x_162) ;  /* 0x000000a000000947 */ /* 0x000fea0003800000 */
[----:B------:R-:W5:Y:S04]  /*b590*/  LDL.64 R12, [R1+0x8] ;  /* 0x00000800010c7983 */ /* 0x000f680000100a00 */
[----:B---3--:R-:W3:Y:S01]  /*b5a0*/  LDL R10, [R1+0x10] ;  /* 0x00001000010a7983 */ /* 0x008ee20000100800 */
[----:B-----5:R-:W-:Y:S02]  /*b5b0*/  ISETP.GE.AND P1, PT, R12, c[0x0][0x3c8], PT ;  /* 0x0000f2000c007a0c */ /* 0x020fe40003f26270 */
[----:B---3--:R-:W-:-:S11]  /*b5c0*/  ISETP.GE.AND P0, PT, R10, c[0x0][0x3c8], PT ;  /* 0x0000f2000a007a0c */ /* 0x008fd60003f06270 */
[-C--:B-1----:R-:W-:Y:S02]  /*b5d0*/  @!P1 LEA R4, P3, R12, R0.reuse, 0x1 ;  /* 0x000000000c049211 */ /* 0x082fe400078608ff */
[----:B------:R-:W-:Y:S02]  /*b5e0*/  @!P0 LEA R2, P2, R10, R0, 0x1 ;  /* 0x000000000a028211 */ /* 0x000fe400078408ff */
[-C--:B--2---:R-:W-:Y:S02]  /*b5f0*/  @!P1 LEA.HI.X R5, R12, R9.reuse, R40, 0x1, P3 ;  /* 0x000000090c059211 */ /* 0x084fe400018f0c28 */
[----:B------:R-:W-:-:S03]  /*b600*/  @!P0 LEA.HI.X R3, R10, R9, R41, 0x1, P2 ;  /* 0x000000090a038211 */ /* 0x000fc600010f0c29 */
[----:B------:R1:W-:Y:S04]  /*b610*/  @!P1 ST.E.128 [R4.64], R32 ;  /* 0x0000002004009985 */ /* 0x0003e8000c101d06 */
[----:B------:R1:W-:Y:S02]  /*b620*/  @!P0 ST.E.128 [R2.64], R28 ;  /* 0x0000001c02008985 */ /* 0x0003e4000c101d06 */
.L_x_162:
[----:B------:R-:W-:Y:S05]  /*b630*/  BSYNC B0 ;  /* 0x0000000000007941 */ /* 0x000fea0003800000 */
.L_x_161:
[----:B------:R-:W-:Y:S05]  /*b640*/  BRA.DIV ~URZ, `(.L_x_163) ;  /* 0x00002e527f007947 */ /* 0x000fea000b800000 */
[----:B-12---:R-:W1:Y:S04]  /*b650*/  SHFL.IDX PT, R7, R7, 0x3, 0x181f ;  /* 0x00781f0007077f89 */ /* 0x006e6800000e0000 */
[----:B------:R2:W3:Y:S02]  /*b660*/  SHFL.IDX PT, R0, R8, 0x3, 0x181f ;  /* 0x00781f0008007f89 */ /* 0x0004e400000e0000 */
.L_x_214:
[----:B------:R-:W-:-:S04]  /*b670*/  IADD3 R2, R6, 0x60, RZ ;  /* 0x0000006006027810 */ /* 0x000fc80007ffe0ff */
[----:B------:R-:W-:-:S13]  /*b680*/  ISETP.GE.AND P0, PT, R2, R11, PT ;  /* 0x0000000b0200720c */ /* 0x000fda0003f06270 */
[----:B------:R-:W-:Y:S05]  /*b690*/  @P0 BRA `(.L_x_164) ;  /* 0x000019f000000947 */ /* 0x000fea0003800000 */
[----:B--234-:R-:W2:Y:S04]  /*b6a0*/  LDL.64 R8, [R1+0x8] ;  /* 0x0000080001087983 */ /* 0x01cea80000100a00 */
[----:B------:R-:W3:Y:S01]  /*b6b0*/  LDL R4, [R1+0x10] ;  /* 0x0000100001047983 */ /* 0x000ee20000100800 */
[----:B--2---:R-:W-:-:S13]  /*b6c0*/  ISETP.GE.AND P0, PT, R8, c[0x0][0x3c8], PT ;  /* 0x0000f20008007a0c */ /* 0x004fda0003f06270 */
[----:B------:R-:W-:-:S04]  /*b6d0*/  @!P0 LEA R2, P1, R8, R0, 0x1 ;  /* 0x0000000008028211 */ /* 0x000fc800078208ff */
[----:B-1----:R-:W-:-:S05]  /*b6e0*/  @!P0 LEA.HI.X R3, R8, R7, R40, 0x1, P1 ;  /* 0x0000000708038211 */ /* 0x002fca00008f0c28 */
[----:B------:R1:W-:Y:S01]  /*b6f0*/  @!P0 ST.E.128 [R2.64], R36 ;  /* 0x0000002402008985 */ /* 0x0003e2000c101d06 */
[----:B---3--:R-:W-:-:S13]  /*b700*/  ISETP.GE.AND P0, PT, R4, c[0x0][0x3c8], PT ;  /* 0x0000f20004007a0c */ /* 0x008fda0003f06270 */
[----:B------:R-:W-:Y:S05]  /*b710*/  @P0 BRA `(.L_x_164) ;  /* 0x0000197000000947 */ /* 0x000fea0003800000 */
[----:B-1----:R-:W-:-:S04]  /*b720*/  LEA R2, P0, R4, R0, 0x1 ;  /* 0x0000000004027211 */ /* 0x002fc800078008ff */
[----:B------:R-:W-:-:S05]  /*b730*/  LEA.HI.X R3, R4, R7, R41, 0x1, P0 ;  /* 0x0000000704037211 */ /* 0x000fca00000f0c29 */
[----:B------:R1:W-:Y:S01]  /*b740*/  ST.E.128 [R2.64], R44 ;  /* 0x0000002c02007985 */ /* 0x0003e2000c101d06 */
[----:B------:R-:W-:Y:S05]  /*b750*/  BRA `(.L_x_164) ;  /* 0x0000193000007947 */ /* 0x000fea0003800000 */
.L_x_151:
[----:B-1----:R-:W2:Y:S04]  /*b760*/  LDL.LU R4, [R1+0x4c] ;  /* 0x00004c0001047983 */ /* 0x002ea80000300800 */
[----:B------:R-:W3:Y:S01]  /*b770*/  LDL.LU R6, [R1+0x54] ;  /* 0x0000540001067983 */ /* 0x000ee20000300800 */
[----:B------:R-:W-:Y:S02]  /*b780*/  IMAD R10, R10, c[0x0][0x408], RZ ;  /* 0x000102000a0a7a24 */ /* 0x000fe400078e02ff */
[----:B------:R-:W-:-:S04]  /*b790*/  IMAD.WIDE.U32 R2, R0, c[0x0][0x408], RZ ;  /* 0x0001020000027a25 */ /* 0x000fc800078e00ff */
[----:B------:R-:W-:Y:S02]  /*b7a0*/  IMAD R0, R0, c[0x0][0x40c], R10 ;  /* 0x0001030000007a24 */ /* 0x000fe400078e020a */
[----:B------:R-:W-:-:S03]  /*b7b0*/  @P2 IMAD.HI.U32 R5, R9, c[0x0][0x4ec], RZ ;  /* 0x00013b0009052a27 */ /* 0x000fc600078e00ff */
[----:B------:R-:W-:Y:S02]  /*b7c0*/  IADD3 R3, R3, R0, RZ ;  /* 0x0000000003037210 */ /* 0x000fe40007ffe0ff */
[----:B------:R-:W-:-:S05]  /*b7d0*/  SHF.R.S32.HI R0, RZ, 0x1f, R8 ;  /* 0x0000001fff007819 */ /* 0x000fca0000011408 */
[----:B------:R-:W-:Y:S02]  /*b7e0*/  IMAD R0, R0, c[0x0][0x440], RZ ;  /* 0x0001100000007a24 */ /* 0x000fe400078e02ff */
[----:B--2---:R-:W-:-:S04]  /*b7f0*/  IMAD.WIDE.U32 R2, R4, c[0x0][0x438], R2 ;  /* 0x00010e0004027a25 */ /* 0x004fc800078e0002 */
[----:B------:R-:W-:Y:S02]  /*b800*/  IMAD R3, R4, c[0x0][0x43c], R3 ;  /* 0x00010f0004037a24 */ /* 0x000fe400078e0203 */
[C---:B------:R-:W-:Y:S01]  /*b810*/  IMAD R4, R8.reuse, c[0x0][0x444], R0 ;  /* 0x0001110008047a24 */ /* 0x040fe200078e0200 */
[----:B------:R-:W-:Y:S01]  /*b820*/  MOV R0, R9 ;  /* 0x0000000900007202 */ /* 0x000fe20000000f00 */
[----:B------:R-:W-:Y:S01]  /*b830*/  IMAD.WIDE.U32 R2, R8, c[0x0][0x440], R2 ;  /* 0x0001100008027a25 */ /* 0x000fe200078e0002 */
[----:B------:R-:W-:-:S04]  /*b840*/  @P2 SHF.R.U32.HI R0, RZ, c[0x0][0x4f0], R5 ;  /* 0x00013c00ff002a19 */ /* 0x000fc80000011605 */
[----:B------:R-:W-:Y:S02]  /*b850*/  IADD3 R3, R3, R4, RZ ;  /* 0x0000000403037210 */ /* 0x000fe40007ffe0ff */
[----:B------:R-:W-:Y:S02]  /*b860*/  SHF.R.S32.HI R5, RZ, 0x1f, R0 ;  /* 0x0000001fff057819 */ /* 0x000fe40000011400 */
[----:B------:R-:W-:Y:S01]  /*b870*/  IADD3 R4, -R0, RZ, RZ ;  /* 0x000000ff00047210 */ /* 0x000fe20007ffe1ff */
[----:B---3--:R-:W-:-:S04]  /*b880*/  IMAD.WIDE.U32 R2, R6, c[0x0][0x448], R2 ;  /* 0x0001120006027a25 */ /* 0x008fc800078e0002 */
[----:B------:R-:W-:Y:S02]  /*b890*/  IMAD R5, R5, c[0x0][0x430], RZ ;  /* 0x00010c0005057a24 */ /* 0x000fe400078e02ff */
[----:B------:R-:W-:Y:S02]  /*b8a0*/  IMAD R3, R6, c[0x0][0x44c], R3 ;  /* 0x0001130006037a24 */ /* 0x000fe400078e0203 */
[----:B------:R-:W-:Y:S02]  /*b8b0*/  IMAD R4, R4, c[0x0][0x4e8], R9 ;  /* 0x00013a0004047a24 */ /* 0x000fe400078e0209 */
[C---:B------:R-:W-:Y:S02]  /*b8c0*/  IMAD R5, R0.reuse, c[0x0][0x434], R5 ;  /* 0x00010d0000057a24 */ /* 0x040fe400078e0205 */
[----:B------:R-:W-:Y:S01]  /*b8d0*/  IMAD.WIDE.U32 R2, R0, c[0x0][0x430], R2 ;  /* 0x00010c0000027a25 */ /* 0x000fe200078e0002 */
[----:B------:R-:W-:-:S04]  /*b8e0*/  SHF.R.S32.HI R0, RZ, 0x1f, R4 ;  /* 0x0000001fff007819 */ /* 0x000fc80000011404 */
[----:B------:R-:W-:Y:S01]  /*b8f0*/  IADD3 R3, R3, R5, RZ ;  /* 0x0000000503037210 */ /* 0x000fe20007ffe0ff */
[----:B------:R-:W-:-:S04]  /*b900*/  IMAD R0, R0, c[0x0][0x428], RZ ;  /* 0x00010a0000007a24 */ /* 0x000fc800078e02ff */
[----:B------:R-:W-:-:S04]  /*b910*/  IMAD.WIDE.U32 R2, R4, c[0x0][0x428], R2 ;  /* 0x00010a0004027a25 */ /* 0x000fc800078e0002 */
[----:B------:R-:W-:Y:S01]  /*b920*/  IMAD R4, R4, c[0x0][0x42c], R0 ;  /* 0x00010b0004047a24 */ /* 0x000fe200078e0200 */
[----:B------:R-:W-:-:S04]  /*b930*/  LEA R28, P2, R2, c[0x0][0x400], 0x2 ;  /* 0x00010000021c7a11 */ /* 0x000fc800078410ff */
[----:B------:R-:W-:-:S04]  /*b940*/  IADD3 R4, R3, R4, RZ ;  /* 0x0000000403047210 */ /* 0x000fc80007ffe0ff */
[----:B------:R-:W-:Y:S01]  /*b950*/  LEA.HI.X R14, R2, c[0x0][0x404], R4, 0x2, P2 ;  /* 0x00010100020e7a11 */ /* 0x000fe200010f1404 */
[----:B------:R-:W-:Y:S05]  /*b960*/  BRA.DIV ~URZ, `(.L_x_165) ;  /* 0x00002bf27f007947 */ /* 0x000fea000b800000 */
[----:B------:R1:W2:Y:S02]  /*b970*/  SHFL.IDX PT, R4, R14, RZ, 0x1c1f ;  /* 0x001c1fff0e047589 */ /* 0x0002a400000e0000 */
.L_x_215:
[----:B------:R-:W-:Y:S05]  /*b980*/  BRA.DIV ~URZ, `(.L_x_166) ;  /* 0x00002c427f007947 */ /* 0x000fea000b800000 */
[----:B------:R3:W4:Y:S02]  /*b990*/  SHFL.IDX PT, R0, R28, RZ, 0x1c1f ;  /* 0x001c1fff1c007589 */ /* 0x00072400000e0000 */
.L_x_216:
[----:B------:R-:W5:Y:S01]  /*b9a0*/  LDL R5, [R1+0x48] ;  /* 0x0000480001057983 */ /* 0x000f620000100800 */
[----:B------:R-:W-:Y:S01]  /*b9b0*/  BSSY B0, `(.L_x_167) ;  /* 0x0000061000007945 */ /* 0x000fe20003800000 */
[C---:B-----5:R-:W-:Y:S02]  /*b9c0*/  IADD3 R15, R5.reuse, 0x18, RZ ;  /* 0x00000018050f7810 */ /* 0x060fe40007ffe0ff */
[C---:B------:R-:W-:Y:S02]  /*b9d0*/  IADD3 R17, R5.reuse, 0x20, RZ ;  /* 0x0000002005117810 */ /* 0x040fe40007ffe0ff */
[C---:B------:R-:W-:Y:S02]  /*b9e0*/  IADD3 R16, R5.reuse, 0x28, RZ ;  /* 0x0000002805107810 */ /* 0x040fe40007ffe0ff */
[C---:B------:R-:W-:Y:S02]  /*b9f0*/  IADD3 R18, R5.reuse, 0x30, RZ ;  /* 0x0000003005127810 */ /* 0x040fe40007ffe0ff */
[----:B------:R-:W-:-:S02]  /*ba00*/  IADD3 R19, R5, 0x38, RZ ;  /* 0x0000003805137810 */ /* 0x000fc40007ffe0ff */
[C---:B------:R-:W-:Y:S02]  /*ba10*/  IADD3 R20, R5.reuse, 0x40, RZ ;  /* 0x0000004005147810 */ /* 0x040fe40007ffe0ff */
[C---:B------:R-:W-:Y:S02]  /*ba20*/  IADD3 R21, R5.reuse, 0x48, RZ ;  /* 0x0000004805157810 */ /* 0x040fe40007ffe0ff */
[C---:B------:R-:W-:Y:S02]  /*ba30*/  IADD3 R23, R5.reuse, 0x50, RZ ;  /* 0x0000005005177810 */ /* 0x040fe40007ffe0ff */
[C---:B------:R-:W-:Y:S02]  /*ba40*/  IADD3 R22, R5.reuse, 0x58, RZ ;  /* 0x0000005805167810 */ /* 0x040fe40007ffe0ff */
[C---:B------:R-:W-:Y:S02]  /*ba50*/  IADD3 R24, R5.reuse, 0x60, RZ ;  /* 0x0000006005187810 */ /* 0x040fe40007ffe0ff */
[----:B------:R-:W-:-:S02]  /*ba60*/  IADD3 R25, R5, 0x68, RZ ;  /* 0x0000006805197810 */ /* 0x000fc40007ffe0ff */
[C---:B------:R-:W-:Y:S02]  /*ba70*/  IADD3 R26, R5.reuse, 0x70, RZ ;  /* 0x00000070051a7810 */ /* 0x040fe40007ffe0ff */
[C---:B------:R-:W-:Y:S02]  /*ba80*/  IADD3 R27, R5.reuse, 0x78, RZ ;  /* 0x00000078051b7810 */ /* 0x040fe40007ffe0ff */
        /* <DEDUP_REMOVED lines=16> */
[----:B------:R-:W-:Y:S01]  /*bb90*/  SHF.R.S32.HI R29, RZ, 0x1f, R13 ;  /* 0x0000001fff1d7819 */ /* 0x000fe2000001140d */
[----:B------:R-:W-:Y:S05]  /*bba0*/  @P1 BRA `(.L_x_168) ;  /* 0x0000041000001947 */ /* 0x000fea0003800000 */
[----:B------:R-:W-:Y:S02]  /*bbb0*/  ISETP.GE.AND P4, PT, R5, c[0x0][0x3c8], PT ;  /* 0x0000f20005007a0c */ /* 0x000fe40003f86270 */
[----:B------:R-:W-:Y:S02]  /*bbc0*/  ISETP.GE.AND P2, PT, R13, c[0x0][0x3c8], PT ;  /* 0x0000f2000d007a0c */ /* 0x000fe40003f46270 */
[----:B------:R-:W-:Y:S02]  /*bbd0*/  ISETP.GE.AND P5, PT, R12, c[0x0][0x3c8], PT ;  /* 0x0000f2000c007a0c */ /* 0x000fe40003fa6270 */
[----:B------:R-:W-:Y:S02]  /*bbe0*/  ISETP.GE.AND P1, PT, R15, c[0x0][0x3c8], PT ;  /* 0x0000f2000f007a0c */ /* 0x000fe40003f26270 */
[----:B------:R-:W-:-:S05]  /*bbf0*/  ISETP.GE.AND P6, PT, R17, c[0x0][0x3c8], PT ;  /* 0x0000f20011007a0c */ /* 0x000fca0003fc6270 */
[----:B----4-:R-:W-:Y:S02]  /*bc00*/  @!P4 IMAD.MOV.U32 R6, RZ, RZ, R0 ;  /* 0x000000ffff06c224 */ /* 0x010fe400078e0000 */
[----:B--2---:R-:W-:Y:S01]  /*bc10*/  @!P4 IMAD.MOV.U32 R7, RZ, RZ, R4 ;  /* 0x000000ffff07c224 */ /* 0x004fe200078e0004 */
[----:B------:R-:W-:-:S03]  /*bc20*/  @!P2 LEA R2, P3, R13, R0, 0x2 ;  /* 0x000000000d02a211 */ /* 0x000fc600078610ff */
[----:B------:R-:W-:Y:S01]  /*bc30*/  @!P4 IMAD.WIDE R6, R5, 0x4, R6 ;  /* 0x000000040506c825 */ /* 0x000fe200078e0206 */
[----:B------:R-:W-:-:S04]  /*bc40*/  @!P2 LEA.HI.X R3, R13, R4, R29, 0x2, P3 ;  /* 0x000000040d03a211 */ /* 0x000fc800018f141d */
[----:B------:R2:W-:Y:S04]  /*bc50*/  @!P4 ST.E.64 [R6.64], R128 ;  /* 0x000000800600c985 */ /* 0x0005e8000c101b06 */
[----:B------:R4:W-:Y:S01]  /*bc60*/  @!P2 ST.E.64 [R2.64], R48 ;  /* 0x000000300200a985 */ /* 0x0009e2000c101b06 */
[----:B------:R-:W-:Y:S02]  /*bc70*/  ISETP.GE.AND P2, PT, R16, c[0x0][0x3c8], PT ;  /* 0x0000f20010007a0c */ /* 0x000fe40003f46270 */
[CC--:B--2---:R-:W-:Y:S02]  /*bc80*/  @!P5 LEA R6, P4, R12.reuse, R0.reuse, 0x2 ;  /* 0x000000000c06d211 */ /* 0x0c4fe400078810ff */
[----:B----4-:R-:W-:Y:S02]  /*bc90*/  @!P1 LEA R2, P3, R15, R0, 0x2 ;  /* 0x000000000f029211 */ /* 0x010fe400078610ff */
[----:B------:R-:W-:-:S02]  /*bca0*/  @!P5 LEA.HI.X R7, R12, R4, R30, 0x2, P4 ;  /* 0x000000040c07d211 */ /* 0x000fc400020f141e */
[----:B------:R-:W-:-:S03]  /*bcb0*/  @!P1 LEA.HI.X R3, R15, R4, R31, 0x2, P3 ;  /* 0x000000040f039211 */ /* 0x000fc600018f141f */
[----:B------:R2:W-:Y:S01]  /*bcc0*/  @!P5 ST.E.64 [R6.64], R50 ;  /* 0x000000320600d985 */ /* 0x0005e2000c101b06 */
[----:B------:R-:W-:-:S03]  /*bcd0*/  ISETP.GE.AND P5, PT, R18, c[0x0][0x3c8], PT ;  /* 0x0000f20012007a0c */ /* 0x000fc60003fa6270 */
[----:B------:R4:W-:Y:S01]  /*bce0*/  @!P1 ST.E.64 [R2.64], R52 ;  /* 0x0000003402009985 */ /* 0x0009e2000c101b06 */
[----:B------:R-:W-:Y:S02]  /*bcf0*/  ISETP.GE.AND P1, PT, R19, c[0x0][0x3c8], PT ;  /* 0x0000f20013007a0c */ /* 0x000fe40003f26270 */
[CC--:B--2---:R-:W-:Y:S02]  /*bd00*/  @!P6 LEA R6, P4, R17.reuse, R0.reuse, 0x2 ;  /* 0x000000001106e211 */ /* 0x0c4fe400078810ff */
[C---:B----4-:R-:W-:Y:S02]  /*bd10*/  @!P2 LEA R2, P3, R16.reuse, R0, 0x2 ;  /* 0x000000001002a211 */ /* 0x050fe400078610ff */
[-C--:B------:R-:W-:Y:S02]  /*bd20*/  @!P6 LEA.HI.X R7, R17, R4.reuse, R33, 0x2, P4 ;  /* 0x000000041107e211 */ /* 0x080fe400020f1421 */
[----:B------:R-:W-:Y:S02]  /*bd30*/  @!P2 LEA.HI.X R3, R16, R4, R32, 0x2, P3 ;  /* 0x000000041003a211 */ /* 0x000fe400018f1420 */
[----:B------:R-:W-:Y:S01]  /*bd40*/  ISETP.GE.AND P4, PT, R21, c[0x0][0x3c8], PT ;  /* 0x0000f20015007a0c */ /* 0x000fe20003f86270 */
[----:B------:R2:W-:Y:S01]  /*bd50*/  @!P6 ST.E.64 [R6.64], R54 ;  /* 0x000000360600e985 */ /* 0x0005e2000c101b06 */
[----:B------:R-:W-:-:S03]  /*bd60*/  ISETP.GE.AND P6, PT, R20, c[0x0][0x3c8], PT ;  /* 0x0000f20014007a0c */ /* 0x000fc60003fc6270 */
[----:B------:R4:W-:Y:S01]  /*bd70*/  @!P2 ST.E.64 [R2.64], R56 ;  /* 0x000000380200a985 */ /* 0x0009e2000c101b06 */
[CC--:B--2---:R-:W-:Y:S02]  /*bd80*/  @!P5 LEA R6, P3, R18.reuse, R0.reuse, 0x2 ;  /* 0x000000001206d211 */ /* 0x0c4fe400078610ff */
[----:B----4-:R-:W-:Y:S02]  /*bd90*/  @!P1 LEA R2, P2, R19, R0, 0x2 ;  /* 0x0000000013029211 */ /* 0x010fe400078410ff */
[-C--:B------:R-:W-:Y:S02]  /*bda0*/  @!P5 LEA.HI.X R7, R18, R4.reuse, R34, 0x2, P3 ;  /* 0x000000041207d211 */ /* 0x080fe400018f1422 */
[----:B------:R-:W-:Y:S02]  /*bdb0*/  ISETP.GE.AND P3, PT, R23, c[0x0][0x3c8], PT ;  /* 0x0000f20017007a0c */ /* 0x000fe40003f66270 */
[----:B------:R-:W-:Y:S01]  /*bdc0*/  @!P1 LEA.HI.X R3, R19, R4, R35, 0x2, P2 ;  /* 0x0000000413039211 */ /* 0x000fe200010f1423 */
[----:B------:R2:W-:Y:S01]  /*bdd0*/  @!P5 ST.E.64 [R6.64], R58 ;  /* 0x0000003a0600d985 */ /* 0x0005e2000c101b06 */
[----:B------:R-:W-:-:S03]  /*bde0*/  @!P6 LEA R8, P2, R20, R0, 0x2 ;  /* 0x000000001408e211 */ /* 0x000fc600078410ff */
[----:B------:R4:W-:Y:S01]  /*bdf0*/  @!P1 ST.E.64 [R2.64], R70 ;  /* 0x0000004602009985 */ /* 0x0009e2000c101b06 */
[----:B------:R-:W-:Y:S02]  /*be00*/  ISETP.GE.AND P1, PT, R22, c[0x0][0x3c8], PT ;  /* 0x0000f20016007a0c */ /* 0x000fe40003f26270 */
[----:B------:R-:W-:-:S05]  /*be10*/  @!P6 LEA.HI.X R9, R20, R4, R36, 0x2, P2 ;  /* 0x000000041409e211 */ /* 0x000fca00010f1424 */
[----:B------:R-:W-:Y:S01]  /*be20*/  @!P6 ST.E.64 [R8.64], R88 ;  /* 0x000000580800e985 */ /* 0x000fe2000c101b06 */
[----:B------:R-:W-:Y:S02]  /*be30*/  ISETP.GE.AND P6, PT, R24, c[0x0][0x3c8], PT ;  /* 0x0000f20018007a0c */ /* 0x000fe40003fc6270 */
[-C--:B--2---:R-:W-:Y:S02]  /*be40*/  @!P3 LEA R6, P2, R23, R0.reuse, 0x2 ;  /* 0x000000001706b211 */ /* 0x084fe400078410ff */
[----:B----4-:R-:W-:Y:S02]  /*be50*/  @!P4 LEA R2, P5, R21, R0, 0x2 ;  /* 0x000000001502c211 */ /* 0x010fe400078a10ff */
[-C--:B------:R-:W-:Y:S02]  /*be60*/  @!P3 LEA.HI.X R7, R23, R4.reuse, R39, 0x2, P2 ;  /* 0x000000041707b211 */ /* 0x080fe400010f1427 */
[----:B------:R-:W-:Y:S02]  /*be70*/  @!P4 LEA.HI.X R3, R21, R4, R37, 0x2, P5 ;  /* 0x000000041503c211 */ /* 0x000fe400028f1425 */
[----:B------:R-:W-:-:S03]  /*be80*/  ISETP.GE.AND P5, PT, R25, c[0x0][0x3c8], PT ;  /* 0x0000f20019007a0c */ /* 0x000fc60003fa6270 */
[----:B------:R2:W-:Y:S01]  /*be90*/  @!P4 ST.E.64 [R2.64], R72 ;  /* 0x000000480200c985 */ /* 0x0005e2000c101b06 */
[----:B------:R-:W-:-:S03]  /*bea0*/  ISETP.GE.AND P4, PT, R26, c[0x0][0x3c8], PT ;  /* 0x0000f2001a007a0c */ /* 0x000fc60003f86270 */
[----:B------:R4:W-:Y:S01]  /*beb0*/  @!P3 ST.E.64 [R6.64], R76 ;  /* 0x0000004c0600b985 */ /* 0x0009e2000c101b06 */
[----:B------:R-:W-:Y:S02]  /*bec0*/  ISETP.GE.AND P3, PT, R27, c[0x0][0x3c8], PT ;  /* 0x0000f2001b007a0c */ /* 0x000fe40003f66270 */
[----:B--2---:R-:W-:-:S04]  /*bed0*/  @!P1 LEA R2, P2, R22, R0, 0x2 ;  /* 0x0000000016029211 */ /* 0x004fc800078410ff */
[----:B------:R-:W-:Y:S02]  /*bee0*/  @!P1 LEA.HI.X R3, R22, R4, R38, 0x2, P2 ;  /* 0x0000000416039211 */ /* 0x000fe400010f1426 */
[----:B------:R-:W-:-:S03]  /*bef0*/  @!P6 LEA R10, P2, R24, R0, 0x2 ;  /* 0x00000000180ae211 */ /* 0x000fc600078410ff */
[----:B------:R2:W-:Y:S01]  /*bf00*/  @!P1 ST.E.64 [R2.64], R80 ;  /* 0x0000005002009985 */ /* 0x0005e2000c101b06 */
[C---:B------:R-:W-:Y:S02]  /*bf10*/  @!P5 LEA R8, P1, R25.reuse, R0, 0x2 ;  /* 0x000000001908d211 */ /* 0x040fe400078210ff */
[----:B------:R-:W-:Y:S02]  /*bf20*/  @!P6 LEA.HI.X R11, R24, R4, R40, 0x2, P2 ;  /* 0x00000004180be211 */ /* 0x000fe400010f1428 */
[C---:B----4-:R-:W-:Y:S02]  /*bf30*/  @!P4 LEA R6, P2, R26.reuse, R0, 0x2 ;  /* 0x000000001a06c211 */ /* 0x050fe400078410ff */
[-C--:B------:R-:W-:Y:S01]  /*bf40*/  @!P5 LEA.HI.X R9, R25, R4.reuse, R41, 0x2, P1 ;  /* 0x000000041909d211 */ /* 0x080fe200008f1429 */
[----:B------:R4:W-:Y:S01]  /*bf50*/  @!P6 ST.E.64 [R10.64], R96 ;  /* 0x000000600a00e985 */ /* 0x0009e2000c101b06 */
[----:B------:R-:W-:-:S03]  /*bf60*/  @!P4 LEA.HI.X R7, R26, R4, R42, 0x2, P2 ;  /* 0x000000041a07c211 */ /* 0x000fc600010f142a */
[----:B------:R4:W-:Y:S04]  /*bf70*/  @!P5 ST.E.64 [R8.64], R92 ;  /* 0x0000005c0800d985 */ /* 0x0009e8000c101b06 */
[----:B------:R4:W-:Y:S01]  /*bf80*/  @!P4 ST.E.64 [R6.64], R84 ;  /* 0x000000540600c985 */ /* 0x0009e2000c101b06 */
[----:B--2---:R-:W-:-:S04]  /*bf90*/  @!P3 LEA R2, P1, R27, R0, 0x2 ;  /* 0x000000001b02b211 */ /* 0x004fc800078210ff */
[----:B------:R-:W-:-:S05]  /*bfa0*/  @!P3 LEA.HI.X R3, R27, R4, R43, 0x2, P1 ;  /* 0x000000041b03b211 */ /* 0x000fca00008f142b */
[----:B------:R4:W-:Y:S04]  /*bfb0*/  @!P3 ST.E.64 [R2.64], R44 ;  /* 0x0000002c0200b985 */ /* 0x0009e8000c101b06 */
.L_x_168:
[----:B------:R-:W-:Y:S05]  /*bfc0*/  BSYNC B0 ;  /* 0x0000000000007941 */ /* 0x000fea0003800000 */
.L_x_167:
[----:B------:R-:W-:Y:S05]  /*bfd0*/  BRA.DIV ~URZ, `(.L_x_169) ;  /* 0x000026527f007947 */ /* 0x000fea000b800000 */
[----:B--2---:R2:W1:Y:S04]  /*bfe0*/  SHFL.IDX PT, R4, R14, 0x1, 0x1c1f ;  /* 0x003c1f000e047f89 */ /* 0x00446800000e0000 */
[----:B----4-:R2:W4:Y:S02]  /*bff0*/  SHFL.IDX PT, R0, R28, 0x1, 0x1c1f ;  /* 0x003c1f001c007f89 */ /* 0x01052400000e0000 */
.L_x_217:
[----:B------:R-:W-:Y:S05]  /*c000*/  @P0 BRA `(.L_x_164) ;  /* 0x0000108000000947 */ /* 0x000fea0003800000 */
[----:B------:R-:W5:Y:S01]  /*c010*/  LDL R5, [R1+0x48] ;  /* 0x0000480001057983 */ /* 0x000f620000100800 */
[----:B------:R-:W-:Y:S02]  /*c020*/  ISETP.GE.AND P1, PT, R13, c[0x0][0x3c8], PT ;  /* 0x0000f2000d007a0c */ /* 0x000fe40003f26270 */
[----:B------:R-:W-:Y:S02]  /*c030*/  ISETP.GE.AND P0, PT, R12, c[0x0][0x3c8], PT ;  /* 0x0000f2000c007a0c */ /* 0x000fe40003f06270 */
[----:B------:R-:W-:Y:S02]  /*c040*/  ISETP.GE.AND P5, PT, R15, c[0x0][0x3c8], PT ;  /* 0x0000f2000f007a0c */ /* 0x000fe40003fa6270 */
[----:B------:R-:W-:-:S07]  /*c050*/  ISETP.GE.AND P4, PT, R17, c[0x0][0x3c8], PT ;  /* 0x0000f20011007a0c */ /* 0x000fce0003f86270 */
[CC--:B----4-:R-:W-:Y:S02]  /*c060*/  @!P1 LEA R6, P3, R13.reuse, R0.reuse, 0x2 ;  /* 0x000000000d069211 */ /* 0x0d0fe400078610ff */
[----:B------:R-:W-:Y:S02]  /*c070*/  @!P0 LEA R2, P6, R12, R0, 0x2 ;  /* 0x000000000c028211 */ /* 0x000fe400078c10ff */
[-C--:B-1----:R-:W-:Y:S02]  /*c080*/  @!P1 LEA.HI.X R7, R13, R4.reuse, R29, 0x2, P3 ;  /* 0x000000040d079211 */ /* 0x082fe400018f141d */
[----:B------:R-:W-:Y:S02]  /*c090*/  ISETP.GE.AND P3, PT, R16, c[0x0][0x3c8], PT ;  /* 0x0000f20010007a0c */ /* 0x000fe40003f66270 */
[----:B------:R-:W-:Y:S02]  /*c0a0*/  @!P0 LEA.HI.X R3, R12, R4, R30, 0x2, P6 ;  /* 0x000000040c038211 */ /* 0x000fe400030f141e */
[----:B--2---:R-:W-:-:S04]  /*c0b0*/  @!P5 LEA R14, P6, R15, R0, 0x2 ;  /* 0x000000000f0ed211 */ /* 0x004fc800078c10ff */
[----:B------:R-:W-:-:S05]  /*c0c0*/  @!P5 LEA.HI.X R15, R15, R4, R31, 0x2, P6 ;  /* 0x000000040f0fd211 */ /* 0x000fca00030f141f */
[----:B------:R-:W-:-:S04]  /*c0d0*/  @!P3 LEA R10, P6, R16, R0, 0x2 ;  /* 0x00000000100ab211 */ /* 0x000fc800078c10ff */
[----:B------:R-:W-:Y:S02]  /*c0e0*/  @!P3 LEA.HI.X R11, R16, R4, R32, 0x2, P6 ;  /* 0x00000004100bb211 */ /* 0x000fe400030f1420 */
[----:B-----5:R-:W-:-:S13]  /*c0f0*/  ISETP.GE.AND P2, PT, R5, c[0x0][0x3c8], PT ;  /* 0x0000f20005007a0c */ /* 0x020fda0003f46270 */
[----:B------:R-:W-:Y:S02]  /*c100*/  @!P2 IMAD.MOV.U32 R8, RZ, RZ, R0 ;  /* 0x000000ffff08a224 */ /* 0x000fe400078e0000 */
[----:B------:R-:W-:-:S04]  /*c110*/  @!P2 IMAD.MOV.U32 R9, RZ, RZ, R4 ;  /* 0x000000ffff09a224 */ /* 0x000fc800078e0004 */
[----:B------:R-:W-:-:S05]  /*c120*/  @!P2 IMAD.WIDE R8, R5, 0x4, R8 ;  /* 0x000000040508a825 */ /* 0x000fca00078e0208 */
[----:B------:R1:W-:Y:S01]  /*c130*/  @!P2 ST.E.64 [R8.64], R100 ;  /* 0x000000640800a985 */ /* 0x0003e2000c101b06 */
[----:B------:R-:W-:-:S03]  /*c140*/  ISETP.GE.AND P2, PT, R18, c[0x0][0x3c8], PT ;  /* 0x0000f20012007a0c */ /* 0x000fc60003f46270 */
[----:B------:R2:W-:Y:S01]  /*c150*/  @!P1 ST.E.64 [R6.64], R78 ;  /* 0x0000004e06009985 */ /* 0x0005e2000c101b06 */
[----:B------:R-:W-:-:S03]  /*c160*/  ISETP.GE.AND P1, PT, R19, c[0x0][0x3c8], PT ;  /* 0x0000f20013007a0c */ /* 0x000fc60003f26270 */
[----:B------:R4:W-:Y:S01]  /*c170*/  @!P0 ST.E.64 [R2.64], R64 ;  /* 0x0000004002008985 */ /* 0x0009e2000c101b06 */
[----:B------:R-:W-:-:S03]  /*c180*/  @!P4 LEA R12, P0, R17, R0, 0x2 ;  /* 0x00000000110cc211 */ /* 0x000fc600078010ff */
[----:B------:R5:W-:Y:S01]  /*c190*/  @!P5 ST.E.64 [R14.64], R112 ;  /* 0x000000700e00d985 */ /* 0x000be2000c101b06 */
[----:B------:R-:W-:Y:S02]  /*c1a0*/  @!P4 LEA.HI.X R13, R17, R4, R33, 0x2, P0 ;  /* 0x00000004110dc211 */ /* 0x000fe400000f1421 */
[----:B------:R-:W-:Y:S02]  /*c1b0*/  ISETP.GE.AND P0, PT, R20, c[0x0][0x3c8], PT ;  /* 0x0000f20014007a0c */ /* 0x000fe40003f06270 */
[----:B------:R-:W-:Y:S01]  /*c1c0*/  ISETP.GE.AND P5, PT, R21, c[0x0][0x3c8], PT ;  /* 0x0000f20015007a0c */ /* 0x000fe20003fa6270 */
[----:B------:R3:W-:Y:S01]  /*c1d0*/  @!P4 ST.E.64 [R12.64], R108 ;  /* 0x0000006c0c00c985 */ /* 0x0007e2000c101b06 */
        /* <DEDUP_REMOVED lines=8> */
[----:B----4-:R-:W-:Y:S02]  /*c260*/  @!P0 LEA R2, P6, R20, R0, 0x2 ;  /* 0x0000000014028211 */ /* 0x010fe400078c10ff */
[----:B------:R-:W-:Y:S01]  /*c270*/  ISETP.GE.AND P2, PT, R24, c[0x0][0x3c8], PT ;  /* 0x0000f20018007a0c */ /* 0x000fe20003f46270 */
[----:B------:R2:W-:Y:S01]  /*c280*/  @!P1 ST.E.64 [R6.64], R82 ;  /* 0x0000005206009985 */ /* 0x0005e2000c101b06 */
[----:B------:R-:W-:Y:S02]  /*c290*/  @!P0 LEA.HI.X R3, R20, R4, R36, 0x2, P6 ;  /* 0x0000000414038211 */ /* 0x000fe400030f1424 */
[-C--:B-----5:R-:W-:Y:S02]  /*c2a0*/  @!P5 LEA R14, P6, R21, R0.reuse, 0x2 ;  /* 0x00000000150ed211 */ /* 0x0a0fe400078c10ff */
[----:B------:R-:W-:Y:S01]  /*c2b0*/  ISETP.GE.AND P1, PT, R25, c[0x0][0x3c8], PT ;  /* 0x0000f20019007a0c */ /* 0x000fe20003f26270 */
[----:B------:R4:W-:Y:S01]  /*c2c0*/  @!P0 ST.E.64 [R2.64], R60 ;  /* 0x0000003c02008985 */ /* 0x0009e2000c101b06 */
[----:B---3--:R-:W-:-:S02]  /*c2d0*/  @!P4 LEA R12, P0, R23, R0, 0x2 ;  /* 0x00000000170cc211 */ /* 0x008fc400078010ff */
[----:B------:R-:W-:Y:S02]  /*c2e0*/  @!P5 LEA.HI.X R15, R21, R4, R37, 0x2, P6 ;  /* 0x00000004150fd211 */ /* 0x000fe400030f1425 */
[----:B------:R-:W-:Y:S02]  /*c2f0*/  @!P3 LEA R10, P6, R22, R0, 0x2 ;  /* 0x00000000160ab211 */ /* 0x000fe400078c10ff */
[-C--:B------:R-:W-:Y:S01]  /*c300*/  @!P4 LEA.HI.X R13, R23, R4.reuse, R39, 0x2, P0 ;  /* 0x00000004170dc211 */ /* 0x080fe200000f1427 */
[----:B------:R3:W-:Y:S01]  /*c310*/  @!P5 ST.E.64 [R14.64], R102 ;  /* 0x000000660e00d985 */ /* 0x0007e2000c101b06 */
[----:B------:R-:W-:Y:S02]  /*c320*/  ISETP.GE.AND P0, PT, R26, c[0x0][0x3c8], PT ;  /* 0x0000f2001a007a0c */ /* 0x000fe40003f06270 */
[----:B------:R-:W-:Y:S01]  /*c330*/  @!P3 LEA.HI.X R11, R22, R4, R38, 0x2, P6 ;  /* 0x00000004160bb211 */ /* 0x000fe200030f1426 */
[----:B------:R3:W-:Y:S04]  /*c340*/  @!P4 ST.E.64 [R12.64], R98 ;  /* 0x000000620c00c985 */ /* 0x0007e8000c101b06 */
[----:B------:R3:W-:Y:S01]  /*c350*/  @!P3 ST.E.64 [R10.64], R94 ;  /* 0x0000005e0a00b985 */ /* 0x0007e2000c101b06 */
[----:B-1----:R-:W-:-:S04]  /*c360*/  @!P2 LEA R8, P6, R24, R0, 0x2 ;  /* 0x000000001808a211 */ /* 0x002fc800078c10ff */
[----:B------:R-:W-:Y:S02]  /*c370*/  @!P2 LEA.HI.X R9, R24, R4, R40, 0x2, P6 ;  /* 0x000000041809a211 */ /* 0x000fe400030f1428 */
[----:B--2---:R-:W-:-:S03]  /*c380*/  @!P1 LEA R6, P6, R25, R0, 0x2 ;  /* 0x0000000019069211 */ /* 0x004fc600078c10ff */
[----:B------:R3:W-:Y:S01]  /*c390*/  @!P2 ST.E.64 [R8.64], R86 ;  /* 0x000000560800a985 */ /* 0x0007e2000c101b06 */
[----:B------:R-:W-:Y:S02]  /*c3a0*/  @!P1 LEA.HI.X R7, R25, R4, R41, 0x2, P6 ;  /* 0x0000000419079211 */ /* 0x000fe400030f1429 */
[----:B----4-:R-:W-:-:S03]  /*c3b0*/  @!P0 LEA R2, P6, R26, R0, 0x2 ;  /* 0x000000001a028211 */ /* 0x010fc600078c10ff */
[----:B------:R3:W-:Y:S01]  /*c3c0*/  @!P1 ST.E.64 [R6.64], R74 ;  /* 0x0000004a06009985 */ /* 0x0007e2000c101b06 */
[----:B------:R-:W-:-:S05]  /*c3d0*/  @!P0 LEA.HI.X R3, R26, R4, R42, 0x2, P6 ;  /* 0x000000041a038211 */ /* 0x000fca00030f142a */
[----:B------:R3:W-:Y:S01]  /*c3e0*/  @!P0 ST.E.64 [R2.64], R62 ;  /* 0x0000003e02008985 */ /* 0x0007e2000c101b06 */
[----:B------:R-:W-:-:S13]  /*c3f0*/  ISETP.GE.AND P0, PT, R27, c[0x0][0x3c8], PT ;  /* 0x0000f2001b007a0c */ /* 0x000fda0003f06270 */
[----:B------:R-:W-:Y:S05]  /*c400*/  @P0 BRA `(.L_x_164) ;  /* 0x00000c8000000947 */ /* 0x000fea0003800000 */
[----:B---3--:R-:W-:-:S04]  /*c410*/  LEA R2, P0, R27, R0, 0x2 ;  /* 0x000000001b027211 */ /* 0x008fc800078010ff */
[----:B------:R-:W-:-:S05]  /*c420*/  LEA.HI.X R3, R27, R4, R43, 0x2, P0 ;  /* 0x000000041b037211 */ /* 0x000fca00000f142b */
[----:B------:R1:W-:Y:S01]  /*c430*/  ST.E.64 [R2.64], R46 ;  /* 0x0000002e02007985 */ /* 0x0003e2000c101b06 */
[----:B------:R-:W-:Y:S05]  /*c440*/  BRA `(.L_x_164) ;  /* 0x00000c4000007947 */ /* 0x000fea0003800000 */
.L_x_149:
[----:B------:R-:W2:Y:S04]  /*c450*/  LDL.LU R0, [R1+0x50] ;  /* 0x0000500001007983 */ /* 0x000ea80000300800 */
[----:B------:R-:W3:Y:S01]  /*c460*/  LDL R6, [R1+0x20] ;  /* 0x0000200001067983 */ /* 0x000ee20000100800 */
[----:B------:R-:W-:Y:S01]  /*c470*/  ISETP.NE.U32.AND P1, PT, RZ, c[0x0][0x508], PT ;  /* 0x00014200ff007a0c */ /* 0x000fe20003f25070 */
[----:B------:R-:W-:Y:S01]  /*c480*/  IMAD.MOV.U32 R4, RZ, RZ, 0x4 ;  /* 0x00000004ff047424 */ /* 0x000fe200078e00ff */
[----:B------:R-:W-:Y:S01]  /*c490*/  ISETP.NE.U32.AND P2, PT, RZ, c[0x0][0x500], PT ;  /* 0x00014000ff007a0c */ /* 0x000fe20003f45070 */
[----:B------:R-:W-:Y:S01]  /*c4a0*/  IMAD.MOV.U32 R8, RZ, RZ, RZ ;  /* 0x000000ffff087224 */ /* 0x000fe200078e00ff */
[----:B------:R-:W-:Y:S01]  /*c4b0*/  ISETP.NE.AND.EX P1, PT, RZ, c[0x0][0x50c], PT, P1 ;  /* 0x00014300ff007a0c */ /* 0x000fe20003f25310 */
[----:B------:R-:W-:Y:S01]  /*c4c0*/  IMAD.MOV.U32 R19, RZ, RZ, c[0x0][0x388] ;  /* 0x0000e200ff137624 */ /* 0x000fe200078e00ff */
[----:B------:R-:W-:-:S11]  /*c4d0*/  ISETP.NE.AND.EX P2, PT, RZ, c[0x0][0x504], PT, P2 ;  /* 0x00014100ff007a0c */ /* 0x000fd60003f45320 */
[C---:B---3--:R-:W-:Y:S01]  /*c4e0*/  @P1 LEA R2, P0, R6.reuse, c[0x0][0x508], 0x2 ;  /* 0x0001420006021a11 */ /* 0x048fe200078010ff */
[----:B------:R-:W-:-:S03]  /*c4f0*/  IMAD.WIDE R4, R6, R4, c[0x0][0x500] ;  /* 0x0001400006047625 */ /* 0x000fc600078e0204 */
[----:B------:R-:W-:Y:S02]  /*c500*/  @P1 LEA.HI.X R3, R6, c[0x0][0x50c], R7, 0x2, P0 ;  /* 0x0001430006031a11 */ /* 0x000fe400000f1407 */
[----:B------:R1:W5:Y:S04]  /*c510*/  @P2 LDG.E R8, [R4.64] ;  /* 0x0000000604082981 */ /* 0x000368000c1e1900 */
[----:B------:R1:W5:Y:S01]  /*c520*/  @P1 LDG.E R19, [R2.64] ;  /* 0x0000000602131981 */ /* 0x000362000c1e1900 */
[----:B--2---:R-:W-:-:S04]  /*c530*/  ISETP.NE.AND P0, PT, R0, RZ, PT ;  /* 0x000000ff0000720c */ /* 0x004fc80003f05270 */
[----:B------:R-:W-:Y:S01]  /*c540*/  SEL R18, R0, c[0x0][0x3d4], P0 ;  /* 0x0000f50000127a07 */ /* 0x000fe20000000000 */
[----:B------:R-:W-:Y:S05]  /*c550*/  @P1 BRA `(.L_x_170) ;  /* 0x0000004000001947 */ /* 0x000fea0003800000 */
[----:B------:R-:W-:Y:S05]  /*c560*/  @!P2 BRA `(.L_x_170) ;  /* 0x000000300000a947 */ /* 0x000fea0003800000 */
[----:B------:R2:W3:Y:S04]  /*c570*/  LDG.E R0, [R4.64] ;  /* 0x0000000604007981 */ /* 0x0004e8000c1e1900 */
[----:B-12---:R-:W3:Y:S02]  /*c580*/  LDG.E R4, [R4.64+0x4] ;  /* 0x0000040604047981 */ /* 0x006ee4000c1e1900 */
[----:B---3-5:R-:W-:Y:S02]  /*c590*/  IADD3 R19, -R0, R4, RZ ;  /* 0x0000000400137210 */ /* 0x028fe40007ffe1ff */
.L_x_170:
[----:B-1----:R-:W1:Y:S01]  /*c5a0*/  S2R R3, SR_TID.X ;  /* 0x0000000000037919 */ /* 0x002e620000002100 */
[----:B------:R-:W-:Y:S01]  /*c5b0*/  BSSY B0, `(.L_x_171) ;  /* 0x0000038000007945 */ /* 0x000fe20003800000 */
[----:B------:R-:W-:Y:S02]  /*c5c0*/  SEL R14, R6, RZ, !P2 ;  /* 0x000000ff060e7207 */ /* 0x000fe40005000000 */
[----:B------:R-:W-:-:S02]  /*c5d0*/  SEL R20, R7, RZ, !P2 ;  /* 0x000000ff07147207 */ /* 0x000fc40005000000 */
[----:B-----5:R-:W-:Y:S02]  /*c5e0*/  SHF.R.S32.HI R17, RZ, 0x1f, R8 ;  /* 0x0000001fff117819 */ /* 0x020fe40000011408 */
[----:B-1----:R-:W-:-:S13]  /*c5f0*/  ISETP.GT.AND P0, PT, R3, 0x7f, PT ;  /* 0x0000007f0300780c */ /* 0x002fda0003f04270 */
[----:B------:R-:W-:Y:S05]  /*c600*/  @P0 BRA `(.L_x_172) ;  /* 0x0000032000000947 */ /* 0x000fea0003800000 */
[----:B------:R-:W2:Y:S01]  /*c610*/  LDL R2, [R1+0x2c] ;  /* 0x00002c0001027983 */ /* 0x000ea20000100800 */
[----:B------:R-:W-:Y:S01]  /*c620*/  IMAD R0, R19, c[0x0][0x4e8], RZ ;  /* 0x00013a0013007a24 */ /* 0x000fe200078e02ff */
[----:B--2---:R-:W-:-:S04]  /*c630*/  LEA R9, R2, R3, 0x7 ;  /* 0x0000000302097211 */ /* 0x004fc800078e38ff */
[----:B------:R-:W-:-:S13]  /*c640*/  ISETP.GE.AND P0, PT, R9, R0, PT ;  /* 0x000000000900720c */ /* 0x000fda0003f06270 */
[----:B------:R-:W-:Y:S05]  /*c650*/  @P0 BRA `(.L_x_172) ;  /* 0x000002d000000947 */ /* 0x000fea0003800000 */
[----:B------:R-:W2:Y:S04]  /*c660*/  LDL R2, [R1+0x4c] ;  /* 0x00004c0001027983 */ /* 0x000ea80000100800 */
[----:B------:R-:W3:Y:S01]  /*c670*/  LDL.LU R21, [R1+0x54] ;  /* 0x0000540001157983 */ /* 0x000ee20000300800 */
[----:B------:R-:W-:Y:S01]  /*c680*/  IMAD.MOV.U32 R0, RZ, RZ, 0x368 ;  /* 0x00000368ff007424 */ /* 0x000fe200078e00ff */
[----:B------:R-:W-:-:S04]  /*c690*/  ISETP.GT.AND P2, PT, R18, 0x1, PT ;  /* 0x000000011200780c */ /* 0x000fc80003f44270 */
[----:B------:R-:W-:-:S04]  /*c6a0*/  SEL R0, R0, 0x328, P2 ;  /* 0x0000032800007807 */ /* 0x000fc80001000000 */
[----:B------:R1:W4:Y:S08]  /*c6b0*/  LDC.64 R6, c[0x0][R0+0x170] ;  /* 0x00005c0000067b82 */ /* 0x0003300000000a00 */
[----:B------:R1:W2:Y:S08]  /*c6c0*/  LDC.64 R4, c[0x0][R0+0x168] ;  /* 0x00005a0000047b82 */ /* 0x0002b00000000a00 */
[----:B------:R1:W5:Y:S08]  /*c6d0*/  LDC.64 R12, c[0x0][R0+0x178] ;  /* 0x00005e00000c7b82 */ /* 0x0003700000000a00 */
[----:B------:R1:W2:Y:S02]  /*c6e0*/  LDC.64 R10, c[0x0][R0+0x160] ;  /* 0x00005800000a7b82 */ /* 0x0002a40000000a00 */
[----:B-1----:R-:W-:-:S02]  /*c6f0*/  IMAD.MOV.U32 R0, RZ, RZ, c[0x0][0x4e8] ;  /* 0x00013a00ff007624 */ /* 0x002fc400078e00ff */
[----:B----4-:R-:W-:-:S03]  /*c700*/  IMAD R7, R7, R14, RZ ;  /* 0x0000000e07077224 */ /* 0x010fc600078e02ff */
[----:B------:R-:W-:Y:S01]  /*c710*/  ISETP.NE.AND P0, PT, R0, 0x1, PT ;  /* 0x000000010000780c */ /* 0x000fe20003f05270 */
[----:B------:R-:W-:Y:S01]  /*c720*/  IMAD R7, R6, R20, R7 ;  /* 0x0000001406077224 */ /* 0x000fe200078e0207 */
[----:B------:R-:W-:-:S11]  /*c730*/  MOV R0, R9 ;  /* 0x0000000900007202 */ /* 0x000fd60000000f00 */
[----:B------:R-:W-:-:S05]  /*c740*/  @P0 IMAD.HI.U32 R16, R9, c[0x0][0x4ec], RZ ;  /* 0x00013b0009100a27 */ /* 0x000fca00078e00ff */
[----:B------:R-:W-:Y:S01]  /*c750*/  @P0 SHF.R.U32.HI R0, RZ, c[0x0][0x4f0], R16 ;  /* 0x00013c00ff000a19 */ /* 0x000fe20000011610 */
[-C--:B--2---:R-:W-:Y:S02]  /*c760*/  IMAD R15, R5, R2.reuse, RZ ;  /* 0x00000002050f7224 */ /* 0x084fe400078e02ff */
[----:B------:R-:W-:-:S04]  /*c770*/  IMAD.WIDE.U32 R4, R4, R2, RZ ;  /* 0x0000000204047225 */ /* 0x000fc800078e00ff */
[----:B------:R-:W-:Y:S01]  /*c780*/  IMAD.WIDE.U32 R2, R6, R14, RZ ;  /* 0x0000000e06027225 */ /* 0x000fe200078e00ff */
[----:B---3--:R-:W-:-:S03]  /*c790*/  SEL R6, R21, RZ, P2 ;  /* 0x000000ff15067207 */ /* 0x008fc60001000000 */
[----:B------:R-:W-:Y:S01]  /*c7a0*/  IMAD.IADD R15, R5, 0x1, R15 ;  /* 0x00000001050f7824 */ /* 0x000fe200078e020f */
[----:B------:R-:W-:Y:S01]  /*c7b0*/  IADD3 R16, P1, P0, R2, R4, R8 ;  /* 0x0000000402107210 */ /* 0x000fe2000783e008 */
[----:B------:R-:W-:Y:S01]  /*c7c0*/  IMAD.MOV R2, RZ, RZ, -R0 ;  /* 0x000000ffff027224 */ /* 0x000fe200078e0a00 */
[----:B------:R-:W-:Y:S01]  /*c7d0*/  IADD3 R3, R3, R7, RZ ;  /* 0x0000000703037210 */ /* 0x000fe20007ffe0ff */
[-C--:B-----5:R-:W-:Y:S02]  /*c7e0*/  IMAD R7, R13, R6.reuse, RZ ;  /* 0x000000060d077224 */ /* 0x0a0fe400078e02ff */
[----:B------:R-:W-:-:S04]  /*c7f0*/  IMAD.WIDE.U32 R4, R12, R6, RZ ;  /* 0x000000060c047225 */ /* 0x000fc800078e00ff */
[----:B------:R-:W-:Y:S01]  /*c800*/  IMAD R2, R2, c[0x0][0x4e8], R9 ;  /* 0x00013a0002027a24 */ /* 0x000fe200078e0209 */
[----:B------:R-:W-:Y:S02]  /*c810*/  IADD3.X R9, R3, R15, R17, P1, P0 ;  /* 0x0000000f03097210 */ /* 0x000fe40000fe0411 */
[----:B------:R-:W-:Y:S01]  /*c820*/  IADD3 R5, R5, R7, RZ ;  /* 0x0000000705057210 */ /* 0x000fe20007ffe0ff */
[----:B------:R-:W-:Y:S01]  /*c830*/  IMAD.MOV.U32 R7, RZ, RZ, c[0x0][0x4a8] ;  /* 0x00012a00ff077624 */ /* 0x000fe200078e00ff */
[----:B------:R-:W-:Y:S02]  /*c840*/  IADD3 R4, P1, P0, R0, R16, R4 ;  /* 0x0000001000047210 */ /* 0x000fe4000783e004 */
[----:B------:R-:W-:Y:S01]  /*c850*/  SHF.R.S32.HI R3, RZ, 0x1f, R0 ;  /* 0x0000001fff037819 */ /* 0x000fe20000011400 */
[----:B------:R-:W-:Y:S01]  /*c860*/  IMAD R0, R11, R2, RZ ;  /* 0x000000020b007224 */ /* 0x000fe200078e02ff */
[----:B------:R-:W-:Y:S02]  /*c870*/  SHF.R.S32.HI R6, RZ, 0x1f, R2 ;  /* 0x0000001fff067819 */ /* 0x000fe40000011402 */
[----:B------:R-:W-:-:S03]  /*c880*/  IADD3.X R5, R3, R9, R5, P1, P0 ;  /* 0x0000000903057210 */ /* 0x000fc60000fe0405 */
[C---:B------:R-:W-:Y:S02]  /*c890*/  IMAD R0, R10.reuse, R6, R0 ;  /* 0x000000060a007224 */ /* 0x040fe400078e0200 */
[----:B------:R-:W-:Y:S01]  /*c8a0*/  IMAD.WIDE.U32 R2, R10, R2, R4 ;  /* 0x000000020a027225 */ /* 0x000fe200078e0004 */
[----:B------:R-:W-:Y:S02]  /*c8b0*/  MOV R5, c[0x0][0x4ac] ;  /* 0x00012b0000057a02 */ /* 0x000fe40000000f00 */
[----:B------:R-:W-:Y:S01]  /*c8c0*/  SEL R4, R7, c[0x0][0x450], P2 ;  /* 0x0001140007047a07 */ /* 0x000fe20001000000 */
[----:B------:R-:W-:Y:S01]  /*c8d0*/  IMAD.IADD R0, R3, 0x1, R0 ;  /* 0x0000000103007824 */ /* 0x000fe200078e0200 */
[----:B------:R-:W-:Y:S02]  /*c8e0*/  SEL R5, R5, c[0x0][0x454], P2 ;  /* 0x0001150005057a07 */ /* 0x000fe40001000000 */
[----:B------:R-:W-:-:S04]  /*c8f0*/  LEA R4, P0, R2, R4, 0x2 ;  /* 0x0000000402047211 */ /* 0x000fc800078010ff */
[----:B------:R-:W-:Y:S02]  /*c900*/  LEA.HI.X R5, R2, R5, R0, 0x2, P0 ;  /* 0x0000000502057211 */ /* 0x000fe400000f1400 */
[----:B------:R-:W-:-:S05]  /*c910*/  MOV R0, 0xff800000 ;  /* 0xff80000000007802 */ /* 0x000fca0000000f00 */
[----:B------:R1:W-:Y:S02]  /*c920*/  STG.E [R4.64], R0 ;  /* 0x0000000004007986 */ /* 0x0003e4000c101906 */
.L_x_172:
[----:B------:R-:W-:Y:S05]  /*c930*/  BSYNC B0 ;  /* 0x0000000000007941 */ /* 0x000fea0003800000 */
.L_x_171:
[----:B------:R-:W-:-:S13]  /*c940*/  ISETP.GT.AND P0, PT, R18, 0x1, PT ;  /* 0x000000011200780c */ /* 0x000fda0003f04270 */
[----:B------:R-:W-:Y:S05]  /*c950*/  @P0 BRA `(.L_x_164) ;  /* 0x0000073000000947 */ /* 0x000fea0003800000 */
[----:B-1----:R-:W2:Y:S04]  /*c960*/  LDL.LU R0, [R1+0x2c] ;  /* 0x00002c0001007983 */ /* 0x002ea80000300800 */
[----:B------:R-:W3:Y:S01]  /*c970*/  LDL.LU R7, [R1+0x4c] ;  /* 0x00004c0001077983 */ /* 0x000ee20000300800 */
[----:B------:R-:W-:Y:S01]  /*c980*/  MOV R2, c[0x0][0x4e8] ;  /* 0x00013a0000027a02 */ /* 0x000fe20000000f00 */
[----:B------:R-:W-:Y:S02]  /*c990*/  IMAD R5, R20, c[0x0][0x3f0], RZ ;  /* 0x0000fc0014057a24 */ /* 0x000fe400078e02ff */
[----:B------:R-:W1:Y:S01]  /*c9a0*/  S2R R3, SR_TID.X ;  /* 0x0000000000037919 */ /* 0x000e620000002100 */
[----:B------:R-:W-:Y:S02]  /*c9b0*/  ISETP.NE.AND P0, PT, R2, 0x1, PT ;  /* 0x000000010200780c */ /* 0x000fe40003f05270 */
[----:B-1----:R-:W-:-:S02]  /*c9c0*/  SHF.R.S32.HI R4, RZ, 0x1f, R3 ;  /* 0x0000001fff047819 */ /* 0x002fc40000011403 */
[----:B------:R-:W-:Y:S02]  /*c9d0*/  SHF.R.S32.HI R11, RZ, 0x1f, R3 ;  /* 0x0000001fff0b7819 */ /* 0x000fe40000011403 */
[-C--:B------:R-:W-:Y:S02]  /*c9e0*/  LEA.HI R4, R4, R3.reuse, RZ, 0x3 ;  /* 0x0000000304047211 */ /* 0x080fe400078f18ff */
[----:B------:R-:W-:Y:S02]  /*c9f0*/  LEA.HI R11, R11, R3, RZ, 0x3 ;  /* 0x000000030b0b7211 */ /* 0x000fe400078f18ff */
[----:B------:R-:W-:Y:S02]  /*ca00*/  LOP3.LUT R4, R4, 0xfffffff8, RZ, 0xc0, !PT ;  /* 0xfffffff804047812 */ /* 0x000fe400078ec0ff */
[----:B------:R-:W-:-:S03]  /*ca10*/  SHF.R.S32.HI R11, RZ, 0x3, R11 ;  /* 0x00000003ff0b7819 */ /* 0x000fc6000001140b */
[----:B------:R-:W-:Y:S02]  /*ca20*/  IMAD.IADD R4, R3, 0x1, -R4 ;  /* 0x0000000103047824 */ /* 0x000fe400078e0a04 */
[----:B------:R-:W-:-:S03]  /*ca30*/  IMAD.WIDE.U32 R2, R8, c[0x0][0x3a0], RZ ;  /* 0x0000e80008027a25 */ /* 0x000fc600078e00ff */
[----:B------:R-:W-:Y:S02]  /*ca40*/  LEA R4, R4, R11, 0x5 ;  /* 0x0000000b04047211 */ /* 0x000fe400078e28ff */
[----:B--2---:R-:W-:Y:S01]  /*ca50*/  MOV R10, R0 ;  /* 0x00000000000a7202 */ /* 0x004fe20000000f00 */
[----:B------:R-:W-:-:S04]  /*ca60*/  IMAD R0, R17, c[0x0][0x3a0], RZ ;  /* 0x0000e80011007a24 */ /* 0x000fc800078e02ff */
[----:B------:R-:W-:Y:S02]  /*ca70*/  IMAD R8, R8, c[0x0][0x3a4], R0 ;  /* 0x0000e90008087a24 */ /* 0x000fe400078e0200 */
[----:B------:R-:W-:-:S03]  /*ca80*/  IMAD R4, R10, 0x80, R4 ;  /* 0x000000800a047824 */ /* 0x000fc600078e0204 */
[----:B------:R-:W-:Y:S01]  /*ca90*/  IADD3 R3, R3, R8, RZ ;  /* 0x0000000803037210 */ /* 0x000fe20007ffe0ff */
[----:B------:R-:W-:Y:S01]  /*caa0*/  @P0 IMAD.HI.U32 R6, R4, c[0x0][0x4ec], RZ ;  /* 0x00013b0004060a27 */ /* 0x000fe200078e00ff */
[----:B------:R-:W-:-:S03]  /*cab0*/  LEA R8, R10, R11, 0x7 ;  /* 0x0000000b0a087211 */ /* 0x000fc600078e38ff */
[----:B---3--:R-:W-:-:S04]  /*cac0*/  IMAD.WIDE.U32 R2, R7, c[0x0][0x3e8], R2 ;  /* 0x0000fa0007027a25 */ /* 0x008fc800078e0002 */
[----:B------:R-:W-:Y:S01]  /*cad0*/  IMAD.MOV.U32 R0, RZ, RZ, R4 ;  /* 0x000000ffff007224 */ /* 0x000fe200078e0004 */
[----:B------:R-:W-:Y:S01]  /*cae0*/  @P0 SHF.R.U32.HI R0, RZ, c[0x0][0x4f0], R6 ;  /* 0x00013c00ff000a19 */ /* 0x000fe20000011606 */
[----:B------:R-:W-:Y:S02]  /*caf0*/  IMAD R3, R7, c[0x0][0x3ec], R3 ;  /* 0x0000fb0007037a24 */ /* 0x000fe400078e0203 */
[C---:B------:R-:W-:Y:S01]  /*cb00*/  IMAD R7, R14.reuse, c[0x0][0x3f4], R5 ;  /* 0x0000fd000e077a24 */ /* 0x040fe200078e0205 */
[----:B------:R-:W-:Y:S01]  /*cb10*/  SHF.R.S32.HI R6, RZ, 0x1f, R0 ;  /* 0x0000001fff067819 */ /* 0x000fe20000011400 */
[----:B------:R-:W-:Y:S01]  /*cb20*/  IMAD.WIDE.U32 R2, R14, c[0x0][0x3f0], R2 ;  /* 0x0000fc000e027a25 */ /* 0x000fe200078e0002 */
[----:B------:R-:W-:-:S03]  /*cb30*/  IADD3 R5, -R0, RZ, RZ ;  /* 0x000000ff00057210 */ /* 0x000fc60007ffe1ff */
[----:B------:R-:W-:Y:S01]  /*cb40*/  IMAD R6, R6, c[0x0][0x3e0], RZ ;  /* 0x0000f80006067a24 */ /* 0x000fe200078e02ff */
[----:B------:R-:W-:Y:S01]  /*cb50*/  IADD3 R3, R3, R7, RZ ;  /* 0x0000000703037210 */ /* 0x000fe20007ffe0ff */
[----:B------:R-:W-:Y:S02]  /*cb60*/  IMAD R4, R5, c[0x0][0x4e8], R4 ;  /* 0x00013a0005047a24 */ /* 0x000fe400078e0204 */
[C---:B------:R-:W-:Y:S02]  /*cb70*/  IMAD R6, R0.reuse, c[0x0][0x3e4], R6 ;  /* 0x0000f90000067a24 */ /* 0x040fe400078e0206 */
[----:B------:R-:W-:Y:S01]  /*cb80*/  IMAD.WIDE.U32 R2, R0, c[0x0][0x3e0], R2 ;  /* 0x0000f80000027a25 */ /* 0x000fe200078e0002 */
[----:B------:R-:W-:-:S03]  /*cb90*/  SHF.R.S32.HI R0, RZ, 0x1f, R4 ;  /* 0x0000001fff007819 */ /* 0x000fc60000011404 */
[----:B------:R-:W-:Y:S02]  /*cba0*/  IMAD.IADD R3, R3, 0x1, R6 ;  /* 0x0000000103037824 */ /* 0x000fe400078e0206 */
[----:B------:R-:W-:Y:S02]  /*cbb0*/  IMAD R0, R0, c[0x0][0x3d8], RZ ;  /* 0x0000f60000007a24 */ /* 0x000fe400078e02ff */
[----:B------:R-:W-:-:S04]  /*cbc0*/  IMAD.WIDE.U32 R2, R4, c[0x0][0x3d8], R2 ;  /* 0x0000f60004027a25 */ /* 0x000fc800078e0002 */
[----:B------:R-:W-:Y:S01]  /*cbd0*/  IMAD R4, R4, c[0x0][0x3dc], R0 ;  /* 0x0000f70004047a24 */ /* 0x000fe200078e0200 */
[----:B------:R-:W-:-:S04]  /*cbe0*/  LEA R9, P0, R2, c[0x0][0x380], 0x1 ;  /* 0x0000e00002097a11 */ /* 0x000fc800078008ff */
[----:B------:R-:W-:-:S04]  /*cbf0*/  IADD3 R4, R3, R4, RZ ;  /* 0x0000000403047210 */ /* 0x000fc80007ffe0ff */
[----:B------:R-:W-:Y:S01]  /*cc00*/  LEA.HI.X R6, R2, c[0x0][0x384], R4, 0x1, P0 ;  /* 0x0000e10002067a11 */ /* 0x000fe200000f0c04 */
[----:B------:R-:W-:Y:S05]  /*cc10*/  BRA.DIV ~URZ, `(.L_x_173) ;  /* 0x00001ad27f007947 */ /* 0x000fea000b800000 */
[----:B------:R1:W2:Y:S02]  /*cc20*/  SHFL.IDX PT, R10, R6, RZ, 0x181f ;  /* 0x00181fff060a7589 */ /* 0x0002a400000e0000 */
.L_x_218:
[----:B------:R-:W-:Y:S05]  /*cc30*/  BRA.DIV ~URZ, `(.L_x_174) ;  /* 0x00001b227f007947 */ /* 0x000fea000b800000 */
[----:B------:R3:W4:Y:S02]  /*cc40*/  SHFL.IDX PT, R0, R9, RZ, 0x181f ;  /* 0x00181fff09007589 */ /* 0x00072400000e0000 */
.L_x_219:
[----:B------:R-:W-:Y:S01]  /*cc50*/  IMAD R7, R19, c[0x0][0x4e8], RZ ;  /* 0x00013a0013077a24 */ /* 0x000fe200078e02ff */
[----:B------:R-:W-:Y:S04]  /*cc60*/  BSSY B0, `(.L_x_175) ;  /* 0x000000d000007945 */ /* 0x000fe80003800000 */
[----:B------:R-:W-:-:S13]  /*cc70*/  ISETP.GE.AND P0, PT, R8, R7, PT ;  /* 0x000000070800720c */ /* 0x000fda0003f06270 */
[----:B------:R-:W-:Y:S05]  /*cc80*/  @P0 BRA `(.L_x_176) ;  /* 0x000000a000000947 */ /* 0x000fea0003800000 */
[----:B------:R-:W5:Y:S04]  /*cc90*/  LDL.64 R12, [R1+0x8] ;  /* 0x00000800010c7983 */ /* 0x000f680000100a00 */
[----:B---3--:R-:W3:Y:S01]  /*cca0*/  LDL R11, [R1+0x10] ;  /* 0x00001000010b7983 */ /* 0x008ee20000100800 */
[----:B-----5:R-:W-:Y:S02]  /*ccb0*/  ISETP.GE.AND P1, PT, R12, c[0x0][0x3c8], PT ;  /* 0x0000f2000c007a0c */ /* 0x020fe40003f26270 */
[----:B---3--:R-:W-:-:S11]  /*ccc0*/  ISETP.GE.AND P0, PT, R11, c[0x0][0x3c8], PT ;  /* 0x0000f2000b007a0c */ /* 0x008fd60003f06270 */
[CC--:B----4-:R-:W-:Y:S02]  /*ccd0*/  @!P1 LEA R4, P3, R12.reuse, R0.reuse, 0x1 ;  /* 0x000000000c049211 */ /* 0x0d0fe400078608ff */
[C---:B------:R-:W-:Y:S02]  /*cce0*/  @!P0 LEA R2, P2, R11.reuse, R0, 0x1 ;  /* 0x000000000b028211 */ /* 0x040fe400078408ff */
[-C--:B--2---:R-:W-:Y:S02]  /*ccf0*/  @!P1 LEA.HI.X R5, R12, R10.reuse, R40, 0x1, P3 ;  /* 0x0000000a0c059211 */ /* 0x084fe400018f0c28 */
[----:B------:R-:W-:-:S03]  /*cd00*/  @!P0 LEA.HI.X R3, R11, R10, R41, 0x1, P2 ;  /* 0x0000000a0b038211 */ /* 0x000fc600010f0c29 */
[----:B------:R2:W-:Y:S04]  /*cd10*/  @!P1 ST.E.128 [R4.64], RZ ;  /* 0x000000ff04009985 */ /* 0x0005e8000c101d06 */
[----:B------:R2:W-:Y:S02]  /*cd20*/  @!P0 ST.E.128 [R2.64], RZ ;  /* 0x000000ff02008985 */ /* 0x0005e4000c101d06 */
.L_x_176:
[----:B------:R-:W-:Y:S05]  /*cd30*/  BSYNC B0 ;  /* 0x0000000000007941 */ /* 0x000fea0003800000 */
.L_x_175:
[----:B------:R-:W-:Y:S05]  /*cd40*/  BRA.DIV ~URZ, `(.L_x_177) ;  /* 0x00001a727f007947 */ /* 0x000fea000b800000 */
[----:B--2---:R2:W1:Y:S04]  /*cd50*/  SHFL.IDX PT, R10, R6, 0x1, 0x181f ;  /* 0x00381f00060a7f89 */ /* 0x00446800000e0000 */
[----:B----4-:R2:W4:Y:S02]  /*cd60*/  SHFL.IDX PT, R0, R9, 0x1, 0x181f ;  /* 0x00381f0009007f89 */ /* 0x01052400000e0000 */
.L_x_220:
        /* <DEDUP_REMOVED lines=8> */
[CC--:B----4-:R-:W-:Y:S02]  /*cdf0*/  @!P1 LEA R4, P3, R12.reuse, R0.reuse, 0x1 ;  /* 0x000000000c049211 */ /* 0x0d0fe400078608ff */
[C---:B------:R-:W-:Y:S02]  /*ce00*/  @!P0 LEA R2, P2, R11.reuse, R0, 0x1 ;  /* 0x000000000b028211 */ /* 0x040fe400078408ff */
[-C--:B-1----:R-:W-:Y:S02]  /*ce10*/  @!P1 LEA.HI.X R5, R12, R10.reuse, R40, 0x1, P3 ;  /* 0x0000000a0c059211 */ /* 0x082fe400018f0c28 */
[----:B------:R-:W-:-:S03]  /*ce20*/  @!P0 LEA.HI.X R3, R11, R10, R41, 0x1, P2 ;  /* 0x0000000a0b038211 */ /* 0x000fc600010f0c29 */
[----:B------:R1:W-:Y:S04]  /*ce30*/  @!P1 ST.E.128 [R4.64], RZ ;  /* 0x000000ff04009985 */ /* 0x0003e8000c101d06 */
[----:B------:R1:W-:Y:S02]  /*ce40*/  @!P0 ST.E.128 [R2.64], RZ ;  /* 0x000000ff02008985 */ /* 0x0003e4000c101d06 */
.L_x_179:
[----:B------:R-:W-:Y:S05]  /*ce50*/  BSYNC B0 ;  /* 0x0000000000007941 */ /* 0x000fea0003800000 */
.L_x_178:
[----:B------:R-:W-:Y:S05]  /*ce60*/  BRA.DIV ~URZ, `(.L_x_180) ;  /* 0x00001a127f007947 */ /* 0x000fea000b800000 */
[----:B-1----:R1:W2:Y:S02]  /*ce70*/  SHFL.IDX PT, R10, R6, 0x2, 0x181f ;  /* 0x00581f00060a7f89 */ /* 0x0022a400000e0000 */
.L_x_221:
[----:B------:R-:W-:Y:S05]  /*ce80*/  BRA.DIV ~URZ, `(.L_x_181) ;  /* 0x00001a627f007947 */ /* 0x000fea000b800000 */
[----:B----4-:R4:W1:Y:S02]  /*ce90*/  SHFL.IDX PT, R0, R9, 0x2, 0x181f ;  /* 0x00581f0009007f89 */ /* 0x01086400000e0000 */
.L_x_222:
        /* <DEDUP_REMOVED lines=8> */
[CC--:B-1----:R-:W-:Y:S02]  /*cf20*/  @!P1 LEA R4, P3, R12.reuse, R0.reuse, 0x1 ;  /* 0x000000000c049211 */ /* 0x0c2fe400078608ff */
[C---:B------:R-:W-:Y:S02]  /*cf30*/  @!P0 LEA R2, P2, R11.reuse, R0, 0x1 ;  /* 0x000000000b028211 */ /* 0x040fe400078408ff */
[-C--:B--2---:R-:W-:Y:S02]  /*cf40*/  @!P1 LEA.HI.X R5, R12, R10.reuse, R40, 0x1, P3 ;  /* 0x0000000a0c059211 */ /* 0x084fe400018f0c28 */
[----:B------:R-:W-:-:S03]  /*cf50*/  @!P0 LEA.HI.X R3, R11, R10, R41, 0x1, P2 ;  /* 0x0000000a0b038211 */ /* 0x000fc600010f0c29 */
[----:B------:R1:W-:Y:S04]  /*cf60*/  @!P1 ST.E.128 [R4.64], RZ ;  /* 0x000000ff04009985 */ /* 0x0003e8000c101d06 */
[----:B------:R1:W-:Y:S02]  /*cf70*/  @!P0 ST.E.128 [R2.64], RZ ;  /* 0x000000ff02008985 */ /* 0x0003e4000c101d06 */
.L_x_183:
[----:B------:R-:W-:Y:S05]  /*cf80*/  BSYNC B0 ;  /* 0x0000000000007941 */ /* 0x000fea0003800000 */
.L_x_182:
[----:B------:R-:W-:Y:S05]  /*cf90*/  BRA.DIV ~URZ, `(.L_x_184) ;  /* 0x000019b27f007947 */ /* 0x000fea000b800000 */
[----:B-12---:R-:W1:Y:S04]  /*cfa0*/  SHFL.IDX PT, R6, R6, 0x3, 0x181f ;  /* 0x00781f0006067f89 */ /* 0x006e6800000e0000 */
[----:B------:R2:W3:Y:S02]  /*cfb0*/  SHFL.IDX PT, R0, R9, 0x3, 0x181f ;  /* 0x00781f0009007f89 */ /* 0x0004e400000e0000 */
.L_x_223:
[----:B------:R-:W-:-:S04]  /*cfc0*/  IADD3 R2, R8, 0x60, RZ ;  /* 0x0000006008027810 */ /* 0x000fc80007ffe0ff */
[----:B------:R-:W-:-:S13]  /*cfd0*/  ISETP.GE.AND P0, PT, R2, R7, PT ;  /* 0x000000070200720c */ /* 0x000fda0003f06270 */
[----:B------:R-:W-:Y:S05]  /*cfe0*/  @P0 BRA `(.L_x_164) ;  /* 0x000000a000000947 */ /* 0x000fea0003800000 */
[----:B------:R-:W5:Y:S04]  /*cff0*/  LDL.64 R10, [R1+0x8] ;  /* 0x00000800010a7983 */ /* 0x000f680000100a00 */
[----:B--234-:R-:W2:Y:S01]  /*d000*/  LDL R9, [R1+0x10] ;  /* 0x0000100001097983 */ /* 0x01cea20000100800 */
[----:B-----5:R-:W-:Y:S02]  /*d010*/  ISETP.GE.AND P1, PT, R10, c[0x0][0x3c8], PT ;  /* 0x0000f2000a007a0c */ /* 0x020fe40003f26270 */
[----:B--2---:R-:W-:-:S11]  /*d020*/  ISETP.GE.AND P0, PT, R9, c[0x0][0x3c8], PT ;  /* 0x0000f20009007a0c */ /* 0x004fd60003f06270 */
[CC--:B------:R-:W-:Y:S02]  /*d030*/  @!P1 LEA R4, P3, R10.reuse, R0.reuse, 0x1 ;  /* 0x000000000a049211 */ /* 0x0c0fe400078608ff */
[C---:B------:R-:W-:Y:S02]  /*d040*/  @!P0 LEA R2, P2, R9.reuse, R0, 0x1 ;  /* 0x0000000009028211 */ /* 0x040fe400078408ff */
[-C--:B-1----:R-:W-:Y:S02]  /*d050*/  @!P1 LEA.HI.X R5, R10, R6.reuse, R40, 0x1, P3 ;  /* 0x000000060a059211 */ /* 0x082fe400018f0c28 */
[----:B------:R-:W-:-:S03]  /*d060*/  @!P0 LEA.HI.X R3, R9, R6, R41, 0x1, P2 ;  /* 0x0000000609038211 */ /* 0x000fc600010f0c29 */
[----:B------:R1:W-:Y:S04]  /*d070*/  @!P1 ST.E.128 [R4.64], RZ ;  /* 0x000000ff04009985 */ /* 0x0003e8000c101d06 */
[----:B------:R1:W-:Y:S02]  /*d080*/  @!P0 ST.E.128 [R2.64], RZ ;  /* 0x000000ff02008985 */ /* 0x0003e4000c101d06 */
.L_x_164:
[----:B------:R-:W-:Y:S05]  /*d090*/  BSYNC B1 ;  /* 0x0000000000017941 */ /* 0x000fea0003800000 */
.L_x_148:
[----:B-1-34-:R-:W3:Y:S02]  /*d0a0*/  LDL R0, [R1+0x78] ;  /* 0x0000780001007983 */ /* 0x01aee40000100800 */
[----:B---3--:R-:W-:-:S13]  /*d0b0*/  ISETP.NE.AND P0, PT, R0, RZ, PT ;  /* 0x000000ff0000720c */ /* 0x008fda0003f05270 */
[----:B------:R-:W-:Y:S01]  /*d0c0*/  @P0 WARPSYNC 0xffffffff ;  /* 0xffffffff00000948 */ /* 0x000fe20003800000 */
[----:B------:R-:W-:Y:S06]  /*d0d0*/  @P0 BAR.SYNC.DEFER_BLOCKING 0x5, 0x100 ;  /* 0x0144000000000b1d */ /* 0x000fec0000010000 */
[----:B------:R-:W1:Y:S04]  /*d0e0*/  @P0 LDS.128 R4, [0xf100] ;  /* 0x00f10000ff040984 */ /* 0x000e680000000c00 */
[----:B-1----:R1:W-:Y:S04]  /*d0f0*/  @P0 STL.64 [R1+0x28], R4 ;  /* 0x0000280401000387 */ /* 0x0023e80000100a00 */
[----:B------:R1:W-:Y:S04]  /*d100*/  @P0 STL.64 [R1+0x30], R6 ;  /* 0x0000300601000387 */ /* 0x0003e80000100a00 */
[----:B------:R-:W-:Y:S06]  /*d110*/  @P0 BAR.ARV 0x4, 0x100 ;  /* 0x0104000000000b1d */ /* 0x000fec0000002000 */
[----:B------:R-:W-:Y:S05]  /*d120*/  @P0 BRA `(.L_x_185) ;  /* 0x00000b9000000947 */ /* 0x000fea0003800000 */
[----:B------:R-:W3:Y:S01]  /*d130*/  S2R R0, SR_TID.X ;  /* 0x0000000000007919 */ /* 0x000ee20000002100 */
[----:B-1----:R-:W-:Y:S01]  /*d140*/  IMAD.MOV.U32 R7, RZ, RZ, RZ ;  /* 0x000000ffff077224 */ /* 0x002fe200078e00ff */
[----:B---3--:R-:W-:-:S04]  /*d150*/  LOP3.LUT R13, R0, 0x1f, RZ, 0xc0, !PT ;  /* 0x0000001f000d7812 */ /* 0x008fc800078ec0ff */
[----:B------:R-:W-:Y:S01]  /*d160*/  ISETP.NE.AND P5, PT, R13, 0x1f, PT ;  /* 0x0000001f0d00780c */ /* 0x000fe20003fa5270 */
[----:B------:R-:W-:Y:S10]  /*d170*/  BRA.DIV ~URZ, `(.L_x_186) ;  /* 0x000018927f007947 */ /* 0x000ff4000b800000 */
[----:B--2---:R1:W2:Y:S02]  /*d180*/  SHFL.IDX PT, R9, R66, RZ, 0x1f ;  /* 0x00001fff42097589 */ /* 0x0042a400000e0000 */
.L_x_224:
[----:B------:R-:W-:Y:S05]  /*d190*/  BRA.DIV ~URZ, `(.L_x_187) ;  /* 0x000018e27f007947 */ /* 0x000fea000b800000 */
[----:B------:R3:W4:Y:S02]  /*d1a0*/  SHFL.IDX PT, R8, R66, 0x1, 0x1f ;  /* 0x00201f0042087f89 */ /* 0x00072400000e0000 */
.L_x_225:
[----:B------:R-:W5:Y:S01]  /*d1b0*/  LDL R0, [R1+0x34] ;  /* 0x0000340001007983 */ /* 0x000f620000100800 */
[----:B------:R-:W-:Y:S02]  /*d1c0*/  IMAD.MOV.U32 R6, RZ, RZ, RZ ;  /* 0x000000ffff067224 */ /* 0x000fe400078e00ff */
[----:B-----5:R-:W-:-:S05]  /*d1d0*/  IMAD.IADD R0, R0, 0x1, R13 ;  /* 0x0000000100007824 */ /* 0x020fca00078e020d */
[----:B------:R-:W-:-:S13]  /*d1e0*/  ISETP.GE.OR P0, PT, R0, c[0x0][0x53c], !P5 ;  /* 0x00014f0000007a0c */ /* 0x000fda0006f06670 */
[----:B------:R-:W-:Y:S01]  /*d1f0*/  @!P0 IMAD.MOV.U32 R2, RZ, RZ, 0x4 ;  /* 0x00000004ff028424 */ /* 0x000fe200078e00ff */
[----:B------:R-:W-:-:S03]  /*d200*/  @!P0 MOV R3, 0x4 ;  /* 0x0000000400038802 */ /* 0x000fc60000000f00 */
[----:B------:R-:W-:-:S04]  /*d210*/  @!P0 IMAD.WIDE R4, R0, R2, c[0x0][0x580] ;  /* 0x0001600000048625 */ /* 0x000fc800078e0202 */
[----:B------:R-:W-:Y:S01]  /*d220*/  @!P0 IMAD.WIDE R2, R0, R3, c[0x0][0x578] ;  /* 0x00015e0000028625 */ /* 0x000fe200078e0203 */
[----:B------:R-:W5:Y:S04]  /*d230*/  @!P0 LDG.E R6, [R4.64] ;  /* 0x0000000604068981 */ /* 0x000f68000c1e1900 */
[----:B------:R-:W5:Y:S01]  /*d240*/  @!P0 LDG.E R7, [R2.64] ;  /* 0x0000000602078981 */ /* 0x000f62000c1e1900 */
[C---:B------:R-:W-:Y:S02]  /*d250*/  ISETP.GE.U32.AND P4, PT, R13.reuse, 0x10, PT ;  /* 0x000000100d00780c */ /* 0x040fe40003f86070 */
[C---:B------:R-:W-:Y:S02]  /*d260*/  ISETP.GE.U32.AND P3, PT, R13.reuse, 0x8, PT ;  /* 0x000000080d00780c */ /* 0x040fe40003f66070 */
[----:B------:R-:W-:-:S02]  /*d270*/  ISETP.GE.U32.AND P2, PT, R13, 0x4, PT ;  /* 0x000000040d00780c */ /* 0x000fc40003f46070 */
[C---:B------:R-:W-:Y:S02]  /*d280*/  ISETP.GE.U32.AND P1, PT, R13.reuse, 0x2, PT ;  /* 0x000000020d00780c */ /* 0x040fe40003f26070 */
[----:B------:R-:W-:Y:S02]  /*d290*/  ISETP.NE.AND P0, PT, R13, RZ, PT ;  /* 0x000000ff0d00720c */ /* 0x000fe40003f05270 */
[----:B------:R-:W-:Y:S01]  /*d2a0*/  MOV R11, RZ ;  /* 0x000000ff000b7202 */ /* 0x000fe20000000f00 */
[----:B-----5:R-:W-:Y:S01]  /*d2b0*/  IMAD R0, R7, R6, RZ ;  /* 0x0000000607007224 */ /* 0x020fe200078e02ff */
[----:B------:R-:W-:Y:S07]  /*d2c0*/  BRA.DIV ~URZ, `(.L_x_188) ;  /* 0x000018227f007947 */ /* 0x000fee000b800000 */
[----:B------:R1:W3:Y:S02]  /*d2d0*/  SHFL.UP PT, R4, R0, 0x1, RZ ;  /* 0x0420000000047989 */ /* 0x0002e400000e00ff */
.L_x_226:
[----:B---3--:R-:W-:-:S04]  /*d2e0*/  SEL R4, R4, RZ, P0 ;  /* 0x000000ff04047207 */ /* 0x008fc80000000000 */
        /* <DEDUP_REMOVED lines=14> */
[----:B------:R1:W3:Y:S02]  /*d3d0*/  SHFL.IDX PT, R0, R4, 0x1f, 0x1f ;  /* 0x03e01f0004007f89 */ /* 0x0002e400000e0000 */
.L_x_227:
[----:B---3--:R-:W-:Y:S01]  /*d3e0*/  IMAD R0, R0, c[0x0][0x538], RZ ;  /* 0x00014e0000007a24 */ /* 0x008fe200078e02ff */
[----:B------:R-:W-:Y:S04]  /*d3f0*/  BSSY B1, `(.L_x_190) ;  /* 0x0000083000017945 */ /* 0x000fe80003800000 */
[----:B----4-:R-:W-:-:S04]  /*d400*/  IADD3 R8, R0, R8, RZ ;  /* 0x0000000800087210 */ /* 0x010fc80007ffe0ff */
[----:B--2---:R-:W-:-:S13]  /*d410*/  ISETP.GT.AND P6, PT, R8, R9, PT ;  /* 0x000000090800720c */ /* 0x004fda0003fc4270 */
[----:B------:R-:W-:Y:S05]  /*d420*/  @P6 BRA `(.L_x_191) ;  /* 0x0000025000006947 */ /* 0x000fea0003800000 */
.L_x_195:
[----:B------:R-:W2:Y:S02]  /*d430*/  LDL.LU R0, [R1+0x34] ;  /* 0x0000340001007983 */ /* 0x000ea40000300800 */
[----:B--2---:R-:W-:-:S04]  /*d440*/  IADD3 R0, R0, 0x1f, RZ ;  /* 0x0000001f00007810 */ /* 0x004fc80007ffe0ff */
[----:B------:R-:W-:-:S13]  /*d450*/  ISETP.GE.AND P6, PT, R0, c[0x0][0x53c], PT ;  /* 0x00014f0000007a0c */ /* 0x000fda0003fc6270 */
[----:B------:R-:W-:Y:S05]  /*d460*/  @P6 BRA `(.L_x_192) ;  /* 0x0000076000006947 */ /* 0x000fea0003800000 */
[----:B------:R2:W-:Y:S01]  /*d470*/  STL [R1+0x34], R0 ;  /* 0x0000340001007387 */ /* 0x0005e20000100800 */
[----:B------:R-:W-:Y:S01]  /*d480*/  CS2R R6, SRZ ;  /* 0x0000000000067805 */ /* 0x000fe2000001ff00 */
[----:B--2---:R-:W-:-:S04]  /*d490*/  IADD3 R0, R0, R13, RZ ;  /* 0x0000000d00007210 */ /* 0x004fc80007ffe0ff */
[----:B------:R-:W-:-:S13]  /*d4a0*/  ISETP.GE.OR P6, PT, R0, c[0x0][0x53c], !P5 ;  /* 0x00014f0000007a0c */ /* 0x000fda0006fc6670 */
[----:B------:R-:W-:Y:S02]  /*d4b0*/  @!P6 MOV R2, 0x4 ;  /* 0x000000040002e802 */ /* 0x000fe40000000f00 */
[----:B------:R-:W-:-:S03]  /*d4c0*/  @!P6 MOV R3, 0x4 ;  /* 0x000000040003e802 */ /* 0x000fc60000000f00 */
[----:B-1----:R-:W-:-:S04]  /*d4d0*/  @!P6 IMAD.WIDE R4, R0, R2, c[0x0][0x580] ;  /* 0x000160000004e625 */ /* 0x002fc800078e0202 */
[----:B------:R-:W-:Y:S01]  /*d4e0*/  @!P6 IMAD.WIDE R2, R0, R3, c[0x0][0x578] ;  /* 0x00015e000002e625 */ /* 0x000fe200078e0203 */
[----:B------:R-:W2:Y:S04]  /*d4f0*/  @!P6 LDG.E R6, [R4.64] ;  /* 0x000000060406e981 */ /* 0x000ea8000c1e1900 */
[----:B------:R-:W2:Y:S02]  /*d500*/  @!P6 LDG.E R7, [R2.64] ;  /* 0x000000060207e981 */ /* 0x000ea4000c1e1900 */
[----:B--2---:R-:W-:Y:S01]  /*d510*/  IMAD R0, R7, R6, RZ ;  /* 0x0000000607007224 */ /* 0x004fe200078e02ff */
[----:B------:R-:W-:Y:S05]  /*d520*/  BRA.DIV ~URZ, `(.L_x_193) ;  /* 0x000017a27f007947 */ /* 0x000fea000b800000 */
[----:B------:R1:W2:Y:S02]  /*d530*/  SHFL.UP PT, R2, R0, 0x1, RZ ;  /* 0x0420000000027989 */ /* 0x0002a400000e00ff */
.L_x_228:
        /* <DEDUP_REMOVED lines=16> */
.L_x_229:
[----:B--2---:R-:W-:-:S05]  /*d640*/  IMAD R0, R0, c[0x0][0x538], RZ ;  /* 0x00014e0000007a24 */ /* 0x004fca00078e02ff */
[----:B------:R-:W-:-:S04]  /*d650*/  IADD3 R8, R0, R8, RZ ;  /* 0x0000000800087210 */ /* 0x000fc80007ffe0ff */
[----:B------:R-:W-:-:S13]  /*d660*/  ISETP.GT.AND P6, PT, R8, R9, PT ;  /* 0x000000090800720c */ /* 0x000fda0003fc4270 */
[----:B-1----:R-:W-:Y:S05]  /*d670*/  @!P6 BRA `(.L_x_195) ;  /* 0xfffffdb00000e947 */ /* 0x002fea000383ffff */
.L_x_191:
[----:B------:R-:W-:-:S05]  /*d680*/  IADD3 R10, -R0, R8, RZ ;  /* 0x00000008000a7210 */ /* 0x000fca0007ffe1ff */
[----:B------:R-:W-:-:S05]  /*d690*/  IMAD R0, R4, c[0x0][0x538], R10 ;  /* 0x00014e0004007a24 */ /* 0x000fca00078e020a */
[----:B------:R-:W-:Y:S01]  /*d6a0*/  ISETP.GT.AND P0, PT, R0, R9, PT ;  /* 0x000000090000720c */ /* 0x000fe20003f04270 */
[----:B------:R-:W-:-:S12]  /*d6b0*/  BRA.DIV ~URZ, `(.L_x_196) ;  /* 0x000018027f007947 */ /* 0x000fd8000b800000 */
[----:B------:R-:W-:-:S04]  /*d6c0*/  VOTE.ANY R8, PT, !P0 ;  /* 0x0000000000087806 */ /* 0x000fc800040e0100 */
.L_x_230:
[----:B------:R2:W3:Y:S01]  /*d6d0*/  POPC R12, R8 ;  /* 0x00000008000c7309 */ /* 0x0004e20000000000 */
[----:B------:R-:W-:Y:S05]  /*d6e0*/  BRA.DIV ~URZ, `(.L_x_197) ;  /* 0x000018227f007947 */ /* 0x000fea000b800000 */
[----:B---3--:R3:W4:Y:S04]  /*d6f0*/  SHFL.IDX PT, R6, R6, R12, 0x1f ;  /* 0x00001f0c06067589 */ /* 0x00872800000e0000 */
[----:B------:R3:W1:Y:S02]  /*d700*/  SHFL.IDX PT, R7, R7, R12, 0x1f ;  /* 0x00001f0c07077589 */ /* 0x00066400000e0000 */
.L_x_231:
[----:B------:R-:W-:Y:S01]  /*d710*/  ISETP.NE.AND P0, PT, R8, RZ, PT ;  /* 0x000000ff0800720c */ /* 0x000fe20003f05270 */
[----:B------:R-:W-:-:S12]  /*d720*/  BSSY B0, `(.L_x_198) ;  /* 0x0000005000007945 */ /* 0x000fd80003800000 */
[----:B------:R-:W-:Y:S05]  /*d730*/  @!P0 BRA `(.L_x_199) ;  /* 0x0000003000008947 */ /* 0x000fea0003800000 */
[----:B------:R-:W-:Y:S01]  /*d740*/  IADD3 R3, R12, -0x1, RZ ;  /* 0xffffffff0c037810 */ /* 0x000fe20007ffe0ff */
[----:B------:R-:W-:Y:S05]  /*d750*/  BRA.DIV ~URZ, `(.L_x_200) ;  /* 0x000018827f007947 */ /* 0x000fea000b800000 */
[----:B------:R2:W3:Y:S02]  /*d760*/  SHFL.IDX PT, R11, R4, R3, 0x1f ;  /* 0x00001f03040b7589 */ /* 0x0004e400000e0000 */
.L_x_199:
[----:B------:R-:W-:Y:S05]  /*d770*/  BSYNC B0 ;  /* 0x0000000000007941 */ /* 0x000fea0003800000 */
.L_x_198:
[----:B---3--:R-:W-:Y:S01]  /*d780*/  IMAD R5, R11, c[0x0][0x538], R10 ;  /* 0x00014e000b057a24 */ /* 0x008fe200078e020a */
[----:B-12-4-:R-:W-:Y:S02]  /*d790*/  IABS R4, R6 ;  /* 0x0000000600047213 */ /* 0x016fe40000000000 */
[----:B------:R-:W-:Y:S01]  /*d7a0*/  IABS R0, R7 ;  /* 0x0000000700007213 */ /* 0x000fe20000000000 */
[----:B------:R-:W-:Y:S01]  /*d7b0*/  IMAD.IADD R10, R9, 0x1, -R5 ;  /* 0x00000001090a7824 */ /* 0x000fe200078e0a05 */
[----:B------:R1:W-:Y:S01]  /*d7c0*/  STL [R1+0x28], R5 ;  /* 0x0000280501007387 */ /* 0x0003e20000100800 */
[----:B------:R-:W2:Y:S03]  /*d7d0*/  I2F.RP R2, R4 ;  /* 0x0000000400027306 */ /* 0x000ea60000209400 */
[----:B------:R-:W3:Y:S05]  /*d7e0*/  LDL.LU R14, [R1+0x34] ;  /* 0x00003400010e7983 */ /* 0x000eea0000300800 */
[----:B--2---:R-:W2:Y:S02]  /*d7f0*/  MUFU.RCP R2, R2 ;  /* 0x0000000200027308 */ /* 0x004ea40000001000 */
[----:B--2---:R-:W-:-:S06]  /*d800*/  IADD3 R2, R2, 0xffffffe, RZ ;  /* 0x0ffffffe02027810 */ /* 0x004fcc0007ffe0ff */
[----:B------:R-:W2:Y:S01]  /*d810*/  F2I.FTZ.U32.TRUNC.NTZ R3, R2 ;  /* 0x0000000200037305 */ /* 0x000ea2000021f000 */
[----:B-1----:R-:W-:Y:S01]  /*d820*/  IMAD.MOV.U32 R5, RZ, RZ, R0 ;  /* 0x000000ffff057224 */ /* 0x002fe200078e0000 */
[----:B------:R-:W-:Y:S02]  /*d830*/  IABS R0, R6 ;  /* 0x0000000600007213 */ /* 0x000fe40000000000 */
[----:B------:R-:W-:-:S04]  /*d840*/  IABS R9, R10 ;  /* 0x0000000a00097213 */ /* 0x000fc80000000000 */
[----:B------:R-:W1:Y:S01]  /*d850*/  I2F.RP R11, R5 ;  /* 0x00000005000b7306 */ /* 0x000e620000209400 */
[----:B--2---:R-:W-:-:S04]  /*d860*/  IMAD.MOV R2, RZ, RZ, -R3 ;  /* 0x000000ffff027224 */ /* 0x004fc800078e0a03 */
[----:B------:R-:W-:Y:S01]  /*d870*/  IMAD R8, R2, R4, RZ ;  /* 0x0000000402087224 */ /* 0x000fe200078e02ff */
[----:B------:R-:W-:Y:S01]  /*d880*/  MOV R2, RZ ;  /* 0x000000ff00027202 */ /* 0x000fe20000000f00 */
[----:B------:R-:W-:-:S04]  /*d890*/  IMAD.MOV R0, RZ, RZ, -R0 ;  /* 0x000000ffff007224 */ /* 0x000fc800078e0a00 */
[----:B------:R-:W-:-:S04]  /*d8a0*/  IMAD.HI.U32 R8, R3, R8, R2 ;  /* 0x0000000803087227 */ /* 0x000fc800078e0002 */
[----:B------:R-:W-:Y:S02]  /*d8b0*/  IMAD.MOV.U32 R2, RZ, RZ, R9 ;  /* 0x000000ffff027224 */ /* 0x000fe400078e0009 */
[----:B------:R-:W-:Y:S02]  /*d8c0*/  IMAD.MOV.U32 R3, RZ, RZ, R0 ;  /* 0x000000ffff037224 */ /* 0x000fe400078e0000 */
[----:B------:R-:W-:-:S04]  /*d8d0*/  IMAD.HI.U32 R0, R8, R2, RZ ;  /* 0x0000000208007227 */ /* 0x000fc800078e00ff */
[----:B------:R-:W-:Y:S02]  /*d8e0*/  IMAD R2, R0, R3, R2 ;  /* 0x0000000300027224 */ /* 0x000fe400078e0202 */
[----:B-1----:R-:W1:Y:S03]  /*d8f0*/  MUFU.RCP R3, R11 ;  /* 0x0000000b00037308 */ /* 0x002e660000001000 */
[----:B------:R-:W-:Y:S02]  /*d900*/  ISETP.GT.U32.AND P1, PT, R4, R2, PT ;  /* 0x000000020400720c */ /* 0x000fe40003f24070 */
[----:B-1----:R-:W-:-:S11]  /*d910*/  IADD3 R3, R3, 0xffffffe, RZ ;  /* 0x0ffffffe03037810 */ /* 0x002fd60007ffe0ff */
[-C--:B------:R-:W-:Y:S01]  /*d920*/  @!P1 IADD3 R2, R2, -R4.reuse, RZ ;  /* 0x8000000402029210 */ /* 0x080fe20007ffe0ff */
[----:B------:R-:W1:Y:S03]  /*d930*/  F2I.FTZ.U32.TRUNC.NTZ R3, R3 ;  /* 0x0000000300037305 */ /* 0x000e66000021f000 */
[----:B------:R-:W-:Y:S02]  /*d940*/  ISETP.GE.U32.AND P2, PT, R2, R4, PT ;  /* 0x000000040200720c */ /* 0x000fe40003f46070 */
[----:B------:R-:W-:Y:S02]  /*d950*/  LOP3.LUT R2, R10, R6, RZ, 0x3c, !PT ;  /* 0x000000060a027212 */ /* 0x000fe400078e3cff */
[----:B------:R-:W-:Y:S02]  /*d960*/  @!P1 IADD3 R0, R0, 0x1, RZ ;  /* 0x0000000100009810 */ /* 0x000fe40007ffe0ff */
[----:B------:R-:W-:-:S02]  /*d970*/  ISETP.GE.AND P0, PT, R2, RZ, PT ;  /* 0x000000ff0200720c */ /* 0x000fc40003f06270 */
[----:B------:R-:W-:-:S05]  /*d980*/  ISETP.NE.AND P1, PT, R6, RZ, PT ;  /* 0x000000ff0600720c */ /* 0x000fca0003f25270 */
[----:B------:R-:W-:Y:S01]  /*d990*/  @P2 IADD3 R0, R0, 0x1, RZ ;  /* 0x0000000100002810 */ /* 0x000fe20007ffe0ff */
[----:B-1----:R-:W-:-:S04]  /*d9a0*/  IMAD.MOV R2, RZ, RZ, -R3 ;  /* 0x000000ffff027224 */ /* 0x002fc800078e0a03 */
[----:B------:R-:W-:Y:S01]  /*d9b0*/  IMAD.MOV.U32 R4, RZ, RZ, R2 ;  /* 0x000000ffff047224 */ /* 0x000fe200078e0002 */
[----:B------:R-:W-:Y:S01]  /*d9c0*/  IABS R2, R7 ;  /* 0x0000000700027213 */ /* 0x000fe20000000000 */
[----:B------:R-:W-:Y:S01]  /*d9d0*/  @!P0 IMAD.MOV R0, RZ, RZ, -R0 ;  /* 0x000000ffff008224 */ /* 0x000fe200078e0a00 */
[----:B------:R-:W-:Y:S01]  /*d9e0*/  @!P1 LOP3.LUT R0, RZ, R6, RZ, 0x33, !PT ;  /* 0x00000006ff009212 */ /* 0x000fe200078e33ff */
[----:B------:R-:W-:Y:S01]  /*d9f0*/  IMAD R4, R4, R5, RZ ;  /* 0x0000000504047224 */ /* 0x000fe200078e02ff */
[----:B------:R-:W-:Y:S01]  /*da00*/  IADD3 R8, RZ, -R2, RZ ;  /* 0x80000002ff087210 */ /* 0x000fe20007ffe0ff */
[----:B------:R-:W-:Y:S01]  /*da10*/  IMAD.MOV.U32 R2, RZ, RZ, RZ ;  /* 0x000000ffff027224 */ /* 0x000fe200078e00ff */
[----:B------:R-:W-:-:S03]  /*da20*/  IABS R9, R0 ;  /* 0x0000000000097213 */ /* 0x000fc60000000000 */
[----:B------:R-:W-:Y:S01]  /*da30*/  IMAD.HI.U32 R2, R3, R4, R2 ;  /* 0x0000000403027227 */ /* 0x000fe200078e0002 */
[----:B------:R-:W-:-:S03]  /*da40*/  MOV R4, R8 ;  /* 0x0000000800047202 */ /* 0x000fc60000000f00 */
[----:B------:R-:W-:-:S04]  /*da50*/  IMAD.MOV.U32 R3, RZ, RZ, R9 ;  /* 0x000000ffff037224 */ /* 0x000fc800078e0009 */
[----:B------:R-:W-:-:S04]  /*da60*/  IMAD.HI.U32 R2, R2, R3, RZ ;  /* 0x0000000302027227 */ /* 0x000fc800078e00ff */
[----:B------:R-:W-:-:S05]  /*da70*/  IMAD R3, R2, R4, R3 ;  /* 0x0000000402037224 */ /* 0x000fca00078e0203 */
[----:B------:R-:W-:-:S13]  /*da80*/  ISETP.GT.U32.AND P1, PT, R5, R3, PT ;  /* 0x000000030500720c */ /* 0x000fda0003f24070 */
[----:B------:R-:W-:-:S05]  /*da90*/  @!P1 IMAD.IADD R3, R3, 0x1, -R5 ;  /* 0x0000000103039824 */ /* 0x000fca00078e0a05 */
[----:B------:R-:W-:Y:S02]  /*daa0*/  ISETP.GE.U32.AND P2, PT, R3, R5, PT ;  /* 0x000000050300720c */ /* 0x000fe40003f46070 */
[----:B------:R-:W-:Y:S02]  /*dab0*/  LOP3.LUT R3, R0, R7, RZ, 0x3c, !PT ;  /* 0x0000000700037212 */ /* 0x000fe400078e3cff */
[----:B------:R-:W-:Y:S02]  /*dac0*/  @!P1 IADD3 R2, R2, 0x1, RZ ;  /* 0x0000000102029810 */ /* 0x000fe40007ffe0ff */
[----:B------:R-:W-:Y:S02]  /*dad0*/  ISETP.GE.AND P0, PT, R3, RZ, PT ;  /* 0x000000ff0300720c */ /* 0x000fe40003f06270 */
[----:B------:R-:W-:-:S05]  /*dae0*/  ISETP.NE.AND P1, PT, R7, RZ, PT ;  /* 0x000000ff0700720c */ /* 0x000fca0003f25270 */
[----:B------:R-:W-:-:S06]  /*daf0*/  @P2 IADD3 R2, R2, 0x1, RZ ;  /* 0x0000000102022810 */ /* 0x000fcc0007ffe0ff */
[----:B------:R-:W-:Y:S02]  /*db00*/  @!P0 IMAD.MOV R2, RZ, RZ, -R2 ;  /* 0x000000ffff028224 */ /* 0x000fe400078e0a02 */
[----:B------:R-:W-:-:S04]  /*db10*/  @!P1 LOP3.LUT R2, RZ, R7, RZ, 0x33, !PT ;  /* 0x00000007ff029212 */ /* 0x000fc800078e33ff */
[----:B------:R-:W-:Y:S01]  /*db20*/  IADD3 R3, -R2, RZ, RZ ;  /* 0x000000ff02037210 */ /* 0x000fe20007ffe1ff */
[----:B------:R-:W-:Y:S02]  /*db30*/  IMAD R6, R0, R6, RZ ;  /* 0x0000000600067224 */ /* 0x000fe400078e02ff */
[C---:B------:R-:W-:Y:S02]  /*db40*/  IMAD R2, R7.reuse, 0x1000000, R2 ;  /* 0x0100000007027824 */ /* 0x040fe400078e0202 */
[----:B------:R-:W-:Y:S01]  /*db50*/  IMAD R0, R7, R3, R0 ;  /* 0x0000000307007224 */ /* 0x000fe200078e0200 */
[----:B------:R-:W-:-:S03]  /*db60*/  IADD3 R3, R10, -R6, RZ ;  /* 0x800000060a037210 */ /* 0x000fc60007ffe0ff */
[----:B------:R-:W-:-:S05]  /*db70*/  IMAD R0, R0, 0x10000, R2 ;  /* 0x0001000000007824 */ /* 0x000fca00078e0202 */
[----:B------:R1:W-:Y:S01]  /*db80*/  STL [R1+0x30], R0 ;  /* 0x0000300001007387 */ /* 0x0003e20000100800 */
[----:B---3--:R-:W-:-:S05]  /*db90*/  IMAD.IADD R14, R12, 0x1, R14 ;  /* 0x000000010c0e7824 */ /* 0x008fca00078e020e */
[----:B------:R1:W-:Y:S04]  /*dba0*/  STL [R1+0x34], R14 ;  /* 0x0000340e01007387 */ /* 0x0003e80000100800 */
[----:B------:R1:W-:Y:S01]  /*dbb0*/  STL [R1+0x2c], R3 ;  /* 0x00002c0301007387 */ /* 0x0003e20000100800 */
[----:B------:R-:W-:Y:S05]  /*dbc0*/  BRA `(.L_x_201) ;  /* 0x0000005000007947 */ /* 0x000fea0003800000 */
.L_x_192:
[----:B------:R-:W-:Y:S01]  /*dbd0*/  MOV R0, c[0x0][0x53c] ;  /* 0x00014f0000007a02 */ /* 0x000fe20000000f00 */
[----:B------:R2:W-:Y:S04]  /*dbe0*/  STL [R1+0x28], R9 ;  /* 0x0000280901007387 */ /* 0x0005e80000100800 */
[----:B------:R2:W-:Y:S04]  /*dbf0*/  STL [R1+0x2c], RZ ;  /* 0x00002cff01007387 */ /* 0x0005e80000100800 */
[----:B------:R2:W-:Y:S04]  /*dc00*/  STL [R1+0x30], RZ ;  /* 0x000030ff01007387 */ /* 0x0005e80000100800 */
[----:B------:R2:W-:Y:S02]  /*dc10*/  STL [R1+0x34], R0 ;  /* 0x0000340001007387 */ /* 0x0005e40000100800 */
.L_x_201:
[----:B------:R-:W-:Y:S05]  /*dc20*/  BSYNC B1 ;  /* 0x0000000000017941 */ /* 0x000fea0003800000 */
.L_x_190:
[----:B-1----:R-:W3:Y:S04]  /*dc30*/  LDL R4, [R1+0x28] ;  /* 0x0000280001047983 */ /* 0x002ee80000100800 */
[----:B------:R-:W3:Y:S04]  /*dc40*/  LDL R5, [R1+0x2c] ;  /* 0x00002c0001057983 */ /* 0x000ee80000100800 */
[----:B------:R-:W3:Y:S04]  /*dc50*/  LDL R6, [R1+0x30] ;  /* 0x0000300001067983 */ /* 0x000ee80000100800 */
[----:B------:R-:W3:Y:S01]  /*dc60*/  LDL R7, [R1+0x34] ;  /* 0x0000340001077983 */ /* 0x000ee20000100800 */
[----:B------:R-:W-:Y:S03]  /*dc70*/  WARPSYNC 0xffffffff ;  /* 0xffffffff00007948 */ /* 0x000fe60003800000 */
[----:B------:R-:W-:Y:S01]  /*dc80*/  BAR.SYNC.DEFER_BLOCKING 0x4, 0x100 ;  /* 0x0104000000007b1d */ /* 0x000fe20000010000 */
[----:B------:R-:W-:-:S13]  /*dc90*/  ISETP.NE.AND P0, PT, R13, RZ, PT ;  /* 0x000000ff0d00720c */ /* 0x000fda0003f05270 */
[----:B---3--:R1:W-:Y:S04]  /*dca0*/  @!P0 STS.128 [0xf100], R4 ;  /* 0x00f10004ff008388 */ /* 0x0083e80000000c00 */
[----:B------:R-:W-:Y:S06]  /*dcb0*/  BAR.ARV 0x5, 0x100 ;  /* 0x0144000000007b1d */ /* 0x000fec0000002000 */
.L_x_185:
[----:B--2---:R-:W2:Y:S02]  /*dcc0*/  LDL R0, [R1+0x34] ;  /* 0x0000340001007983 */ /* 0x004ea40000100800 */
[----:B--2---:R-:W-:-:S13]  /*dcd0*/  ISETP.GE.AND P0, PT, R0, c[0x0][0x53c], PT ;  /* 0x00014f0000007a0c */ /* 0x004fda0003f06270 */
[----:B-1----:R-:W-:Y:S01]  /*dce0*/  @P0 CALL.REL.NOINC `(.L_x_202) ;  /* 0x0000001000000944 */ /* 0x002fe20003c00000 */
[----:B------:R-:W-:Y:S05]  /*dcf0*/  BRA `(.L_x_203) ;  /* 0xffff36b000007947 */ /* 0x000fea000383ffff */
.L_x_202:
[----:B------:R-:W-:Y:S05]  /*dd00*/  EXIT ;  /* 0x000000000000794d */ /* 0x000fea0003800000 */
.L_x_124:
[----:B------:R-:W-:Y:S01]  /*dd10*/  IMAD.MOV.U32 R0, RZ, RZ, R5 ;  /* 0x000000ffff007224 */ /* 0x000fe200078e0005 */
[----:B------:R-:W-:Y:S02]  /*dd20*/  MOV R2, 0x1 ;  /* 0x0000000100027802 */ /* 0x000fe40000000f00 */
[----:B------:R-:W-:Y:S02]  /*dd30*/  MOV R3, 0xdd50 ;  /* 0x0000dd5000037802 */ /* 0x000fe40000000f00 */
[----:B------:R-:W-:Y:S05]  /*dd40*/  CALL.REL.NOINC `($__internal_4_$__cuda_sm70_shflsync_up_p) ;  /* 0x0000138000007944 */ /* 0x000fea0003c00000 */
[----:B------:R-:W-:Y:S01]  /*dd50*/  MOV R0, R4 ;  /* 0x0000000400007202 */ /* 0x000fe20000000f00 */
[----:B------:R-:W-:Y:S05]  /*dd60*/  BRA `(.L_x_204) ;  /* 0xffff270000007947 */ /* 0x000fea000383ffff */
.L_x_125:
[----:B------:R-:W-:Y:S01]  /*dd70*/  IMAD.MOV.U32 R0, RZ, RZ, R5 ;  /* 0x000000ffff007224 */ /* 0x000fe200078e0005 */
[----:B------:R-:W-:Y:S02]  /*dd80*/  MOV R2, 0x2 ;  /* 0x0000000200027802 */ /* 0x000fe40000000f00 */
[----:B------:R-:W-:Y:S02]  /*dd90*/  MOV R3, 0xddb0 ;  /* 0x0000ddb000037802 */ /* 0x000fe40000000f00 */
[----:B------:R-:W-:Y:S05]  /*dda0*/  CALL.REL.NOINC `($__internal_4_$__cuda_sm70_shflsync_up_p) ;  /* 0x0000132000007944 */ /* 0x000fea0003c00000 */
[----:B------:R-:W-:Y:S01]  /*ddb0*/  SEL R0, R4, RZ, P4 ;  /* 0x000000ff04007207 */ /* 0x000fe20002000000 */
[----:B------:R-:W-:Y:S01]  /*ddc0*/  IMAD.MOV.U32 R2, RZ, RZ, 0x4 ;  /* 0x00000004ff027424 */ /* 0x000fe200078e00ff */
[----:B------:R-:W-:-:S03]  /*ddd0*/  MOV R3, 0xde00 ;  /* 0x0000de0000037802 */ /* 0x000fc60000000f00 */
[----:B------:R-:W-:Y:S02]  /*dde0*/  IMAD.IADD R0, R5, 0x1, R0 ;  /* 0x0000000105007824 */ /* 0x000fe400078e0200 */
        /* <DEDUP_REMOVED lines=14> */
[----:B------:R-:W-:Y:S01]  /*ded0*/  IMAD.IADD R4, R0, 0x1, R4 ;  /* 0x0000000100047824 */ /* 0x000fe200078e0204 */
[----:B------:R-:W-:-:S03]  /*dee0*/  MOV R0, 0x1f ;  /* 0x0000001f00007802 */ /* 0x000fc60000000f00 */
[----:B------:R-:W-:Y:S02]  /*def0*/  IMAD.MOV.U32 R5, RZ, RZ, R4 ;  /* 0x000000ffff057224 */ /* 0x000fe400078e0004 */
[----:B------:R-:W-:Y:S05]  /*df00*/  CALL.REL.NOINC `($__internal_3_$__cuda_sm70_shflsync_idx_p) ;  /* 0x0000117000007944 */ /* 0x000fea0003c00000 */
[----:B------:R-:W-:Y:S05]  /*df10*/  BRA `(.L_x_205) ;  /* 0xffff265000007947 */ /* 0x000fea000383ffff */
.L_x_127:
[----:B------:R-:W-:Y:S02]  /*df20*/  SEL R0, RZ, 0x1, P0 ;  /* 0x00000001ff007807 */ /* 0x000fe40000000000 */
[----:B------:R-:W-:Y:S02]  /*df30*/  MOV R2, 0xdf50 ;  /* 0x0000df5000027802 */ /* 0x000fe40000000f00 */
[----:B------:R-:W-:Y:S05]  /*df40*/  CALL.REL.NOINC `($__internal_5_$__cuda_sm70_votesync_ballot) ;  /* 0x000011f000007944 */ /* 0x000fea0003c00000 */
[----:B------:R-:W-:Y:S01]  /*df50*/  MOV R6, R0 ;  /* 0x0000000000067202 */ /* 0x000fe20000000f00 */
[----:B------:R-:W-:Y:S05]  /*df60*/  BRA `(.L_x_206) ;  /* 0xffff269000007947 */ /* 0x000fea000383ffff */
.L_x_128:
[----:B------:R-:W-:Y:S01]  /*df70*/  IMAD.MOV.U32 R5, RZ, RZ, R8 ;  /* 0x000000ffff057224 */ /* 0x000fe200078e0008 */
[----:B--2---:R-:W-:Y:S01]  /*df80*/  MOV R3, R13 ;  /* 0x0000000d00037202 */ /* 0x004fe20000000f00 */
[----:B------:R-:W-:Y:S01]  /*df90*/  IMAD.MOV.U32 R0, RZ, RZ, 0x1f ;  /* 0x0000001fff007424 */ /* 0x000fe200078e00ff */
[----:B------:R-:W-:Y:S02]  /*dfa0*/  MOV R2, 0xdfc0 ;  /* 0x0000dfc000027802 */ /* 0x000fe40000000f00 */
[----:B-1----:R-:W-:Y:S05]  /*dfb0*/  CALL.REL.NOINC `($__internal_3_$__cuda_sm70_shflsync_idx_p) ;  /* 0x000010c000007944 */ /* 0x002fea0003c00000 */
[----:B------:R-:W-:Y:S01]  /*dfc0*/  IMAD.MOV.U32 R11, RZ, RZ, R0 ;  /* 0x000000ffff0b7224 */ /* 0x000fe200078e0000 */
[----:B------:R-:W-:Y:S01]  /*dfd0*/  MOV R5, R7 ;  /* 0x0000000700057202 */ /* 0x000fe20000000f00 */
[----:B------:R-:W-:Y:S01]  /*dfe0*/  IMAD.MOV.U32 R7, RZ, RZ, RZ ;  /* 0x000000ffff077224 */ /* 0x000fe200078e00ff */
[----:B------:R-:W-:Y:S01]  /*dff0*/  MOV R3, R13 ;  /* 0x0000000d00037202 */ /* 0x000fe20000000f00 */
[----:B------:R-:W-:Y:S01]  /*e000*/  IMAD.MOV.U32 R0, RZ, RZ, 0x1f ;  /* 0x0000001fff007424 */ /* 0x000fe200078e00ff */
[----:B------:R-:W-:-:S02]  /*e010*/  MOV R2, 0xe030 ;  /* 0x0000e03000027802 */ /* 0x000fc40000000f00 */
[----:B------:R-:W-:Y:S05]  /*e020*/  CALL.REL.NOINC `($__internal_3_$__cuda_sm70_shflsync_idx_p) ;  /* 0x0000105000007944 */ /* 0x000fea0003c00000 */
[----:B------:R-:W-:Y:S01]  /*e030*/  MOV R10, R0 ;  /* 0x00000000000a7202 */ /* 0x000fe20000000f00 */
[----:B------:R-:W-:Y:S05]  /*e040*/  BRA `(.L_x_207) ;  /* 0xffff260000007947 */ /* 0x000fea000383ffff */
.L_x_131:
[----:B------:R-:W-:Y:S01]  /*e050*/  IMAD.MOV.U32 R5, RZ, RZ, R4 ;  /* 0x000000ffff057224 */ /* 0x000fe200078e0004 */
[----:B------:R-:W-:-:S02]  /*e060*/  MOV R0, 0x1f ;  /* 0x0000001f00007802 */ /* 0x000fc40000000f00 */
[----:B------:R-:W-:Y:S02]  /*e070*/  MOV R2, 0xe090 ;  /* 0x0000e09000027802 */ /* 0x000fe40000000f00 */
[----:B-1----:R-:W-:Y:S05]  /*e080*/  CALL.REL.NOINC `($__internal_3_$__cuda_sm70_shflsync_idx_p) ;  /* 0x00000ff000007944 */ /* 0x002fea0003c00000 */
[----:B------:R-:W-:Y:S01]  /*e090*/  MOV R7, R0 ;  /* 0x0000000000077202 */ /* 0x000fe20000000f00 */
[----:B------:R-:W-:Y:S05]  /*e0a0*/  BRA `(.L_x_130) ;  /* 0xffff260000007947 */ /* 0x000fea000383ffff */
.L_x_145:
[----:B-12---:R1:W5:Y:S01]  /*e0b0*/  LDL R2, [R1] ;  /* 0x0000000001027983 */ /* 0x0063620000100800 */
[----:B------:R-:W-:Y:S01]  /*e0c0*/  IMAD.MOV.U32 R5, RZ, RZ, 0x2 ;  /* 0x00000002ff057424 */ /* 0x000fe200078e00ff */
[----:B------:R-:W-:Y:S01]  /*e0d0*/  MOV R7, 0x1f ;  /* 0x0000001f00077802 */ /* 0x000fe20000000f00 */
[----:B------:R-:W-:Y:S01]  /*e0e0*/  IMAD.MOV.U32 R6, RZ, RZ, -0x1 ;  /* 0xffffffffff067424 */ /* 0x000fe200078e00ff */
[----:B------:R-:W-:Y:S02]  /*e0f0*/  MOV R4, 0xe110 ;  /* 0x0000e11000047802 */ /* 0x000fe40000000f00 */
[----:B-1---5:R-:W-:Y:S05]  /*e100*/  CALL.REL.NOINC `($__internal_2_$__cuda_sm70_shflsync_bfly_p) ;  /* 0x00000f3000007944 */ /* 0x022fea0003c00000 */
[----:B------:R-:W2:Y:S01]  /*e110*/  LDL.LU R0, [R1] ;  /* 0x0000000001007983 */ /* 0x000ea20000300800 */
[----:B------:R-:W-:Y:S02]  /*e120*/  MOV R5, 0x1 ;  /* 0x0000000100057802 */ /* 0x000fe40000000f00 */
[----:B------:R-:W-:Y:S01]  /*e130*/  MOV R4, 0xe170 ;  /* 0x0000e17000047802 */ /* 0x000fe20000000f00 */
[----:B--2---:R-:W-:-:S05]  /*e140*/  FADD.FTZ R3, R0, R2 ;  /* 0x0000000200037221 */ /* 0x004fca0000010000 */
[----:B------:R-:W-:Y:S02]  /*e150*/  MOV R2, R3 ;  /* 0x0000000300027202 */ /* 0x000fe40000000f00 */
[----:B------:R-:W-:Y:S05]  /*e160*/  CALL.REL.NOINC `($__internal_2_$__cuda_sm70_shflsync_bfly_p) ;  /* 0x00000ed000007944 */ /* 0x000fea0003c00000 */
[----:B------:R-:W-:Y:S02]  /*e170*/  FADD.FTZ R0, R3, R2 ;  /* 0x0000000203007221 */ /* 0x000fe40000010000 */
[----:B------:R1:W5:Y:S01]  /*e180*/  LDL R2, [R1+0x4] ;  /* 0x0000040001027983 */ /* 0x0003620000100800 */
[----:B------:R-:W-:Y:S02]  /*e190*/  MOV R5, 0x2 ;  /* 0x0000000200057802 */ /* 0x000fe40000000f00 */
[----:B------:R-:W-:Y:S02]  /*e1a0*/  MOV R4, 0xe1c0 ;  /* 0x0000e1c000047802 */ /* 0x000fe40000000f00 */
[----:B-1---5:R-:W-:Y:S05]  /*e1b0*/  CALL.REL.NOINC `($__internal_2_$__cuda_sm70_shflsync_bfly_p) ;  /* 0x00000e8000007944 */ /* 0x022fea0003c00000 */
[----:B------:R-:W2:Y:S01]  /*e1c0*/  LDL.LU R3, [R1+0x4] ;  /* 0x0000040001037983 */ /* 0x000ea20000300800 */
[----:B------:R-:W-:Y:S02]  /*e1d0*/  MOV R5, 0x1 ;  /* 0x0000000100057802 */ /* 0x000fe40000000f00 */
[----:B------:R-:W-:Y:S01]  /*e1e0*/  MOV R4, 0xe220 ;  /* 0x0000e22000047802 */ /* 0x000fe20000000f00 */
[----:B--2---:R-:W-:-:S05]  /*e1f0*/  FADD.FTZ R3, R3, R2 ;  /* 0x0000000203037221 */ /* 0x004fca0000010000 */
[----:B------:R-:W-:Y:S02]  /*e200*/  MOV R2, R3 ;  /* 0x0000000300027202 */ /* 0x000fe40000000f00 */
[----:B------:R-:W-:Y:S05]  /*e210*/  CALL.REL.NOINC `($__internal_2_$__cuda_sm70_shflsync_bfly_p) ;  /* 0x00000e2000007944 */ /* 0x000fea0003c00000 */
[----:B------:R-:W-:Y:S01]  /*e220*/  MOV R4, R2 ;  /* 0x0000000200047202 */ /* 0x000fe20000000f00 */
[----:B------:R-:W-:Y:S05]  /*e230*/  BRA `(.L_x_208) ;  /* 0xffffbbf000007947 */ /* 0x000fea000383ffff */
.L_x_152:
[----:B-1234-:R-:W-:Y:S01]  /*e240*/  IMAD.MOV.U32 R5, RZ, RZ, R7 ;  /* 0x000000ffff057224 */ /* 0x01efe200078e0007 */
[----:B------:R-:W-:Y:S01]  /*e250*/  MOV R3, RZ ;  /* 0x000000ff00037202 */ /* 0x000fe20000000f00 */
[----:B------:R-:W-:Y:S01]  /*e260*/  IMAD.MOV.U32 R0, RZ, RZ, 0x181f ;  /* 0x0000181fff007424 */ /* 0x000fe200078e00ff */
[----:B------:R-:W-:Y:S02]  /*e270*/  MOV R2, 0xe290 ;  /* 0x0000e29000027802 */ /* 0x000fe40000000f00 */
[----:B------:R-:W-:Y:S05]  /*e280*/  CALL.REL.NOINC `($__internal_3_$__cuda_sm70_shflsync_idx_p) ;  /* 0x00000df000007944 */ /* 0x000fea0003c00000 */
[----:B------:R-:W-:Y:S01]  /*e290*/  MOV R9, R0 ;  /* 0x0000000000097202 */ /* 0x000fe20000000f00 */
[----:B------:R-:W-:Y:S05]  /*e2a0*/  BRA `(.L_x_209) ;  /* 0xffffd04000007947 */ /* 0x000fea000383ffff */
.L_x_153:
[----:B------:R-:W-:Y:S01]  /*e2b0*/  IMAD.MOV.U32 R5, RZ, RZ, R8 ;  /* 0x000000ffff057224 */ /* 0x000fe200078e0008 */
[----:B------:R-:W-:Y:S01]  /*e2c0*/  MOV R3, RZ ;  /* 0x000000ff00037202 */ /* 0x000fe20000000f00 */
[----:B------:R-:W-:Y:S01]  /*e2d0*/  IMAD.MOV.U32 R0, RZ, RZ, 0x181f ;  /* 0x0000181fff007424 */ /* 0x000fe200078e00ff */
[----:B------:R-:W-:Y:S02]  /*e2e0*/  MOV R2, 0xe300 ;  /* 0x0000e30000027802 */ /* 0x000fe40000000f00 */
[----:B-12---:R-:W-:Y:S05]  /*e2f0*/  CALL.REL.NOINC `($__internal_3_$__cuda_sm70_shflsync_idx_p) ;  /* 0x00000d8000007944 */ /* 0x006fea0003c00000 */
[----:B------:R-:W-:Y:S05]  /*e300*/  BRA `(.L_x_210) ;  /* 0xffffd00000007947 */ /* 0x000fea000383ffff */
.L_x_156:
[----:B--2---:R-:W-:Y:S01]  /*e310*/  IMAD.MOV.U32 R5, RZ, RZ, R7 ;  /* 0x000000ffff057224 */ /* 0x004fe200078e0007 */
[----:B------:R-:W-:Y:S01]  /*e320*/  MOV R3, 0x1 ;  /* 0x0000000100037802 */ /* 0x000fe20000000f00 */
[----:B----4-:R-:W-:Y:S01]  /*e330*/  IMAD.MOV.U32 R0, RZ, RZ, 0x181f ;  /* 0x0000181fff007424 */ /* 0x010fe200078e00ff */
[----:B------:R-:W-:-:S02]  /*e340*/  MOV R2, 0xe360 ;  /* 0x0000e36000027802 */ /* 0x000fc40000000f00 */
[----:B-1-3--:R-:W-:Y:S05]  /*e350*/  CALL.REL.NOINC `($__internal_3_$__cuda_sm70_shflsync_idx_p) ;  /* 0x00000d2000007944 */ /* 0x00afea0003c00000 */
[----:B------:R-:W-:Y:S01]  /*e360*/  IMAD.MOV.U32 R9, RZ, RZ, R0 ;  /* 0x000000ffff097224 */ /* 0x000fe200078e0000 */
[----:B------:R-:W-:Y:S01]  /*e370*/  MOV R3, 0x1 ;  /* 0x0000000100037802 */ /* 0x000fe20000000f00 */
[----:B------:R-:W-:Y:S01]  /*e380*/  IMAD.MOV.U32 R5, RZ, RZ, R8 ;  /* 0x000000ffff057224 */ /* 0x000fe200078e0008 */
[----:B------:R-:W-:-:S02]  /*e390*/  MOV R0, 0x181f ;  /* 0x0000181f00007802 */ /* 0x000fc40000000f00 */
[----:B------:R-:W-:Y:S02]  /*e3a0*/  MOV R2, 0xe3c0 ;  /* 0x0000e3c000027802 */ /* 0x000fe40000000f00 */
[----:B------:R-:W-:Y:S05]  /*e3b0*/  CALL.REL.NOINC `($__internal_3_$__cuda_sm70_shflsync_idx_p) ;  /* 0x00000cc000007944 */ /* 0x000fea0003c00000 */
[----:B------:R-:W-:Y:S05]  /*e3c0*/  BRA `(.L_x_211) ;  /* 0xffffd05000007947 */ /* 0x000fea000383ffff */
.L_x_159:
[----:B-1----:R-:W-:Y:S01]  /*e3d0*/  IMAD.MOV.U32 R5, RZ, RZ, R7 ;  /* 0x000000ffff057224 */ /* 0x002fe200078e0007 */
[----:B------:R-:W-:Y:S01]  /*e3e0*/  MOV R3, 0x2 ;  /* 0x0000000200037802 */ /* 0x000fe20000000f00 */
[----:B----4-:R-:W-:Y:S01]  /*e3f0*/  IMAD.MOV.U32 R0, RZ, RZ, 0x181f ;  /* 0x0000181fff007424 */ /* 0x010fe200078e00ff */
[----:B------:R-:W-:Y:S02]  /*e400*/  MOV R2, 0xe420 ;  /* 0x0000e42000027802 */ /* 0x000fe40000000f00 */
[----:B--23--:R-:W-:Y:S05]  /*e410*/  CALL.REL.NOINC `($__internal_3_$__cuda_sm70_shflsync_idx_p) ;  /* 0x00000c6000007944 */ /* 0x00cfea0003c00000 */
[----:B------:R-:W-:Y:S01]  /*e420*/  MOV R9, R0 ;  /* 0x0000000000097202 */ /* 0x000fe20000000f00 */
[----:B------:R-:W-:Y:S05]  /*e430*/  BRA `(.L_x_212) ;  /* 0xffffd0f000007947 */ /* 0x000fea000383ffff */
.L_x_160:
[----:B------:R-:W-:Y:S01]  /*e440*/  IMAD.MOV.U32 R5, RZ, RZ, R8 ;  /* 0x000000ffff057224 */ /* 0x000fe200078e0008 */
[----:B------:R-:W-:Y:S01]  /*e450*/  MOV R3, 0x2 ;  /* 0x0000000200037802 */ /* 0x000fe20000000f00 */
[----:B----4-:R-:W-:Y:S01]  /*e460*/  IMAD.MOV.U32 R0, RZ, RZ, 0x181f ;  /* 0x0000181fff007424 */ /* 0x010fe200078e00ff */
[----:B------:R-:W-:Y:S02]  /*e470*/  MOV R2, 0xe490 ;  /* 0x0000e49000027802 */ /* 0x000fe40000000f00 */
[----:B-123--:R-:W-:Y:S05]  /*e480*/  CALL.REL.NOINC `($__internal_3_$__cuda_sm70_shflsync_idx_p) ;  /* 0x00000bf000007944 */ /* 0x00efea0003c00000 */
[----:B------:R-:W-:Y:S05]  /*e490*/  BRA `(.L_x_213) ;  /* 0xffffd0b000007947 */ /* 0x000fea000383ffff */
.L_x_163:
[----:B-1----:R-:W-:Y:S01]  /*e4a0*/  IMAD.MOV.U32 R5, RZ, RZ, R7 ;  /* 0x000000ffff057224 */ /* 0x002fe200078e0007 */
[----:B------:R-:W-:Y:S01]  /*e4b0*/  MOV R3, 0x3 ;  /* 0x0000000300037802 */ /* 0x000fe20000000f00 */
[----:B------:R-:W-:Y:S01]  /*e4c0*/  IMAD.MOV.U32 R0, RZ, RZ, 0x181f ;  /* 0x0000181fff007424 */ /* 0x000fe200078e00ff */
[----:B------:R-:W-:-:S02]  /*e4d0*/  MOV R2, 0xe4f0 ;  /* 0x0000e4f000027802 */ /* 0x000fc40000000f00 */
[----:B--234-:R-:W-:Y:S05]  /*e4e0*/  CALL.REL.NOINC `($__internal_3_$__cuda_sm70_shflsync_idx_p) ;  /* 0x00000b9000007944 */ /* 0x01cfea0003c00000 */
[----:B------:R-:W-:Y:S01]  /*e4f0*/  IMAD.MOV.U32 R7, RZ, RZ, R0 ;  /* 0x000000ffff077224 */ /* 0x000fe200078e0000 */
[----:B------:R-:W-:Y:S01]  /*e500*/  MOV R3, 0x3 ;  /* 0x0000000300037802 */ /* 0x000fe20000000f00 */
[----:B------:R-:W-:Y:S01]  /*e510*/  IMAD.MOV.U32 R5, RZ, RZ, R8 ;  /* 0x000000ffff057224 */ /* 0x000fe200078e0008 */
[----:B------:R-:W-:-:S02]  /*e520*/  MOV R0, 0x181f ;  /* 0x0000181f00007802 */ /* 0x000fc40000000f00 */
[----:B------:R-:W-:Y:S02]  /*e530*/  MOV R2, 0xe550 ;  /* 0x0000e55000027802 */ /* 0x000fe40000000f00 */
[----:B------:R-:W-:Y:S05]  /*e540*/  CALL.REL.NOINC `($__internal_3_$__cuda_sm70_shflsync_idx_p) ;  /* 0x00000b3000007944 */ /* 0x000fea0003c00000 */
[----:B------:R-:W-:Y:S05]  /*e550*/  BRA `(.L_x_214) ;  /* 0xffffd11000007947 */ /* 0x000fea000383ffff */
.L_x_165:
[----:B------:R-:W-:Y:S01]  /*e560*/  IMAD.MOV.U32 R5, RZ, RZ, R14 ;  /* 0x000000ffff057224 */ /* 0x000fe200078e000e */
[----:B------:R-:W-:Y:S01]  /*e570*/  MOV R3, RZ ;  /* 0x000000ff00037202 */ /* 0x000fe20000000f00 */
[----:B------:R-:W-:Y:S01]  /*e580*/  IMAD.MOV.U32 R0, RZ, RZ, 0x1c1f ;  /* 0x00001c1fff007424 */ /* 0x000fe200078e00ff */
[----:B------:R-:W-:Y:S02]  /*e590*/  MOV R2, 0xe5b0 ;  /* 0x0000e5b000027802 */ /* 0x000fe40000000f00 */
[----:B------:R-:W-:Y:S05]  /*e5a0*/  CALL.REL.NOINC `($__internal_3_$__cuda_sm70_shflsync_idx_p) ;  /* 0x00000ad000007944 */ /* 0x000fea0003c00000 */
[----:B------:R-:W-:Y:S01]  /*e5b0*/  MOV R4, R0 ;  /* 0x0000000000047202 */ /* 0x000fe20000000f00 */
[----:B------:R-:W-:Y:S05]  /*e5c0*/  BRA `(.L_x_215) ;  /* 0xffffd3b000007947 */ /* 0x000fea000383ffff */
.L_x_166:
[----:B------:R-:W-:Y:S01]  /*e5d0*/  IMAD.MOV.U32 R5, RZ, RZ, R28 ;  /* 0x000000ffff057224 */ /* 0x000fe200078e001c */
[----:B------:R-:W-:Y:S01]  /*e5e0*/  MOV R3, RZ ;  /* 0x000000ff00037202 */ /* 0x000fe20000000f00 */
[----:B------:R-:W-:Y:S01]  /*e5f0*/  IMAD.MOV.U32 R0, RZ, RZ, 0x1c1f ;  /* 0x00001c1fff007424 */ /* 0x000fe200078e00ff */
[----:B------:R-:W-:Y:S02]  /*e600*/  MOV R2, 0xe620 ;  /* 0x0000e62000027802 */ /* 0x000fe40000000f00 */
[----:B-12---:R-:W-:Y:S05]  /*e610*/  CALL.REL.NOINC `($__internal_3_$__cuda_sm70_shflsync_idx_p) ;  /* 0x00000a6000007944 */ /* 0x006fea0003c00000 */
[----:B------:R-:W-:Y:S05]  /*e620*/  BRA `(.L_x_216) ;  /* 0xffffd37000007947 */ /* 0x000fea000383ffff */
.L_x_169:
[----:B------:R-:W-:Y:S01]  /*e630*/  IMAD.MOV.U32 R5, RZ, RZ, R14 ;  /* 0x000000ffff057224 */ /* 0x000fe200078e000e */
[----:B----4-:R-:W-:Y:S01]  /*e640*/  MOV R3, 0x1 ;  /* 0x0000000100037802 */ /* 0x010fe20000000f00 */
[----:B------:R-:W-:Y:S01]  /*e650*/  IMAD.MOV.U32 R0, RZ, RZ, 0x1c1f ;  /* 0x00001c1fff007424 */ /* 0x000fe200078e00ff */
[----:B------:R-:W-:-:S02]  /*e660*/  MOV R2, 0xe680 ;  /* 0x0000e68000027802 */ /* 0x000fc40000000f00 */
[----:B-123--:R-:W-:Y:S05]  /*e670*/  CALL.REL.NOINC `($__internal_3_$__cuda_sm70_shflsync_idx_p) ;  /* 0x00000a0000007944 */ /* 0x00efea0003c00000 */
[----:B------:R-:W-:Y:S01]  /*e680*/  IMAD.MOV.U32 R4, RZ, RZ, R0 ;  /* 0x000000ffff047224 */ /* 0x000fe200078e0000 */
[----:B------:R-:W-:Y:S01]  /*e690*/  MOV R3, 0x1 ;  /* 0x0000000100037802 */ /* 0x000fe20000000f00 */
[----:B------:R-:W-:Y:S01]  /*e6a0*/  IMAD.MOV.U32 R5, RZ, RZ, R28 ;  /* 0x000000ffff057224 */ /* 0x000fe200078e001c */
[----:B------:R-:W-:-:S02]  /*e6b0*/  MOV R0, 0x1c1f ;  /* 0x00001c1f00007802 */ /* 0x000fc40000000f00 */
[----:B------:R-:W-:Y:S02]  /*e6c0*/  MOV R2, 0xe6e0 ;  /* 0x0000e6e000027802 */ /* 0x000fe40000000f00 */
[----:B------:R-:W-:Y:S05]  /*e6d0*/  CALL.REL.NOINC `($__internal_3_$__cuda_sm70_shflsync_idx_p) ;  /* 0x000009a000007944 */ /* 0x000fea0003c00000 */
[----:B------:R-:W-:Y:S05]  /*e6e0*/  BRA `(.L_x_217) ;  /* 0xffffd91000007947 */ /* 0x000fea000383ffff */
.L_x_173:
[----:B------:R-:W-:Y:S01]  /*e6f0*/  IMAD.MOV.U32 R5, RZ, RZ, R6 ;  /* 0x000000ffff057224 */ /* 0x000fe200078e0006 */
[----:B------:R-:W-:Y:S01]  /*e700*/  MOV R3, RZ ;  /* 0x000000ff00037202 */ /* 0x000fe20000000f00 */
[----:B------:R-:W-:Y:S01]  /*e710*/  IMAD.MOV.U32 R0, RZ, RZ, 0x181f ;  /* 0x0000181fff007424 */ /* 0x000fe200078e00ff */
[----:B------:R-:W-:Y:S02]  /*e720*/  MOV R2, 0xe740 ;  /* 0x0000e74000027802 */ /* 0x000fe40000000f00 */
[----:B------:R-:W-:Y:S05]  /*e730*/  CALL.REL.NOINC `($__internal_3_$__cuda_sm70_shflsync_idx_p) ;  /* 0x0000094000007944 */ /* 0x000fea0003c00000 */
[----:B------:R-:W-:Y:S01]  /*e740*/  MOV R10, R0 ;  /* 0x00000000000a7202 */ /* 0x000fe20000000f00 */
[----:B------:R-:W-:Y:S05]  /*e750*/  BRA `(.L_x_218) ;  /* 0xffffe4d000007947 */ /* 0x000fea000383ffff */
.L_x_174:
[----:B------:R-:W-:Y:S01]  /*e760*/  IMAD.MOV.U32 R5, RZ, RZ, R9 ;  /* 0x000000ffff057224 */ /* 0x000fe200078e0009 */
[----:B------:R-:W-:Y:S01]  /*e770*/  MOV R3, RZ ;  /* 0x000000ff00037202 */ /* 0x000fe20000000f00 */
[----:B------:R-:W-:Y:S01]  /*e780*/  IMAD.MOV.U32 R0, RZ, RZ, 0x181f ;  /* 0x0000181fff007424 */ /* 0x000fe200078e00ff */
[----:B------:R-:W-:Y:S02]  /*e790*/  MOV R2, 0xe7b0 ;  /* 0x0000e7b000027802 */ /* 0x000fe40000000f00 */
[----:B-12---:R-:W-:Y:S05]  /*e7a0*/  CALL.REL.NOINC `($__internal_3_$__cuda_sm70_shflsync_idx_p) ;  /* 0x000008d000007944 */ /* 0x006fea0003c00000 */
[----:B------:R-:W-:Y:S05]  /*e7b0*/  BRA `(.L_x_219) ;  /* 0xffffe49000007947 */ /* 0x000fea000383ffff */
.L_x_177:
        /* <DEDUP_REMOVED lines=12> */
.L_x_180:
[----:B-1----:R-:W-:Y:S01]  /*e880*/  IMAD.MOV.U32 R5, RZ, RZ, R6 ;  /* 0x000000ffff057224 */ /* 0x002fe200078e0006 */
[----:B------:R-:W-:Y:S01]  /*e890*/  MOV R3, 0x2 ;  /* 0x0000000200037802 */ /* 0x000fe20000000f00 */
[----:B----4-:R-:W-:Y:S01]  /*e8a0*/  IMAD.MOV.U32 R0, RZ, RZ, 0x181f ;  /* 0x0000181fff007424 */ /* 0x010fe200078e00ff */
[----:B------:R-:W-:Y:S02]  /*e8b0*/  MOV R2, 0xe8d0 ;  /* 0x0000e8d000027802 */ /* 0x000fe40000000f00 */
[----:B--23--:R-:W-:Y:S05]  /*e8c0*/  CALL.REL.NOINC `($__internal_3_$__cuda_sm70_shflsync_idx_p) ;  /* 0x000007b000007944 */ /* 0x00cfea0003c00000 */
[----:B------:R-:W-:Y:S01]  /*e8d0*/  MOV R10, R0 ;  /* 0x00000000000a7202 */ /* 0x000fe20000000f00 */
[----:B------:R-:W-:Y:S05]  /*e8e0*/  BRA `(.L_x_221) ;  /* 0xffffe59000007947 */ /* 0x000fea000383ffff */
.L_x_181:
[----:B------:R-:W-:Y:S01]  /*e8f0*/  IMAD.MOV.U32 R5, RZ, RZ, R9 ;  /* 0x000000ffff057224 */ /* 0x000fe200078e0009 */
[----:B------:R-:W-:Y:S01]  /*e900*/  MOV R3, 0x2 ;  /* 0x0000000200037802 */ /* 0x000fe20000000f00 */
[----:B----4-:R-:W-:Y:S01]  /*e910*/  IMAD.MOV.U32 R0, RZ, RZ, 0x181f ;  /* 0x0000181fff007424 */ /* 0x010fe200078e00ff */
[----:B------:R-:W-:Y:S02]  /*e920*/  MOV R2, 0xe940 ;  /* 0x0000e94000027802 */ /* 0x000fe40000000f00 */
[----:B-123--:R-:W-:Y:S05]  /*e930*/  CALL.REL.NOINC `($__internal_3_$__cuda_sm70_shflsync_idx_p) ;  /* 0x0000074000007944 */ /* 0x00efea0003c00000 */
[----:B------:R-:W-:Y:S05]  /*e940*/  BRA `(.L_x_222) ;  /* 0xffffe55000007947 */ /* 0x000fea000383ffff */
.L_x_184:
        /* <DEDUP_REMOVED lines=12> */
.L_x_186:
[----:B------:R-:W-:Y:S01]  /*ea10*/  IMAD.MOV.U32 R5, RZ, RZ, R66 ;  /* 0x000000ffff057224 */ /* 0x000fe200078e0042 */
[----:B------:R-:W-:Y:S01]  /*ea20*/  MOV R3, RZ ;  /* 0x000000ff00037202 */ /* 0x000fe20000000f00 */
[----:B------:R-:W-:Y:S01]  /*ea30*/  IMAD.MOV.U32 R0, RZ, RZ, 0x1f ;  /* 0x0000001fff007424 */ /* 0x000fe200078e00ff */
[----:B------:R-:W-:Y:S02]  /*ea40*/  MOV R2, 0xea60 ;  /* 0x0000ea6000027802 */ /* 0x000fe40000000f00 */
[----:B--2---:R-:W-:Y:S05]  /*ea50*/  CALL.REL.NOINC `($__internal_3_$__cuda_sm70_shflsync_idx_p) ;  /* 0x0000062000007944 */ /* 0x004fea0003c00000 */
[----:B------:R-:W-:Y:S01]  /*ea60*/  MOV R9, R0 ;  /* 0x0000000000097202 */ /* 0x000fe20000000f00 */
[----:B------:R-:W-:Y:S05]  /*ea70*/  BRA `(.L_x_224) ;  /* 0xffffe71000007947 */ /* 0x000fea000383ffff */
.L_x_187:
[----:B------:R-:W-:Y:S01]  /*ea80*/  IMAD.MOV.U32 R5, RZ, RZ, R66 ;  /* 0x000000ffff057224 */ /* 0x000fe200078e0042 */
[----:B------:R-:W-:Y:S01]  /*ea90*/  MOV R3, 0x1 ;  /* 0x0000000100037802 */ /* 0x000fe20000000f00 */
[----:B------:R-:W-:Y:S01]  /*eaa0*/  IMAD.MOV.U32 R0, RZ, RZ, 0x1f ;  /* 0x0000001fff007424 */ /* 0x000fe200078e00ff */
[----:B------:R-:W-:Y:S02]  /*eab0*/  MOV R2, 0xead0 ;  /* 0x0000ead000027802 */ /* 0x000fe40000000f00 */
[----:B-12---:R-:W-:Y:S05]  /*eac0*/  CALL.REL.NOINC `($__internal_3_$__cuda_sm70_shflsync_idx_p) ;  /* 0x000005b000007944 */ /* 0x006fea0003c00000 */
[----:B------:R-:W-:Y:S01]  /*ead0*/  MOV R8, R0 ;  /* 0x0000000000087202 */ /* 0x000fe20000000f00 */
[----:B------:R-:W-:Y:S05]  /*eae0*/  BRA `(.L_x_225) ;  /* 0xffffe6c000007947 */ /* 0x000fea000383ffff */
.L_x_188:
[----:B------:R-:W-:Y:S02]  /*eaf0*/  MOV R2, 0x1 ;  /* 0x0000000100027802 */ /* 0x000fe40000000f00 */
[----:B------:R-:W-:-:S02]  /*eb00*/  MOV R3, 0xeb20 ;  /* 0x0000eb2000037802 */ /* 0x000fc40000000f00 */
[----:B-1234-:R-:W-:Y:S05]  /*eb10*/  CALL.REL.NOINC `($__internal_4_$__cuda_sm70_shflsync_up_p) ;  /* 0x000005b000007944 */ /* 0x01efea0003c00000 */
[----:B------:R-:W-:Y:S05]  /*eb20*/  BRA `(.L_x_226) ;  /* 0xffffe7b000007947 */ /* 0x000fea000383ffff */
.L_x_189:
[----:B------:R-:W-:Y:S02]  /*eb30*/  MOV R2, 0x2 ;  /* 0x0000000200027802 */ /* 0x000fe40000000f00 */
[----:B------:R-:W-:-:S02]  /*eb40*/  MOV R3, 0xeb60 ;  /* 0x0000eb6000037802 */ /* 0x000fc40000000f00 */
[----:B--2-4-:R-:W-:Y:S05]  /*eb50*/  CALL.REL.NOINC `($__internal_4_$__cuda_sm70_shflsync_up_p) ;  /* 0x0000057000007944 */ /* 0x014fea0003c00000 */
        /* <DEDUP_REMOVED lines=23> */
.L_x_193:
[----:B------:R-:W-:Y:S02]  /*ecd0*/  MOV R2, 0x1 ;  /* 0x0000000100027802 */ /* 0x000fe40000000f00 */
[----:B------:R-:W-:Y:S02]  /*ece0*/  MOV R3, 0xed00 ;  /* 0x0000ed0000037802 */ /* 0x000fe40000000f00 */
[----:B------:R-:W-:Y:S05]  /*ecf0*/  CALL.REL.NOINC `($__internal_4_$__cuda_sm70_shflsync_up_p) ;  /* 0x000003d000007944 */ /* 0x000fea0003c00000 */
[----:B------:R-:W-:Y:S01]  /*ed00*/  MOV R2, R4 ;  /* 0x0000000400027202 */ /* 0x000fe20000000f00 */
[----:B------:R-:W-:Y:S05]  /*ed10*/  BRA `(.L_x_228) ;  /* 0xffffe82000007947 */ /* 0x000fea000383ffff */
.L_x_194:
        /* <DEDUP_REMOVED lines=26> */
.L_x_196:
[----:B------:R-:W-:Y:S02]  /*eec0*/  SEL R0, RZ, 0x1, P0 ;  /* 0x00000001ff007807 */ /* 0x000fe40000000000 */
[----:B------:R-:W-:Y:S02]  /*eed0*/  MOV R2, 0xeef0 ;  /* 0x0000eef000027802 */ /* 0x000fe40000000f00 */
[----:B-1----:R-:W-:Y:S05]  /*eee0*/  CALL.REL.NOINC `($__internal_5_$__cuda_sm70_votesync_ballot) ;  /* 0x0000025000007944 */ /* 0x002fea0003c00000 */
[----:B------:R-:W-:Y:S01]  /*eef0*/  MOV R8, R0 ;  /* 0x0000000000087202 */ /* 0x000fe20000000f00 */
[----:B------:R-:W-:Y:S05]  /*ef00*/  BRA `(.L_x_230) ;  /* 0xffffe7c000007947 */ /* 0x000fea000383ffff */
.L_x_197:
[----:B------:R-:W-:Y:S01]  /*ef10*/  IMAD.MOV.U32 R5, RZ, RZ, R6 ;  /* 0x000000ffff057224 */ /* 0x000fe200078e0006 */
[----:B---3--:R-:W-:Y:S01]  /*ef20*/  MOV R3, R12 ;  /* 0x0000000c00037202 */ /* 0x008fe20000000f00 */
[----:B------:R-:W-:Y:S01]  /*ef30*/  IMAD.MOV.U32 R0, RZ, RZ, 0x1f ;  /* 0x0000001fff007424 */ /* 0x000fe200078e00ff */
[----:B------:R-:W-:Y:S02]  /*ef40*/  MOV R2, 0xef60 ;  /* 0x0000ef6000027802 */ /* 0x000fe40000000f00 */
[----:B-12---:R-:W-:Y:S05]  /*ef50*/  CALL.REL.NOINC `($__internal_3_$__cuda_sm70_shflsync_idx_p) ;  /* 0x0000012000007944 */ /* 0x006fea0003c00000 */
[----:B------:R-:W-:Y:S01]  /*ef60*/  IMAD.MOV.U32 R6, RZ, RZ, R0 ;  /* 0x000000ffff067224 */ /* 0x000fe200078e0000 */
[----:B------:R-:W-:Y:S01]  /*ef70*/  MOV R3, R12 ;  /* 0x0000000c00037202 */ /* 0x000fe20000000f00 */
[----:B------:R-:W-:Y:S01]  /*ef80*/  IMAD.MOV.U32 R5, RZ, RZ, R7 ;  /* 0x000000ffff057224 */ /* 0x000fe200078e0007 */
[----:B------:R-:W-:Y:S02]  /*ef90*/  MOV R0, 0x1f ;  /* 0x0000001f00007802 */ /* 0x000fe40000000f00 */
[----:B------:R-:W-:-:S02]  /*efa0*/  MOV R2, 0xefc0 ;  /* 0x0000efc000027802 */ /* 0x000fc40000000f00 */
[----:B------:R-:W-:Y:S05]  /*efb0*/  CALL.REL.NOINC `($__internal_3_$__cuda_sm70_shflsync_idx_p) ;  /* 0x000000c000007944 */ /* 0x000fea0003c00000 */
[----:B------:R-:W-:Y:S01]  /*efc0*/  MOV R7, R0 ;  /* 0x0000000000077202 */ /* 0x000fe20000000f00 */
[----:B------:R-:W-:Y:S05]  /*efd0*/  BRA `(.L_x_231) ;  /* 0xffffe73000007947 */ /* 0x000fea000383ffff */
.L_x_200:
[----:B------:R-:W-:Y:S01]  /*efe0*/  IMAD.MOV.U32 R5, RZ, RZ, R4 ;  /* 0x000000ffff057224 */ /* 0x000fe200078e0004 */
[----:B------:R-:W-:-:S02]  /*eff0*/  MOV R0, 0x1f ;  /* 0x0000001f00007802 */ /* 0x000fc40000000f00 */
[----:B------:R-:W-:Y:S02]  /*f000*/  MOV R2, 0xf020 ;  /* 0x0000f02000027802 */ /* 0x000fe40000000f00 */
[----:B-1234-:R-:W-:Y:S05]  /*f010*/  CALL.REL.NOINC `($__internal_3_$__cuda_sm70_shflsync_idx_p) ;  /* 0x0000006000007944 */ /* 0x01efea0003c00000 */
[----:B------:R-:W-:Y:S01]  /*f020*/  MOV R11, R0 ;  /* 0x00000000000b7202 */ /* 0x000fe20000000f00 */
[----:B------:R-:W-:Y:S05]  /*f030*/  BRA `(.L_x_199) ;  /* 0xffffe73000007947 */ /* 0x000fea000383ffff */
        .weak           $__internal_2_$__cuda_sm70_shflsync_bfly_p
        .type           $__internal_2_$__cuda_sm70_shflsync_bfly_p,@function
        .size           $__internal_2_$__cuda_sm70_shflsync_bfly_p,($__internal_3_$__cuda_sm70_shflsync_idx_p - $__internal_2_$__cuda_sm70_shflsync_bfly_p)
$__internal_2_$__cuda_sm70_shflsync_bfly_p:
[----:B------:R-:W-:Y:S04]  /*f040*/  WARPSYNC R6 ;  /* 0x0000000600007348 */ /* 0x000fe80003800000 */
[----:B------:R1:W2:Y:S02]  /*f050*/  SHFL.BFLY PT, R2, R2, R5, R7 ;  /* 0x0c00000502027389 */ /* 0x0002a400000e0007 */
[----:B-1----:R-:W-:-:S04]  /*f060*/  MOV R5, 0x0 ;  /* 0x0000000000057802 */ /* 0x002fc80000000f00 */
[----:B--2---:R-:W-:Y:S05]  /*f070*/  RET.REL.NODEC R4 `(_ZN7cutlass13device_kernelIN5flash19enable_sm80_to_sm89INS1_16FlashAttnFwdSm80INS1_25CollectiveMainloopFwdSm80ILi8ELi1ELb1EN4cute5tupleIJNS5_1CILi128EEENS7_ILi112EEES8_EEELi128ENS_6half_tEfNS_4arch4Sm80ELb0ELb0ELb1ELb1ELb0ELb0ELb1ELb1EEENS1_21CollectiveEpilogueFwdINS6_IJS8_S8_S9_EEENS6_IJNS7_ILi1EEESH_SH_EEESB_SD_Li256ELb1ELb1ELb1ELb0EEENS1_36VarlenDynamicPersistentTileSchedulerILi128ELi112ELi256ELi256ELb1ELb1ELb0ELb0ELb1ELb1EEEEEEEEEvNT_6ParamsE) ;  /* 0xffff0f8004007950 */ /* 0x004fea0003c3ffff */
        .weak           $__internal_3_$__cuda_sm70_shflsync_idx_p
        .type           $__internal_3_$__cuda_sm70_shflsync_idx_p,@function
        .size           $__internal_3_$__cuda_sm70_shflsync_idx_p,($__internal_4_$__cuda_sm70_shflsync_up_p - $__internal_3_$__cuda_sm70_shflsync_idx_p)
$__internal_3_$__cuda_sm70_shflsync_idx_p:
[----:B------:R-:W-:-:S04]  /*f080*/  MOV R67, 0xffffffff ;  /* 0xffffffff00437802 */ /* 0x000fc80000000f00 */
[----:B------:R-:W-:Y:S04]  /*f090*/  WARPSYNC R67 ;  /* 0x0000004300007348 */ /* 0x000fe80003800000 */
[----:B------:R1:W2:Y:S02]  /*f0a0*/  SHFL.IDX PT, R0, R5, R3, R0 ;  /* 0x0000000305007389 */ /* 0x0002a400000e0000 */
[----:B-1----:R-:W-:-:S04]  /*f0b0*/  MOV R3, 0x0 ;  /* 0x0000000000037802 */ /* 0x002fc80000000f00 */
[----:B--2---:R-:W-:Y:S05]  /*f0c0*/  RET.REL.NODEC R2 `(_ZN7cutlass13device_kernelIN5flash19enable_sm80_to_sm89INS1_16FlashAttnFwdSm80INS1_25CollectiveMainloopFwdSm80ILi8ELi1ELb1EN4cute5tupleIJNS5_1CILi128EEENS7_ILi112EEES8_EEELi128ENS_6half_tEfNS_4arch4Sm80ELb0ELb0ELb1ELb1ELb0ELb0ELb1ELb1EEENS1_21CollectiveEpilogueFwdINS6_IJS8_S8_S9_EEENS6_IJNS7_ILi1EEESH_SH_EEESB_SD_Li256ELb1ELb1ELb1ELb0EEENS1_36VarlenDynamicPersistentTileSchedulerILi128ELi112ELi256ELi256ELb1ELb1ELb0ELb0ELb1ELb1EEEEEEEEEvNT_6ParamsE) ;  /* 0xffff0f3002007950 */ /* 0x004fea0003c3ffff */
        .weak           $__internal_4_$__cuda_sm70_shflsync_up_p
        .type           $__internal_4_$__cuda_sm70_shflsync_up_p,@function
        .size           $__internal_4_$__cuda_sm70_shflsync_up_p,($__internal_5_$__cuda_sm70_votesync_ballot - $__internal_4_$__cuda_sm70_shflsync_up_p)
$__internal_4_$__cuda_sm70_shflsync_up_p:
[----:B------:R-:W-:Y:S02]  /*f0d0*/  IMAD.MOV.U32 R4, RZ, RZ, RZ ;  /* 0x000000ffff047224 */ /* 0x000fe400078e00ff */
[----:B------:R-:W-:-:S04]  /*f0e0*/  IMAD.MOV.U32 R10, RZ, RZ, -0x1 ;  /* 0xffffffffff0a7424 */ /* 0x000fc800078e00ff */
[----:B------:R-:W-:Y:S04]  /*f0f0*/  WARPSYNC R10 ;  /* 0x0000000a00007348 */ /* 0x000fe80003800000 */
[----:B------:R1:W2:Y:S02]  /*f100*/  SHFL.UP PT, R4, R0, R2, R4 ;  /* 0x0400000200047389 */ /* 0x0002a400000e0004 */
[----:B-1----:R-:W-:Y:S02]  /*f110*/  MOV R2, R3 ;  /* 0x0000000300027202 */ /* 0x002fe40000000f00 */
[----:B------:R-:W-:-:S04]  /*f120*/  MOV R3, 0x0 ;  /* 0x0000000000037802 */ /* 0x000fc80000000f00 */
[----:B--2---:R-:W-:Y:S05]  /*f130*/  RET.REL.NODEC R2 `(_ZN7cutlass13device_kernelIN5flash19enable_sm80_to_sm89INS1_16FlashAttnFwdSm80INS1_25CollectiveMainloopFwdSm80ILi8ELi1ELb1EN4cute5tupleIJNS5_1CILi128EEENS7_ILi112EEES8_EEELi128ENS_6half_tEfNS_4arch4Sm80ELb0ELb0ELb1ELb1ELb0ELb0ELb1ELb1EEENS1_21CollectiveEpilogueFwdINS6_IJS8_S8_S9_EEENS6_IJNS7_ILi1EEESH_SH_EEESB_SD_Li256ELb1ELb1ELb1ELb0EEENS1_36VarlenDynamicPersistentTileSchedulerILi128ELi112ELi256ELi256ELb1ELb1ELb0ELb0ELb1ELb1EEEEEEEEEvNT_6ParamsE) ;  /* 0xffff0ec002007950 */ /* 0x004fea0003c3ffff */
        .weak           $__internal_5_$__cuda_sm70_votesync_ballot
        .type           $__internal_5_$__cuda_sm70_votesync_ballot,@function
        .size           $__internal_5_$__cuda_sm70_votesync_ballot,(.L_x_1342 - $__internal_5_$__cuda_sm70_votesync_ballot)
$__internal_5_$__cuda_sm70_votesync_ballot:
[----:B------:R-:W-:Y:S01]  /*f140*/  ISETP.NE.U32.AND P0, PT, R0, 0x1, PT ;  /* 0x000000010000780c */ /* 0x000fe20003f05070 */
[----:B------:R-:W-:-:S04]  /*f150*/  IMAD.MOV.U32 R3, RZ, RZ, -0x1 ;  /* 0xffffffffff037424 */ /* 0x000fc800078e00ff */
[----:B------:R-:W-:Y:S08]  /*f160*/  WARPSYNC R3 ;  /* 0x0000000300007348 */ /* 0x000ff00003800000 */
[----:B------:R-:W-:-:S04]  /*f170*/  VOTE.ANY R0, PT, !P0 ;  /* 0x0000000000007806 */ /* 0x000fc800040e0100 */
[----:B------:R-:W-:Y:S01]  /*f180*/  LOP3.LUT R0, R0, R3, RZ, 0xc0, !PT ;  /* 0x0000000300007212 */ /* 0x000fe200078ec0ff */
[----:B------:R-:W-:-:S04]  /*f190*/  IMAD.MOV.U32 R3, RZ, RZ, 0x0 ;  /* 0x00000000ff037424 */ /* 0x000fc800078e00ff */
[----:B------:R-:W-:Y:S05]  /*f1a0*/  RET.REL.NODEC R2 `(_ZN7cutlass13device_kernelIN5flash19enable_sm80_to_sm89INS1_16FlashAttnFwdSm80INS1_25CollectiveMainloopFwdSm80ILi8ELi1ELb1EN4cute5tupleIJNS5_1CILi128EEENS7_ILi112EEES8_EEELi128ENS_6half_tEfNS_4arch4Sm80ELb0ELb0ELb1ELb1ELb0ELb0ELb1ELb1EEENS1_21CollectiveEpilogueFwdINS6_IJS8_S8_S9_EEENS6_IJNS7_ILi1EEESH_SH_EEESB_SD_Li256ELb1ELb1ELb1ELb0EEENS1_36VarlenDynamicPersistentTileSchedulerILi128ELi112ELi256ELi256ELb1ELb1ELb0ELb0ELb1ELb1EEEEEEEEEvNT_6ParamsE) ;  /* 0xffff0e5002007950 */ /* 0x000fea0003c3ffff */
.L_x_232:
        /* <DEDUP_REMOVED lines=13> */
.L_x_1342:


//--------------------- .text._ZN7cutlass13device_kernelIN5flash19enable_sm80_to_sm89INS1_16FlashAttnFwdSm80INS1_25CollectiveMainloopFwdSm80ILi8ELi1ELb1EN4cute5tupleIJNS5_1CILi128EEENS7_ILi112EEES8_EEELi128ENS_6half_tEfNS_4arch4Sm80ELb0ELb0ELb1ELb1ELb0ELb1ELb1ELb1EEENS1_21CollectiveEpilogueFwdINS6_IJS8_S8_S9_EEENS6_IJNS7_ILi1EEESH_SH_EEESB_SD_Li256ELb1ELb1ELb1ELb0EEENS1_36VarlenDynamicPersistentTileSchedulerILi128ELi112ELi256ELi256ELb1ELb1ELb0ELb0ELb1ELb1EEEEEEEEEvNT_6ParamsE --------------------------
	.section	.text._ZN7cutlass13device_kernelIN5flash19enable_sm80_to_sm89INS1_16FlashAttnFwdSm80INS1_25CollectiveMainloopFwdSm80ILi8ELi1ELb1EN4cute5tupleIJNS5_1CILi128EEENS7_ILi112EEES8_EEELi128ENS_6half_tEfNS_4arch4Sm80ELb0ELb0ELb1ELb1ELb0ELb1ELb1ELb1EEENS1_21CollectiveEpilogueFwdINS6_IJS8_S8_S9_EEENS6_IJNS7_ILi1EEESH_SH_EEESB_SD_Li256ELb1ELb1ELb1ELb0EEENS1_36VarlenDynamicPersistentTileSchedulerILi128ELi112ELi256ELi256ELb1ELb1ELb0ELb0ELb1ELb1EEEEEEEEEvNT_6ParamsE,"ax",@progbits
	.sectioninfo	@"SHI_REGISTERS=255"
	.align	128
.text._ZN7cutlass13device_kernelIN5flash19enable_sm80_to_sm89INS1_16FlashAttnFwdSm80INS1_25CollectiveMainloopFwdSm80ILi8ELi1ELb1EN4cute5tupleIJNS5_1CILi128EEENS7_ILi112EEES8_EEELi128ENS_6half_tEfNS_4arch4Sm80ELb0ELb0ELb1ELb1ELb0ELb1ELb1ELb1EEENS1_21CollectiveEpilogueFwdINS6_IJS8_S8_S9_EEENS6_IJNS7_ILi1EEESH_SH_EEESB_SD_Li256ELb1ELb1ELb1ELb0EEENS1_36VarlenDynamicPersistentTileSchedulerILi128ELi112ELi256ELi256ELb1ELb1ELb0ELb0ELb1ELb1EEEEEEEEEvNT_6ParamsE:
        .type           _ZN7cutlass13device_kernelIN5flash19enable_sm80_to_sm89INS1_16FlashAttnFwdSm80INS1_25CollectiveMainloopFwdSm80ILi8ELi1ELb1EN4cute5tupleIJNS5_1CILi128EEENS7_ILi112EEES8_EEELi128ENS_6half_tEfNS_4arch4Sm80ELb0ELb0ELb1ELb1ELb0ELb1ELb1ELb1EEENS1_21CollectiveEpilogueFwdINS6_IJS8_S8_S9_EEENS6_IJNS7_ILi1EEESH_SH_EEESB_SD_Li256ELb1ELb1ELb1ELb0EEENS1_36VarlenDynamicPersistentTileSchedulerILi128ELi112ELi256ELi256ELb1ELb1ELb0ELb0ELb1ELb1EEEEEEEEEvNT_6ParamsE,@function
        .size           _ZN7cutlass13device_kernelIN5flash19enable_sm80_to_sm89INS1_16FlashAttnFwdSm80INS1_25CollectiveMainloopFwdSm80ILi8ELi1ELb1EN4cute5tupleIJNS5_1CILi128EEENS7_ILi112EEES8_EEELi128ENS_6half_tEfNS_4arch4Sm80ELb0ELb0ELb1ELb1ELb0ELb1ELb1ELb1EEENS1_21CollectiveEpilogueFwdINS6_IJS8_S8_S9_EEENS6_IJNS7_ILi1EEESH_SH_EEESB_SD_Li256ELb1ELb1ELb1ELb0EEENS1_36VarlenDynamicPersistentTileSchedulerILi128ELi112ELi256ELi256ELb1ELb1ELb0ELb0ELb1ELb1EEEEEEEEEvNT_6ParamsE,(.L_x_1347 - _ZN7cutlass13device_kernelIN5flash19enable_sm80_to_sm89INS1_16FlashAttnFwdSm80INS1_25CollectiveMainloopFwdSm80ILi8ELi1ELb1EN4cute5tupleIJNS5_1CILi128EEENS7_ILi112EEES8_EEELi128ENS_6half_tEfNS_4arch4Sm80ELb0ELb0ELb1ELb1ELb0ELb1ELb1ELb1EEENS1_21CollectiveEpilogueFwdINS6_IJS8_S8_S9_EEENS6_IJNS7_ILi1EEESH_SH_EEESB_SD_Li256ELb1ELb1ELb1ELb0EEENS1_36VarlenDynamicPersistentTileSchedulerILi128ELi112ELi256ELi256ELb1ELb1ELb0ELb0ELb1ELb1EEEEEEEEEvNT_6ParamsE)
        .other          _ZN7cutlass13device_kernelIN5flash19enable_sm80_to_sm89INS1_16FlashAttnFwdSm80INS1_25CollectiveMainloopFwdSm80ILi8ELi1ELb1EN4cute5tupleIJNS5_1CILi128EEENS7_ILi112EEES8_EEELi128ENS_6half_tEfNS_4arch4Sm80ELb0ELb0ELb1ELb1ELb0ELb1ELb1ELb1EEENS1_21CollectiveEpilogueFwdINS6_IJS8_S8_S9_EEENS6_IJNS7_ILi1EEESH_SH_EEESB_SD_Li256ELb1ELb1ELb1ELb0EEENS1_36VarlenDynamicPersistentTileSchedulerILi128ELi112ELi256ELi256ELb1ELb1ELb0ELb0ELb1ELb1EEEEEEEEEvNT_6ParamsE,@"STO_CUDA_ENTRY STV_DEFAULT"
_ZN7cutlass13device_kernelIN5flash19enable_sm80_to_sm89INS1_16FlashAttnFwdSm80INS1_25CollectiveMainloopFwdSm80ILi8ELi1ELb1EN4cute5tupleIJNS5_1CILi128EEENS7_ILi112EEES8_EEELi128ENS_6half_tEfNS_4arch4Sm80ELb0ELb0ELb1ELb1ELb0ELb1ELb1ELb1EEENS1_21CollectiveEpilogueFwdINS6_IJS8_S8_S9_EEENS6_IJNS7_ILi1EEESH_SH_EEESB_SD_Li256ELb1ELb1ELb1ELb0EEENS1_36VarlenDynamicPersistentTileSchedulerILi128ELi112ELi256ELi256ELb1ELb1ELb0ELb0ELb1ELb1EEEEEEEEEvNT_6ParamsE:
        /* <DEDUP_REMOVED lines=15> */
[----:B------:R-:W-:-:S02]  /*00f0*/  IMAD.MOV.U32 R8, RZ, RZ, RZ ;  /* 0x000000ffff087224 */ /* 0x000fc400078e00ff */
[----:B-1----:R-:W-:Y:S01]  /*0100*/  IMAD.MOV.U32 R7, RZ, RZ, RZ ;  /* 0x000000ffff077224 */ /* 0x002fe200078e00ff */
        /* <DEDUP_REMOVED lines=13> */
[----:B------:R-:W-:Y:S02]  /*01e0*/  ISETP.GE.U32.AND P1, PT, R15, 0x10, PT ;  /* 0x000000100f00780c */ /* 0x000fe40003f26070 */
[----:B------:R-:W-:Y:S01]  /*01f0*/  MOV R10, RZ ;  /* 0x000000ff000a7202 */ /* 0x000fe20000000f00 */
[----:B--2---:R-:W-:-:S05]  /*0200*/  IMAD R4, R8, R7, RZ ;  /* 0x0000000708047224 */ /* 0x004fca00078e02ff */
[----:B------:R-:W2:Y:S02]  /*0210*/  SHFL.UP PT, R0, R4, 0x1, RZ ;  /* 0x0420000004007989 */ /* 0x000ea400000e00ff */
[----:B--2---:R-:W-:-:S05]  /*0220*/  SEL R0, R0, RZ, P5 ;  /* 0x000000ff00007207 */ /* 0x004fca0002800000 */
[----:B------:R-:W-:-:S05]  /*0230*/  IMAD.IADD R4, R4, 0x1, R0 ;  /* 0x0000000104047824 */ /* 0x000fca00078e0200 */
[----:B------:R-:W2:Y:S02]  /*0240*/  SHFL.UP PT, R0, R4, 0x2, RZ ;  /* 0x0440000004007989 */ /* 0x000ea400000e00ff */
[----:B--2---:R-:W-:-:S04]  /*0250*/  SEL R0, R0, RZ, P4 ;  /* 0x000000ff00007207 */ /* 0x004fc80002000000 */
[----:B------:R-:W-:-:S05]  /*0260*/  IADD3 R4, R4, R0, RZ ;  /* 0x0000000004047210 */ /* 0x000fca0007ffe0ff */
        /* <DEDUP_REMOVED lines=16> */
.L_x_238:
        /* <DEDUP_REMOVED lines=17> */
.L_x_396:
        /* <DEDUP_REMOVED lines=16> */
.L_x_397:
[----:B--2---:R-:W-:-:S05]  /*0580*/  IMAD R0, R0, c[0x0][0x538], RZ ;  /* 0x00014e0000007a24 */ /* 0x004fca00078e02ff */
[----:B------:R-:W-:-:S04]  /*0590*/  IADD3 R6, R0, R6, RZ ;  /* 0x0000000600067210 */ /* 0x000fc80007ffe0ff */
[----:B------:R-:W-:-:S13]  /*05a0*/  ISETP.GT.AND P0, PT, R6, UR4, PT ;  /* 0x0000000406007c0c */ /* 0x000fda000bf04270 */
[----:B-1----:R-:W-:Y:S05]  /*05b0*/  @!P0 BRA `(.L_x_238) ;  /* 0xfffffdb000008947 */ /* 0x002fea000383ffff */
.L_x_234:
[----:B------:R-:W-:-:S05]  /*05c0*/  IADD3 R13, -R0, R6, RZ ;  /* 0x00000006000d7210 */ /* 0x000fca0007ffe1ff */
[----:B------:R-:W-:-:S05]  /*05d0*/  IMAD R0, R4, c[0x0][0x538], R13 ;  /* 0x00014e0004007a24 */ /* 0x000fca00078e020d */
[----:B------:R-:W-:Y:S01]  /*05e0*/  ISETP.GT.AND P0, PT, R0, UR4, PT ;  /* 0x0000000400007c0c */ /* 0x000fe2000bf04270 */
[----:B------:R-:W-:-:S12]  /*05f0*/  BRA.DIV ~URZ, `(.L_x_239) ;  /* 0x000183b27f007947 */ /* 0x000fd8000b800000 */
[----:B------:R-:W-:-:S04]  /*0600*/  VOTE.ANY R5, PT, !P0 ;  /* 0x0000000000057806 */ /* 0x000fc800040e0100 */
.L_x_398:
[----:B------:R1:W2:Y:S01]  /*0610*/  POPC R14, R5 ;  /* 0x00000005000e7309 */ /* 0x0002a20000000000 */
[----:B------:R-:W-:Y:S05]  /*0620*/  BRA.DIV ~URZ, `(.L_x_240) ;  /* 0x000183d27f007947 */ /* 0x000fea000b800000 */
[----:B--2---:R2:W3:Y:S01]  /*0630*/  SHFL.IDX PT, R12, R8, R14, 0x1f ;  /* 0x00001f0e080c7589 */ /* 0x0044e200000e0000 */
[----:B------:R-:W-:-:S03]  /*0640*/  MOV R6, RZ ;  /* 0x000000ff00067202 */ /* 0x000fc60000000f00 */
[----:B------:R2:W4:Y:S04]  /*0650*/  SHFL.IDX PT, R11, R7, R14, 0x1f ;  /* 0x00001f0e070b7589 */ /* 0x00052800000e0000 */
.L_x_399:
[----:B------:R-:W-:Y:S01]  /*0660*/  ISETP.NE.AND P0, PT, R5, RZ, PT ;  /* 0x000000ff0500720c */ /* 0x000fe20003f05270 */
[----:B------:R-:W-:-:S12]  /*0670*/  BSSY B0, `(.L_x_241) ;  /* 0x0000005000007945 */ /* 0x000fd80003800000 */
[----:B------:R-:W-:Y:S05]  /*0680*/  @!P0 BRA `(.L_x_242) ;  /* 0x0000003000008947 */ /* 0x000fea0003800000 */
[----:B------:R-:W-:Y:S01]  /*0690*/  IADD3 R3, R14, -0x1, RZ ;  /* 0xffffffff0e037810 */ /* 0x000fe20007ffe0ff */
[----:B------:R-:W-:Y:S05]  /*06a0*/  BRA.DIV ~URZ, `(.L_x_243) ;  /* 0x000184327f007947 */ /* 0x000fea000b800000 */
[----:B------:R1:W2:Y:S02]  /*06b0*/  SHFL.IDX PT, R6, R4, R3, 0x1f ;  /* 0x00001f0304067589 */ /* 0x0002a400000e0000 */
.L_x_242:
[----:B------:R-:W-:Y:S05]  /*06c0*/  BSYNC B0 ;  /* 0x0000000000007941 */ /* 0x000fea0003800000 */
.L_x_241:
[----:B---3--:R-:W-:Y:S01]  /*06d0*/  IABS R0, R12 ;  /* 0x0000000c00007213 */ /* 0x008fe20000000000 */
[----:B-12---:R-:W-:-:S04]  /*06e0*/  IMAD R4, R6, c[0x0][0x538], R13 ;  /* 0x00014e0006047a24 */ /* 0x006fc800078e020d */
[----:B------:R-:W-:Y:S01]  /*06f0*/  IMAD.MOV.U32 R5, RZ, RZ, R0 ;  /* 0x000000ffff057224 */ /* 0x000fe200078e0000 */
[----:B----4-:R-:W-:Y:S01]  /*0700*/  IABS R0, R11 ;  /* 0x0000000b00007213 */ /* 0x010fe20000000000 */
[----:B------:R1:W-:Y:S01]  /*0710*/  STL [R1+0x38], R4 ;  /* 0x0000380401007387 */ /* 0x0003e20000100800 */
[----:B------:R-:W-:Y:S01]  /*0720*/  IADD3 R9, -R4, UR4, RZ ;  /* 0x0000000404097c10 */ /* 0x000fe2000fffe1ff */
[----:B------:R-:W2:Y:S02]  /*0730*/  I2F.RP R2, R5 ;  /* 0x0000000500027306 */ /* 0x000ea40000209400 */
[----:B------:R-:W-:Y:S01]  /*0740*/  IMAD.MOV.U32 R7, RZ, RZ, R0 ;  /* 0x000000ffff077224 */ /* 0x000fe200078e0000 */
[----:B------:R-:W-:Y:S02]  /*0750*/  IABS R6, R9 ;  /* 0x0000000900067213 */ /* 0x000fe40000000000 */
[----:B------:R-:W-:-:S03]  /*0760*/  IABS R0, R12 ;  /* 0x0000000c00007213 */ /* 0x000fc60000000000 */
[----:B------:R-:W-:Y:S01]  /*0770*/  I2F.RP R8, R7 ;  /* 0x0000000700087306 */ /* 0x000fe20000209400 */
[----:B------:R-:W-:-:S07]  /*0780*/  IADD3 R0, RZ, -R0, RZ ;  /* 0x80000000ff007210 */ /* 0x000fce0007ffe0ff */
[----:B--2---:R-:W2:Y:S02]  /*0790*/  MUFU.RCP R2, R2 ;  /* 0x0000000200027308 */ /* 0x004ea40000001000 */
[----:B--2---:R-:W-:-:S06]  /*07a0*/  IADD3 R2, R2, 0xffffffe, RZ ;  /* 0x0ffffffe02027810 */ /* 0x004fcc0007ffe0ff */
[----:B------:R-:W2:Y:S02]  /*07b0*/  F2I.FTZ.U32.TRUNC.NTZ R3, R2 ;  /* 0x0000000200037305 */ /* 0x000ea4000021f000 */
[----:B--2---:R-:W-:-:S04]  /*07c0*/  IMAD.MOV R2, RZ, RZ, -R3 ;  /* 0x000000ffff027224 */ /* 0x004fc800078e0a03 */
[----:B-1----:R-:W-:Y:S02]  /*07d0*/  IMAD R4, R2, R5, RZ ;  /* 0x0000000502047224 */ /* 0x002fe400078e02ff */
        /* <DEDUP_REMOVED lines=52> */
.L_x_235:
[----:B------:R-:W-:Y:S01]  /*0b20*/  MOV R0, UR4 ;  /* 0x0000000400007c02 */ /* 0x000fe20008000f00 */
[----:B------:R-:W-:Y:S04]  /*0b30*/  STL [R1+0x3c], RZ ;  /* 0x00003cff01007387 */ /* 0x000fe80000100800 */
[----:B------:R-:W-:Y:S04]  /*0b40*/  STL [R1+0x40], RZ ;  /* 0x000040ff01007387 */ /* 0x000fe80000100800 */
[----:B------:R1:W-:Y:S02]  /*0b50*/  STL [R1+0x38], R0 ;  /* 0x0000380001007387 */ /* 0x0003e40000100800 */
[----:B-1----:R-:W-:-:S05]  /*0b60*/  MOV R0, c[0x0][0x53c] ;  /* 0x00014f0000007a02 */ /* 0x002fca0000000f00 */
[----:B------:R1:W-:Y:S02]  /*0b70*/  STL [R1+0x44], R0 ;  /* 0x0000440001007387 */ /* 0x0003e40000100800 */
.L_x_244:
        /* <DEDUP_REMOVED lines=8> */
.L_x_233:
[----:B------:R-:W2:Y:S02]  /*0c00*/  LDL R0, [R1+0x44] ;  /* 0x0000440001007983 */ /* 0x000ea40000100800 */
[----:B--2---:R-:W-:-:S13]  /*0c10*/  ISETP.GE.AND P0, PT, R0, c[0x0][0x53c], PT ;  /* 0x00014f0000007a0c */ /* 0x004fda0003f06270 */
[----:B------:R-:W-:Y:S05]  /*0c20*/  @P0 EXIT ;  /* 0x000000000000094d */ /* 0x000fea0003800000 */
[----:B------:R-:W2:Y:S02]  /*0c30*/  S2R R15, SR_TID.X ;  /* 0x00000000000f7919 */ /* 0x000ea40000002100 */
[----:B--2---:R-:W-:-:S04]  /*0c40*/  SHF.R.S32.HI R13, RZ, 0x1f, R15 ;  /* 0x0000001fff0d7819 */ /* 0x004fc8000001140f */
[CC--:B------:R-:W-:Y:S02]  /*0c50*/  LEA.HI R3, R13.reuse, R15.reuse, RZ, 0x4 ;  /* 0x0000000f0d037211 */ /* 0x0c0fe400078f20ff */
[CC--:B------:R-:W-:Y:S02]  /*0c60*/  LEA.HI R14, R13.reuse, R15.reuse, RZ, 0x3 ;  /* 0x0000000f0d0e7211 */ /* 0x0c0fe400078f18ff */
[----:B-1----:R-:W-:Y:S02]  /*0c70*/  SHF.R.S32.HI R4, RZ, 0x4, R3 ;  /* 0x00000004ff047819 */ /* 0x002fe40000011403 */
[----:B------:R-:W-:Y:S02]  /*0c80*/  LEA.HI R8, R13, R15, RZ, 0x2 ;  /* 0x0000000f0d087211 */ /* 0x000fe400078f10ff */
[----:B------:R-:W-:Y:S02]  /*0c90*/  LEA.HI R0, R3, R4, RZ, 0x1 ;  /* 0x0000000403007211 */ /* 0x000fe400078f08ff */
[----:B------:R-:W-:-:S02]  /*0ca0*/  SHF.R.S32.HI R229, RZ, 0x3, R14 ;  /* 0x00000003ffe57819 */ /* 0x000fc4000001140e */
[----:B------:R-:W-:Y:S02]  /*0cb0*/  LOP3.LUT R0, R0, 0xfffffffe, RZ, 0xc0, !PT ;  /* 0xfffffffe00007812 */ /* 0x000fe400078ec0ff */
[----:B------:R-:W-:Y:S02]  /*0cc0*/  LOP3.LUT R5, R14, 0xfffffff8, RZ, 0xc0, !PT ;  /* 0xfffffff80e057812 */ /* 0x000fe400078ec0ff */
[----:B------:R-:W-:Y:S01]  /*0cd0*/  SHF.R.S32.HI R6, RZ, 0x2, R8 ;  /* 0x00000002ff067819 */ /* 0x000fe20000011408 */
[----:B------:R-:W-:Y:S01]  /*0ce0*/  IMAD.IADD R12, R4, 0x1, -R0 ;  /* 0x00000001040c7824 */ /* 0x000fe200078e0a00 */
[----:B------:R-:W-:Y:S01]  /*0cf0*/  SHF.R.S32.HI R2, RZ, 0x1f, R8 ;  /* 0x0000001fff027819 */ /* 0x000fe20000011408 */
[----:B------:R-:W-:Y:S01]  /*0d00*/  IMAD.SHL.U32 R4, R229, 0x40, RZ ;  /* 0x00000040e5047824 */ /* 0x000fe200078e00ff */
[----:B------:R-:W-:Y:S01]  /*0d10*/  LOP3.LUT R0, R3, 0xfffffff0, RZ, 0xc0, !PT ;  /* 0xfffffff003007812 */ /* 0x000fe200078ec0ff */
[----:B------:R-:W-:Y:S01]  /*0d20*/  IMAD.IADD R16, R15, 0x1, -R5 ;  /* 0x000000010f107824 */ /* 0x000fe200078e0a05 */
[----:B------:R-:W-:-:S02]  /*0d30*/  LEA.HI R2, R2, R6, RZ, 0x3 ;  /* 0x0000000602027211 */ /* 0x000fc400078f18ff */
[----:B------:R-:W-:Y:S01]  /*0d40*/  LOP3.LUT R3, R4, 0x1c0, RZ, 0xc0, !PT ;  /* 0x000001c004037812 */ /* 0x000fe200078ec0ff */
[----:B------:R-:W-:Y:S01]  /*0d50*/  IMAD.SHL.U32 R209, R16, 0x8, RZ ;  /* 0x0000000810d17824 */ /* 0x000fe200078e00ff */
[----:B------:R-:W-:Y:S01]  /*0d60*/  LOP3.LUT R2, R2, 0xfffffff8, RZ, 0xc0, !PT ;  /* 0xfffffff802027812 */ /* 0x000fe200078ec0ff */
[----:B------:R-:W-:Y:S01]  /*0d70*/  IMAD.IADD R0, R15, 0x1, -R0 ;  /* 0x000000010f007824 */ /* 0x000fe200078e0a00 */
[----:B------:R-:W-:Y:S02]  /*0d80*/  SHF.R.U32.HI R5, RZ, 0x3, R3 ;  /* 0x00000003ff057819 */ /* 0x000fe40000011603 */
[----:B------:R-:W-:Y:S01]  /*0d90*/  LOP3.LUT R3, R3, 0x38, R209, 0xf8, !PT ;  /* 0x0000003803037812 */ /* 0x000fe200078ef8d1 */
[----:B------:R-:W-:Y:S01]  /*0da0*/  IMAD.IADD R2, R6, 0x1, -R2 ;  /* 0x0000000106027824 */ /* 0x000fe200078e0a02 */
[----:B------:R-:W-:Y:S02]  /*0db0*/  LEA.HI R6, R13, R15, RZ, 0x5 ;  /* 0x0000000f0d067211 */ /* 0x000fe400078f28ff */
[----:B------:R-:W-:-:S02]  /*0dc0*/  LOP3.LUT R4, R8, 0xfffffffc, RZ, 0xc0, !PT ;  /* 0xfffffffc08047812 */ /* 0x000fc400078ec0ff */
[----:B------:R-:W-:Y:S02]  /*0dd0*/  SHF.R.S32.HI R7, RZ, 0x1f, R0 ;  /* 0x0000001fff077819 */ /* 0x000fe40000011400 */
[----:B------:R-:W-:Y:S02]  /*0de0*/  LOP3.LUT R9, R3, R5, RZ, 0x3c, !PT ;  /* 0x0000000503097212 */ /* 0x000fe400078e3cff */
[----:B------:R-:W-:Y:S01]  /*0df0*/  SHF.R.S32.HI R3, RZ, 0x5, R6 ;  /* 0x00000005ff037819 */ /* 0x000fe20000011406 */
[----:B------:R-:W-:Y:S01]  /*0e00*/  IMAD.IADD R6, R15, 0x1, -R4 ;  /* 0x000000010f067824 */ /* 0x000fe200078e0a04 */
[----:B------:R-:W-:Y:S01]  /*0e10*/  LEA.HI R10, R7, R0, RZ, 0x3 ;  /* 0x00000000070a7211 */ /* 0x000fe200078f18ff */
[C---:B------:R-:W-:Y:S01]  /*0e20*/  IMAD.SHL.U32 R4, R2.reuse, 0x40, RZ ;  /* 0x0000004002047824 */ /* 0x040fe200078e00ff */
[----:B------:R-:W-:Y:S01]  /*0e30*/  R2P PR, R2, 0x6 ;  /* 0x0000000602007804 */ /* 0x000fe20000000000 */
[----:B------:R-:W-:Y:S01]  /*0e40*/  IMAD.SHL.U32 R11, R3, 0x400, RZ ;  /* 0x00000400030b7824 */ /* 0x000fe200078e00ff */
[----:B------:R-:W-:-:S02]  /*0e50*/  LOP3.LUT R5, R10, 0xfffffff8, RZ, 0xc0, !PT ;  /* 0xfffffff80a057812 */ /* 0x000fc400078ec0ff */
[----:B------:R-:W-:Y:S02]  /*0e60*/  LOP3.LUT R4, R4, 0x1c0, RZ, 0xc0, !PT ;  /* 0x000001c004047812 */ /* 0x000fe400078ec0ff */
[----:B------:R-:W-:Y:S01]  /*0e70*/  LOP3.LUT R3, R2, 0x1, RZ, 0xc0, !PT ;  /* 0x0000000102037812 */ /* 0x000fe200078ec0ff */
[----:B------:R-:W-:Y:S01]  /*0e80*/  IMAD.IADD R7, R0, 0x1, -R5 ;  /* 0x0000000100077824 */ /* 0x000fe200078e0a05 */
[----:B------:R-:W-:Y:S01]  /*0e90*/  LEA.HI R0, R4, R4, RZ, 0x1d ;  /* 0x0000000404007211 */ /* 0x000fe200078fe8ff */
[----:B------:R-:W-:Y:S01]  /*0ea0*/  IMAD R2, R6, 0x2, R11 ;  /* 0x0000000206027824 */ /* 0x000fe200078e020b */
[----:B------:R-:W-:Y:S01]  /*0eb0*/  ISETP.NE.U32.AND P0, PT, R3, 0x1, PT ;  /* 0x000000010300780c */ /* 0x000fe20003f05070 */
[----:B------:R-:W-:Y:S01]  /*0ec0*/  IMAD.SHL.U32 R3, R16, 0x40, RZ ;  /* 0x0000004010037824 */ /* 0x000fe200078e00ff */
[----:B------:R-:W-:Y:S01]  /*0ed0*/  LEA.HI R4, R13, R15, RZ, 0x6 ;  /* 0x0000000f0d047211 */ /* 0x000fe200078f30ff */
[----:B------:R-:W-:Y:S01]  /*0ee0*/  IMAD.IADD R8, R2, 0x1, R0 ;  /* 0x0000000102087824 */ /* 0x000fe200078e0200 */
[C---:B------:R-:W-:Y:S01]  /*0ef0*/  LOP3.LUT P4, RZ, R7.reuse, 0x2, RZ, 0xc0, !PT ;  /* 0x0000000207ff7812 */ /* 0x040fe2000788c0ff */
[----:B------:R-:W-:Y:S01]  /*0f00*/  IMAD.SHL.U32 R0, R7, 0x40, RZ ;  /* 0x0000004007007824 */ /* 0x000fe200078e00ff */
[----:B------:R-:W-:Y:S01]  /*0f10*/  LOP3.LUT R2, R3, 0x1c0, RZ, 0xc0, !PT ;  /* 0x000001c003027812 */ /* 0x000fe200078ec0ff */
[----:B------:R-:W-:Y:S01]  /*0f20*/  IMAD.SHL.U32 R3, R4, 0x8, RZ ;  /* 0x0000000804037824 */ /* 0x000fe200078e00ff */
[----:B------:R-:W-:Y:S01]  /*0f30*/  LOP3.LUT P3, RZ, R7, 0x4, RZ, 0xc0, !PT ;  /* 0x0000000407ff7812 */ /* 0x000fe2000786c0ff */
[----:B------:R-:W-:Y:S01]  /*0f40*/  IMAD.SHL.U32 R4, R12, 0x8, RZ ;  /* 0x000000080c047824 */ /* 0x000fe200078e00ff */
[----:B------:R-:W-:Y:S01]  /*0f50*/  LOP3.LUT R0, R0, 0x1c0, RZ, 0xc0, !PT ;  /* 0x000001c000007812 */ /* 0x000fe200078ec0ff */
[----:B------:R-:W-:Y:S01]  /*0f60*/  IMAD.MOV.U32 R7, RZ, RZ, 0x40 ;  /* 0x00000040ff077424 */ /* 0x000fe200078e00ff */
[----:B------:R-:W-:-:S02]  /*0f70*/  LOP3.LUT R6, R2, 0x8, R14, 0xf8, !PT ;  /* 0x0000000802067812 */ /* 0x000fc400078ef80e */
[----:B------:R-:W-:Y:S02]  /*0f80*/  SHF.R.U32.HI R5, RZ, 0x3, R2 ;  /* 0x00000003ff057819 */ /* 0x000fe40000011602 */
[----:B------:R-:W-:Y:S02]  /*0f90*/  LOP3.LUT R2, R0, 0x8, R4, 0xf8, !PT ;  /* 0x0000000800027812 */ /* 0x000fe400078ef804 */
[----:B------:R-:W-:Y:S02]  /*0fa0*/  SHF.R.U32.HI R0, RZ, 0x3, R0 ;  /* 0x00000003ff007819 */ /* 0x000fe40000011600 */
[----:B------:R-:W-:Y:S01]  /*0fb0*/  LOP3.LUT R6, R6, R5, RZ, 0x3c, !PT ;  /* 0x0000000506067212 */ /* 0x000fe200078e3cff */
[----:B------:R-:W-:Y:S01]  /*0fc0*/  IMAD.SHL.U32 R5, R8, 0x2, RZ ;  /* 0x0000000208057824 */ /* 0x000fe200078e00ff */
[----:B------:R-:W-:Y:S01]  /*0fd0*/  LOP3.LUT R0, R2, R0, RZ, 0x3c, !PT ;  /* 0x0000000002007212 */ /* 0x000fe200078e3cff */
[----:B------:R-:W-:Y:S01]  /*0fe0*/  IMAD.SHL.U32 R2, R10, 0x40, RZ ;  /* 0x000000400a027824 */ /* 0x000fe200078e00ff */
[----:B------:R-:W-:Y:S01]  /*0ff0*/  LOP3.LUT R3, R3, 0xfffffe00, RZ, 0xc0, !PT ;  /* 0xfffffe0003037812 */ /* 0x000fe200078ec0ff */
[----:B------:R-:W-:Y:S01]  /*1000*/  IMAD.MOV.U32 R8, RZ, RZ, 0x20 ;  /* 0x00000020ff087424 */ /* 0x000fe200078e00ff */
[----:B------:R-:W-:-:S02]  /*1010*/  IADD3 R4, R5, 0x80, RZ ;  /* 0x0000008005047810 */ /* 0x000fc40007ffe0ff */
[----:B------:R-:W-:Y:S02]  /*1020*/  IADD3 R15, R5, 0x70, RZ ;  /* 0x00000070050f7810 */ /* 0x000fe40007ffe0ff */
[----:B------:R-:W-:Y:S01]  /*1030*/  LOP3.LUT R2, R0, 0xfffffe00, R2, 0xf8, !PT ;  /* 0xfffffe0000027812 */ /* 0x000fe200078ef802 */
[----:B------:R-:W-:Y:S01]  /*1040*/  IMAD.SHL.U32 R0, R16, 0x4, RZ ;  /* 0x0000000410007824 */ /* 0x000fe200078e00ff */
[----:B------:R-:W-:Y:S02]  /*1050*/  @P0 IADD3 R15, R4, 0x10, RZ ;  /* 0x00000010040f0810 */ /* 0x000fe40007ffe0ff */
[----:B------:R-:W-:Y:S02]  /*1060*/  IADD3 R4, R229, 0x20, RZ ;  /* 0x00000020e5047810 */ /* 0x000fe40007ffe0ff */
[----:B------:R-:W-:Y:S01]  /*1070*/  LOP3.LUT R9, R9, R3, RZ, 0xfc, !PT ;  /* 0x0000000309097212 */ /* 0x000fe200078efcff */
[----:B------:R-:W-:Y:S01]  /*1080*/  IMAD R3, R12, 0x200, R6 ;  /* 0x000002000c037824 */ /* 0x000fe200078e0206 */
[----:B------:R-:W-:Y:S01]  /*1090*/  IADD3 R4, R229, 0x60, RZ ;  /* 0x00000060e5047810 */ /* 0x000fe20007ffe0ff */
[----:B------:R-:W-:Y:S01]  /*10a0*/  STL [R1+0x4c], R15 ;  /* 0x00004c0f01007387 */ /* 0x000fe20000100800 */
[----:B------:R-:W-:Y:S01]  /*10b0*/  SEL R4, R7, 0xffffffc0, !P2 ;  /* 0xffffffc007047807 */ /* 0x000fe20005000000 */
[----:B------:R-:W-:Y:S01]  /*10c0*/  IMAD.SHL.U32 R210, R9, 0x2, RZ ;  /* 0x0000000209d27824 */ /* 0x000fe200078e00ff */
[----:B------:R-:W-:-:S02]  /*10d0*/  IADD3 R6, R229, 0x40, RZ ;  /* 0x00000040e5067810 */ /* 0x000fc40007ffe0ff */
[----:B------:R-:W-:Y:S02]  /*10e0*/  SEL R6, R8, 0xffffffe0, !P1 ;  /* 0xffffffe008067807 */ /* 0x000fe40004800000 */
[----:B------:R-:W-:Y:S02]  /*10f0*/  IADD3 R68, R0, 0x20, RZ ;  /* 0x0000002000447810 */ /* 0x000fe40007ffe0ff */
[----:B------:R-:W-:Y:S01]  /*1100*/  SEL R0, R7, 0xffffffc0, !P3 ;  /* 0xffffffc007007807 */ /* 0x000fe20005800000 */
[C---:B------:R-:W-:Y:S01]  /*1110*/  IMAD.IADD R7, R5.reuse, 0x1, R4 ;  /* 0x0000000105077824 */ /* 0x040fe200078e0204 */
[C---:B------:R-:W-:Y:S01]  /*1120*/  LEA R202, R2.reuse, 0x100, 0x1 ;  /* 0x0000010002ca7811 */ /* 0x040fe200078e08ff */
[----:B------:R-:W-:Y:S01]  /*1130*/  IMAD.IADD R10, R5, 0x1, R6 ;  /* 0x00000001050a7824 */ /* 0x000fe200078e0206 */
[----:B------:R-:W-:Y:S01]  /*1140*/  LEA R201, R3, 0x8100, 0x1 ;  /* 0x0000810003c97811 */ /* 0x000fe200078e08ff */
[----:B------:R-:W-:Y:S01]  /*1150*/  IMAD.IADD R5, R2, 0x1, R11 ;  /* 0x0000000102057824 */ /* 0x000fe200078e020b */
[----:B------:R1:W-:Y:S01]  /*1160*/  STL [R1+0x64], R7 ;  /* 0x0000640701007387 */ /* 0x0003e20000100800 */
[--C-:B------:R-:W-:Y:S01]  /*1170*/  IMAD.IADD R2, R6, 0x1, R15.reuse ;  /* 0x0000000106027824 */ /* 0x100fe200078e020f */
[----:B------:R-:W-:Y:S01]  /*1180*/  SEL R3, R8, 0xffffffe0, !P4 ;  /* 0xffffffe008037807 */ /* 0x000fe20006000000 */
[----:B------:R-:W-:Y:S01]  /*1190*/  IMAD.IADD R6, R4, 0x1, R15 ;  /* 0x0000000104067824 */ /* 0x000fe200078e020f */
[----:B------:R-:W-:Y:S01]  /*11a0*/  STL [R1+0x54], R10 ;  /* 0x0000540a01007387 */ /* 0x000fe20000100800 */
[----:B------:R-:W-:Y:S01]  /*11b0*/  IADD3 R228, -R229, 0x70, RZ ;  /* 0x00000070e5e47810 */ /* 0x000fe20007ffe1ff */
[--C-:B------:R-:W-:Y:S01]  /*11c0*/  IMAD.IADD R205, R0, 0x1, R202.reuse ;  /* 0x0000000100cd7824 */ /* 0x100fe200078e02ca */
[----:B------:R-:W-:Y:S01]  /*11d0*/  IADD3 R209, R209, 0x40, RZ ;  /* 0x00000040d1d17810 */ /* 0x000fe20007ffe0ff */
[----:B------:R-:W-:Y:S01]  /*11e0*/  IMAD.IADD R203, R3, 0x1, R202 ;  /* 0x0000000103cb7824 */ /* 0x000fe200078e02ca */
[----:B------:R-:W-:-:S03]  /*11f0*/  LEA R207, R5, 0x100, 0x1 ;  /* 0x0000010005cf7811 */ /* 0x000fc600078e08ff */
[----:B------:R-:W-:Y:S02]  /*1200*/  IMAD.IADD R204, R0, 0x1, R203 ;  /* 0x0000000100cc7824 */ /* 0x000fe400078e02cb */
[----:B-1----:R-:W-:-:S05]  /*1210*/  IMAD.IADD R7, R4, 0x1, R10 ;  /* 0x0000000104077824 */ /* 0x002fca00078e020a */
[----:B------:R-:W-:Y:S04]  /*1220*/  STL [R1+0x60], R7 ;  /* 0x0000600701007387 */ /* 0x000fe80000100800 */
[----:B------:R-:W-:Y:S04]  /*1230*/  STL [R1+0x5c], R6 ;  /* 0x00005c0601007387 */ /* 0x000fe80000100800 */
[----:B------:R1:W-:Y:S02]  /*1240*/  STL [R1+0x50], R2 ;  /* 0x0000500201007387 */ /* 0x0003e40000100800 */
[----:B-1----:R-:W-:-:S05]  /*1250*/  IMAD.IADD R2, R2, 0x1, R4 ;  /* 0x0000000102027824 */ /* 0x002fca00078e0204 */
[----:B------:R1:W-:Y:S02]  /*1260*/  STL [R1+0x58], R2 ;  /* 0x0000580201007387 */ /* 0x0003e40000100800 */
.L_x_395:
[----:B------:R-:W2:Y:S01]  /*1270*/  LDL R0, [R1+0x44] ;  /* 0x0000440001007983 */ /* 0x000ea20000100800 */
[----:B------:R-:W-:Y:S01]  /*1280*/  IMAD.MOV.U32 R12, RZ, RZ, 0x4 ;  /* 0x00000004ff0c7424 */ /* 0x000fe200078e00ff */
[----:B------:R-:W-:Y:S02]  /*1290*/  ISETP.NE.U32.AND P4, PT, RZ, c[0x0][0x360], PT ;  /* 0x0000d800ff007a0c */ /* 0x000fe40003f85070 */
[----:B------:R-:W-:Y:S01]  /*12a0*/  ISETP.NE.U32.AND P0, PT, RZ, c[0x0][0x370], PT ;  /* 0x0000dc00ff007a0c */ /* 0x000fe20003f05070 */
[----:B------:R-:W3:Y:S01]  /*12b0*/  LDL R13, [R1+0x40] ;  /* 0x00004000010d7983 */ /* 0x000ee20000100800 */
[----:B------:R-:W-:Y:S01]  /*12c0*/  ISETP.NE.AND.EX P4, PT, RZ, c[0x0][0x364], PT, P4 ;  /* 0x0000d900ff007a0c */ /* 0x000fe20003f85340 */
[----:B-12---:R-:W-:-:S05]  /*12d0*/  IMAD.WIDE R2, R0, R12, c[0x0][0x588] ;  /* 0x0001620000027625 */ /* 0x006fca00078e020c */
[----:B------:R-:W2:Y:S01]  /*12e0*/  LDG.E R34, [R2.64] ;  /* 0x0000000a02227981 */ /* 0x000ea2000c1e1900 */
[----:B------:R-:W-:Y:S01]  /*12f0*/  ISETP.NE.AND.EX P2, PT, RZ, c[0x0][0x374], PT, P0 ;  /* 0x0000dd00ff007a0c */ /* 0x000fe20003f45300 */
[----:B------:R-:W-:Y:S01]  /*1300*/  IMAD.MOV.U32 R172, RZ, RZ, RZ ;  /* 0x000000ffffac7224 */ /* 0x000fe200078e00ff */
[----:B------:R-:W-:Y:S02]  /*1310*/  ISETP.NE.U32.AND P3, PT, RZ, c[0x0][0x348], PT ;  /* 0x0000d200ff007a0c */ /* 0x000fe40003f65070 */
[----:B------:R-:W-:Y:S02]  /*1320*/  ISETP.NE.U32.AND P5, PT, RZ, c[0x0][0x358], PT ;  /* 0x0000d600ff007a0c */ /* 0x000fe40003fa5070 */
[----:B------:R-:W-:Y:S02]  /*1330*/  ISETP.NE.AND.EX P3, PT, RZ, c[0x0][0x34c], PT, P3 ;  /* 0x0000d300ff007a0c */ /* 0x000fe40003f65330 */
[----:B------:R-:W-:Y:S01]  /*1340*/  ISETP.NE.AND.EX P5, PT, RZ, c[0x0][0x35c], PT, P5 ;  /* 0x0000d700ff007a0c */ /* 0x000fe20003fa5350 */
[----:B------:R-:W-:-:S02]  /*1350*/  IMAD.MOV.U32 R166, RZ, RZ, RZ ;  /* 0x000000ffffa67224 */ /* 0x000fc400078e00ff */
[----:B------:R-:W-:Y:S02]  /*1360*/  IMAD.MOV.U32 R171, RZ, RZ, RZ ;  /* 0x000000ffffab7224 */ /* 0x000fe400078e00ff */
[----:B------:R-:W-:Y:S01]  /*1370*/  IMAD.MOV.U32 R11, RZ, RZ, RZ ;  /* 0x000000ffff0b7224 */ /* 0x000fe200078e00ff */
[----:B--2---:R-:W-:Y:S02]  /*1380*/  SHF.R.S32.HI R146, RZ, 0x1f, R34 ;  /* 0x0000001fff927819 */ /* 0x004fe40000011422 */
[C---:B------:R-:W-:Y:S02]  /*1390*/  @P4 LEA R2, P0, R34.reuse, c[0x0][0x360], 0x2 ;  /* 0x0000d80022024a11 */ /* 0x040fe400078010ff */
[C---:B------:R-:W-:Y:S02]  /*13a0*/  @P2 LEA R4, P1, R34.reuse, c[0x0][0x370], 0x2 ;  /* 0x0000dc0022042a11 */ /* 0x040fe400078210ff */
[----:B------:R-:W-:Y:S02]  /*13b0*/  @P4 LEA.HI.X R3, R34, c[0x0][0x364], R146, 0x2, P0 ;  /* 0x0000d90022034a11 */ /* 0x000fe400000f1492 */
[----:B------:R-:W-:-:S02]  /*13c0*/  ISETP.NE.U32.AND P0, PT, RZ, c[0x0][0x350], PT ;  /* 0x0000d400ff007a0c */ /* 0x000fc40003f05070 */
[----:B------:R-:W-:Y:S01]  /*13d0*/  @P2 LEA.HI.X R5, R34, c[0x0][0x374], R146, 0x2, P1 ;  /* 0x0000dd0022052a11 */ /* 0x000fe200008f1492 */
[----:B------:R1:W5:Y:S01]  /*13e0*/  @P4 LDG.E R174, [R2.64] ;  /* 0x0000000a02ae4981 */ /* 0x000362000c1e1900 */
[----:B------:R-:W-:-:S03]  /*13f0*/  ISETP.NE.AND.EX P6, PT, RZ, c[0x0][0x354], PT, P0 ;  /* 0x0000d500ff007a0c */ /* 0x000fc60003fc5300 */
[----:B------:R2:W5:Y:S01]  /*1400*/  @P2 LDG.E R172, [R4.64] ;  /* 0x0000000a04ac2981 */ /* 0x000562000c1e1900 */
[----:B------:R-:W-:-:S04]  /*1410*/  LEA R6, P2, R34, c[0x0][0x348], 0x2 ;  /* 0x0000d20022067a11 */ /* 0x000fc800078410ff */
[----:B------:R-:W-:-:S05]  /*1420*/  LEA.HI.X R7, R34, c[0x0][0x34c], R146, 0x2, P2 ;  /* 0x0000d30022077a11 */ /* 0x000fca00010f1492 */
[----:B------:R4:W5:Y:S01]  /*1430*/  @P3 LDG.E R166, [R6.64] ;  /* 0x0000000a06a63981 */ /* 0x000962000c1e1900 */
[C---:B-1----:R-:W-:Y:S02]  /*1440*/  LEA R2, P0, R34.reuse, c[0x0][0x358], 0x2 ;  /* 0x0000d60022027a11 */ /* 0x042fe400078010ff */
[C---:B--2---:R-:W-:Y:S02]  /*1450*/  LEA R4, P1, R34.reuse, c[0x0][0x350], 0x2 ;  /* 0x0000d40022047a11 */ /* 0x044fe400078210ff */
[C-C-:B------:R-:W-:Y:S02]  /*1460*/  LEA.HI.X R3, R34.reuse, c[0x0][0x35c], R146.reuse, 0x2, P0 ;  /* 0x0000d70022037a11 */ /* 0x140fe400000f1492 */
[----:B------:R-:W-:-:S03]  /*1470*/  LEA.HI.X R5, R34, c[0x0][0x354], R146, 0x2, P1 ;  /* 0x0000d50022057a11 */ /* 0x000fc600008f1492 */
[----:B------:R4:W5:Y:S04]  /*1480*/  @P5 LDG.E R11, [R2.64] ;  /* 0x0000000a020b5981 */ /* 0x000968000c1e1900 */
[----:B------:R4:W5:Y:S01]  /*1490*/  @P6 LDG.E R171, [R4.64] ;  /* 0x0000000a04ab6981 */ /* 0x000962000c1e1900 */
[----:B---3--:R-:W-:-:S03]  /*14a0*/  LOP3.LUT R31, R13, 0xffff, RZ, 0xc0, !PT ;  /* 0x0000ffff0d1f7812 */ /* 0x008fc600078ec0ff */
[----:B------:R4:W-:Y:S04]  /*14b0*/  STL [R1+0x18], R34 ;  /* 0x0000182201007387 */ /* 0x0009e80000100800 */
[----:B------:R4:W-:Y:S01]  /*14c0*/  STL [R1+0x2c], R31 ;  /* 0x00002c1f01007387 */ /* 0x0009e20000100800 */
[----:B------:R-:W-:Y:S01]  /*14d0*/  YIELD ;  /* 0x0000000000007946 */ /* 0x000fe20003800000 */
[----:B------:R-:W-:Y:S05]  /*14e0*/  @P4 BRA `(.L_x_245) ;  /* 0x0000005000004947 */ /* 0x000fea0003800000 */
[----:B-----5:R-:W-:Y:S01]  /*14f0*/  MOV R174, c[0x0][0x168] ;  /* 0x00005a0000ae7a02 */ /* 0x020fe20000000f00 */
[----:B------:R-:W-:Y:S05]  /*1500*/  @!P3 BRA `(.L_x_245) ;  /* 0x000000300000b947 */ /* 0x000fea0003800000 */
[----:B------:R-:W2:Y:S04]  /*1510*/  LDG.E R8, [R6.64] ;  /* 0x0000000a06087981 */ /* 0x000ea8000c1e1900 */
[----:B------:R-:W2:Y:S02]  /*1520*/  LDG.E R0, [R6.64+0x4] ;  /* 0x0000040a06007981 */ /* 0x000ea4000c1e1900 */
[----:B--2---:R-:W-:-:S02]  /*1530*/  IADD3 R174, -R8, R0, RZ ;  /* 0x0000000008ae7210 */ /* 0x004fc40007ffe1ff */
.L_x_245:
[----:B------:R-:W-:-:S04]  /*1540*/  ISETP.NE.U32.AND P0, PT, RZ, c[0x0][0x368], PT ;  /* 0x0000da00ff007a0c */ /* 0x000fc80003f05070 */
[----:B------:R-:W-:-:S13]  /*1550*/  ISETP.NE.AND.EX P0, PT, RZ, c[0x0][0x36c], PT, P0 ;  /* 0x0000db00ff007a0c */ /* 0x000fda0003f05300 */
[----:B------:R-:W-:Y:S05]  /*1560*/  @!P0 BRA `(.L_x_246) ;  /* 0x0000004000008947 */ /* 0x000fea0003800000 */
[----:B----4-:R-:W-:-:S04]  /*1570*/  LEA R4, P0, R34, c[0x0][0x368], 0x2 ;  /* 0x0000da0022047a11 */ /* 0x010fc800078010ff */
[----:B------:R-:W-:-:S05]  /*1580*/  LEA.HI.X R5, R34, c[0x0][0x36c], R146, 0x2, P0 ;  /* 0x0000db0022057a11 */ /* 0x000fca00000f1492 */
[----:B------:R1:W5:Y:S01]  /*1590*/  LDG.E R10, [R4.64] ;  /* 0x0000000a040a7981 */ /* 0x000362000c1e1900 */
[----:B------:R-:W-:Y:S05]  /*15a0*/  BRA `(.L_x_247) ;  /* 0x0000005000007947 */ /* 0x000fea0003800000 */
.L_x_246:
[----:B------:R-:W-:Y:S01]  /*15b0*/  MOV R10, c[0x0][0x1d0] ;  /* 0x00007400000a7a02 */ /* 0x000fe20000000f00 */
[----:B------:R-:W-:Y:S05]  /*15c0*/  @!P6 BRA `(.L_x_247) ;  /* 0x000000300000e947 */ /* 0x000fea0003800000 */
[----:B----4-:R-:W2:Y:S04]  /*15d0*/  LDG.E R6, [R4.64] ;  /* 0x0000000a04067981 */ /* 0x010ea8000c1e1900 */
[----:B------:R-:W2:Y:S02]  /*15e0*/  LDG.E R0, [R4.64+0x4] ;  /* 0x0000040a04007981 */ /* 0x000ea4000c1e1900 */
[----:B--2---:R-:W-:Y:S02]  /*15f0*/  IADD3 R10, -R6, R0, RZ ;  /* 0x00000000060a7210 */ /* 0x004fe40007ffe1ff */
.L_x_247:
[----:B-1--4-:R1:W2:Y:S04]  /*1600*/  @P5 LDG.E R5, [R2.64] ;  /* 0x0000000a02055981 */ /* 0x0122a8000c1e1900 */
[----:B------:R1:W2:Y:S01]  /*1610*/  @P5 LDG.E R4, [R2.64+0x4] ;  /* 0x0000040a02045981 */ /* 0x0002a2000c1e1900 */
[----:B------:R-:W-:Y:S01]  /*1620*/  ISETP.NE.U32.AND P0, PT, RZ, c[0x0][0x378], PT ;  /* 0x0000de00ff007a0c */ /* 0x000fe20003f05070 */
[----:B-----5:R-:W-:-:S03]  /*1630*/  IMAD.MOV.U32 R145, RZ, RZ, R10 ;  /* 0x000000ffff917224 */ /* 0x020fc600078e000a */
[----:B------:R-:W-:Y:S01]  /*1640*/  ISETP.NE.AND.EX P1, PT, RZ, c[0x0][0x37c], PT, P0 ;  /* 0x0000df00ff007a0c */ /* 0x000fe20003f25300 */
[----:B------:R-:W-:-:S12]  /*1650*/  IMAD.MOV.U32 R0, RZ, RZ, c[0x0][0x228] ;  /* 0x00008a00ff007624 */ /* 0x000fd800078e00ff */
[----:B-1----:R-:W-:-:S04]  /*1660*/  @P1 LEA R2, P0, R34, c[0x0][0x378], 0x2 ;  /* 0x0000de0022021a11 */ /* 0x002fc800078010ff */
[----:B------:R-:W-:-:S05]  /*1670*/  @P1 LEA.HI.X R3, R34, c[0x0][0x37c], R146, 0x2, P0 ;  /* 0x0000df0022031a11 */ /* 0x000fca00000f1492 */
[----:B------:R1:W5:Y:S01]  /*1680*/  @P1 LDG.E R145, [R2.64] ;  /* 0x0000000a02911981 */ /* 0x000362000c1e1900 */
[----:B------:R-:W-:Y:S01]  /*1690*/  IMAD.IADD R9, R10, 0x1, -R172 ;  /* 0x000000010a097824 */ /* 0x000fe200078e0aac */
[----:B------:R-:W-:Y:S01]  /*16a0*/  BSSY B0, `(.L_x_248) ;  /* 0x0000032000007945 */ /* 0x000fe20003800000 */
[----:B-1----:R-:W-:-:S04]  /*16b0*/  LOP3.LUT R2, R13, 0xff000000, RZ, 0xc0, !PT ;  /* 0xff0000000d027812 */ /* 0x002fc800078ec0ff */
[----:B------:R-:W-:Y:S01]  /*16c0*/  SHF.R.U32.HI R2, RZ, 0x8, R2 ;  /* 0x00000008ff027819 */ /* 0x000fe20000011602 */
[----:B--2---:R-:W-:Y:S01]  /*16d0*/  @P5 IMAD.IADD R0, R4, 0x1, -R5 ;  /* 0x0000000104005824 */ /* 0x004fe200078e0a05 */
[----:B------:R-:W-:-:S03]  /*16e0*/  LOP3.LUT R4, R13, 0xff0000, RZ, 0xc0, !PT ;  /* 0x00ff00000d047812 */ /* 0x000fc600078ec0ff */
[----:B------:R-:W-:Y:S01]  /*16f0*/  IMAD.IADD R173, R9, 0x1, R0 ;  /* 0x0000000109ad7824 */ /* 0x000fe200078e0200 */
[----:B------:R-:W-:Y:S01]  /*1700*/  LEA.HI R4, R4, R2, RZ, 0x10 ;  /* 0x0000000204047211 */ /* 0x000fe200078f80ff */
[----:B------:R-:W-:-:S03]  /*1710*/  IMAD.MOV.U32 R2, RZ, RZ, RZ ;  /* 0x000000ffff027224 */ /* 0x000fc600078e00ff */
[----:B------:R-:W-:Y:S02]  /*1720*/  SHF.R.U32.HI R5, RZ, 0x10, R4 ;  /* 0x00000010ff057819 */ /* 0x000fe40000011604 */
[----:B------:R-:W-:Y:S02]  /*1730*/  LOP3.LUT R13, R4, 0xff, RZ, 0xc0, !PT ;  /* 0x000000ff040d7812 */ /* 0x000fe400078ec0ff */
[C---:B------:R-:W-:Y:S01]  /*1740*/  IADD3 R3, R173.reuse, 0x6f, RZ ;  /* 0x0000006fad037810 */ /* 0x040fe20007ffe0ff */
[----:B------:R1:W-:Y:S01]  /*1750*/  STL [R1+0x40], R5 ;  /* 0x0000400501007387 */ /* 0x0003e20000100800 */
[----:B------:R-:W-:Y:S02]  /*1760*/  ISETP.GE.AND P0, PT, R173, 0x1, PT ;  /* 0x00000001ad00780c */ /* 0x000fe40003f06270 */
[----:B------:R-:W-:Y:S01]  /*1770*/  ISETP.NE.AND P1, PT, R5, RZ, PT ;  /* 0x000000ff0500720c */ /* 0x000fe20003f25270 */
[----:B------:R1:W-:Y:S01]  /*1780*/  STL [R1+0x48], R13 ;  /* 0x0000480d01007387 */ /* 0x0003e20000100800 */
[----:B------:R-:W-:-:S02]  /*1790*/  IMAD.HI R2, R3, -0x6db6db6d, R2 ;  /* 0x9249249303027827 */ /* 0x000fc400078e0202 */
[----:B------:R-:W-:-:S03]  /*17a0*/  SEL R144, R5, c[0x0][0x338], P1 ;  /* 0x0000ce0005907a07 */ /* 0x000fc60000800000 */
[----:B------:R-:W-:-:S04]  /*17b0*/  SHF.R.U32.HI R3, RZ, 0x1f, R2 ;  /* 0x0000001fff037819 */ /* 0x000fc80000011602 */
[----:B------:R-:W-:Y:S01]  /*17c0*/  LEA.HI.SX32 R159, R2, R3, 0x1a ;  /* 0x00000003029f7211 */ /* 0x000fe200078fd2ff */
[----:B------:R-:W-:Y:S01]  /*17d0*/  IMAD.MOV.U32 R2, RZ, RZ, RZ ;  /* 0x000000ffff027224 */ /* 0x000fe200078e00ff */
[----:B------:R-:W-:Y:S05]  /*17e0*/  @!P0 BRA `(.L_x_249) ;  /* 0x000001d000008947 */ /* 0x000fea0003800000 */
[----:B------:R-:W-:Y:S02]  /*17f0*/  IABS R2, R144 ;  /* 0x0000009000027213 */ /* 0x000fe40000000000 */
[----:B-1----:R-:W-:-:S03]  /*1800*/  IADD3 R5, R159, -0x1, R144 ;  /* 0xffffffff9f057810 */ /* 0x002fc60007ffe090 */
[----:B------:R-:W-:Y:S01]  /*1810*/  IMAD.MOV.U32 R4, RZ, RZ, R2 ;  /* 0x000000ffff047224 */ /* 0x000fe200078e0002 */
[----:B------:R-:W-:-:S03]  /*1820*/  IABS R8, R5 ;  /* 0x0000000500087213 */ /* 0x000fc60000000000 */
[----:B------:R-:W1:Y:S08]  /*1830*/  I2F.RP R2, R4 ;  /* 0x0000000400027306 */ /* 0x000e700000209400 */
[----:B-1----:R-:W1:Y:S02]  /*1840*/  MUFU.RCP R2, R2 ;  /* 0x0000000200027308 */ /* 0x002e640000001000 */
[----:B-1----:R-:W-:-:S06]  /*1850*/  IADD3 R2, R2, 0xffffffe, RZ ;  /* 0x0ffffffe02027810 */ /* 0x002fcc0007ffe0ff */
[----:B------:R-:W1:Y:S02]  /*1860*/  F2I.FTZ.U32.TRUNC.NTZ R3, R2 ;  /* 0x0000000200037305 */ /* 0x000e64000021f000 */
[----:B-1----:R-:W-:-:S04]  /*1870*/  IMAD.MOV R2, RZ, RZ, -R3 ;  /* 0x000000ffff027224 */ /* 0x002fc800078e0a03 */
[----:B------:R-:W-:Y:S01]  /*1880*/  IMAD.MOV.U32 R6, RZ, RZ, R2 ;  /* 0x000000ffff067224 */ /* 0x000fe200078e0002 */
[----:B------:R-:W-:-:S03]  /*1890*/  IABS R2, R144 ;  /* 0x0000009000027213 */ /* 0x000fc60000000000 */
[----:B------:R-:W-:Y:S02]  /*18a0*/  IMAD R6, R6, R4, RZ ;  /* 0x0000000406067224 */ /* 0x000fe400078e02ff */
[----:B------:R-:W-:Y:S02]  /*18b0*/  IMAD.MOV R7, RZ, RZ, -R2 ;  /* 0x000000ffff077224 */ /* 0x000fe400078e0a02 */
[----:B------:R-:W-:-:S04]  /*18c0*/  IMAD.MOV.U32 R2, RZ, RZ, RZ ;  /* 0x000000ffff027224 */ /* 0x000fc800078e00ff */
        /* <DEDUP_REMOVED lines=15> */
.L_x_249:
[----:B------:R-:W-:Y:S05]  /*19c0*/  BSYNC B0 ;  /* 0x0000000000007941 */ /* 0x000fea0003800000 */
.L_x_248:
[----:B------:R-:W-:Y:S01]  /*19d0*/  IMAD R3, R13, R2, RZ ;  /* 0x000000020d037224 */ /* 0x000fe200078e02ff */
[----:B------:R-:W2:Y:S01]  /*19e0*/  S2R R6, SR_TID.X ;  /* 0x0000000000067919 */ /* 0x000ea20000002100 */
[----:B------:R-:W-:Y:S02]  /*19f0*/  IADD3 R30, R229, 0x20, RZ ;  /* 0x00000020e51e7810 */ /* 0x000fe40007ffe0ff */
[----:B------:R-:W-:Y:S01]  /*1a00*/  IMAD.IADD R2, R3, 0x1, R2 ;  /* 0x0000000103027824 */ /* 0x000fe200078e0202 */
[----:B------:R-:W-:Y:S01]  /*1a10*/  IADD3 R29, R229, 0x40, RZ ;  /* 0x00000040e51d7810 */ /* 0x000fe20007ffe0ff */
[----:B------:R-:W-:Y:S01]  /*1a20*/  IMAD R3, R3, 0x70, -R9 ;  /* 0x0000007003037824 */ /* 0x000fe200078e0a09 */
[----:B------:R-:W-:Y:S01]  /*1a30*/  IADD3 R28, R229, 0x60, RZ ;  /* 0x00000060e51c7810 */ /* 0x000fe20007ffe0ff */
[----:B------:R-:W-:Y:S01]  /*1a40*/  IMAD.SHL.U32 R7, R30, 0x40, RZ ;  /* 0x000000401e077824 */ /* 0x000fe200078e00ff */
[----:B------:R-:W-:-:S02]  /*1a50*/  IMNMX R2, R159, R2, PT ;  /* 0x000000029f027217 */ /* 0x000fc40003800200 */
[----:B------:R-:W-:Y:S01]  /*1a60*/  IMNMX R3, RZ, R3, !PT ;  /* 0x00000003ff037217 */ /* 0x000fe20007800200 */
[----:B------:R-:W-:Y:S01]  /*1a70*/  IMAD.SHL.U32 R8, R28, 0x40, RZ ;  /* 0x000000401c087824 */ /* 0x000fe200078e00ff */
[----:B------:R-:W-:Y:S01]  /*1a80*/  LOP3.LUT R157, R7, 0x1c0, RZ, 0xc0, !PT ;  /* 0x000001c0079d7812 */ /* 0x000fe200078ec0ff */
[----:B------:R-:W-:-:S03]  /*1a90*/  IMAD R2, R2, 0x70, -R9 ;  /* 0x0000007002027824 */ /* 0x000fc600078e0a09 */
[----:B------:R-:W-:Y:S02]  /*1aa0*/  LOP3.LUT R156, R8, 0x1c0, RZ, 0xc0, !PT ;  /* 0x000001c0089c7812 */ /* 0x000fe400078ec0ff */
[----:B------:R-:W-:Y:S02]  /*1ab0*/  IMNMX R2, R2, R0, PT ;  /* 0x0000000002027217 */ /* 0x000fe40003800200 */
[----:B------:R-:W-:Y:S02]  /*1ac0*/  SHF.R.U32.HI R215, RZ, 0x3, R157 ;  /* 0x00000003ffd77819 */ /* 0x000fe4000001169d */
[----:B------:R-:W-:Y:S02]  /*1ad0*/  ISETP.GT.AND P0, PT, R2, R3, PT ;  /* 0x000000030200720c */ /* 0x000fe40003f04270 */
[----:B------:R-:W-:Y:S02]  /*1ae0*/  SHF.R.U32.HI R3, RZ, 0x4, R3 ;  /* 0x00000004ff037819 */ /* 0x000fe40000011603 */
[----:B--2---:R-:W-:-:S02]  /*1af0*/  SHF.R.S32.HI R18, RZ, 0x1f, R6 ;  /* 0x0000001fff127819 */ /* 0x004fc40000011406 */
[----:B------:R-:W-:Y:S01]  /*1b00*/  SHF.R.S32.HI R217, RZ, 0x1f, R6 ;  /* 0x0000001fffd97819 */ /* 0x000fe20000011406 */
[----:B-1----:R-:W-:Y:S01]  /*1b10*/  IMAD.WIDE.U32 R4, R3, 0x24924925, RZ ;  /* 0x2492492503047825 */ /* 0x002fe200078e00ff */
[----:B------:R-:W-:-:S03]  /*1b20*/  LEA.HI R18, R18, R6, RZ, 0x3 ;  /* 0x0000000612127211 */ /* 0x000fc600078f18ff */
[----:B------:R-:W-:Y:S01]  /*1b30*/  IMAD.MOV.U32 R140, RZ, RZ, R5 ;  /* 0x000000ffff8c7224 */ /* 0x000fe200078e0005 */
[----:B------:R-:W-:Y:S02]  /*1b40*/  LOP3.LUT R18, R18, 0xfffffff8, RZ, 0xc0, !PT ;  /* 0xfffffff812127812 */ /* 0x000fe400078ec0ff */
[----:B------:R-:W-:Y:S01]  /*1b50*/  @P0 IADD3 R3, R2, 0x6f, RZ ;  /* 0x0000006f02030810 */ /* 0x000fe20007ffe0ff */
[----:B------:R-:W-:Y:S01]  /*1b60*/  @P0 IMAD.MOV.U32 R2, RZ, RZ, RZ ;  /* 0x000000ffff020224 */ /* 0x000fe200078e00ff */
[----:B------:R-:W-:Y:S01]  /*1b70*/  SHF.R.S32.HI R5, RZ, 0x1f, R30 ;  /* 0x0000001fff057819 */ /* 0x000fe2000001141e */
[----:B------:R-:W-:Y:S02]  /*1b80*/  IMAD.MOV.U32 R4, RZ, RZ, R140 ;  /* 0x000000ffff047224 */ /* 0x000fe400078e008c */
[----:B------:R-:W-:Y:S01]  /*1b90*/  @P0 IMAD.HI R2, R3, -0x6db6db6d, R2 ;  /* 0x9249249303020827 */ /* 0x000fe200078e0202 */
[----:B------:R-:W-:-:S03]  /*1ba0*/  LEA.HI R5, R5, R30, RZ, 0x3 ;  /* 0x0000001e05057211 */ /* 0x000fc600078f18ff */
[----:B------:R-:W-:Y:S01]  /*1bb0*/  IMAD.IADD R18, R6, 0x1, -R18 ;  /* 0x0000000106127824 */ /* 0x000fe200078e0a12 */
[----:B------:R-:W-:-:S03]  /*1bc0*/  @P0 SHF.R.U32.HI R3, RZ, 0x1f, R2 ;  /* 0x0000001fff030819 */ /* 0x000fc60000011602 */
[----:B------:R-:W-:Y:S01]  /*1bd0*/  IMAD.SHL.U32 R36, R18, 0x8, RZ ;  /* 0x0000000812247824 */ /* 0x000fe200078e00ff */
[----:B------:R-:W-:Y:S01]  /*1be0*/  @P0 LEA.HI.SX32 R4, R2, R3, 0x1a ;  /* 0x0000000302040211 */ /* 0x000fe200078fd2ff */
[----:B------:R-:W-:Y:S01]  /*1bf0*/  IMAD.SHL.U32 R3, R229, 0x40, RZ ;  /* 0x00000040e5037824 */ /* 0x000fe200078e00ff */
[----:B------:R-:W-:Y:S01]  /*1c00*/  LEA.HI R2, R217, R6, RZ, 0x6 ;  /* 0x00000006d9027211 */ /* 0x000fe200078f30ff */
[----:B------:R-:W-:Y:S01]  /*1c10*/  IMAD.SHL.U32 R6, R29, 0x40, RZ ;  /* 0x000000401d067824 */ /* 0x000fe200078e00ff */
[----:B------:R-:W-:Y:S02]  /*1c20*/  ISETP.GT.AND P0, PT, R4, R140, PT ;  /* 0x0000008c0400720c */ /* 0x000fe40003f04270 */
[----:B------:R-:W-:Y:S01]  /*1c30*/  LOP3.LUT R158, R3, 0x1c0, RZ, 0xc0, !PT ;  /* 0x000001c0039e7812 */ /* 0x000fe200078ec0ff */
[----:B------:R-:W-:Y:S01]  /*1c40*/  IMAD.SHL.U32 R2, R2, 0x8, RZ ;  /* 0x0000000802027824 */ /* 0x000fe200078e00ff */
[----:B------:R-:W-:Y:S02]  /*1c50*/  LOP3.LUT R147, R6, 0x1c0, RZ, 0xc0, !PT ;  /* 0x000001c006937812 */ /* 0x000fe400078ec0ff */
[----:B------:R-:W-:-:S02]  /*1c60*/  SHF.R.U32.HI R193, RZ, 0x3, R158 ;  /* 0x00000003ffc17819 */ /* 0x000fc4000001169e */
[----:B------:R-:W-:Y:S02]  /*1c70*/  LOP3.LUT R3, R158, 0x38, R36, 0xf8, !PT ;  /* 0x000000389e037812 */ /* 0x000fe400078ef824 */
[----:B------:R-:W-:Y:S02]  /*1c80*/  LOP3.LUT R169, R2, 0xfffffe00, RZ, 0xc0, !PT ;  /* 0xfffffe0002a97812 */ /* 0x000fe400078ec0ff */
[----:B------:R-:W-:Y:S01]  /*1c90*/  LOP3.LUT R2, R3, R193, RZ, 0x3c, !PT ;  /* 0x000000c103027212 */ /* 0x000fe200078e3cff */
[----:B------:R-:W-:-:S04]  /*1ca0*/  IMAD.SHL.U32 R3, R5, 0x40, RZ ;  /* 0x0000004005037824 */ /* 0x000fc800078e00ff */
[----:B------:R-:W-:Y:S01]  /*1cb0*/  IMAD.IADD R2, R169, 0x1, R2 ;  /* 0x00000001a9027824 */ /* 0x000fe200078e0202 */
[----:B------:R-:W-:-:S03]  /*1cc0*/  LOP3.LUT R170, R3, 0xfffffe00, RZ, 0xc0, !PT ;  /* 0xfffffe0003aa7812 */ /* 0x000fc600078ec0ff */
[----:B------:R-:W-:Y:S01]  /*1cd0*/  IMAD.SHL.U32 R208, R2, 0x2, RZ ;  /* 0x0000000202d07824 */ /* 0x000fe200078e00ff */
[----:B------:R-:W-:Y:S05]  /*1ce0*/  @!P0 BRA `(.L_x_250) ;  /* 0x00006de000008947 */ /* 0x000fea0003800000 */
[----:B------:R-:W-:-:S04]  /*1cf0*/  ISETP.NE.U32.AND P0, PT, RZ, c[0x0][0x340], PT ;  /* 0x0000d000ff007a0c */ /* 0x000fc80003f05070 */
[----:B------:R-:W-:-:S13]  /*1d00*/  ISETP.NE.AND.EX P3, PT, RZ, c[0x0][0x344], PT, P0 ;  /* 0x0000d100ff007a0c */ /* 0x000fda0003f65300 */
[----:B------:R-:W-:-:S05]  /*1d10*/  @P3 IMAD.WIDE R2, R34, R12, c[0x0][0x340] ;  /* 0x0000d00022023625 */ /* 0x000fca00078e020c */
[----:B------:R1:W2:Y:S01]  /*1d20*/  @P3 LDG.E R20, [R2.64] ;  /* 0x0000000a02143981 */ /* 0x0002a2000c1e1900 */
[----:B------:R-:W-:Y:S01]  /*1d30*/  SHF.R.S32.HI R25, RZ, 0x1f, R229 ;  /* 0x0000001fff197819 */ /* 0x000fe200000114e5 */
[----:B------:R-:W-:Y:S01]  /*1d40*/  IMAD.MOV.U32 R148, RZ, RZ, 0x70 ;  /* 0x00000070ff947424 */ /* 0x000fe200078e00ff */
[----:B------:R-:W-:Y:S01]  /*1d50*/  IADD3 R123, P0, R229, R11, RZ ;  /* 0x0000000be57b7210 */ /* 0x000fe20007f1e0ff */
[----:B------:R-:W-:Y:S01]  /*1d60*/  IMAD.MOV.U32 R180, RZ, RZ, c[0x0][0x238] ;  /* 0x00008e00ffb47624 */ /* 0x000fe200078e00ff */
[----:B------:R-:W-:Y:S01]  /*1d70*/  SHF.R.S32.HI R37, RZ, 0x1f, R36 ;  /* 0x0000001fff257819 */ /* 0x000fe20000011424 */
[C---:B------:R-:W-:Y:S01]  /*1d80*/  IMAD R187, R148.reuse, c[0x0][0x23c], RZ ;  /* 0x00008f0094bb7a24 */ /* 0x040fe200078e02ff */
[----:B------:R-:W-:Y:S01]  /*1d90*/  LEA.HI.X.SX32 R141, R11, R25, 0x1, P0 ;  /* 0x000000190b8d7211 */ /* 0x000fe200000f0eff */
[----:B------:R-:W-:Y:S01]  /*1da0*/  IMAD.WIDE.U32 R154, R148, c[0x0][0x238], RZ ;  /* 0x00008e00949a7a25 */ /* 0x000fe200078e00ff */
[----:B------:R-:W-:Y:S01]  /*1db0*/  IADD3 R41, R4, -0x1, RZ ;  /* 0xffffffff04297810 */ /* 0x000fe20007ffe0ff */
[----:B------:R-:W-:Y:S01]  /*1dc0*/  ULDC UR4, c[0x0][0x23c] ;  /* 0x00008f0000047ab9 */ /* 0x000fe20000000800 */
[----:B------:R-:W-:Y:S01]  /*1dd0*/  SEL R23, R146, RZ, !P5 ;  /* 0x000000ff92177207 */ /* 0x000fe20006800000 */
[----:B------:R-:W-:Y:S01]  /*1de0*/  IMAD R5, R141, c[0x0][0x238], RZ ;  /* 0x00008e008d057a24 */ /* 0x000fe200078e02ff */
[----:B------:R-:W-:Y:S01]  /*1df0*/  SEL R22, R34, RZ, !P5 ;  /* 0x000000ff22167207 */ /* 0x000fe20006800000 */
[----:B------:R-:W-:Y:S01]  /*1e00*/  IMAD.MOV.U32 R181, RZ, RZ, 0x5 ;  /* 0x00000005ffb57424 */ /* 0x000fe200078e00ff */
[----:B------:R-:W-:Y:S01]  /*1e10*/  IADD3 R187, R155, R187, RZ ;  /* 0x000000bb9bbb7210 */ /* 0x000fe20007ffe0ff */
[----:B------:R-:W-:Y:S01]  /*1e20*/  IMAD R5, R123, c[0x0][0x23c], R5 ;  /* 0x00008f007b057a24 */ /* 0x000fe200078e0205 */
[----:B------:R-:W-:Y:S01]  /*1e30*/  ISETP.GE.AND P5, PT, R36, c[0x0][0x1d4], PT ;  /* 0x0000750024007a0c */ /* 0x000fe20003fa6270 */
[----:B------:R-:W-:Y:S01]  /*1e40*/  IMAD R4, R23, c[0x0][0x248], RZ ;  /* 0x0000920017047a24 */ /* 0x000fe200078e02ff */
[C---:B------:R-:W-:Y:S01]  /*1e50*/  SHF.L.U64.HI R188, R180.reuse, R181, c[0x0][0x23c] ;  /* 0x00008f00b4bc7619 */ /* 0x040fe200000102b5 */
[----:B------:R-:W-:Y:S01]  /*1e60*/  IMAD.SHL.U32 R214, R180, 0x20, RZ ;  /* 0x00000020b4d67824 */ /* 0x000fe200078e00ff */
[----:B------:R-:W-:Y:S01]  /*1e70*/  ISETP.GE.AND P4, PT, R209, c[0x0][0x1d4], PT ;  /* 0x00007500d1007a0c */ /* 0x000fe20003f86270 */
[----:B------:R-:W-:Y:S01]  /*1e80*/  IMAD R4, R22, c[0x0][0x24c], R4 ;  /* 0x0000930016047a24 */ /* 0x000fe200078e0204 */
[----:B------:R-:W-:Y:S01]  /*1e90*/  IADD3 R21, R10, R171, RZ ;  /* 0x000000ab0a157210 */ /* 0x000fe20007ffe0ff */
[----:B------:R-:W-:Y:S01]  /*1ea0*/  IMAD.WIDE.U32 R14, R180, 0x40, RZ ;  /* 0x00000040b40e7825 */ /* 0x000fe200078e00ff */
[----:B------:R-:W-:Y:S01]  /*1eb0*/  USHF.L.U32 UR5, UR4, 0x6, URZ ;  /* 0x0000000604057899 */ /* 0x000fe2000800063f */
[----:B------:R-:W-:Y:S01]  /*1ec0*/  LOP3.LUT R230, R230, 0xfffffffd, RZ, 0xc0, !PT ;  /* 0xfffffffde6e67812 */ /* 0x000fe200078ec0ff */
[----:B------:R-:W-:Y:S01]  /*1ed0*/  UIMAD UR4, UR4, 0x60, URZ ;  /* 0x00000060040478a4 */ /* 0x000fe2000f8e023f */
[----:B-1----:R-:W-:Y:S01]  /*1ee0*/  IMAD.WIDE.U32 R2, R123, c[0x0][0x238], R36 ;  /* 0x00008e007b027a25 */ /* 0x002fe200078e0024 */
[----:B------:R-:W-:-:S02]  /*1ef0*/  SHF.R.S32.HI R24, RZ, 0x1f, R21 ;  /* 0x0000001fff187819 */ /* 0x000fc40000011415 */
[----:B------:R-:W-:Y:S01]  /*1f00*/  @P5 LOP3.LUT R230, R230, 0x2, RZ, 0xfc, !PT ;  /* 0x00000002e6e65812 */ /* 0x000fe200078efcff */
[----:B------:R-:W-:Y:S01]  /*1f10*/  IMAD.IADD R3, R3, 0x1, R5 ;  /* 0x0000000103037824 */ /* 0x000fe200078e0205 */
[----:B------:R-:W-:Y:S01]  /*1f20*/  MOV R163, c[0x0][0x290] ;  /* 0x0000a40000a37a02 */ /* 0x000fe20000000f00 */
[----:B------:R-:W-:Y:S01]  /*1f30*/  IMAD R5, R41, -0x70, R0 ;  /* 0xffffff9029057824 */ /* 0x000fe200078e0200 */
[----:B------:R-:W-:Y:S01]  /*1f40*/  LOP3.LUT R230, R230, 0xfffffffe, RZ, 0xc0, !PT ;  /* 0xfffffffee6e67812 */ /* 0x000fe200078ec0ff */
[----:B------:R-:W-:Y:S01]  /*1f50*/  IMAD.WIDE.U32 R2, R31, c[0x0][0x240], R2 ;  /* 0x000090001f027a25 */ /* 0x000fe200078e0002 */
[----:B------:R-:W-:Y:S02]  /*1f60*/  SHF.R.U32.HI R27, RZ, 0x3, R156 ;  /* 0x00000003ff1b7819 */ /* 0x000fe4000001169c */
[----:B------:R-:W-:Y:S01]  /*1f70*/  IMNMX R5, R5, 0x70, PT ;  /* 0x0000007005057817 */ /* 0x000fe20003800200 */
[----:B------:R-:W-:Y:S01]  /*1f80*/  IMAD R3, R31, c[0x0][0x244], R3 ;  /* 0x000091001f037a24 */ /* 0x000fe200078e0203 */
[----:B------:R-:W-:Y:S01]  /*1f90*/  @P4 LOP3.LUT R230, R230, 0x1, RZ, 0xfc, !PT ;  /* 0x00000001e6e64812 */ /* 0x000fe200078efcff */
[----:B------:R-:W-:Y:S01]  /*1fa0*/  IMAD.SHL.U32 R32, R18, 0x4, RZ ;  /* 0x0000000412207824 */ /* 0x000fe200078e00ff */
[----:B------:R-:W-:Y:S01]  /*1fb0*/  SHF.R.U32.HI R26, RZ, 0x3, R147 ;  /* 0x00000003ff1a7819 */ /* 0x000fe20000011693 */
[----:B------:R-:W-:Y:S01]  /*1fc0*/  IMAD.IADD R8, R5, 0x1, -R229 ;  /* 0x0000000105087824 */ /* 0x000fe200078e0ae5 */
[----:B------:R-:W-:Y:S01]  /*1fd0*/  SHF.L.U64.HI R168, R163, R181, c[0x0][0x294] ;  /* 0x0000a500a3a87619 */ /* 0x000fe200000102b5 */
[----:B------:R-:W-:Y:S01]  /*1fe0*/  IMAD.WIDE.U32 R126, R22, c[0x0][0x248], R2 ;  /* 0x00009200167e7a25 */ /* 0x000fe200078e0002 */
[----:B------:R-:W-:-:S02]  /*1ff0*/  SHF.R.S32.HI R3, RZ, 0x1f, R41 ;  /* 0x0000001fff037819 */ /* 0x000fc40000011429 */
[C---:B------:R-:W-:Y:S01]  /*2000*/  ISETP.GE.AND P0, PT, R8.reuse, 0x1, PT ;  /* 0x000000010800780c */ /* 0x040fe20003f06270 */
[----:B------:R-:W-:Y:S01]  /*2010*/  IMAD R2, R187, R41, RZ ;  /* 0x00000029bb027224 */ /* 0x000fe200078e02ff */
[----:B------:R-:W-:Y:S01]  /*2020*/  MOV R124, R126 ;  /* 0x0000007e007c7202 */ /* 0x000fe20000000f00 */
[----:B------:R-:W-:Y:S01]  /*2030*/  IMAD.IADD R125, R127, 0x1, R4 ;  /* 0x000000017f7d7824 */ /* 0x000fe200078e0204 */
[----:B------:R-:W-:Y:S01]  /*2040*/  ISETP.GE.AND P2, PT, R8, 0x21, PT ;  /* 0x000000210800780c */ /* 0x000fe20003f46270 */
[-C--:B------:R-:W-:Y:S01]  /*2050*/  IMAD R4, R3, R154.reuse, R2 ;  /* 0x0000009a03047224 */ /* 0x080fe200078e0202 */
[----:B------:R-:W-:Y:S01]  /*2060*/  SHF.R.S32.HI R33, RZ, 0x1f, R32 ;  /* 0x0000001fff217819 */ /* 0x000fe20000011420 */
[----:B------:R-:W-:-:S04]  /*2070*/  IMAD.WIDE.U32 R2, R41, R154, R124 ;  /* 0x0000009a29027225 */ /* 0x000fc800078e007c */
[----:B------:R-:W-:Y:S01]  /*2080*/  IMAD.WIDE.U32 R10, R21, c[0x0][0x1e0], RZ ;  /* 0x00007800150a7a25 */ /* 0x000fe200078e00ff */
[----:B------:R-:W-:Y:S02]  /*2090*/  IADD3 R3, R3, R4, RZ ;  /* 0x0000000403037210 */ /* 0x000fe40007ffe0ff */
[----:B------:R-:W-:Y:S01]  /*20a0*/  @P0 LEA R4, P1, R2, c[0x0][0x220], 0x1 ;  /* 0x0000880002040a11 */ /* 0x000fe200078208ff */
[----:B------:R-:W-:-:S03]  /*20b0*/  IMAD.WIDE.U32 R212, R229, c[0x0][0x1e0], RZ ;  /* 0x00007800e5d47a25 */ /* 0x000fc600078e00ff */
[----:B------:R-:W-:Y:S01]  /*20c0*/  @P0 LEA.HI.X R5, R2, c[0x0][0x224], R3, 0x1, P1 ;  /* 0x0000890002050a11 */ /* 0x000fe200008f0c03 */
[----:B------:R-:W-:Y:S01]  /*20d0*/  IMAD.WIDE.U32 R164, R180, 0x60, RZ ;  /* 0x00000060b4a47825 */ /* 0x000fe200078e00ff */
[----:B------:R-:W-:-:S03]  /*20e0*/  @P2 IADD3 R7, P1, R214, R2, RZ ;  /* 0x00000002d6072210 */ /* 0x000fc60007f3e0ff */
[----:B------:R-:W-:Y:S01]  /*20f0*/  @!PT LDS RZ, [RZ] ;  /* 0x00000000fffff984 */ /* 0x000fe20000000800 */
[----:B------:R-:W-:Y:S01]  /*2100*/  @!PT LDS RZ, [RZ] ;  /* 0x00000000fffff984 */ /* 0x000fe20000000800 */
[----:B------:R-:W-:Y:S01]  /*2110*/  @!PT LDS RZ, [RZ] ;  /* 0x00000000fffff984 */ /* 0x000fe20000000800 */
[----:B------:R1:W-:Y:S01]  /*2120*/  @P0 LDGSTS.E.BYPASS.LTC128B.128 [R208+0x8100], [R4.64], !P5 ;  /* 0x0810000004d00fae */ /* 0x0003e2000e901d4a */
[----:B------:R-:W-:Y:S01]  /*2130*/  IMAD.MOV.U32 R162, RZ, RZ, c[0x0][0x280] ;  /* 0x0000a000ffa27624 */ /* 0x000fe200078e00ff */
[----:B------:R-:W-:Y:S01]  /*2140*/  IADD3 R186, R165, UR4, RZ ;  /* 0x00000004a5ba7c10 */ /* 0x000fe2000fffe0ff */
[----:B------:R-:W-:Y:S01]  /*2150*/  @P2 IMAD.X R9, R3, 0x1, R188, P1 ;  /* 0x0000000103092824 */ /* 0x000fe200008e06bc */
[C---:B------:R-:W-:Y:S01]  /*2160*/  @P2 LEA R6, P1, R7.reuse, c[0x0][0x220], 0x1 ;  /* 0x0000880007062a11 */ /* 0x040fe200078208ff */
[----:B------:R1:W-:Y:S01]  /*2170*/  @P0 LDGSTS.E.BYPASS.LTC128B.128 [R208+0xb900], [R4.64+0x80], !P4 ;  /* 0x0b90008004d00fae */ /* 0x0003e2000e101d4a */
[----:B------:R-:W-:Y:S01]  /*2180*/  ISETP.GT.AND P0, PT, R8, 0x60, PT ;  /* 0x000000600800780c */ /* 0x000fe20003f04270 */
[----:B------:R-:W-:Y:S01]  /*2190*/  IMAD.MOV.U32 R216, RZ, RZ, c[0x0][0x27c] ;  /* 0x00009f00ffd87624 */ /* 0x000fe200078e00ff */
[----:B------:R-:W-:Y:S01]  /*21a0*/  @P2 LEA.HI.X R7, R7, c[0x0][0x224], R9, 0x1, P1 ;  /* 0x0000890007072a11 */ /* 0x000fe200008f0c09 */
[----:B------:R-:W-:Y:S01]  /*21b0*/  IMAD R9, R24, c[0x0][0x1e0], RZ ;  /* 0x0000780018097a24 */ /* 0x000fe200078e02ff */
[----:B------:R-:W-:Y:S01]  /*21c0*/  ISETP.GE.AND P1, PT, R8, 0x41, PT ;  /* 0x000000410800780c */ /* 0x000fe20003f26270 */
[----:B------:R-:W-:Y:S01]  /*21d0*/  IMAD R8, R25, c[0x0][0x290], RZ ;  /* 0x0000a40019087a24 */ /* 0x000fe200078e02ff */
[C---:B------:R-:W-:Y:S01]  /*21e0*/  SHF.L.U64.HI R167, R162.reuse, R181, c[0x0][0x284] ;  /* 0x0000a100a2a77619 */ /* 0x040fe200000102b5 */
[----:B------:R3:W-:Y:S01]  /*21f0*/  @P2 LDGSTS.E.BYPASS.LTC128B.128 [R210+0x9100], [R6.64], !P5 ;  /* 0x0910000006d22fae */ /* 0x0007e2000e901d4a */
[----:B------:R-:W-:Y:S01]  /*2200*/  IMAD R9, R21, c[0x0][0x1e4], R9 ;  /* 0x0000790015097a24 */ /* 0x000fe200078e0209 */
[----:B------:R-:W-:Y:S01]  /*2210*/  SHF.L.U32 R191, R162, 0x5, RZ ;  /* 0x00000005a2bf7819 */ /* 0x000fe200000006ff */
[----:B------:R-:W-:Y:S01]  /*2220*/  IMAD R12, R229, c[0x0][0x294], R8 ;  /* 0x0000a500e50c7a24 */ /* 0x000fe200078e0208 */
[----:B------:R3:W-:Y:S01]  /*2230*/  @P2 LDGSTS.E.BYPASS.LTC128B.128 [R210+0xc900], [R6.64+0x80], !P4 ;  /* 0x0c90008006d22fae */ /* 0x0007e2000e101d4a */
[----:B------:R-:W-:-:S02]  /*2240*/  IMAD.SHL.U32 R192, R163, 0x20, RZ ;  /* 0x00000020a3c07824 */ /* 0x000fc400078e00ff */
[----:B-1----:R-:W-:-:S04]  /*2250*/  IMAD R4, R25, c[0x0][0x280], RZ ;  /* 0x0000a00019047a24 */ /* 0x002fc800078e02ff */
[C---:B------:R-:W-:Y:S02]  /*2260*/  IMAD R13, R229.reuse, c[0x0][0x284], R4 ;  /* 0x0000a100e50d7a24 */ /* 0x040fe400078e0204 */
[----:B------:R-:W-:-:S04]  /*2270*/  IMAD.WIDE.U32 R4, R229, c[0x0][0x280], R36 ;  /* 0x0000a000e5047a25 */ /* 0x000fc800078e0024 */
[----:B------:R-:W-:Y:S01]  /*2280*/  IMAD.IADD R17, R13, 0x1, R5 ;  /* 0x000000010d117824 */ /* 0x000fe200078e0205 */
[----:B------:R-:W-:Y:S01]  /*2290*/  MOV R16, R4 ;  /* 0x0000000400107202 */ /* 0x000fe20000000f00 */
[----:B------:R-:W-:Y:S01]  /*22a0*/  IMAD.IADD R5, R11, 0x1, R9 ;  /* 0x000000010b057824 */ /* 0x000fe200078e0209 */
[----:B---3--:R-:W-:Y:S01]  /*22b0*/  @P1 IADD3 R6, P2, R2, R14, RZ ;  /* 0x0000000e02061210 */ /* 0x008fe20007f5e0ff */
[----:B------:R-:W-:Y:S01]  /*22c0*/  IMAD.WIDE.U32 R8, R229, c[0x0][0x280], R32 ;  /* 0x0000a000e5087a25 */ /* 0x000fe200078e0020 */
[----:B------:R-:W-:Y:S02]  /*22d0*/  MOV R4, R10 ;  /* 0x0000000a00047202 */ /* 0x000fe40000000f00 */
[----:B------:R-:W-:Y:S01]  /*22e0*/  @P1 IADD3.X R7, R3, UR5, R15, P2, !PT ;  /* 0x0000000503071c10 */ /* 0x000fe200097fe40f */
[----:B------:R-:W-:Y:S01]  /*22f0*/  IMAD.WIDE.U32 R10, R229, c[0x0][0x290], R32 ;  /* 0x0000a400e50a7a25 */ /* 0x000fe200078e0020 */
[----:B------:R-:W-:Y:S02]  /*2300*/  @P1 LEA R14, P2, R6, c[0x0][0x220], 0x1 ;  /* 0x00008800060e1a11 */ /* 0x000fe400078408ff */
[----:B------:R-:W-:Y:S01]  /*2310*/  IADD3 R9, R9, R13, RZ ;  /* 0x0000000d09097210 */ /* 0x000fe20007ffe0ff */
[----:B------:R-:W-:Y:S01]  /*2320*/  @P0 IMAD.WIDE.U32 R2, R180, 0x60, R2 ;  /* 0x00000060b4020825 */ /* 0x000fe200078e0002 */
[----:B------:R-:W-:-:S03]  /*2330*/  @P1 LEA.HI.X R15, R6, c[0x0][0x224], R7, 0x1, P2 ;  /* 0x00008900060f1a11 */ /* 0x000fc600010f0c07 */
[----:B------:R-:W-:Y:S01]  /*2340*/  IMAD.WIDE.U32 R6, R229, c[0x0][0x290], R36 ;  /* 0x0000a400e5067a25 */ /* 0x000fe200078e0024 */
[----:B------:R-:W-:Y:S01]  /*2350*/  @P0 IADD3 R3, R3, UR4, RZ ;  /* 0x0000000403030c10 */ /* 0x000fe2000fffe0ff */
[----:B------:R1:W-:Y:S02]  /*2360*/  @P1 LDGSTS.E.BYPASS.LTC128B.128 [R210+0xa100], [R14.64], !P5 ;  /* 0x0a1000000ed21fae */ /* 0x0003e4000e901d4a */
[----:B------:R-:W-:Y:S01]  /*2370*/  IMAD.WIDE.U32 R18, R31, c[0x0][0x1e8], R4 ;  /* 0x00007a001f127a25 */ /* 0x000fe200078e0004 */
[----:B------:R-:W-:Y:S01]  /*2380*/  MOV R4, R6 ;  /* 0x0000000600047202 */ /* 0x000fe20000000f00 */
[----:B------:R1:W-:Y:S02]  /*2390*/  @P1 LDGSTS.E.BYPASS.LTC128B.128 [R210+0xd900], [R14.64+0x80], !P4 ;  /* 0x0d9000800ed21fae */ /* 0x0003e4000e101d4a */
[----:B------:R-:W-:Y:S02]  /*23a0*/  IMAD.IADD R5, R12, 0x1, R7 ;  /* 0x000000010c057824 */ /* 0x000fe400078e0207 */
[----:B------:R-:W-:Y:S01]  /*23b0*/  IMAD.IADD R7, R11, 0x1, R12 ;  /* 0x000000010b077824 */ /* 0x000fe200078e020c */
[C---:B------:R-:W-:Y:S01]  /*23c0*/  @P0 LEA R12, P2, R2.reuse, c[0x0][0x220], 0x1 ;  /* 0x00008800020c0a11 */ /* 0x040fe200078408ff */
[----:B------:R-:W-:Y:S01]  /*23d0*/  IMAD.MOV.U32 R6, RZ, RZ, R10 ;  /* 0x000000ffff067224 */ /* 0x000fe200078e000a */
[----:B------:R-:W-:Y:S01]  /*23e0*/  MOV R10, R18 ;  /* 0x00000012000a7202 */ /* 0x000fe20000000f00 */
[----:B------:R-:W-:Y:S01]  /*23f0*/  IMAD R11, R31, c[0x0][0x1ec], R19 ;  /* 0x00007b001f0b7a24 */ /* 0x000fe200078e0213 */
[----:B------:R-:W-:Y:S01]  /*2400*/  @P0 LEA.HI.X R13, R2, c[0x0][0x224], R3, 0x1, P2 ;  /* 0x00008900020d0a11 */ /* 0x000fe200010f0c03 */
[----:B-----5:R-:W-:Y:S01]  /*2410*/  IMAD.WIDE.U32 R108, R145, c[0x0][0x280], R16 ;  /* 0x0000a000916c7a25 */ /* 0x020fe200078e0010 */
[----:B------:R-:W-:-:S02]  /*2420*/  SHF.R.S32.HI R2, RZ, 0x1f, R145 ;  /* 0x0000001fff027819 */ /* 0x000fc40000011491 */
[----:B------:R-:W-:Y:S01]  /*2430*/  SHF.R.S32.HI R3, RZ, 0x1f, R29 ;  /* 0x0000001fff037819 */ /* 0x000fe2000001141d */
[----:B------:R3:W-:Y:S01]  /*2440*/  @P0 LDGSTS.E.BYPASS.LTC128B.128 [R210+0xb100], [R12.64], !P5 ;  /* 0x0b1000000cd20fae */ /* 0x0007e2000e901d4a */
[----:B------:R-:W-:Y:S02]  /*2450*/  IMAD.WIDE.U32 R106, R145, c[0x0][0x290], R4 ;  /* 0x0000a400916a7a25 */ /* 0x000fe400078e0004 */
[----:B------:R-:W-:Y:S01]  /*2460*/  LEA.HI R3, R3, R29, RZ, 0x3 ;  /* 0x0000001d03037211 */ /* 0x000fe200078f18ff */
[----:B------:R3:W-:Y:S01]  /*2470*/  @P0 LDGSTS.E.BYPASS.LTC128B.128 [R210+0xe900], [R12.64+0x80], !P4 ;  /* 0x0e9000800cd20fae */ /* 0x0007e2000e101d4a */
[----:B------:R-:W-:Y:S02]  /*2480*/  IMAD R18, R2, c[0x0][0x290], RZ ;  /* 0x0000a40002127a24 */ /* 0x000fe400078e02ff */
[----:B------:R-:W-:Y:S01]  /*2490*/  IMAD.WIDE.U32 R102, R145, c[0x0][0x290], R6 ;  /* 0x0000a40091667a25 */ /* 0x000fe200078e0006 */
[----:B------:R-:W0:Y:S01]  /*24a0*/  LDGDEPBAR ;  /* 0x00000000000079af */ /* 0x000e220000000000 */
[----:B------:R-:W-:Y:S02]  /*24b0*/  WARPSYNC 0xffffffff ;  /* 0xffffffff00007948 */ /* 0x000fe40003800000 */
[----:B------:R-:W-:-:S02]  /*24c0*/  IMAD.SHL.U32 R19, R3, 0x40, RZ ;  /* 0x0000004003137824 */ /* 0x000fc400078e00ff */
[C---:B------:R-:W-:Y:S01]  /*24d0*/  IMAD R3, R145.reuse, c[0x0][0x294], R18 ;  /* 0x0000a50091037a24 */ /* 0x040fe200078e0212 */
[----:B-1----:R-:W-:Y:S01]  /*24e0*/  SHF.R.S32.HI R15, RZ, 0x1f, R28 ;  /* 0x0000001fff0f7819 */ /* 0x002fe2000001141c */
[----:B------:R-:W-:Y:S01]  /*24f0*/  IMAD.WIDE.U32 R104, R145, c[0x0][0x280], R8 ;  /* 0x0000a00091687a25 */ /* 0x000fe200078e0008 */
[----:B------:R-:W-:Y:S02]  /*2500*/  LOP3.LUT R19, R19, 0xfffffe00, RZ, 0xc0, !PT ;  /* 0xfffffe0013137812 */ /* 0x000fe400078ec0ff */
[----:B------:R-:W-:Y:S02]  /*2510*/  LEA.HI R15, R15, R28, RZ, 0x3 ;  /* 0x0000001c0f0f7211 */ /* 0x000fe400078f18ff */
[----:B------:R-:W-:Y:S02]  /*2520*/  IADD3 R119, R3, R107, RZ ;  /* 0x0000006b03777210 */ /* 0x000fe40007ffe0ff */
[----:B------:R-:W-:Y:S02]  /*2530*/  SHF.L.U32 R15, R15, 0x6, RZ ;  /* 0x000000060f0f7819 */ /* 0x000fe400000006ff */
[----:B------:R-:W-:-:S02]  /*2540*/  IADD3 R116, R103, R3, RZ ;  /* 0x0000000367747210 */ /* 0x000fc40007ffe0ff */
[----:B------:R-:W-:Y:S01]  /*2550*/  LOP3.LUT R15, R15, 0xfffffe00, RZ, 0xc0, !PT ;  /* 0xfffffe000f0f7812 */ /* 0x000fe200078ec0ff */
[----:B---3--:R-:W-:Y:S01]  /*2560*/  IMAD R13, R2, c[0x0][0x280], RZ ;  /* 0x0000a000020d7a24 */ /* 0x008fe200078e02ff */
[----:B------:R-:W-:Y:S01]  /*2570*/  SHF.L.U32 R12, R216, 0x1, RZ ;  /* 0x00000001d80c7819 */ /* 0x000fe200000006ff */
[----:B------:R-:W-:Y:S02]  /*2580*/  IMAD R2, R25, c[0x0][0x1e0], RZ ;  /* 0x0000780019027a24 */ /* 0x000fe400078e02ff */
[----:B------:R-:W-:Y:S02]  /*2590*/  IMAD R13, R145, c[0x0][0x284], R13 ;  /* 0x0000a100910d7a24 */ /* 0x000fe400078e020d */
[----:B------:R-:W-:Y:S02]  /*25a0*/  IMAD R14, R229, c[0x0][0x1e4], R2 ;  /* 0x00007900e50e7a24 */ /* 0x000fe400078e0202 */
[----:B------:R-:W-:Y:S01]  /*25b0*/  IMAD.IADD R117, R105, 0x1, R13 ;  /* 0x0000000169757824 */ /* 0x000fe200078e020d */
[----:B------:R-:W-:Y:S01]  /*25c0*/  IADD3 R120, R13, R109, RZ ;  /* 0x0000006d0d787210 */ /* 0x000fe20007ffe0ff */
[----:B------:R-:W-:Y:S01]  /*25d0*/  IMAD.IADD R139, R213, 0x1, R14 ;  /* 0x00000001d58b7824 */ /* 0x000fe200078e020e */
[----:B--2---:R-:W-:Y:S01]  /*25e0*/  @P3 SHF.R.S32.HI R2, RZ, 0x1f, R20 ;  /* 0x0000001fff023819 */ /* 0x004fe20000011414 */
[----:B------:R-:W-:Y:S01]  /*25f0*/  @!P3 IMAD.MOV.U32 R2, RZ, RZ, R146 ;  /* 0x000000ffff02b224 */ /* 0x000fe200078e0092 */
[----:B------:R-:W-:-:S04]  /*2600*/  @!P3 MOV R20, R34 ;  /* 0x000000220014b202 */ /* 0x000fc80000000f00 */
[----:B------:R-:W-:Y:S02]  /*2610*/  SEL R14, R2, RZ, !P6 ;  /* 0x000000ff020e7207 */ /* 0x000fe40007000000 */
[----:B------:R-:W-:-:S03]  /*2620*/  SEL R18, R20, RZ, !P6 ;  /* 0x000000ff14127207 */ /* 0x000fc60007000000 */
[----:B------:R-:W-:Y:S02]  /*2630*/  IMAD R2, R14, c[0x0][0x1f0], RZ ;  /* 0x00007c000e027a24 */ /* 0x000fe400078e02ff */
[----:B------:R-:W-:-:S04]  /*2640*/  IMAD.WIDE.U32 R94, R18, c[0x0][0x1f0], R10 ;  /* 0x00007c00125e7a25 */ /* 0x000fc800078e000a */
[----:B------:R-:W-:Y:S01]  /*2650*/  IMAD R2, R18, c[0x0][0x1f4], R2 ;  /* 0x00007d0012027a24 */ /* 0x000fe200078e0202 */
[----:B------:R-:W-:-:S03]  /*2660*/  IADD3 R118, P1, P0, R94, R212, R36 ;  /* 0x000000d45e767210 */ /* 0x000fc6000783e024 */
[----:B------:R-:W-:-:S05]  /*2670*/  IMAD.IADD R96, R95, 0x1, R2 ;  /* 0x000000015f607824 */ /* 0x000fca00078e0202 */
[----:B------:R-:W-:Y:S02]  /*2680*/  IADD3.X R115, R96, R139, R37, P1, P0 ;  /* 0x0000008b60737210 */ /* 0x000fe40000fe0425 */
[----:B------:R-:W-:Y:S01]  /*2690*/  ISETP.GE.AND P0, PT, R36, c[0x0][0x27c], PT ;  /* 0x00009f0024007a0c */ /* 0x000fe20003f06270 */
[C-C-:B------:R-:W-:Y:S01]  /*26a0*/  IMAD.WIDE.U32 R2, R31.reuse, c[0x0][0x260], R36.reuse ;  /* 0x000098001f027a25 */ /* 0x140fe200078e0024 */
[----:B------:R-:W-:Y:S01]  /*26b0*/  ISETP.GE.AND P2, PT, R216, 0x1, PT ;  /* 0x00000001d800780c */ /* 0x000fe20003f46270 */
[----:B------:R-:W-:Y:S01]  /*26c0*/  BAR.SYNC.DEFER_BLOCKING 0x0 ;  /* 0x0000000000007b1d */ /* 0x000fe20000010000 */
[----:B------:R-:W-:Y:S01]  /*26d0*/  SEL R6, RZ, c[0x0][0x27c], !P0 ;  /* 0x00009f00ff067a07 */ /* 0x000fe20004000000 */
[----:B------:R-:W-:Y:S01]  /*26e0*/  IMAD.WIDE.U32 R4, R31, c[0x0][0x210], R36 ;  /* 0x000084001f047a25 */ /* 0x000fe200078e0024 */
[----:B------:R-:W-:Y:S02]  /*26f0*/  LOP3.LUT R230, R230, 0xfffffff7, RZ, 0xc0, !PT ;  /* 0xfffffff7e6e67812 */ /* 0x000fe400078ec0ff */
[----:B------:R-:W-:Y:S01]  /*2700*/  IADD3 R143, P1, R229, R21, RZ ;  /* 0x00000015e58f7210 */ /* 0x000fe20007f3e0ff */
[----:B------:R-:W-:Y:S01]  /*2710*/  IMAD.IADD R6, R36, 0x1, R6 ;  /* 0x0000000124067824 */ /* 0x000fe200078e0206 */
[----:B------:R-:W-:Y:S01]  /*2720*/  ULDC.U8 UR6, c[0x0][0x298] ;  /* 0x0000a60000067ab9 */ /* 0x000fe20000000000 */
[C---:B------:R-:W-:Y:S01]  /*2730*/  IMAD R3, R31.reuse, c[0x0][0x264], R3 ;  /* 0x000099001f037a24 */ /* 0x040fe200078e0203 */
[----:B------:R-:W-:Y:S01]  /*2740*/  ULDC UR8, c[0x0][0x1e4] ;  /* 0x0000790000087ab9 */ /* 0x000fe20000000800 */
[----:B------:R-:W-:Y:S01]  /*2750*/  @P0 IADD3 R12, -R12, c[0x0][0x1d4], RZ ;  /* 0x000075000c0c0a10 */ /* 0x000fe20007ffe1ff */
[----:B------:R-:W-:Y:S01]  /*2760*/  IMAD R5, R31, c[0x0][0x214], R5 ;  /* 0x000085001f057a24 */ /* 0x000fe200078e0205 */
[----:B------:R-:W-:Y:S01]  /*2770*/  ISETP.NE.AND P0, PT, RZ, UR6, PT ;  /* 0x00000006ff007c0c */ /* 0x000fe2000bf05270 */
[----:B------:R-:W-:Y:S01]  /*2780*/  IMAD.WIDE.U32 R100, R22, c[0x0][0x268], R2 ;  /* 0x00009a0016647a25 */ /* 0x000fe200078e0002 */
[----:B------:R-:W-:Y:S01]  /*2790*/  SHF.R.S32.HI R7, RZ, 0x1f, R12 ;  /* 0x0000001fff077819 */ /* 0x000fe2000001140c */
[----:B------:R-:W-:Y:S01]  /*27a0*/  UMOV UR7, 0x60 ;  /* 0x0000006000077882 */ /* 0x000fe20000000000 */
[----:B------:R-:W-:Y:S01]  /*27b0*/  @P2 LOP3.LUT R230, R230, 0x8, RZ, 0xfc, !PT ;  /* 0x00000008e6e62812 */ /* 0x000fe200078efcff */
[----:B------:R-:W-:Y:S01]  /*27c0*/  IMAD.WIDE.U32 R98, R18, c[0x0][0x218], R4 ;  /* 0x0000860012627a25 */ /* 0x000fe200078e0004 */
[----:B------:R-:W-:Y:S01]  /*27d0*/  LEA.HI R9, R7, R12, RZ, 0x4 ;  /* 0x0000000c07097211 */ /* 0x000fe200078f20ff */
[----:B------:R-:W-:Y:S01]  /*27e0*/  ULDC UR5, c[0x0][0x284] ;  /* 0x0000a10000057ab9 */ /* 0x000fe20000000800 */
[----:B------:R-:W-:Y:S01]  /*27f0*/  SHF.R.S32.HI R7, RZ, 0x1f, R6 ;  /* 0x0000001fff077819 */ /* 0x000fe20000011406 */
[----:B------:R-:W-:Y:S01]  /*2800*/  IMAD R8, R23, c[0x0][0x268], RZ ;  /* 0x00009a0017087a24 */ /* 0x000fe200078e02ff */
[----:B------:R-:W-:Y:S01]  /*2810*/  SHF.R.S32.HI R3, RZ, 0x4, R9 ;  /* 0x00000004ff037819 */ /* 0x000fe20000011409 */
[----:B------:R-:W-:Y:S01]  /*2820*/  IMAD R10, R14, c[0x0][0x218], RZ ;  /* 0x000086000e0a7a24 */ /* 0x000fe200078e02ff */
[CC--:B------:R-:W-:Y:S01]  /*2830*/  LEA.HI R2, R7.reuse, R6.reuse, RZ, 0x3 ;  /* 0x0000000607027211 */ /* 0x0c0fe200078f18ff */
[----:B------:R-:W-:Y:S01]  /*2840*/  IMAD R16, R22, c[0x0][0x26c], R8 ;  /* 0x00009b0016107a24 */ /* 0x000fe200078e0208 */
[----:B------:R-:W-:Y:S01]  /*2850*/  LEA.HI R6, R7, R6, RZ, 0x6 ;  /* 0x0000000607067211 */ /* 0x000fe200078f30ff */
[----:B------:R-:W-:Y:S01]  /*2860*/  IMAD R17, R18, c[0x0][0x21c], R10 ;  /* 0x0000870012117a24 */ /* 0x000fe200078e020a */
[----:B------:R-:W-:Y:S01]  /*2870*/  LOP3.LUT R5, R158, 0x38, R2, 0xf8, !PT ;  /* 0x000000389e057812 */ /* 0x000fe200078ef802 */
[----:B------:R-:W-:Y:S01]  /*2880*/  ULDC UR4, c[0x0][0x294] ;  /* 0x0000a50000047ab9 */ /* 0x000fe20000000800 */
[----:B------:R-:W-:Y:S01]  /*2890*/  LEA.HI.SX32 R3, R2, R3, 0x1d ;  /* 0x0000000302037211 */ /* 0x000fe200078feaff */
[----:B------:R-:W-:Y:S01]  /*28a0*/  IMAD.MOV.U32 R179, RZ, RZ, 0x6 ;  /* 0x00000006ffb37424 */ /* 0x000fe200078e00ff */
[----:B------:R-:W-:Y:S01]  /*28b0*/  SHF.R.S32.HI R4, RZ, 0x6, R6 ;  /* 0x00000006ff047819 */ /* 0x000fe20000011406 */
[----:B------:R-:W-:Y:S01]  /*28c0*/  UIMAD UR8, UR8, 0x60, URZ ;  /* 0x00000060080878a4 */ /* 0x000fe2000f8e023f */
[----:B------:R-:W-:Y:S01]  /*28d0*/  LOP3.LUT R6, R157, 0x38, R2, 0xf8, !PT ;  /* 0x000000389d067812 */ /* 0x000fe200078ef802 */
[----:B------:R-:W-:Y:S01]  /*28e0*/  IMAD.SHL.U32 R93, R3, 0x8, RZ ;  /* 0x00000008035d7824 */ /* 0x000fe200078e00ff */
[----:B------:R-:W-:Y:S01]  /*28f0*/  LOP3.LUT R11, R5, R193, RZ, 0x3c, !PT ;  /* 0x000000c1050b7212 */ /* 0x000fe200078e3cff */
[C---:B------:R-:W-:Y:S01]  /*2900*/  IMAD R7, R4.reuse, 0x1c00, R170 ;  /* 0x00001c0004077824 */ /* 0x040fe200078e02aa */
[----:B------:R-:W-:Y:S01]  /*2910*/  SHF.R.S32.HI R5, RZ, 0x1f, R3 ;  /* 0x0000001fff057819 */ /* 0x000fe20000011403 */
[C---:B------:R-:W-:Y:S01]  /*2920*/  IMAD R8, R4.reuse, 0x1c00, R169 ;  /* 0x00001c0004087824 */ /* 0x040fe200078e02a9 */
[--C-:B------:R-:W-:Y:S01]  /*2930*/  LOP3.LUT R9, R147, 0x38, R2.reuse, 0xf8, !PT ;  /* 0x0000003893097812 */ /* 0x100fe200078ef802 */
[----:B------:R-:W-:Y:S01]  /*2940*/  IMAD R10, R4, 0x1c00, R19 ;  /* 0x00001c00040a7824 */ /* 0x000fe200078e0213 */
[----:B------:R-:W-:Y:S01]  /*2950*/  LOP3.LUT R6, R6, R215, RZ, 0x3c, !PT ;  /* 0x000000d706067212 */ /* 0x000fe200078e3cff */
[----:B------:R-:W-:Y:S01]  /*2960*/  IMAD.IADD R14, R8, 0x1, R11 ;  /* 0x00000001080e7824 */ /* 0x000fe200078e020b */
[----:B------:R-:W-:Y:S01]  /*2970*/  LEA.HI R5, R5, R3, RZ, 0x3 ;  /* 0x0000000305057211 */ /* 0x000fe200078f18ff */
[----:B------:R-:W-:Y:S01]  /*2980*/  UIMAD UR5, UR7, UR5, URZ ;  /* 0x00000005070572a4 */ /* 0x000fe2000f8e023f */
[----:B------:R-:W-:Y:S01]  /*2990*/  LOP3.LUT R9, R9, R26, RZ, 0x3c, !PT ;  /* 0x0000001a09097212 */ /* 0x000fe200078e3cff */
[----:B------:R-:W-:Y:S01]  /*29a0*/  UIMAD UR4, UR7, UR4, URZ ;  /* 0x00000004070472a4 */ /* 0x000fe2000f8e023f */
[----:B------:R-:W-:Y:S01]  /*29b0*/  IADD3 R13, R7, R6, RZ ;  /* 0x00000006070d7210 */ /* 0x000fe20007ffe0ff */
[----:B------:R-:W-:Y:S01]  /*29c0*/  IMAD R176, R148, c[0x0][0x1e4], RZ ;  /* 0x0000790094b07a24 */ /* 0x000fe200078e02ff */
[----:B------:R-:W-:Y:S01]  /*29d0*/  LOP3.LUT R6, R156, 0x38, R2, 0xf8, !PT ;  /* 0x000000389c067812 */ /* 0x000fe200078ef802 */
[----:B------:R-:W-:Y:S01]  /*29e0*/  IMAD.IADD R12, R10, 0x1, R9 ;  /* 0x000000010a0c7824 */ /* 0x000fe200078e0209 */
[----:B------:R-:W-:Y:S01]  /*29f0*/  SHF.R.S32.HI R3, RZ, 0x3, R5 ;  /* 0x00000003ff037819 */ /* 0x000fe20000011405 */
[----:B------:R-:W-:Y:S01]  /*2a00*/  IMAD R9, R4, 0x1c00, R15 ;  /* 0x00001c0004097824 */ /* 0x000fe200078e020f */
[----:B------:R-:W-:Y:S01]  /*2a10*/  LOP3.LUT R5, R147, 0x38, R93, 0xf8, !PT ;  /* 0x0000003893057812 */ /* 0x000fe200078ef85d */
[----:B------:R-:W-:Y:S01]  /*2a20*/  IMAD R177, R148, c[0x0][0x284], RZ ;  /* 0x0000a10094b17a24 */ /* 0x000fe200078e02ff */
[-C--:B------:R-:W-:Y:S01]  /*2a30*/  LOP3.LUT R8, R6, R27.reuse, RZ, 0x3c, !PT ;  /* 0x0000001b06087212 */ /* 0x080fe200078e3cff */
[C---:B------:R-:W-:Y:S01]  /*2a40*/  IMAD R6, R3.reuse, 0x1c00, R19 ;  /* 0x00001c0003067824 */ /* 0x040fe200078e0213 */
[----:B------:R-:W-:Y:S01]  /*2a50*/  LOP3.LUT R4, R156, 0x38, R93, 0xf8, !PT ;  /* 0x000000389c047812 */ /* 0x000fe200078ef85d */
[----:B------:R-:W-:Y:S01]  /*2a60*/  IMAD R7, R3, 0x1c00, R15 ;  /* 0x00001c0003077824 */ /* 0x000fe200078e020f */
[----:B------:R-:W-:Y:S01]  /*2a70*/  LOP3.LUT R5, R5, R26, RZ, 0x3c, !PT ;  /* 0x0000001a05057212 */ /* 0x000fe200078e3cff */
[----:B------:R-:W-:Y:S01]  /*2a80*/  IMAD.IADD R11, R9, 0x1, R8 ;  /* 0x00000001090b7824 */ /* 0x000fe200078e0208 */
[----:B------:R-:W-:Y:S01]  /*2a90*/  LOP3.LUT R4, R4, R27, RZ, 0x3c, !PT ;  /* 0x0000001b04047212 */ /* 0x000fe200078e3cff */
[----:B------:R-:W-:Y:S01]  /*2aa0*/  IMAD R178, R148, c[0x0][0x294], RZ ;  /* 0x0000a50094b27a24 */ /* 0x000fe200078e02ff */
[----:B------:R-:W-:Y:S01]  /*2ab0*/  IADD3 R10, R6, R5, RZ ;  /* 0x00000005060a7210 */ /* 0x000fe20007ffe0ff */
[----:B------:R-:W-:Y:S01]  /*2ac0*/  IMAD.WIDE.U32 R152, R148, c[0x0][0x1e0], RZ ;  /* 0x0000780094987a25 */ /* 0x000fe200078e00ff */
[----:B------:R-:W-:-:S02]  /*2ad0*/  LOP3.LUT R6, R158, 0x38, R93, 0xf8, !PT ;  /* 0x000000389e067812 */ /* 0x000fc400078ef85d */
[----:B------:R-:W-:Y:S01]  /*2ae0*/  LOP3.LUT R5, R157, 0x38, R93, 0xf8, !PT ;  /* 0x000000389d057812 */ /* 0x000fe200078ef85d */
[----:B------:R-:W-:Y:S01]  /*2af0*/  IMAD.IADD R9, R7, 0x1, R4 ;  /* 0x0000000107097824 */ /* 0x000fe200078e0204 */
[----:B------:R-:W-:Y:S01]  /*2b00*/  LOP3.LUT R6, R6, R193, RZ, 0x3c, !PT ;  /* 0x000000c106067212 */ /* 0x000fe200078e3cff */
[C---:B------:R-:W-:Y:S01]  /*2b10*/  IMAD R7, R3.reuse, 0x1c00, R169 ;  /* 0x00001c0003077824 */ /* 0x040fe200078e02a9 */
[----:B------:R-:W-:Y:S01]  /*2b20*/  MOV R15, c[0x0][0x1e0] ;  /* 0x00007800000f7a02 */ /* 0x000fe20000000f00 */
[----:B------:R-:W-:Y:S01]  /*2b30*/  IMAD R4, R3, 0x1c00, R170 ;  /* 0x00001c0003047824 */ /* 0x000fe200078e02aa */
[----:B------:R-:W-:Y:S01]  /*2b40*/  LOP3.LUT R3, R5, R215, RZ, 0x3c, !PT ;  /* 0x000000d705037212 */ /* 0x000fe200078e3cff */
[----:B------:R-:W-:Y:S01]  /*2b50*/  IMAD.IADD R8, R7, 0x1, R6 ;  /* 0x0000000107087824 */ /* 0x000fe200078e0206 */
[----:B------:R-:W-:Y:S01]  /*2b60*/  SHF.R.S32.HI R5, RZ, 0x1f, R29 ;  /* 0x0000001fff057819 */ /* 0x000fe2000001141d */
[----:B------:R-:W-:Y:S01]  /*2b70*/  IMAD.WIDE.U32 R150, R148, c[0x0][0x280], RZ ;  /* 0x0000a00094967a25 */ /* 0x000fe200078e00ff */
[----:B------:R-:W-:-:S02]  /*2b80*/  SHF.R.S32.HI R6, RZ, 0x1f, R28 ;  /* 0x0000001fff067819 */ /* 0x000fc4000001141c */
[----:B------:R-:W-:Y:S01]  /*2b90*/  LOP3.LUT R230, R230, 0xfffffffb, RZ, 0xc0, !PT ;  /* 0xfffffffbe6e67812 */ /* 0x000fe200078ec0ff */
[----:B------:R-:W-:Y:S01]  /*2ba0*/  IMAD.IADD R7, R4, 0x1, R3 ;  /* 0x0000000104077824 */ /* 0x000fe200078e0203 */
[----:B------:R-:W-:Y:S01]  /*2bb0*/  SHF.R.S32.HI R3, RZ, 0x1f, R30 ;  /* 0x0000001fff037819 */ /* 0x000fe2000001141e */
[----:B------:R-:W-:Y:S01]  /*2bc0*/  IMAD.WIDE.U32 R194, R28, c[0x0][0x1e0], RZ ;  /* 0x000078001cc27a25 */ /* 0x000fe200078e00ff */
[----:B------:R-:W-:Y:S02]  /*2bd0*/  LOP3.LUT R112, R2, 0xfffffff8, RZ, 0xc0, !PT ;  /* 0xfffffff802707812 */ /* 0x000fe400078ec0ff */
[----:B------:R-:W-:Y:S01]  /*2be0*/  SHF.L.U32 R189, R162, 0x6, RZ ;  /* 0x00000006a2bd7819 */ /* 0x000fe200000006ff */
[----:B------:R-:W-:Y:S01]  /*2bf0*/  IMAD R4, R3, c[0x0][0x1e0], RZ ;  /* 0x0000780003047a24 */ /* 0x000fe200078e02ff */
[----:B------:R-:W-:Y:S01]  /*2c00*/  ISETP.GE.AND P6, PT, R36, c[0x0][0x1d4], PT ;  /* 0x0000750024007a0c */ /* 0x000fe20003fc6270 */
[----:B------:R-:W-:Y:S01]  /*2c10*/  IMAD R3, R5, c[0x0][0x1e0], RZ ;  /* 0x0000780005037a24 */ /* 0x000fe200078e02ff */
[----:B------:R-:W-:Y:S01]  /*2c20*/  SHF.L.U64.HI R181, R15, R181, c[0x0][0x1e4] ;  /* 0x000079000fb57619 */ /* 0x000fe200000102b5 */
[----:B------:R-:W-:Y:S01]  /*2c30*/  IMAD R5, R6, c[0x0][0x1e0], RZ ;  /* 0x0000780006057a24 */ /* 0x000fe200078e02ff */
[----:B------:R-:W-:Y:S01]  /*2c40*/  @P0 LOP3.LUT R230, R230, 0x4, RZ, 0xfc, !PT ;  /* 0x00000004e6e60812 */ /* 0x000fe200078efcff */
[----:B------:R-:W-:Y:S01]  /*2c50*/  IMAD R6, R30, c[0x0][0x1e4], R4 ;  /* 0x000079001e067a24 */ /* 0x000fe200078e0204 */
[----:B------:R-:W-:Y:S01]  /*2c60*/  IADD3 R177, R151, R177, RZ ;  /* 0x000000b197b17210 */ /* 0x000fe20007ffe0ff */
[C---:B------:R-:W-:Y:S01]  /*2c70*/  IMAD.WIDE.U32 R184, R162.reuse, 0x60, RZ ;  /* 0x00000060a2b87825 */ /* 0x040fe200078e00ff */
[----:B------:R-:W-:-:S02]  /*2c80*/  SHF.L.U64.HI R162, R162, R179, c[0x0][0x284] ;  /* 0x0000a100a2a27619 */ /* 0x000fc400000102b3 */
[----:B------:R-:W-:Y:S01]  /*2c90*/  SHF.L.U32 R200, R15, 0x5, RZ ;  /* 0x000000050fc87819 */ /* 0x000fe200000006ff */
[----:B------:R-:W-:Y:S01]  /*2ca0*/  IMAD.WIDE.U32 R182, R163, 0x60, RZ ;  /* 0x00000060a3b67825 */ /* 0x000fe200078e00ff */
[----:B------:R-:W-:Y:S02]  /*2cb0*/  IADD3 R121, R185, UR5, RZ ;  /* 0x00000005b9797c10 */ /* 0x000fe4000fffe0ff */
[----:B------:R-:W-:Y:S01]  /*2cc0*/  SHF.R.S32.HI R114, RZ, 0x1f, R112 ;  /* 0x0000001fff727819 */ /* 0x000fe20000011470 */
[----:B------:R-:W-:Y:S01]  /*2cd0*/  IMAD.WIDE.U32 R160, R15, 0x60, RZ ;  /* 0x000000600fa07825 */ /* 0x000fe200078e00ff */
[----:B------:R-:W-:Y:S02]  /*2ce0*/  IADD3 R122, R183, UR4, RZ ;  /* 0x00000004b77a7c10 */ /* 0x000fe4000fffe0ff */
[----:B------:R-:W-:Y:S01]  /*2cf0*/  SHF.R.S32.HI R113, RZ, 0x1f, R93 ;  /* 0x0000001fff717819 */ /* 0x000fe2000001145d */
[----:B------:R-:W-:Y:S01]  /*2d00*/  IMAD R4, R28, c[0x0][0x1e4], R5 ;  /* 0x000079001c047a24 */ /* 0x000fe200078e0205 */
[----:B------:R-:W-:Y:S01]  /*2d10*/  IADD3 R175, R161, UR8, RZ ;  /* 0x00000008a1af7c10 */ /* 0x000fe2000fffe0ff */
[----:B------:R-:W-:Y:S01]  /*2d20*/  IMAD.WIDE.U32 R148, R148, c[0x0][0x290], RZ ;  /* 0x0000a40094947a25 */ /* 0x000fe200078e00ff */
[----:B------:R-:W-:-:S02]  /*2d30*/  SHF.L.U32 R135, R14, 0x1, RZ ;  /* 0x000000010e877819 */ /* 0x000fc400000006ff */
[----:B------:R-:W-:Y:S01]  /*2d40*/  IADD3 R136, R195, R4, RZ ;  /* 0x00000004c3887210 */ /* 0x000fe20007ffe0ff */
[----:B------:R-:W-:Y:S01]  /*2d50*/  IMAD.WIDE.U32 R198, R30, c[0x0][0x1e0], RZ ;  /* 0x000078001ec67a25 */ /* 0x000fe200078e00ff */
[----:B------:R-:W-:Y:S02]  /*2d60*/  SHF.L.U32 R132, R11, 0x1, RZ ;  /* 0x000000010b847819 */ /* 0x000fe400000006ff */
[----:B------:R-:W-:Y:S01]  /*2d70*/  SHF.L.U32 R129, R8, 0x1, RZ ;  /* 0x0000000108817819 */ /* 0x000fe200000006ff */
[----:B------:R-:W-:-:S04]  /*2d80*/  IMAD.WIDE.U32 R196, R29, c[0x0][0x1e0], RZ ;  /* 0x000078001dc47a25 */ /* 0x000fc800078e00ff */
[----:B------:R-:W-:Y:S02]  /*2d90*/  IMAD R3, R29, c[0x0][0x1e4], R3 ;  /* 0x000079001d037a24 */ /* 0x000fe400078e0203 */
[C---:B------:R-:W-:Y:S01]  /*2da0*/  IMAD.SHL.U32 R211, R180.reuse, 0x40, RZ ;  /* 0x00000040b4d37824 */ /* 0x040fe200078e00ff */
[-C--:B------:R-:W-:Y:S01]  /*2db0*/  SHF.L.U64.HI R180, R180, R179.reuse, c[0x0][0x23c] ;  /* 0x00008f00b4b47619 */ /* 0x080fe200000102b3 */
[C---:B------:R-:W-:Y:S01]  /*2dc0*/  IMAD.SHL.U32 R190, R163.reuse, 0x40, RZ ;  /* 0x00000040a3be7824 */ /* 0x040fe200078e00ff */
[-C--:B------:R-:W-:Y:S01]  /*2dd0*/  SHF.L.U64.HI R163, R163, R179.reuse, c[0x0][0x294] ;  /* 0x0000a500a3a37619 */ /* 0x080fe200000102b3 */
[----:B------:R-:W-:Y:S01]  /*2de0*/  IMAD.X R142, R25, 0x1, R24, P1 ;  /* 0x00000001198e7824 */ /* 0x000fe200008e0618 */
[----:B------:R-:W-:Y:S01]  /*2df0*/  SHF.L.U64.HI R179, R15, R179, c[0x0][0x1e4] ;  /* 0x000079000fb37619 */ /* 0x000fe200000102b3 */
[----:B------:R-:W-:Y:S02]  /*2e00*/  IMAD.IADD R176, R153, 0x1, R176 ;  /* 0x0000000199b07824 */ /* 0x000fe400078e02b0 */
[----:B------:R-:W-:-:S02]  /*2e10*/  IMAD.IADD R178, R149, 0x1, R178 ;  /* 0x0000000195b27824 */ /* 0x000fc400078e02b2 */
[----:B------:R-:W-:Y:S02]  /*2e20*/  IMAD.SHL.U32 R206, R15, 0x40, RZ ;  /* 0x000000400fce7824 */ /* 0x000fe400078e00ff */
[----:B------:R-:W-:Y:S02]  /*2e30*/  IMAD.IADD R138, R199, 0x1, R6 ;  /* 0x00000001c78a7824 */ /* 0x000fe400078e0206 */
[----:B------:R-:W-:Y:S02]  /*2e40*/  IMAD.IADD R137, R197, 0x1, R3 ;  /* 0x00000001c5897824 */ /* 0x000fe400078e0203 */
[----:B------:R-:W-:Y:S02]  /*2e50*/  IMAD.IADD R111, R101, 0x1, R16 ;  /* 0x00000001656f7824 */ /* 0x000fe400078e0210 */
[----:B------:R-:W-:Y:S02]  /*2e60*/  IMAD.IADD R110, R99, 0x1, R17 ;  /* 0x00000001636e7824 */ /* 0x000fe400078e0211 */
[----:B------:R-:W-:-:S02]  /*2e70*/  IMAD.SHL.U32 R134, R13, 0x2, RZ ;  /* 0x000000020d867824 */ /* 0x000fc400078e00ff */
[----:B------:R-:W-:Y:S02]  /*2e80*/  IMAD.SHL.U32 R133, R12, 0x2, RZ ;  /* 0x000000020c857824 */ /* 0x000fe400078e00ff */
[----:B------:R-:W-:Y:S02]  /*2e90*/  IMAD.SHL.U32 R131, R10, 0x2, RZ ;  /* 0x000000020a837824 */ /* 0x000fe400078e00ff */
[----:B------:R-:W-:Y:S02]  /*2ea0*/  IMAD.SHL.U32 R130, R9, 0x2, RZ ;  /* 0x0000000209827824 */ /* 0x000fe400078e00ff */
[----:B------:R-:W-:Y:S02]  /*2eb0*/  IMAD.SHL.U32 R128, R7, 0x2, RZ ;  /* 0x0000000207807824 */ /* 0x000fe400078e00ff */
.L_x_299:
[----:B------:R-:W-:Y:S01]  /*2ec0*/  SHF.R.S32.HI R97, RZ, 0x1f, R41 ;  /* 0x0000001fff617819 */ /* 0x000fe20000011429 */
[-C--:B-1----:R-:W-:Y:S01]  /*2ed0*/  IMAD R2, R176, R41.reuse, RZ ;  /* 0x00000029b0027224 */ /* 0x082fe200078e02ff */
[----:B------:R-:W-:Y:S01]  /*2ee0*/  ISETP.GE.AND P2, PT, R216, 0x1, PT ;  /* 0x00000001d800780c */ /* 0x000fe20003f46270 */
[----:B------:R-:W-:Y:S04]  /*2ef0*/  DEPBAR.LE SB0, 0x0 ;  /* 0x000080000000791a */ /* 0x000fe80000000000 */
[C---:B------:R-:W-:Y:S01]  /*2f00*/  IADD3 R218, R229.reuse, 0x60, RZ ;  /* 0x00000060e5da7810 */ /* 0x040fe20007ffe0ff */
[----:B------:R-:W-:Y:S01]  /*2f10*/  IMAD.WIDE.U32 R80, R152, R41, RZ ;  /* 0x0000002998507225 */ /* 0x000fe200078e00ff */
[C---:B------:R-:W-:Y:S01]  /*2f20*/  IADD3 R219, R229.reuse, 0x40, RZ ;  /* 0x00000040e5db7810 */ /* 0x040fe20007ffe0ff */
[----:B------:R-:W-:Y:S01]  /*2f30*/  WARPSYNC 0xffffffff ;  /* 0xffffffff00007948 */ /* 0x000fe20003800000 */
[----:B------:R-:W-:Y:S01]  /*2f40*/  IADD3 R220, R229, 0x20, RZ ;  /* 0x00000020e5dc7810 */ /* 0x000fe20007ffe0ff */
[----:B------:R-:W-:Y:S01]  /*2f50*/  IMAD R2, R97, R152, R2 ;  /* 0x0000009861027224 */ /* 0x000fe200078e0202 */
[----:B------:R-:W-:Y:S01]  /*2f60*/  BAR.SYNC.DEFER_BLOCKING 0x0 ;  /* 0x0000000000007b1d */ /* 0x000fe20000010000 */
[C---:B------:R-:W-:Y:S02]  /*2f70*/  IADD3 R3, P1, P0, R118.reuse, R80, R200 ;  /* 0x0000005076037210 */ /* 0x040fe4000783e0c8 */
[----:B------:R-:W-:Y:S05]  /*2f80*/  IMAD.IADD R86, R81, 0x1, R2 ;  /* 0x0000000151567824 */ /* 0x000fea00078e0202 */
[----:B------:R-:W-:Y:S02]  /*2f90*/  IADD3.X R5, R115, R86, R181, P1, P0 ;  /* 0x0000005673057210 */ /* 0x000fe40000fe04b5 */
[-C--:B------:R-:W-:Y:S04]  /*2fa0*/  IADD3 R2, P0, R118, R80.reuse, RZ ;  /* 0x0000005076027210 */ /* 0x080fe80007f1e0ff */
[----:B------:R-:W-:Y:S01]  /*2fb0*/  LEA R66, P1, R2, c[0x0][0x1c8], 0x1 ;  /* 0x0000720002427a11 */ /* 0x000fe200078208ff */
[----:B------:R-:W-:Y:S01]  /*2fc0*/  IMAD.X R4, R86, 0x1, R115, P0 ;  /* 0x0000000156047824 */ /* 0x000fe200000e0673 */
[C---:B------:R-:W-:Y:S04]  /*2fd0*/  LEA R72, P0, R3.reuse, c[0x0][0x1c8], 0x1 ;  /* 0x0000720003487a11 */ /* 0x040fe800078008ff */
[----:B------:R-:W-:Y:S02]  /*2fe0*/  LEA.HI.X R67, R2, c[0x0][0x1cc], R4, 0x1, P1 ;  /* 0x0000730002437a11 */ /* 0x000fe400008f0c04 */
[----:B------:R-:W-:Y:S02]  /*2ff0*/  LEA.HI.X R73, R3, c[0x0][0x1cc], R5, 0x1, P0 ;  /* 0x0000730003497a11 */ /* 0x000fe400000f0c05 */
[C---:B------:R-:W-:Y:S04]  /*3000*/  IADD3 R2, P1, P0, R118.reuse, R80, R206 ;  /* 0x0000005076027210 */ /* 0x040fe8000783e0ce */
[C---:B------:R-:W-:Y:S01]  /*3010*/  IADD3.X R4, R115.reuse, R86, R179, P1, P0 ;  /* 0x0000005673047210 */ /* 0x040fe20000fe04b3 */
[----:B------:R-:W-:Y:S01]  /*3020*/  BSSY B2, `(.L_x_251) ;  /* 0x00004e2000027945 */ /* 0x000fe20003800000 */
[----:B------:R-:W-:Y:S04]  /*3030*/  IADD3 R3, P1, P0, R118, R80, R160 ;  /* 0x0000005076037210 */ /* 0x000fe8000783e0a0 */
[----:B------:R-:W-:Y:S02]  /*3040*/  IADD3.X R5, R115, R86, R175, P1, P0 ;  /* 0x0000005673057210 */ /* 0x000fe40000fe04af */
[C---:B------:R-:W-:Y:S02]  /*3050*/  LEA R76, P1, R2.reuse, c[0x0][0x1c8], 0x1 ;  /* 0x00007200024c7a11 */ /* 0x040fe400078208ff */
[C---:B------:R-:W-:Y:S02]  /*3060*/  LEA R82, P0, R3.reuse, c[0x0][0x1c8], 0x1 ;  /* 0x0000720003527a11 */ /* 0x040fe400078008ff */
[----:B------:R-:W-:Y:S02]  /*3070*/  LEA.HI.X R77, R2, c[0x0][0x1cc], R4, 0x1, P1 ;  /* 0x00007300024d7a11 */ /* 0x000fe400008f0c04 */
[----:B------:R-:W-:Y:S01]  /*3080*/  LEA.HI.X R83, R3, c[0x0][0x1cc], R5, 0x1, P0 ;  /* 0x0000730003537a11 */ /* 0x000fe200000f0c05 */
[----:B------:R-:W-:-:S05]  /*3090*/  @!P2 BRA `(.L_x_252) ;  /* 0x00004ae00000a947 */ /* 0x000fca0003800000 */
[-C--:B------:R-:W-:Y:S01]  /*30a0*/  IMAD R4, R177, R41.reuse, RZ ;  /* 0x00000029b1047224 */ /* 0x080fe200078e02ff */
[----:B------:R-:W-:Y:S01]  /*30b0*/  LOP3.LUT P2, RZ, R230, 0x4, RZ, 0xc0, !PT ;  /* 0x00000004e6ff7812 */ /* 0x000fe2000784c0ff */
[-C--:B------:R-:W-:Y:S02]  /*30c0*/  IMAD R3, R178, R41.reuse, RZ ;  /* 0x00000029b2037224 */ /* 0x080fe400078e02ff */
[----:B------:R-:W-:Y:S02]  /*30d0*/  IMAD R2, R41, -0x70, R0 ;  /* 0xffffff9029027824 */ /* 0x000fe400078e0200 */
[-C--:B------:R-:W-:Y:S03]  /*30e0*/  IMAD.WIDE.U32 R34, R150, R41.reuse, RZ ;  /* 0x0000002996227225 */ /* 0x080fe600078e00ff */
[----:B------:R-:W-:Y:S01]  /*30f0*/  IMNMX R79, R2, 0x70, PT ;  /* 0x00000070024f7817 */ /* 0x000fe20003800200 */
[----:B------:R-:W-:Y:S04]  /*3100*/  IMAD.WIDE.U32 R70, R148, R41, RZ ;  /* 0x0000002994467225 */ /* 0x000fe800078e00ff */
[C---:B------:R-:W-:Y:S02]  /*3110*/  IMAD R4, R97.reuse, R150, R4 ;  /* 0x0000009661047224 */ /* 0x040fe400078e0204 */
[----:B------:R-:W-:Y:S03]  /*3120*/  IMAD R3, R97, R148, R3 ;  /* 0x0000009461037224 */ /* 0x000fe600078e0203 */
[----:B------:R-:W-:Y:S02]  /*3130*/  IADD3 R42, R35, R4, RZ ;  /* 0x00000004232a7210 */ /* 0x000fe40007ffe0ff */
[----:B------:R-:W-:Y:S01]  /*3140*/  IADD3 R44, R71, R3, RZ ;  /* 0x00000003472c7210 */ /* 0x000fe20007ffe0ff */
[----:B------:R-:W-:-:S05]  /*3150*/  @!P2 BRA `(.L_x_253) ;  /* 0x000026500000a947 */ /* 0x000fca0003800000 */
[----:B------:R-:W-:Y:S01]  /*3160*/  ISETP.GE.AND P5, PT, R229, R79, PT ;  /* 0x0000004fe500720c */ /* 0x000fe20003fa6270 */
[----:B------:R-:W-:Y:S01]  /*3170*/  BSSY B0, `(.L_x_254) ;  /* 0x000001b000007945 */ /* 0x000fe20003800000 */
[----:B------:R-:W-:Y:S01]  /*3180*/  CS2R R50, SRZ ;  /* 0x0000000000327805 */ /* 0x000fe2000001ff00 */
[----:B------:R-:W-:Y:S01]  /*3190*/  CS2R R46, SRZ ;  /* 0x00000000002e7805 */ /* 0x000fe2000001ff00 */
[----:B------:R-:W-:Y:S01]  /*31a0*/  CS2R R38, SRZ ;  /* 0x0000000000267805 */ /* 0x000fe2000001ff00 */
[----:B------:R-:W-:Y:S01]  /*31b0*/  CS2R R12, SRZ ;  /* 0x00000000000c7805 */ /* 0x000fe2000001ff00 */
[----:B------:R-:W-:Y:S07]  /*31c0*/  CS2R R2, SRZ ;  /* 0x0000000000027805 */ /* 0x000fee000001ff00 */
[----:B------:R-:W-:-:S05]  /*31d0*/  @P5 BRA `(.L_x_255) ;  /* 0x0000014000005947 */ /* 0x000fca0003800000 */
[----:B------:R-:W-:Y:S01]  /*31e0*/  IADD3 R2, P0, R104, R34, RZ ;  /* 0x0000002268027210 */ /* 0x000fe20007f1e0ff */
[----:B------:R-:W-:Y:S01]  /*31f0*/  CS2R R38, SRZ ;  /* 0x0000000000267805 */ /* 0x000fe2000001ff00 */
[----:B------:R-:W-:Y:S01]  /*3200*/  CS2R R46, SRZ ;  /* 0x00000000002e7805 */ /* 0x000fe2000001ff00 */
[----:B------:R-:W-:Y:S02]  /*3210*/  CS2R R12, SRZ ;  /* 0x00000000000c7805 */ /* 0x000fe4000001ff00 */
[----:B------:R-:W-:Y:S01]  /*3220*/  IMAD.X R4, R42, 0x1, R117, P0 ;  /* 0x000000012a047824 */ /* 0x000fe200000e0675 */
[----:B------:R-:W-:Y:S05]  /*3230*/  IADD3 R3, P0, R102, R70, RZ ;  /* 0x0000004666037210 */ /* 0x000fea0007f1e0ff */
[----:B------:R-:W-:Y:S01]  /*3240*/  IMAD.X R5, R44, 0x1, R116, P0 ;  /* 0x000000012c057824 */ /* 0x000fe200000e0674 */
[C---:B------:R-:W-:Y:S04]  /*3250*/  LEA R6, P0, R2.reuse, c[0x0][0x270], 0x1 ;  /* 0x00009c0002067a11 */ /* 0x040fe800078008ff */
[----:B------:R-:W-:Y:S02]  /*3260*/  LEA.HI.X R7, R2, c[0x0][0x274], R4, 0x1, P0 ;  /* 0x00009d0002077a11 */ /* 0x000fe400000f0c04 */
[C---:B------:R-:W-:Y:S04]  /*3270*/  LEA R4, P0, R3.reuse, c[0x0][0x288], 0x1 ;  /* 0x0000a20003047a11 */ /* 0x040fe800078008ff */
[----:B------:R-:W-:Y:S02]  /*3280*/  LEA.HI.X R5, R3, c[0x0][0x28c], R5, 0x1, P0 ;  /* 0x0000a30003057a11 */ /* 0x000fe400000f0c05 */
[----:B------:R-:W-:Y:S01]  /*3290*/  ISETP.GE.AND P0, PT, R32, c[0x0][0x27c], PT ;  /* 0x00009f0020007a0c */ /* 0x000fe20003f06270 */
[----:B------:R-:W-:Y:S11]  /*32a0*/  CS2R R2, SRZ ;  /* 0x0000000000027805 */ /* 0x000ff6000001ff00 */
[----:B------:R-:W-:Y:S01]  /*32b0*/  @!UPT UIADD3 URZ, URZ, URZ, URZ ;  /* 0x0000003f3f3ff290 */ /* 0x000fe2000fffe03f */
[----:B------:R1:W5:Y:S04]  /*32c0*/  @!P0 LDG.E.64 R38, [R6.64] ;  /* 0x0000000a06268981 */ /* 0x000368000c1e1b00 */
[----:B------:R1:W5:Y:S01]  /*32d0*/  @!P0 LDG.E.64 R2, [R4.64] ;  /* 0x0000000a04028981 */ /* 0x000362000c1e1b00 */
[----:B------:R-:W-:Y:S11]  /*32e0*/  ISETP.GE.AND P0, PT, R68, c[0x0][0x27c], PT ;  /* 0x00009f0044007a0c */ /* 0x000ff60003f06270 */
[----:B------:R-:W-:Y:S02]  /*32f0*/  @!UPT UIADD3 URZ, URZ, URZ, URZ ;  /* 0x0000003f3f3ff290 */ /* 0x000fe4000fffe03f */
[----:B------:R1:W5:Y:S04]  /*3300*/  @!P0 LDG.E.64 R46, [R6.64+0x40] ;  /* 0x0000400a062e8981 */ /* 0x000368000c1e1b00 */
[----:B------:R1:W5:Y:S02]  /*3310*/  @!P0 LDG.E.64 R12, [R4.64+0x40] ;  /* 0x0000400a040c8981 */ /* 0x000364000c1e1b00 */
.L_x_255:
[----:B------:R-:W-:Y:S05]  /*3320*/  BSYNC B0 ;  /* 0x0000000000007941 */ /* 0x000fea0003800000 */
.L_x_254:
[----:B------:R-:W-:Y:S01]  /*3330*/  ISETP.GE.AND P4, PT, R220, R79, PT ;  /* 0x0000004fdc00720c */ /* 0x000fe20003f86270 */
[----:B-1---5:R-:W-:Y:S01]  /*3340*/  IMAD.MOV.U32 R4, RZ, RZ, R46 ;  /* 0x000000ffff047224 */ /* 0x022fe200078e002e */
[----:B------:R-:W-:Y:S01]  /*3350*/  BSSY B0, `(.L_x_256) ;  /* 0x0000026000007945 */ /* 0x000fe20003800000 */
[----:B------:R-:W-:Y:S01]  /*3360*/  IMAD.MOV.U32 R7, RZ, RZ, R47 ;  /* 0x000000ffff077224 */ /* 0x000fe200078e002f */
[----:B------:R-:W-:Y:S01]  /*3370*/  CS2R R48, SRZ ;  /* 0x0000000000307805 */ /* 0x000fe2000001ff00 */
[----:B------:R-:W-:Y:S01]  /*3380*/  IMAD.MOV.U32 R6, RZ, RZ, R38 ;  /* 0x000000ffff067224 */ /* 0x000fe200078e0026 */
[----:B------:R-:W-:Y:S01]  /*3390*/  CS2R R16, SRZ ;  /* 0x0000000000107805 */ /* 0x000fe2000001ff00 */
[----:B------:R-:W-:Y:S01]  /*33a0*/  IMAD.MOV.U32 R5, RZ, RZ, R39 ;  /* 0x000000ffff057224 */ /* 0x000fe200078e0027 */
[----:B------:R-:W-:Y:S01]  /*33b0*/  PRMT R45, R4, 0x5410, R7 ;  /* 0x00005410042d7816 */ /* 0x000fe20000000007 */
[----:B------:R-:W-:Y:S01]  /*33c0*/  CS2R R14, SRZ ;  /* 0x00000000000e7805 */ /* 0x000fe2000001ff00 */
[----:B------:R-:W-:Y:S02]  /*33d0*/  MOV R4, R12 ;  /* 0x0000000c00047202 */ /* 0x000fe40000000f00 */
[----:B------:R-:W-:Y:S01]  /*33e0*/  PRMT R40, R6, 0x7610, R40 ;  /* 0x0000761006287816 */ /* 0x000fe20000000028 */
[----:B------:R-:W-:Y:S01]  /*33f0*/  IMAD.MOV.U32 R6, RZ, RZ, R13 ;  /* 0x000000ffff067224 */ /* 0x000fe200078e000d */
[----:B------:R-:W-:Y:S01]  /*3400*/  PRMT R43, R5, 0x7610, R43 ;  /* 0x00007610052b7816 */ /* 0x000fe2000000002b */
[----:B------:R-:W-:Y:S01]  /*3410*/  IMAD.MOV.U32 R5, RZ, RZ, R2 ;  /* 0x000000ffff057224 */ /* 0x000fe200078e0002 */
[----:B------:R-:W-:Y:S02]  /*3420*/  PRMT R19, R4, 0x7610, R19 ;  /* 0x0000761004137816 */ /* 0x000fe40000000013 */
[----:B------:R-:W-:Y:S02]  /*3430*/  MOV R4, R3 ;  /* 0x0000000300047202 */ /* 0x000fe40000000f00 */
[----:B------:R-:W-:Y:S02]  /*3440*/  PRMT R19, R19, 0x5410, R6 ;  /* 0x0000541013137816 */ /* 0x000fe40000000006 */
[----:B------:R-:W-:Y:S01]  /*3450*/  PRMT R18, R5, 0x5410, R4 ;  /* 0x0000541005127816 */ /* 0x000fe20000000004 */
[----:B------:R-:W-:-:S05]  /*3460*/  @P4 BRA `(.L_x_257) ;  /* 0x0000014000004947 */ /* 0x000fca0003800000 */
[----:B------:R-:W-:Y:S01]  /*3470*/  IADD3 R4, P1, P0, R104, R34, R191 ;  /* 0x0000002268047210 */ /* 0x000fe2000783e0bf */
[----:B------:R-:W-:Y:S01]  /*3480*/  CS2R R48, SRZ ;  /* 0x0000000000307805 */ /* 0x000fe2000001ff00 */
[----:B------:R-:W-:Y:S01]  /*3490*/  CS2R R14, SRZ ;  /* 0x00000000000e7805 */ /* 0x000fe2000001ff00 */
[----:B------:R-:W-:Y:S01]  /*34a0*/  CS2R R50, SRZ ;  /* 0x0000000000327805 */ /* 0x000fe2000001ff00 */
[----:B------:R-:W-:Y:S01]  /*34b0*/  IADD3.X R7, R117, R42, R167, P1, P0 ;  /* 0x0000002a75077210 */ /* 0x000fe20000fe04a7 */
[----:B------:R-:W-:Y:S01]  /*34c0*/  CS2R R16, SRZ ;  /* 0x0000000000107805 */ /* 0x000fe2000001ff00 */
[----:B------:R-:W-:Y:S04]  /*34d0*/  IADD3 R5, P1, P0, R102, R70, R192 ;  /* 0x0000004666057210 */ /* 0x000fe8000783e0c0 */
[----:B------:R-:W-:Y:S02]  /*34e0*/  IADD3.X R8, R116, R44, R168, P1, P0 ;  /* 0x0000002c74087210 */ /* 0x000fe40000fe04a8 */
[C---:B------:R-:W-:Y:S04]  /*34f0*/  LEA R6, P0, R4.reuse, c[0x0][0x270], 0x1 ;  /* 0x00009c0004067a11 */ /* 0x040fe800078008ff */
[----:B------:R-:W-:Y:S02]  /*3500*/  LEA.HI.X R7, R4, c[0x0][0x274], R7, 0x1, P0 ;  /* 0x00009d0004077a11 */ /* 0x000fe400000f0c07 */
[C---:B------:R-:W-:Y:S04]  /*3510*/  LEA R4, P0, R5.reuse, c[0x0][0x288], 0x1 ;  /* 0x0000a20005047a11 */ /* 0x040fe800078008ff */
[----:B------:R-:W-:Y:S02]  /*3520*/  LEA.HI.X R5, R5, c[0x0][0x28c], R8, 0x1, P0 ;  /* 0x0000a30005057a11 */ /* 0x000fe400000f0c08 */
[----:B------:R-:W-:Y:S11]  /*3530*/  ISETP.GE.AND P0, PT, R32, c[0x0][0x27c], PT ;  /* 0x00009f0020007a0c */ /* 0x000ff60003f06270 */
[----:B------:R-:W-:Y:S02]  /*3540*/  @!UPT UIADD3 URZ, URZ, URZ, URZ ;  /* 0x0000003f3f3ff290 */ /* 0x000fe4000fffe03f */
[----:B------:R1:W5:Y:S04]  /*3550*/  @!P0 LDG.E.64 R48, [R6.64] ;  /* 0x0000000a06308981 */ /* 0x000368000c1e1b00 */
[----:B------:R1:W5:Y:S01]  /*3560*/  @!P0 LDG.E.64 R14, [R4.64] ;  /* 0x0000000a040e8981 */ /* 0x000362000c1e1b00 */
[----:B------:R-:W-:Y:S11]  /*3570*/  ISETP.GE.AND P0, PT, R68, c[0x0][0x27c], PT ;  /* 0x00009f0044007a0c */ /* 0x000ff60003f06270 */
[----:B------:R-:W-:Y:S02]  /*3580*/  @!UPT UIADD3 URZ, URZ, URZ, URZ ;  /* 0x0000003f3f3ff290 */ /* 0x000fe4000fffe03f */
[----:B------:R1:W5:Y:S04]  /*3590*/  @!P0 LDG.E.64 R50, [R6.64+0x40] ;  /* 0x0000400a06328981 */ /* 0x000368000c1e1b00 */
[----:B------:R1:W5:Y:S02]  /*35a0*/  @!P0 LDG.E.64 R16, [R4.64+0x40] ;  /* 0x0000400a04108981 */ /* 0x000364000c1e1b00 */
.L_x_257:
[----:B------:R-:W-:Y:S05]  /*35b0*/  BSYNC B0 ;  /* 0x0000000000007941 */ /* 0x000fea0003800000 */
.L_x_256:
[----:B------:R-:W-:Y:S01]  /*35c0*/  ISETP.GE.AND P3, PT, R219, R79, PT ;  /* 0x0000004fdb00720c */ /* 0x000fe20003f66270 */
[----:B-1---5:R-:W-:Y:S01]  /*35d0*/  IMAD.MOV.U32 R7, RZ, RZ, R50 ;  /* 0x000000ffff077224 */ /* 0x022fe200078e0032 */
[----:B------:R-:W-:Y:S01]  /*35e0*/  MOV R5, R48 ;  /* 0x0000003000057202 */ /* 0x000fe20000000f00 */
[----:B------:R-:W-:Y:S01]  /*35f0*/  IMAD.MOV.U32 R6, RZ, RZ, R51 ;  /* 0x000000ffff067224 */ /* 0x000fe200078e0033 */
[----:B------:R-:W-:Y:S01]  /*3600*/  BSSY B0, `(.L_x_258) ;  /* 0x0000024000007945 */ /* 0x000fe20003800000 */
[----:B------:R-:W-:Y:S01]  /*3610*/  IMAD.MOV.U32 R4, RZ, RZ, R49 ;  /* 0x000000ffff047224 */ /* 0x000fe200078e0031 */
[----:B------:R-:W-:Y:S01]  /*3620*/  CS2R R58, SRZ ;  /* 0x00000000003a7805 */ /* 0x000fe2000001ff00 */
[----:B------:R-:W-:Y:S01]  /*3630*/  CS2R R54, SRZ ;  /* 0x0000000000367805 */ /* 0x000fe2000001ff00 */
[----:B------:R-:W-:Y:S01]  /*3640*/  PRMT R61, R7, 0x5410, R6 ;  /* 0x00005410073d7816 */ /* 0x000fe20000000006 */
[----:B------:R-:W-:Y:S01]  /*3650*/  IMAD.MOV.U32 R7, RZ, RZ, R16 ;  /* 0x000000ffff077224 */ /* 0x000fe200078e0010 */
[----:B------:R-:W-:Y:S01]  /*3660*/  PRMT R60, R5, 0x5410, R4 ;  /* 0x00005410053c7816 */ /* 0x000fe20000000004 */
[----:B------:R-:W-:Y:S01]  /*3670*/  IMAD.MOV.U32 R5, RZ, RZ, R14 ;  /* 0x000000ffff057224 */ /* 0x000fe200078e000e */
[----:B------:R-:W-:Y:S01]  /*3680*/  MOV R6, R17 ;  /* 0x0000001100067202 */ /* 0x000fe20000000f00 */
[----:B------:R-:W-:Y:S01]  /*3690*/  CS2R R52, SRZ ;  /* 0x0000000000347805 */ /* 0x000fe2000001ff00 */
[----:B------:R-:W-:Y:S01]  /*36a0*/  MOV R4, R15 ;  /* 0x0000000f00047202 */ /* 0x000fe20000000f00 */
[----:B------:R-:W-:Y:S01]  /*36b0*/  CS2R R22, SRZ ;  /* 0x0000000000167805 */ /* 0x000fe2000001ff00 */
[----:B------:R-:W-:Y:S01]  /*36c0*/  PRMT R29, R7, 0x5410, R6 ;  /* 0x00005410071d7816 */ /* 0x000fe20000000006 */
[----:B------:R-:W-:Y:S01]  /*36d0*/  CS2R R20, SRZ ;  /* 0x0000000000147805 */ /* 0x000fe2000001ff00 */
        /* <DEDUP_REMOVED lines=22> */
.L_x_259:
[----:B------:R-:W-:Y:S05]  /*3840*/  BSYNC B0 ;  /* 0x0000000000007941 */ /* 0x000fea0003800000 */
.L_x_258:
        /* <DEDUP_REMOVED lines=38> */
.L_x_261:
[----:B------:R-:W-:Y:S05]  /*3ab0*/  BSYNC B0 ;  /* 0x0000000000007941 */ /* 0x000fea0003800000 */
.L_x_260:
[----:B-1---5:R-:W-:Y:S01]  /*3ac0*/  MOV R5, R56 ;  /* 0x0000003800057202 */ /* 0x022fe20000000f00 */
[----:B------:R-:W-:Y:S01]  /*3ad0*/  IMAD.MOV.U32 R7, RZ, RZ, R58 ;  /* 0x000000ffff077224 */ /* 0x000fe200078e003a */
[----:B------:R-:W-:Y:S01]  /*3ae0*/  BSSY B1, `(.L_x_262) ;  /* 0x000007a000017945 */ /* 0x000fe20003800000 */
[----:B------:R-:W-:Y:S02]  /*3af0*/  IMAD.MOV.U32 R6, RZ, RZ, R59 ;  /* 0x000000ffff067224 */ /* 0x000fe400078e003b */
[----:B------:R-:W-:Y:S03]  /*3b00*/  IMAD.MOV.U32 R4, RZ, RZ, R57 ;  /* 0x000000ffff047224 */ /* 0x000fe600078e0039 */
[----:B------:R-:W-:Y:S01]  /*3b10*/  PRMT R65, R7, 0x5410, R6 ;  /* 0x0000541007417816 */ /* 0x000fe20000000006 */
[----:B------:R-:W-:Y:S01]  /*3b20*/  IMAD.MOV.U32 R7, RZ, RZ, R26 ;  /* 0x000000ffff077224 */ /* 0x000fe200078e001a */
[----:B------:R-:W-:Y:S01]  /*3b30*/  PRMT R64, R5, 0x5410, R4 ;  /* 0x0000541005407816 */ /* 0x000fe20000000004 */
[----:B------:R-:W-:Y:S01]  /*3b40*/  IMAD.MOV.U32 R5, RZ, RZ, R24 ;  /* 0x000000ffff057224 */ /* 0x000fe200078e0018 */
[----:B------:R-:W-:Y:S02]  /*3b50*/  MOV R6, R27 ;  /* 0x0000001b00067202 */ /* 0x000fe40000000f00 */
[----:B------:R-:W-:Y:S02]  /*3b60*/  MOV R4, R25 ;  /* 0x0000001900047202 */ /* 0x000fe40000000f00 */
[----:B------:R-:W-:Y:S02]  /*3b70*/  PRMT R35, R7, 0x5410, R6 ;  /* 0x0000541007237816 */ /* 0x000fe40000000006 */
[----:B------:R-:W-:Y:S01]  /*3b80*/  PRMT R34, R5, 0x5410, R4 ;  /* 0x0000541005227816 */ /* 0x000fe20000000004 */
[----:B------:R-:W-:-:S05]  /*3b90*/  @P5 BRA `(.L_x_263) ;  /* 0x000006e000005947 */ /* 0x000fca0003800000 */
[----:B------:R-:W-:Y:S01]  /*3ba0*/  BSSY B0, `(.L_x_264) ;  /* 0x0000036000007945 */ /* 0x000fe20003800000 */
[----:B------:R-:W-:-:S05]  /*3bb0*/  @P6 BRA `(.L_x_265) ;  /* 0x0000034000006947 */ /* 0x000fca0003800000 */
[----:B------:R-:W-:Y:S01]  /*3bc0*/  ISETP.GE.AND P0, PT, R32, c[0x0][0x27c], PT ;  /* 0x00009f0020007a0c */ /* 0x000fe20003f06270 */
[----:B------:R-:W1:Y:S11]  /*3bd0*/  LDS.128 R8, [R208+0x8100] ;  /* 0x00810000d0087984 */ /* 0x000e760000000c00 */
[----:B------:R-:W-:Y:S01]  /*3be0*/  @!UPT UIADD3 URZ, URZ, URZ, URZ ;  /* 0x0000003f3f3ff290 */ /* 0x000fe2000fffe03f */
[----:B------:R-:W-:Y:S01]  /*3bf0*/  @!P0 SHF.R.U64 R6, R2, 0x10, R3 ;  /* 0x0000001002068819 */ /* 0x000fe20000001203 */
[----:B------:R-:W-:Y:S01]  /*3c00*/  @!P0 HADD2.F32 R2, -RZ, R18.H0_H0 ;  /* 0x20000012ff028230 */ /* 0x000fe20000004100 */
[----:B------:R-:W-:Y:S02]  /*3c10*/  @!P0 SHF.R.U64 R42, R38, 0x10, R39 ;  /* 0x00000010262a8819 */ /* 0x000fe40000001227 */
[----:B------:R-:W-:Y:S02]  /*3c20*/  @!P0 SHF.R.U32.HI R7, RZ, 0x10, R3 ;  /* 0x00000010ff078819 */ /* 0x000fe40000011603 */
[----:B------:R-:W-:Y:S01]  /*3c30*/  @!P0 SHF.R.U32.HI R44, RZ, 0x10, R39 ;  /* 0x00000010ff2c8819 */ /* 0x000fe20000011627 */
[----:B------:R-:W-:Y:S02]  /*3c40*/  @!P0 HADD2.F32 R39, -RZ, R40.H0_H0 ;  /* 0x20000028ff278230 */ /* 0x000fe40000004100 */
[----:B------:R-:W-:Y:S02]  /*3c50*/  @!P0 HADD2.F32 R42, -RZ, R42.H0_H0 ;  /* 0x2000002aff2a8230 */ /* 0x000fe40000004100 */
[----:B------:R-:W-:Y:S01]  /*3c60*/  @!P0 HADD2.F32 R44, -RZ, R44.H0_H0 ;  /* 0x2000002cff2c8230 */ /* 0x000fe20000004100 */
[----:B-1----:R-:W-:Y:S02]  /*3c70*/  @!P0 MOV R5, R8 ;  /* 0x0000000800058202 */ /* 0x002fe40000000f00 */
[----:B------:R-:W-:Y:S03]  /*3c80*/  @!P0 MOV R4, R9 ;  /* 0x0000000900048202 */ /* 0x000fe60000000f00 */
[--C-:B------:R-:W-:Y:S02]  /*3c90*/  @!P0 HADD2.F32 R38, -RZ, R5.reuse.H1_H1 ;  /* 0x30000005ff268230 */ /* 0x100fe40000004100 */
[----:B------:R-:W-:Y:S02]  /*3ca0*/  @!P0 HADD2.F32 R3, -RZ, R5.H0_H0 ;  /* 0x20000005ff038230 */ /* 0x000fe40000004100 */
[----:B------:R-:W-:Y:S01]  /*3cb0*/  @!P0 HADD2.F32 R5, -RZ, R6.H0_H0 ;  /* 0x20000006ff058230 */ /* 0x000fe20000004100 */
[-C--:B------:R-:W-:Y:S01]  /*3cc0*/  @!P0 FMUL.FTZ R69, R38, R2.reuse ;  /* 0x0000000226458220 */ /* 0x080fe20000410000 */
[--C-:B------:R-:W-:Y:S01]  /*3cd0*/  @!P0 HADD2.F32 R40, -RZ, R4.reuse.H1_H1 ;  /* 0x30000004ff288230 */ /* 0x100fe20000004100 */
[C---:B------:R-:W-:Y:S01]  /*3ce0*/  @!P0 FMUL.FTZ R2, R3.reuse, R2 ;  /* 0x0000000203028220 */ /* 0x040fe20000410000 */
[----:B------:R-:W-:Y:S01]  /*3cf0*/  @!P0 HADD2.F32 R4, -RZ, R4.H0_H0 ;  /* 0x20000004ff048230 */ /* 0x000fe20000004100 */
[----:B------:R-:W-:Y:S01]  /*3d00*/  @!P0 FFMA.FTZ R74, R3, R39, -R69 ;  /* 0x00000027034a8223 */ /* 0x000fe20000010845 */
[----:B------:R-:W-:Y:S01]  /*3d10*/  @!P0 MOV R6, R10 ;  /* 0x0000000a00068202 */ /* 0x000fe20000000f00 */
[-C--:B------:R-:W-:Y:S02]  /*3d20*/  @!P0 FMUL.FTZ R69, R40, R5.reuse ;  /* 0x0000000528458220 */ /* 0x080fe40000410000 */
[----:B------:R-:W-:Y:S01]  /*3d30*/  @!P0 FMUL.FTZ R3, R4, R5 ;  /* 0x0000000504038220 */ /* 0x000fe20000410000 */
[----:B------:R-:W-:Y:S01]  /*3d40*/  @!P0 MOV R5, R11 ;  /* 0x0000000b00058202 */ /* 0x000fe20000000f00 */
[----:B------:R-:W-:Y:S01]  /*3d50*/  @!P0 FFMA.FTZ R2, R38, R39, R2 ;  /* 0x0000002726028223 */ /* 0x000fe20000010002 */
[----:B------:R-:W-:Y:S01]  /*3d60*/  @!P0 HADD2.F32 R38, -RZ, R6.H1_H1 ;  /* 0x30000006ff268230 */ /* 0x000fe20000004100 */
[-C--:B------:R-:W-:Y:S01]  /*3d70*/  @!P0 FFMA.FTZ R71, R4, R42.reuse, -R69 ;  /* 0x0000002a04478223 */ /* 0x080fe20000010845 */
[----:B------:R-:W-:Y:S01]  /*3d80*/  @!P0 HADD2.F32 R4, -RZ, R18.H1_H1 ;  /* 0x30000012ff048230 */ /* 0x000fe20000004100 */
[----:B------:R-:W-:Y:S01]  /*3d90*/  @!P0 FFMA.FTZ R3, R40, R42, R3 ;  /* 0x0000002a28038223 */ /* 0x000fe20000010003 */
[----:B------:R-:W-:Y:S02]  /*3da0*/  @!P0 HADD2.F32 R18, -RZ, R7.H0_H0 ;  /* 0x20000007ff128230 */ /* 0x000fe40000004100 */
[----:B------:R-:W-:Y:S02]  /*3db0*/  @!P0 HADD2.F32 R7, -RZ, R6.H0_H0 ;  /* 0x20000006ff078230 */ /* 0x000fe40000004100 */
[----:B------:R-:W-:Y:S02]  /*3dc0*/  @!P0 HADD2.F32 R6, -RZ, R5.H0_H0 ;  /* 0x20000005ff068230 */ /* 0x000fe40000004100 */
[----:B------:R-:W-:Y:S02]  /*3dd0*/  @!P0 HADD2.F32 R39, -RZ, R43.H0_H0 ;  /* 0x2000002bff278230 */ /* 0x000fe40000004100 */
[----:B------:R-:W-:Y:S01]  /*3de0*/  @!P0 HADD2.F32 R43, -RZ, R5.H1_H1 ;  /* 0x30000005ff2b8230 */ /* 0x000fe20000004100 */
[-C--:B------:R-:W-:Y:S02]  /*3df0*/  @!P0 FMUL.FTZ R5, R38, R4.reuse ;  /* 0x0000000426058220 */ /* 0x080fe40000410000 */
[C---:B------:R-:W-:Y:S02]  /*3e00*/  @!P0 FMUL.FTZ R4, R7.reuse, R4 ;  /* 0x0000000407048220 */ /* 0x040fe40000410000 */
[----:B------:R-:W-:Y:S01]  /*3e10*/  @!P0 FFMA.FTZ R70, R7, R39, -R5 ;  /* 0x0000002707468223 */ /* 0x000fe20000010805 */
[----:B------:R-:W-:Y:S01]  /*3e20*/  @!P0 F2FP.PACK_AB R7, R2, R74 ;  /* 0x0000004a0207823e */ /* 0x000fe200000000ff */
[-C--:B------:R-:W-:Y:S02]  /*3e30*/  @!P0 FMUL.FTZ R5, R6, R18.reuse ;  /* 0x0000001206058220 */ /* 0x080fe40000410000 */
[----:B------:R-:W-:Y:S01]  /*3e40*/  @!P0 FMUL.FTZ R69, R43, R18 ;  /* 0x000000122b458220 */ /* 0x000fe20000410000 */
[----:B------:R-:W-:Y:S01]  /*3e50*/  @!P0 MOV R8, R7 ;  /* 0x0000000700088202 */ /* 0x000fe20000000f00 */
[----:B------:R-:W-:Y:S02]  /*3e60*/  @!P0 FFMA.FTZ R4, R38, R39, R4 ;  /* 0x0000002726048223 */ /* 0x000fe40000010004 */
[-C--:B------:R-:W-:Y:S01]  /*3e70*/  @!P0 FFMA.FTZ R69, R6, R44.reuse, -R69 ;  /* 0x0000002c06458223 */ /* 0x080fe20000010845 */
[----:B------:R-:W-:Y:S01]  /*3e80*/  @!P0 F2FP.PACK_AB R6, R3, R71 ;  /* 0x000000470306823e */ /* 0x000fe200000000ff */
[----:B------:R-:W-:Y:S01]  /*3e90*/  @!P0 FFMA.FTZ R5, R43, R44, R5 ;  /* 0x0000002c2b058223 */ /* 0x000fe20000010005 */
[----:B------:R-:W-:Y:S02]  /*3ea0*/  @!P0 F2FP.PACK_AB R3, R4, R70 ;  /* 0x000000460403823e */ /* 0x000fe400000000ff */
[----:B------:R-:W-:Y:S02]  /*3eb0*/  @!P0 MOV R9, R6 ;  /* 0x0000000600098202 */ /* 0x000fe40000000f00 */
[----:B------:R-:W-:Y:S02]  /*3ec0*/  @!P0 F2FP.PACK_AB R2, R5, R69 ;  /* 0x000000450502823e */ /* 0x000fe400000000ff */
[----:B------:R-:W-:Y:S02]  /*3ed0*/  @!P0 MOV R10, R3 ;  /* 0x00000003000a8202 */ /* 0x000fe40000000f00 */
[----:B------:R-:W-:Y:S05]  /*3ee0*/  @!P0 MOV R11, R2 ;  /* 0x00000002000b8202 */ /* 0x000fea0000000f00 */
[----:B------:R1:W-:Y:S02]  /*3ef0*/  STG.E.128 [R66.64], R8 ;  /* 0x0000000842007986 */ /* 0x0003e4000c101d0a */
.L_x_265:
[----:B------:R-:W-:Y:S05]  /*3f00*/  BSYNC B0 ;  /* 0x0000000000007941 */ /* 0x000fea0003800000 */
.L_x_264:
[----:B------:R-:W-:Y:S11]  /*3f10*/  ISETP.GE.AND P0, PT, R209, c[0x0][0x1d4], PT ;  /* 0x00007500d1007a0c */ /* 0x000ff60003f06270 */
[----:B------:R-:W-:Y:S02]  /*3f20*/  @!UPT UIADD3 URZ, URZ, URZ, URZ ;  /* 0x0000003f3f3ff290 */ /* 0x000fe4000fffe03f */
[----:B------:R-:W-:-:S05]  /*3f30*/  @P0 BRA `(.L_x_263) ;  /* 0x0000034000000947 */ /* 0x000fca0003800000 */
[----:B------:R-:W-:Y:S01]  /*3f40*/  ISETP.GE.AND P0, PT, R68, c[0x0][0x27c], PT ;  /* 0x00009f0044007a0c */ /* 0x000fe20003f06270 */
[----:B-1----:R-:W1:Y:S11]  /*3f50*/  LDS.128 R8, [R208+0xb900] ;  /* 0x00b90000d0087984 */ /* 0x002e760000000c00 */
[----:B------:R-:W-:Y:S01]  /*3f60*/  @!UPT UIADD3 URZ, URZ, URZ, URZ ;  /* 0x0000003f3f3ff290 */ /* 0x000fe2000fffe03f */
[----:B------:R-:W-:Y:S01]  /*3f70*/  @!P0 HADD2.F32 R2, -RZ, R19.H0_H0 ;  /* 0x20000013ff028230 */ /* 0x000fe20000004100 */
[----:B------:R-:W-:Y:S01]  /*3f80*/  @!P0 SHF.R.U64 R5, R12, 0x10, R13 ;  /* 0x000000100c058819 */ /* 0x000fe2000000120d */
[----:B------:R-:W-:Y:S01]  /*3f90*/  @!P0 HADD2.F32 R12, -RZ, R45.H0_H0 ;  /* 0x2000002dff0c8230 */ /* 0x000fe20000004100 */
[----:B------:R-:W-:Y:S02]  /*3fa0*/  @!P0 SHF.R.U64 R18, R46, 0x10, R47 ;  /* 0x000000102e128819 */ /* 0x000fe4000000122f */
[----:B------:R-:W-:Y:S01]  /*3fb0*/  @!P0 SHF.R.U32.HI R7, RZ, 0x10, R13 ;  /* 0x00000010ff078819 */ /* 0x000fe2000001160d */
[----:B------:R-:W-:Y:S01]  /*3fc0*/  @!P0 HADD2.F32 R5, -RZ, R5.H0_H0 ;  /* 0x20000005ff058230 */ /* 0x000fe20000004100 */
[----:B------:R-:W-:Y:S01]  /*3fd0*/  @!P0 SHF.R.U32.HI R40, RZ, 0x10, R47 ;  /* 0x00000010ff288819 */ /* 0x000fe2000001162f */
[----:B------:R-:W-:Y:S04]  /*3fe0*/  @!P0 HADD2.F32 R18, -RZ, R18.H0_H0 ;  /* 0x20000012ff128230 */ /* 0x000fe80000004100 */
[----:B------:R-:W-:Y:S01]  /*3ff0*/  @!P0 HADD2.F32 R40, -RZ, R40.H0_H0 ;  /* 0x20000028ff288230 */ /* 0x000fe20000004100 */
[----:B-1----:R-:W-:Y:S02]  /*4000*/  @!P0 MOV R3, R8 ;  /* 0x0000000800038202 */ /* 0x002fe40000000f00 */
[----:B------:R-:W-:Y:S03]  /*4010*/  @!P0 MOV R4, R9 ;  /* 0x0000000900048202 */ /* 0x000fe60000000f00 */
[--C-:B------:R-:W-:Y:S02]  /*4020*/  @!P0 HADD2.F32 R6, -RZ, R3.reuse.H1_H1 ;  /* 0x30000003ff068230 */ /* 0x100fe40000004100 */
[----:B------:R-:W-:Y:S02]  /*4030*/  @!P0 HADD2.F32 R3, -RZ, R3.H0_H0 ;  /* 0x20000003ff038230 */ /* 0x000fe40000004100 */
[--C-:B------:R-:W-:Y:S01]  /*4040*/  @!P0 HADD2.F32 R13, -RZ, R4.reuse.H1_H1 ;  /* 0x30000004ff0d8230 */ /* 0x100fe20000004100 */
[CC--:B------:R-:W-:Y:S01]  /*4050*/  @!P0 FMUL.FTZ R38, R6.reuse, R2.reuse ;  /* 0x0000000206268220 */ /* 0x0c0fe20000410000 */
[----:B------:R-:W-:Y:S01]  /*4060*/  @!P0 HADD2.F32 R4, -RZ, R4.H0_H0 ;  /* 0x20000004ff048230 */ /* 0x000fe20000004100 */
[C---:B------:R-:W-:Y:S02]  /*4070*/  @!P0 FMUL.FTZ R2, R3.reuse, R2 ;  /* 0x0000000203028220 */ /* 0x040fe40000410000 */
[-C--:B------:R-:W-:Y:S02]  /*4080*/  @!P0 FFMA.FTZ R46, R3, R12.reuse, -R38 ;  /* 0x0000000c032e8223 */ /* 0x080fe40000010826 */
[----:B------:R-:W-:Y:S01]  /*4090*/  @!P0 FFMA.FTZ R2, R6, R12, R2 ;  /* 0x0000000c06028223 */ /* 0x000fe20000010002 */
[----:B------:R-:W-:Y:S01]  /*40a0*/  @!P0 MOV R6, R10 ;  /* 0x0000000a00068202 */ /* 0x000fe20000000f00 */
[CC--:B------:R-:W-:Y:S01]  /*40b0*/  @!P0 FMUL.FTZ R38, R13.reuse, R5.reuse ;  /* 0x000000050d268220 */ /* 0x0c0fe20000410000 */
[----:B------:R-:W-:Y:S01]  /*40c0*/  @!P0 HADD2.F32 R12, -RZ, R7.H0_H0 ;  /* 0x20000007ff0c8230 */ /* 0x000fe20000004100 */
[C---:B------:R-:W-:Y:S01]  /*40d0*/  @!P0 FMUL.FTZ R3, R4.reuse, R5 ;  /* 0x0000000504038220 */ /* 0x040fe20000410000 */
[----:B------:R-:W-:Y:S01]  /*40e0*/  @!P0 MOV R5, R11 ;  /* 0x0000000b00058202 */ /* 0x000fe20000000f00 */
[-C--:B------:R-:W-:Y:S01]  /*40f0*/  @!P0 FFMA.FTZ R44, R4, R18.reuse, -R38 ;  /* 0x00000012042c8223 */ /* 0x080fe20000010826 */
[----:B------:R-:W-:Y:S01]  /*4100*/  @!P0 HADD2.F32 R4, -RZ, R19.H1_H1 ;  /* 0x30000013ff048230 */ /* 0x000fe20000004100 */
[----:B------:R-:W-:Y:S01]  /*4110*/  @!P0 FFMA.FTZ R3, R13, R18, R3 ;  /* 0x000000120d038223 */ /* 0x000fe20000010003 */
[--C-:B------:R-:W-:Y:S02]  /*4120*/  @!P0 HADD2.F32 R19, -RZ, R6.reuse.H1_H1 ;  /* 0x30000006ff138230 */ /* 0x100fe40000004100 */
[----:B------:R-:W-:Y:S02]  /*4130*/  @!P0 HADD2.F32 R7, -RZ, R6.H0_H0 ;  /* 0x20000006ff078230 */ /* 0x000fe40000004100 */
[----:B------:R-:W-:Y:S02]  /*4140*/  @!P0 HADD2.F32 R6, -RZ, R5.H0_H0 ;  /* 0x20000005ff068230 */ /* 0x000fe40000004100 */
[----:B------:R-:W-:Y:S02]  /*4150*/  @!P0 HADD2.F32 R38, -RZ, R45.H1_H1 ;  /* 0x3000002dff268230 */ /* 0x000fe40000004100 */
[----:B------:R-:W-:Y:S01]  /*4160*/  @!P0 HADD2.F32 R39, -RZ, R5.H1_H1 ;  /* 0x30000005ff278230 */ /* 0x000fe20000004100 */
[-C--:B------:R-:W-:Y:S02]  /*4170*/  @!P0 FMUL.FTZ R5, R19, R4.reuse ;  /* 0x0000000413058220 */ /* 0x080fe40000410000 */
[C---:B------:R-:W-:Y:S02]  /*4180*/  @!P0 FMUL.FTZ R4, R7.reuse, R4 ;  /* 0x0000000407048220 */ /* 0x040fe40000410000 */
[----:B------:R-:W-:Y:S01]  /*4190*/  @!P0 FFMA.FTZ R43, R7, R38, -R5 ;  /* 0x00000026072b8223 */ /* 0x000fe20000010805 */
[----:B------:R-:W-:Y:S01]  /*41a0*/  @!P0 F2FP.PACK_AB R7, R2, R46 ;  /* 0x0000002e0207823e */ /* 0x000fe200000000ff */
[CC--:B------:R-:W-:Y:S02]  /*41b0*/  @!P0 FMUL.FTZ R5, R6.reuse, R12.reuse ;  /* 0x0000000c06058220 */ /* 0x0c0fe40000410000 */
[----:B------:R-:W-:Y:S01]  /*41c0*/  @!P0 FMUL.FTZ R42, R39, R12 ;  /* 0x0000000c272a8220 */ /* 0x000fe20000410000 */
[----:B------:R-:W-:Y:S01]  /*41d0*/  @!P0 MOV R8, R7 ;  /* 0x0000000700088202 */ /* 0x000fe20000000f00 */
[----:B------:R-:W-:Y:S02]  /*41e0*/  @!P0 FFMA.FTZ R4, R19, R38, R4 ;  /* 0x0000002613048223 */ /* 0x000fe40000010004 */
[----:B------:R-:W-:Y:S01]  /*41f0*/  @!P0 FFMA.FTZ R42, R6, R40, -R42 ;  /* 0x00000028062a8223 */ /* 0x000fe2000001082a */
[----:B------:R-:W-:Y:S01]  /*4200*/  @!P0 F2FP.PACK_AB R6, R3, R44 ;  /* 0x0000002c0306823e */ /* 0x000fe200000000ff */
[----:B------:R-:W-:Y:S01]  /*4210*/  @!P0 FFMA.FTZ R5, R39, R40, R5 ;  /* 0x0000002827058223 */ /* 0x000fe20000010005 */
[----:B------:R-:W-:Y:S02]  /*4220*/  @!P0 F2FP.PACK_AB R3, R4, R43 ;  /* 0x0000002b0403823e */ /* 0x000fe400000000ff */
[----:B------:R-:W-:Y:S02]  /*4230*/  @!P0 MOV R9, R6 ;  /* 0x0000000600098202 */ /* 0x000fe40000000f00 */
[----:B------:R-:W-:Y:S02]  /*4240*/  @!P0 F2FP.PACK_AB R2, R5, R42 ;  /* 0x0000002a0502823e */ /* 0x000fe400000000ff */
[----:B------:R-:W-:Y:S02]  /*4250*/  @!P0 MOV R10, R3 ;  /* 0x00000003000a8202 */ /* 0x000fe40000000f00 */
[----:B------:R-:W-:Y:S05]  /*4260*/  @!P0 MOV R11, R2 ;  /* 0x00000002000b8202 */ /* 0x000fea0000000f00 */
[----:B------:R1:W-:Y:S02]  /*4270*/  STG.E.128 [R66.64+0x80], R8 ;  /* 0x0000800842007986 */ /* 0x0003e4000c101d0a */
.L_x_263:
[----:B------:R-:W-:Y:S05]  /*4280*/  BSYNC B1 ;  /* 0x0000000000017941 */ /* 0x000fea0003800000 */
.L_x_262:
[----:B------:R-:W-:Y:S01]  /*4290*/  BSSY B1, `(.L_x_266) ;  /* 0x0000070000017945 */ /* 0x000fe20003800000 */
[----:B------:R-:W-:-:S05]  /*42a0*/  @P4 BRA `(.L_x_267) ;  /* 0x000006e000004947 */ /* 0x000fca0003800000 */
[----:B------:R-:W-:Y:S01]  /*42b0*/  BSSY B0, `(.L_x_268) ;  /* 0x0000036000007945 */ /* 0x000fe20003800000 */
[----:B------:R-:W-:-:S05]  /*42c0*/  @P6 BRA `(.L_x_269) ;  /* 0x0000034000006947 */ /* 0x000fca0003800000 */
[----:B------:R-:W-:Y:S01]  /*42d0*/  ISETP.GE.AND P0, PT, R32, c[0x0][0x27c], PT ;  /* 0x00009f0020007a0c */ /* 0x000fe20003f06270 */
[----:B-1----:R-:W1:Y:S11]  /*42e0*/  LDS.128 R8, [R208+0x9100] ;  /* 0x00910000d0087984 */ /* 0x002e760000000c00 */
[----:B------:R-:W-:Y:S01]  /*42f0*/  @!UPT UIADD3 URZ, URZ, URZ, URZ ;  /* 0x0000003f3f3ff290 */ /* 0x000fe2000fffe03f */
[----:B------:R-:W-:Y:S01]  /*4300*/  @!P0 HADD2.F32 R2, -RZ, R28.H0_H0 ;  /* 0x2000001cff028230 */ /* 0x000fe20000004100 */
[----:B------:R-:W-:Y:S01]  /*4310*/  @!P0 SHF.R.U64 R5, R14, 0x10, R15 ;  /* 0x000000100e058819 */ /* 0x000fe2000000120f */
[--C-:B------:R-:W-:Y:S01]  /*4320*/  @!P0 HADD2.F32 R12, -RZ, R60.reuse.H0_H0 ;  /* 0x2000003cff0c8230 */ /* 0x100fe20000004100 */
[----:B------:R-:W-:Y:S01]  /*4330*/  @!P0 SHF.R.U64 R14, R48, 0x10, R49 ;  /* 0x00000010300e8819 */ /* 0x000fe20000001231 */
[----:B------:R-:W-:Y:S01]  /*4340*/  @!P0 HADD2.F32 R18, -RZ, R60.H1_H1 ;  /* 0x3000003cff128230 */ /* 0x000fe20000004100 */
[----:B------:R-:W-:Y:S01]  /*4350*/  @!P0 SHF.R.U32.HI R7, RZ, 0x10, R15 ;  /* 0x00000010ff078819 */ /* 0x000fe2000001160f */
[----:B------:R-:W-:Y:S01]  /*4360*/  @!P0 HADD2.F32 R5, -RZ, R5.H0_H0 ;  /* 0x20000005ff058230 */ /* 0x000fe20000004100 */
[----:B------:R-:W-:Y:S01]  /*4370*/  @!P0 SHF.R.U32.HI R38, RZ, 0x10, R49 ;  /* 0x00000010ff268819 */ /* 0x000fe20000011631 */
        /* <DEDUP_REMOVED lines=21> */
[--C-:B------:R-:W-:Y:S02]  /*44d0*/  @!P0 HADD2.F32 R6, -RZ, R5.reuse.H0_H0 ;  /* 0x20000005ff068230 */ /* 0x100fe40000004100 */
[----:B------:R-:W-:Y:S01]  /*44e0*/  @!P0 HADD2.F32 R19, -RZ, R5.H1_H1 ;  /* 0x30000005ff138230 */ /* 0x000fe20000004100 */
[-C--:B------:R-:W-:Y:S01]  /*44f0*/  @!P0 FMUL.FTZ R5, R15, R4.reuse ;  /* 0x000000040f058220 */ /* 0x080fe20000410000 */
[----:B------:R-:W-:Y:S01]  /*4500*/  @!P0 HADD2.F32 R28, -RZ, R38.H0_H0 ;  /* 0x20000026ff1c8230 */ /* 0x000fe20000004100 */
        /* <DEDUP_REMOVED lines=16> */
.L_x_269:
[----:B------:R-:W-:Y:S05]  /*4610*/  BSYNC B0 ;  /* 0x0000000000007941 */ /* 0x000fea0003800000 */
.L_x_268:
        /* <DEDUP_REMOVED lines=55> */
.L_x_267:
[----:B------:R-:W-:Y:S05]  /*4990*/  BSYNC B1 ;  /* 0x0000000000017941 */ /* 0x000fea0003800000 */
.L_x_266:
        /* <DEDUP_REMOVED lines=56> */
.L_x_273:
[----:B------:R-:W-:Y:S05]  /*4d20*/  BSYNC B0 ;  /* 0x0000000000007941 */ /* 0x000fea0003800000 */
.L_x_272:
        /* <DEDUP_REMOVED lines=55> */
.L_x_271:
[----:B------:R-:W-:Y:S05]  /*50a0*/  BSYNC B1 ;  /* 0x0000000000017941 */ /* 0x000fea0003800000 */
.L_x_270:
        /* <DEDUP_REMOVED lines=55> */
.L_x_276:
[----:B------:R-:W-:Y:S05]  /*5420*/  BSYNC B0 ;  /* 0x0000000000007941 */ /* 0x000fea0003800000 */
.L_x_275:
        /* <DEDUP_REMOVED lines=54> */
[----:B------:R1:W-:Y:S01]  /*5790*/  STG.E.128 [R82.64+0x80], R8 ;  /* 0x0000800852007986 */ /* 0x0003e2000c101d0a */
[----:B------:R-:W-:-:S05]  /*57a0*/  BRA `(.L_x_274) ;  /* 0x0000269000007947 */ /* 0x000fca0003800000 */
.L_x_253:
[-C--:B------:R-:W-:Y:S01]  /*57b0*/  ISETP.GE.AND P0, PT, R220, R79.reuse, PT ;  /* 0x0000004fdc00720c */ /* 0x080fe20003f06270 */
[----:B------:R-:W-:Y:S01]  /*57c0*/  CS2R R22, SRZ ;  /* 0x0000000000167805 */ /* 0x000fe2000001ff00 */
[----:B------:R-:W-:Y:S01]  /*57d0*/  CS2R R20, SRZ ;  /* 0x0000000000147805 */ /* 0x000fe2000001ff00 */
[----:B------:R-:W-:Y:S01]  /*57e0*/  CS2R R66, SRZ ;  /* 0x0000000000427805 */ /* 0x000fe2000001ff00 */
[----:B------:R-:W-:Y:S01]  /*57f0*/  ISETP.GE.OR P4, PT, R36, c[0x0][0x27c], P0 ;  /* 0x00009f0024007a0c */ /* 0x000fe20000786670 */
        /* <DEDUP_REMOVED lines=10> */
[----:B------:R-:W-:Y:S02]  /*58a0*/  BSSY B0, `(.L_x_277) ;  /* 0x00000d1000007945 */ /* 0x000fe40003800000 */
[----:B------:R-:W-:Y:S04]  /*58b0*/  @!P4 IADD3 R2, P1, P0, R108, R34, R191 ;  /* 0x000000226c02c210 */ /* 0x000fe8000783e0bf */
[----:B------:R-:W-:Y:S02]  /*58c0*/  @!P4 IADD3.X R4, R120, R42, R167, P1, P0 ;  /* 0x0000002a7804c210 */ /* 0x000fe40000fe04a7 */
[----:B------:R-:W-:Y:S04]  /*58d0*/  @!P4 IADD3 R3, P1, P0, R106, R70, R192 ;  /* 0x000000466a03c210 */ /* 0x000fe8000783e0c0 */
[----:B------:R-:W-:Y:S02]  /*58e0*/  @!P4 IADD3.X R8, R119, R44, R168, P1, P0 ;  /* 0x0000002c7708c210 */ /* 0x000fe40000fe04a8 */
[----:B------:R-:W-:Y:S04]  /*58f0*/  ISETP.GE.AND P0, PT, R219, R79, PT ;  /* 0x0000004fdb00720c */ /* 0x000fe80003f06270 */
[----:B------:R-:W-:Y:S11]  /*5900*/  ISETP.GE.OR P3, PT, R36, c[0x0][0x27c], P0 ;  /* 0x00009f0024007a0c */ /* 0x000ff60000766670 */
[----:B------:R-:W-:Y:S02]  /*5910*/  @!UPT UIADD3 URZ, URZ, URZ, URZ ;  /* 0x0000003f3f3ff290 */ /* 0x000fe4000fffe03f */
[----:B------:R-:W-:Y:S04]  /*5920*/  @!P3 IADD3 R5, P1, P0, R108, R189, R34 ;  /* 0x000000bd6c05b210 */ /* 0x000fe8000783e022 */
[----:B------:R-:W-:Y:S02]  /*5930*/  @!P3 IADD3.X R10, R120, R162, R42, P1, P0 ;  /* 0x000000a2780ab210 */ /* 0x000fe40000fe042a */
[----:B------:R-:W-:Y:S04]  /*5940*/  @!P3 IADD3 R9, P1, P0, R106, R190, R70 ;  /* 0x000000be6a09b210 */ /* 0x000fe8000783e046 */
[C---:B------:R-:W-:Y:S02]  /*5950*/  @!P3 IADD3.X R12, R119.reuse, R163, R44, P1, P0 ;  /* 0x000000a3770cb210 */ /* 0x040fe40000fe042c */
[----:B------:R-:W-:Y:S04]  /*5960*/  ISETP.GE.AND P0, PT, R218, R79, PT ;  /* 0x0000004fda00720c */ /* 0x000fe80003f06270 */
[----:B------:R-:W-:Y:S11]  /*5970*/  ISETP.GE.OR P2, PT, R36, c[0x0][0x27c], P0 ;  /* 0x00009f0024007a0c */ /* 0x000ff60000746670 */
[----:B------:R-:W-:Y:S02]  /*5980*/  @!UPT UIADD3 URZ, URZ, URZ, URZ ;  /* 0x0000003f3f3ff290 */ /* 0x000fe4000fffe03f */
[----:B------:R-:W-:Y:S04]  /*5990*/  @!P2 IADD3 R11, P1, P0, R108, R184, R34 ;  /* 0x000000b86c0ba210 */ /* 0x000fe8000783e022 */
[----:B------:R-:W-:Y:S02]  /*59a0*/  @!P2 IADD3.X R14, R120, R121, R42, P1, P0 ;  /* 0x00000079780ea210 */ /* 0x000fe40000fe042a */
[----:B------:R-:W-:Y:S04]  /*59b0*/  @!P2 IADD3 R13, P1, P0, R106, R182, R70 ;  /* 0x000000b66a0da210 */ /* 0x000fe8000783e046 */
[----:B------:R-:W-:Y:S02]  /*59c0*/  @!P2 IADD3.X R15, R119, R122, R44, P1, P0 ;  /* 0x0000007a770fa210 */ /* 0x000fe40000fe042c */
[C---:B------:R-:W-:Y:S04]  /*59d0*/  @!P4 LEA R6, P0, R2.reuse, c[0x0][0x270], 0x1 ;  /* 0x00009c000206ca11 */ /* 0x040fe800078008ff */
[----:B------:R-:W-:Y:S02]  /*59e0*/  @!P4 LEA.HI.X R7, R2, c[0x0][0x274], R4, 0x1, P0 ;  /* 0x00009d000207ca11 */ /* 0x000fe400000f0c04 */
[C---:B------:R-:W-:Y:S03]  /*59f0*/  @!P4 LEA R2, P0, R3.reuse, c[0x0][0x288], 0x1 ;  /* 0x0000a2000302ca11 */ /* 0x040fe600078008ff */
[----:B------:R1:W2:Y:S01]  /*5a00*/  @!P4 LDG.E.128 R60, [R6.64] ;  /* 0x0000000a063cc981 */ /* 0x0002a2000c1e1d00 */
[----:B------:R-:W-:Y:S02]  /*5a10*/  @!P4 LEA.HI.X R3, R3, c[0x0][0x28c], R8, 0x1, P0 ;  /* 0x0000a3000303ca11 */ /* 0x000fe400000f0c08 */
[C---:B------:R-:W-:Y:S04]  /*5a20*/  @!P3 LEA R4, P0, R5.reuse, c[0x0][0x270], 0x1 ;  /* 0x00009c000504ba11 */ /* 0x040fe800078008ff */
[----:B------:R-:W-:Y:S01]  /*5a30*/  @!P3 LEA.HI.X R5, R5, c[0x0][0x274], R10, 0x1, P0 ;  /* 0x00009d000505ba11 */ /* 0x000fe200000f0c0a */
[----:B------:R3:W4:Y:S01]  /*5a40*/  @!P4 LDG.E.128 R20, [R2.64] ;  /* 0x0000000a0214c981 */ /* 0x000722000c1e1d00 */
[C---:B------:R-:W-:Y:S04]  /*5a50*/  @!P3 LEA R8, P0, R9.reuse, c[0x0][0x288], 0x1 ;  /* 0x0000a2000908ba11 */ /* 0x040fe800078008ff */
[----:B------:R-:W-:Y:S02]  /*5a60*/  @!P3 LEA.HI.X R9, R9, c[0x0][0x28c], R12, 0x1, P0 ;  /* 0x0000a3000909ba11 */ /* 0x000fe400000f0c0c */
[C---:B------:R-:W-:Y:S01]  /*5a70*/  @!P2 LEA R10, P0, R11.reuse, c[0x0][0x270], 0x1 ;  /* 0x00009c000b0aaa11 */ /* 0x040fe200078008ff */
[----:B------:R3:W4:Y:S03]  /*5a80*/  @!P3 LDG.E.128 R64, [R4.64] ;  /* 0x0000000a0440b981 */ /* 0x000726000c1e1d00 */
[----:B------:R-:W-:Y:S02]  /*5a90*/  @!P2 LEA.HI.X R11, R11, c[0x0][0x274], R14, 0x1, P0 ;  /* 0x00009d000b0baa11 */ /* 0x000fe400000f0c0e */
[C---:B------:R-:W-:Y:S03]  /*5aa0*/  @!P2 LEA R12, P0, R13.reuse, c[0x0][0x288], 0x1 ;  /* 0x0000a2000d0caa11 */ /* 0x040fe600078008ff */
[----:B------:R2:W4:Y:S01]  /*5ab0*/  @!P3 LDG.E.128 R24, [R8.64] ;  /* 0x0000000a0818b981 */ /* 0x000522000c1e1d00 */
[----:B------:R-:W-:Y:S01]  /*5ac0*/  @!P2 LEA.HI.X R13, R13, c[0x0][0x28c], R15, 0x1, P0 ;  /* 0x0000a3000d0daa11 */ /* 0x000fe200000f0c0f */
[----:B-1----:R-:W-:Y:S01]  /*5ad0*/  CS2R R6, SRZ ;  /* 0x0000000000067805 */ /* 0x002fe2000001ff00 */
[-C--:B------:R-:W-:Y:S04]  /*5ae0*/  ISETP.GE.AND P0, PT, R229, R79.reuse, PT ;  /* 0x0000004fe500720c */ /* 0x080fe80003f06270 */
[----:B------:R-:W-:Y:S01]  /*5af0*/  ISETP.GE.OR P0, PT, R36, c[0x0][0x27c], P0 ;  /* 0x00009f0024007a0c */ /* 0x000fe20000706670 */
[----:B------:R-:W4:Y:S08]  /*5b00*/  @!P2 LDG.E.128 R72, [R10.64] ;  /* 0x0000000a0a48a981 */ /* 0x000f30000c1e1d00 */
[----:B------:R-:W4:Y:S04]  /*5b10*/  @!P2 LDG.E.128 R28, [R12.64] ;  /* 0x0000000a0c1ca981 */ /* 0x000f28000c1e1d00 */
[----:B---3--:R-:W-:Y:S05]  /*5b20*/  @!P0 IADD3 R2, P1, R108, R34, RZ ;  /* 0x000000226c028210 */ /* 0x008fea0007f3e0ff */
[----:B------:R-:W-:Y:S01]  /*5b30*/  @!P0 IMAD.X R3, R42, 0x1, R120, P1 ;  /* 0x000000012a038824 */ /* 0x000fe200008e0678 */
[C---:B------:R-:W-:Y:S04]  /*5b40*/  @!P0 LEA R14, P1, R2.reuse, c[0x0][0x270], 0x1 ;  /* 0x00009c00020e8a11 */ /* 0x040fe800078208ff */
[----:B------:R-:W-:Y:S02]  /*5b50*/  @!P0 LEA.HI.X R15, R2, c[0x0][0x274], R3, 0x1, P1 ;  /* 0x00009d00020f8a11 */ /* 0x000fe400008f0c03 */
[----:B------:R-:W-:Y:S05]  /*5b60*/  @!P0 IADD3 R3, P1, R106, R70, RZ ;  /* 0x000000466a038210 */ /* 0x000fea0007f3e0ff */
[----:B------:R-:W-:Y:S01]  /*5b70*/  @!P0 IMAD.X R4, R44, 0x1, R119, P1 ;  /* 0x000000012c048824 */ /* 0x000fe200008e0677 */
[C---:B------:R-:W-:Y:S01]  /*5b80*/  @!P0 LEA R2, P1, R3.reuse, c[0x0][0x288], 0x1 ;  /* 0x0000a20003028a11 */ /* 0x040fe200078208ff */
[----:B------:R-:W-:Y:S03]  /*5b90*/  CS2R R44, SRZ ;  /* 0x00000000002c7805 */ /* 0x000fe6000001ff00 */
[----:B------:R-:W-:Y:S02]  /*5ba0*/  @!P0 LEA.HI.X R3, R3, c[0x0][0x28c], R4, 0x1, P1 ;  /* 0x0000a30003038a11 */ /* 0x000fe400008f0c04 */
[----:B------:R-:W-:Y:S01]  /*5bb0*/  CS2R R4, SRZ ;  /* 0x0000000000047805 */ /* 0x000fe2000001ff00 */
[----:B------:R1:W5:Y:S01]  /*5bc0*/  @!P0 LDG.E.128 R44, [R14.64] ;  /* 0x0000000a0e2c8981 */ /* 0x000362000c1e1d00 */
[----:B------:R-:W-:Y:S07]  /*5bd0*/  ISETP.GE.OR P1, PT, R229, R79, P6 ;  /* 0x0000004fe500720c */ /* 0x000fee0003726670 */
[----:B------:R3:W5:Y:S01]  /*5be0*/  @!P0 LDG.E.128 R4, [R2.64] ;  /* 0x0000000a02048981 */ /* 0x000762000c1e1d00 */
[----:B------:R-:W-:Y:S01]  /*5bf0*/  ISETP.GE.AND P0, PT, R36, c[0x0][0x27c], PT ;  /* 0x00009f0024007a0c */ /* 0x000fe20003f06270 */
[----:B--2---:R-:W-:Y:S02]  /*5c00*/  IMAD.MOV.U32 R9, RZ, RZ, R62 ;  /* 0x000000ffff097224 */ /* 0x004fe400078e003e */
[----:B------:R-:W-:Y:S02]  /*5c10*/  IMAD.MOV.U32 R8, RZ, RZ, R63 ;  /* 0x000000ffff087224 */ /* 0x000fe400078e003f */
[----:B---3--:R-:W-:Y:S02]  /*5c20*/  IMAD.MOV.U32 R3, RZ, RZ, R60 ;  /* 0x000000ffff037224 */ /* 0x008fe400078e003c */
[----:B------:R-:W-:Y:S01]  /*5c30*/  IMAD.MOV.U32 R2, RZ, RZ, R61 ;  /* 0x000000ffff027224 */ /* 0x000fe200078e003d */
[----:B------:R-:W-:Y:S01]  /*5c40*/  PRMT R70, R8, 0x5410, R9 ;  /* 0x0000541008467816 */ /* 0x000fe20000000009 */
[----:B----4-:R-:W-:Y:S02]  /*5c50*/  IMAD.MOV.U32 R9, RZ, RZ, R22 ;  /* 0x000000ffff097224 */ /* 0x010fe400078e0016 */
[----:B------:R-:W-:Y:S01]  /*5c60*/  IMAD.MOV.U32 R8, RZ, RZ, R23 ;  /* 0x000000ffff087224 */ /* 0x000fe200078e0017 */
[----:B------:R-:W-:Y:S01]  /*5c70*/  PRMT R69, R3, 0x5410, R2 ;  /* 0x0000541003457816 */ /* 0x000fe20000000002 */
[----:B------:R-:W-:Y:S02]  /*5c80*/  IMAD.MOV.U32 R3, RZ, RZ, R20 ;  /* 0x000000ffff037224 */ /* 0x000fe400078e0014 */
[----:B------:R-:W-:Y:S01]  /*5c90*/  IMAD.MOV.U32 R2, RZ, RZ, R21 ;  /* 0x000000ffff027224 */ /* 0x000fe200078e0015 */
[----:B------:R-:W-:Y:S01]  /*5ca0*/  PRMT R34, R8, 0x5410, R9 ;  /* 0x0000541008227816 */ /* 0x000fe20000000009 */
[----:B------:R-:W-:Y:S02]  /*5cb0*/  IMAD.MOV.U32 R9, RZ, RZ, R66 ;  /* 0x000000ffff097224 */ /* 0x000fe400078e0042 */
[----:B------:R-:W-:Y:S01]  /*5cc0*/  IMAD.MOV.U32 R8, RZ, RZ, R67 ;  /* 0x000000ffff087224 */ /* 0x000fe200078e0043 */
[----:B-1----:R-:W-:Y:S01]  /*5cd0*/  PRMT R15, R3, 0x5410, R2 ;  /* 0x00005410030f7816 */ /* 0x002fe20000000002 */
[----:B------:R-:W-:Y:S02]  /*5ce0*/  IMAD.MOV.U32 R3, RZ, RZ, R64 ;  /* 0x000000ffff037224 */ /* 0x000fe400078e0040 */
[----:B------:R-:W-:Y:S01]  /*5cf0*/  IMAD.MOV.U32 R2, RZ, RZ, R65 ;  /* 0x000000ffff027224 */ /* 0x000fe200078e0041 */
[----:B------:R-:W-:Y:S01]  /*5d00*/  PRMT R76, R8, 0x5410, R9 ;  /* 0x00005410084c7816 */ /* 0x000fe20000000009 */
        /* <DEDUP_REMOVED lines=17> */
[----:B------:R-:W-:Y:S04]  /*5e20*/  PRMT R40, R8, 0x5410, R9 ;  /* 0x0000541008287816 */ /* 0x000fe80000000009 */
[----:B------:R-:W-:Y:S01]  /*5e30*/  PRMT R39, R2, 0x5410, R3 ;  /* 0x0000541002277816 */ /* 0x000fe20000000003 */
[----:B------:R-:W-:-:S05]  /*5e40*/  @P1 BRA `(.L_x_278) ;  /* 0x0000076000001947 */ /* 0x000fca0003800000 */
[----:B-----5:R-:W-:Y:S01]  /*5e50*/  IMAD.MOV.U32 R13, RZ, RZ, R7 ;  /* 0x000000ffff0d7224 */ /* 0x020fe200078e0007 */
[----:B------:R-:W-:Y:S01]  /*5e60*/  IADD3 R2, P1, R212, R80, RZ ;  /* 0x00000050d4027210 */ /* 0x000fe20007f3e0ff */
[----:B------:R-:W-:Y:S01]  /*5e70*/  LDS.128 R56, [R129+0x8100] ;  /* 0x0081000081387984 */ /* 0x000fe20000000c00 */
[----:B------:R-:W-:Y:S01]  /*5e80*/  @!P0 SHF.R.U32.HI R11, RZ, 0x10, R5 ;  /* 0x00000010ff0b8819 */ /* 0x000fe20000011605 */
[----:B------:R-:W-:Y:S01]  /*5e90*/  IMAD.MOV.U32 R54, RZ, RZ, R47 ;  /* 0x000000ffff367224 */ /* 0x000fe200078e002f */
[----:B------:R-:W-:Y:S02]  /*5ea0*/  IADD3.X R3, R86, R139, RZ, P1, !PT ;  /* 0x0000008b56037210 */ /* 0x000fe40000ffe4ff */
[-C--:B------:R-:W-:Y:S02]  /*5eb0*/  IADD3 R8, P2, P1, R94, R2.reuse, R112 ;  /* 0x000000025e087210 */ /* 0x080fe4000795e070 */
[----:B------:R-:W-:Y:S01]  /*5ec0*/  @!P0 SHF.R.U64 R10, R4, 0x10, R5 ;  /* 0x00000010040a8819 */ /* 0x000fe20000001205 */
[----:B------:R-:W1:Y:S01]  /*5ed0*/  LDS.128 R16, [R135+0x8100] ;  /* 0x0081000087107984 */ /* 0x000e620000000c00 */
[----:B------:R-:W-:Y:S02]  /*5ee0*/  IADD3.X R9, R96, R3, R114, P2, P1 ;  /* 0x0000000360097210 */ /* 0x000fe400017e2472 */
[----:B------:R-:W-:Y:S02]  /*5ef0*/  ISETP.GE.AND P1, PT, R93, c[0x0][0x1d4], PT ;  /* 0x000075005d007a0c */ /* 0x000fe40003f26270 */
[----:B------:R-:W-:Y:S02]  /*5f00*/  MOV R49, R45 ;  /* 0x0000002d00317202 */ /* 0x000fe40000000f00 */
[----:B------:R-:W-:Y:S02]  /*5f10*/  @!P0 SHF.R.U32.HI R14, RZ, 0x10, R7 ;  /* 0x00000010ff0e8819 */ /* 0x000fe40000011607 */
[----:B------:R-:W-:Y:S02]  /*5f20*/  @!P0 SHF.R.U64 R51, R44, 0x10, R45 ;  /* 0x000000102c338819 */ /* 0x000fe4000000122d */
[----:B------:R-:W-:Y:S01]  /*5f30*/  @!P0 SHF.R.U64 R12, R6, 0x10, R7 ;  /* 0x00000010060c8819 */ /* 0x000fe20000001207 */
[----:B------:R-:W-:Y:S01]  /*5f40*/  @!P0 HADD2.F32 R6, -RZ, R6.H0_H0 ;  /* 0x20000006ff068230 */ /* 0x000fe20000004100 */
[----:B------:R-:W-:Y:S01]  /*5f50*/  @!P0 SHF.R.U32.HI R50, RZ, 0x10, R45 ;  /* 0x00000010ff328819 */ /* 0x000fe2000001162d */
[----:B------:R-:W-:Y:S01]  /*5f60*/  @!P0 HADD2.F32 R45, -RZ, R49.H0_H0 ;  /* 0x20000031ff2d8230 */ /* 0x000fe20000004100 */
[----:B------:R-:W-:Y:S02]  /*5f70*/  @!P0 SHF.R.U32.HI R55, RZ, 0x10, R47 ;  /* 0x00000010ff378819 */ /* 0x000fe4000001162f */
[----:B------:R-:W-:Y:S02]  /*5f80*/  @!P1 IADD3 R2, P3, P2, R94, R2, R93 ;  /* 0x000000025e029210 */ /* 0x000fe40007a7e05d */
[----:B------:R-:W-:Y:S02]  /*5f90*/  @!P0 SHF.R.U64 R52, R46, 0x10, R47 ;  /* 0x000000102e348819 */ /* 0x000fe4000000122f */
[----:B------:R-:W-:Y:S02]  /*5fa0*/  @!P1 IADD3.X R3, R96, R3, R113, P3, P2 ;  /* 0x0000000360039210 */ /* 0x000fe40001fe4471 */
[C---:B------:R-:W-:Y:S02]  /*5fb0*/  LEA R84, P2, R8.reuse, c[0x0][0x1c8], 0x1 ;  /* 0x0000720008547a11 */ /* 0x040fe400078408ff */
[----:B------:R-:W-:Y:S02]  /*5fc0*/  MOV R53, R46 ;  /* 0x0000002e00357202 */ /* 0x000fe40000000f00 */
[----:B------:R-:W-:Y:S02]  /*5fd0*/  LEA.HI.X R85, R8, c[0x0][0x1cc], R9, 0x1, P2 ;  /* 0x0000730008557a11 */ /* 0x000fe400010f0c09 */
[C---:B------:R-:W-:Y:S01]  /*5fe0*/  @!P1 LEA R82, P2, R2.reuse, c[0x0][0x1c8], 0x1 ;  /* 0x0000720002529a11 */ /* 0x040fe200078408ff */
[----:B------:R-:W-:Y:S02]  /*5ff0*/  @!P0 HADD2.F32 R49, -RZ, R53.H0_H0 ;  /* 0x20000035ff318230 */ /* 0x000fe40000004100 */
[----:B------:R-:W-:Y:S01]  /*6000*/  @!P0 HADD2.F32 R53, -RZ, R55.H0_H0 ;  /* 0x20000037ff358230 */ /* 0x000fe20000004100 */
[----:B------:R-:W-:Y:S01]  /*6010*/  @!P1 LEA.HI.X R83, R2, c[0x0][0x1cc], R3, 0x1, P2 ;  /* 0x0000730002539a11 */ /* 0x000fe200010f0c03 */
[----:B------:R-:W-:Y:S01]  /*6020*/  IMAD.MOV.U32 R2, RZ, RZ, R4 ;  /* 0x000000ffff027224 */ /* 0x000fe200078e0004 */
[----:B------:R-:W-:Y:S01]  /*6030*/  MOV R3, R5 ;  /* 0x0000000500037202 */ /* 0x000fe20000000f00 */
[----:B------:R-:W-:Y:S03]  /*6040*/  IMAD.MOV.U32 R5, RZ, RZ, R44 ;  /* 0x000000ffff057224 */ /* 0x000fe600078e002c */
[----:B------:R-:W-:Y:S01]  /*6050*/  @!P0 HADD2.F32 R2, -RZ, R2.H0_H0 ;  /* 0x20000002ff028230 */ /* 0x000fe20000004100 */
[----:B-1----:R-:W-:Y:S01]  /*6060*/  @!P0 IMAD.MOV.U32 R9, RZ, RZ, R16 ;  /* 0x000000ffff098224 */ /* 0x002fe200078e0010 */
[----:B------:R-:W-:Y:S01]  /*6070*/  @!P0 MOV R48, R56 ;  /* 0x0000003800308202 */ /* 0x000fe20000000f00 */
[----:B------:R-:W-:Y:S01]  /*6080*/  @!P0 HADD2.F32 R3, -RZ, R3.H0_H0 ;  /* 0x20000003ff038230 */ /* 0x000fe20000004100 */
[----:B------:R-:W-:Y:S01]  /*6090*/  @!P0 MOV R43, R57 ;  /* 0x00000039002b8202 */ /* 0x000fe20000000f00 */
[----:B------:R-:W-:Y:S01]  /*60a0*/  @!P0 HADD2.F32 R42, -RZ, R5.H0_H0 ;  /* 0x20000005ff2a8230 */ /* 0x000fe20000004100 */
[----:B------:R-:W-:Y:S01]  /*60b0*/  @!P0 MOV R8, R17 ;  /* 0x0000001100088202 */ /* 0x000fe20000000f00 */
[----:B------:R-:W-:Y:S02]  /*60c0*/  @!P0 HADD2.F32 R7, -RZ, R48.H0_H0 ;  /* 0x20000030ff078230 */ /* 0x000fe40000004100 */
[----:B------:R-:W-:Y:S02]  /*60d0*/  @!P0 HADD2.F32 R44, -RZ, R43.H0_H0 ;  /* 0x2000002bff2c8230 */ /* 0x000fe40000004100 */
[--C-:B------:R-:W-:Y:S01]  /*60e0*/  @!P0 HADD2.F32 R4, -RZ, R9.reuse.H0_H0 ;  /* 0x20000009ff048230 */ /* 0x100fe20000004100 */
[-C--:B------:R-:W-:Y:S01]  /*60f0*/  @!P0 FMUL.FTZ R47, R7, R2.reuse ;  /* 0x00000002072f8220 */ /* 0x080fe20000410000 */
[--C-:B------:R-:W-:Y:S01]  /*6100*/  @!P0 HADD2.F32 R5, -RZ, R8.reuse.H0_H0 ;  /* 0x20000008ff058230 */ /* 0x100fe20000004100 */
[-C--:B------:R-:W-:Y:S01]  /*6110*/  @!P0 FMUL.FTZ R46, R44, R3.reuse ;  /* 0x000000032c2e8220 */ /* 0x080fe20000410000 */
[----:B------:R-:W-:Y:S01]  /*6120*/  @!P0 HADD2.F32 R8, -RZ, R8.H1_H1 ;  /* 0x30000008ff088230 */ /* 0x000fe20000004100 */
[C---:B------:R-:W-:Y:S01]  /*6130*/  @!P0 FMUL.FTZ R2, R4.reuse, R2 ;  /* 0x0000000204028220 */ /* 0x040fe20000410000 */
[----:B------:R-:W-:Y:S01]  /*6140*/  @!P0 HADD2.F32 R9, -RZ, R9.H1_H1 ;  /* 0x30000009ff098230 */ /* 0x000fe20000004100 */
[-C--:B------:R-:W-:Y:S01]  /*6150*/  @!P0 FFMA.FTZ R92, R4, R42.reuse, -R47 ;  /* 0x0000002a045c8223 */ /* 0x080fe2000001082f */
[----:B------:R-:W-:Y:S01]  /*6160*/  @!P0 HADD2.F32 R47, -RZ, R50.H0_H0 ;  /* 0x20000032ff2f8230 */ /* 0x000fe20000004100 */
[C---:B------:R-:W-:Y:S01]  /*6170*/  @!P0 FMUL.FTZ R4, R5.reuse, R3 ;  /* 0x0000000305048220 */ /* 0x040fe20000410000 */
[----:B------:R-:W-:Y:S01]  /*6180*/  @!P0 HADD2.F32 R3, -RZ, R11.H0_H0 ;  /* 0x2000000bff038230 */ /* 0x000fe20000004100 */
[----:B------:R-:W-:Y:S01]  /*6190*/  @!P0 FFMA.FTZ R91, R5, R45, -R46 ;  /* 0x0000002d055b8223 */ /* 0x000fe2000001082e */
[----:B------:R-:W-:Y:S01]  /*61a0*/  @!P0 HADD2.F32 R46, -RZ, R43.H1_H1 ;  /* 0x3000002bff2e8230 */ /* 0x000fe20000004100 */
[----:B------:R-:W-:Y:S01]  /*61b0*/  @!P0 FFMA.FTZ R2, R7, R42, R2 ;  /* 0x0000002a07028223 */ /* 0x000fe20000010002 */
[----:B------:R-:W-:Y:S01]  /*61c0*/  @!P0 HADD2.F32 R7, -RZ, R10.H0_H0 ;  /* 0x2000000aff078230 */ /* 0x000fe20000004100 */
[-C--:B------:R-:W-:Y:S01]  /*61d0*/  @!P0 FMUL.FTZ R5, R8, R3.reuse ;  /* 0x0000000308058220 */ /* 0x080fe20000410000 */
[----:B------:R-:W-:Y:S01]  /*61e0*/  @!P0 HADD2.F32 R42, -RZ, R48.H1_H1 ;  /* 0x30000030ff2a8230 */ /* 0x000fe20000004100 */
[----:B------:R-:W-:Y:S01]  /*61f0*/  @!P0 FMUL.FTZ R10, R46, R3 ;  /* 0x000000032e0a8220 */ /* 0x000fe20000410000 */
[----:B------:R-:W-:Y:S01]  /*6200*/  @!P0 HADD2.F32 R43, -RZ, R51.H0_H0 ;  /* 0x20000033ff2b8230 */ /* 0x000fe20000004100 */
[C---:B------:R-:W-:Y:S01]  /*6210*/  @!P0 FMUL.FTZ R3, R9.reuse, R7 ;  /* 0x0000000709038220 */ /* 0x040fe20000410000 */
[----:B------:R-:W-:Y:S01]  /*6220*/  @!P0 HADD2.F32 R51, -RZ, R52.H0_H0 ;  /* 0x20000034ff338230 */ /* 0x000fe20000004100 */
[----:B------:R-:W-:Y:S01]  /*6230*/  @!P0 FFMA.FTZ R90, R8, R47, -R10 ;  /* 0x0000002f085a8223 */ /* 0x000fe2000001080a */
[----:B------:R-:W-:Y:S01]  /*6240*/  @!P0 MOV R8, R18 ;  /* 0x0000001200088202 */ /* 0x000fe20000000f00 */
[----:B------:R-:W-:Y:S02]  /*6250*/  @!P0 IMAD.MOV.U32 R10, RZ, RZ, R58 ;  /* 0x000000ffff0a8224 */ /* 0x000fe400078e003a */
[C---:B------:R-:W-:Y:S01]  /*6260*/  @!P0 FMUL.FTZ R11, R42.reuse, R7 ;  /* 0x000000072a0b8220 */ /* 0x040fe20000410000 */
[----:B------:R-:W-:Y:S01]  /*6270*/  @!P0 HADD2.F32 R7, -RZ, R12.H0_H0 ;  /* 0x2000000cff078230 */ /* 0x000fe20000004100 */
[-C--:B------:R-:W-:Y:S01]  /*6280*/  @!P0 FFMA.FTZ R3, R42, R43.reuse, R3 ;  /* 0x0000002b2a038223 */ /* 0x080fe20000010003 */
[--C-:B------:R-:W-:Y:S01]  /*6290*/  @!P0 HADD2.F32 R50, -RZ, R10.reuse.H1_H1 ;  /* 0x3000000aff328230 */ /* 0x100fe20000004100 */
[----:B------:R-:W-:Y:S01]  /*62a0*/  @!P0 FFMA.FTZ R89, R9, R43, -R11 ;  /* 0x0000002b09598223 */ /* 0x000fe2000001080b */
[----:B------:R-:W-:Y:S01]  /*62b0*/  @!P0 HADD2.F32 R48, -RZ, R10.H0_H0 ;  /* 0x2000000aff308230 */ /* 0x000fe20000004100 */
[----:B------:R-:W-:Y:S01]  /*62c0*/  @!P0 FFMA.FTZ R4, R44, R45, R4 ;  /* 0x0000002d2c048223 */ /* 0x000fe20000010004 */
[--C-:B------:R-:W-:Y:S01]  /*62d0*/  @!P0 HADD2.F32 R9, -RZ, R8.reuse.H1_H1 ;  /* 0x30000008ff098230 */ /* 0x100fe20000004100 */
[----:B------:R-:W-:Y:S01]  /*62e0*/  @!P0 FMUL.FTZ R10, R50, R7 ;  /* 0x00000007320a8220 */ /* 0x000fe20000410000 */
[----:B------:R-:W-:Y:S01]  /*62f0*/  @!P0 MOV R11, R59 ;  /* 0x0000003b000b8202 */ /* 0x000fe20000000f00 */
[-C--:B------:R-:W-:Y:S01]  /*6300*/  @!P0 FMUL.FTZ R12, R48, R6.reuse ;  /* 0x00000006300c8220 */ /* 0x080fe20000410000 */
[----:B------:R-:W-:Y:S01]  /*6310*/  @!P0 HADD2.F32 R8, -RZ, R8.H0_H0 ;  /* 0x20000008ff088230 */ /* 0x000fe20000004100 */
[C---:B------:R-:W-:Y:S02]  /*6320*/  @!P0 FMUL.FTZ R7, R9.reuse, R7 ;  /* 0x0000000709078220 */ /* 0x040fe40000410000 */
[----:B------:R-:W-:Y:S01]  /*6330*/  @!P0 FFMA.FTZ R88, R9, R51, -R10 ;  /* 0x0000003309588223 */ /* 0x000fe2000001080a */
[----:B------:R-:W-:Y:S01]  /*6340*/  @!P0 HADD2.F32 R10, -RZ, R14.H0_H0 ;  /* 0x2000000eff0a8230 */ /* 0x000fe20000004100 */
[----:B------:R-:W-:Y:S01]  /*6350*/  @!P0 IMAD.MOV.U32 R9, RZ, RZ, R19 ;  /* 0x000000ffff098224 */ /* 0x000fe200078e0013 */
[----:B------:R-:W-:Y:S01]  /*6360*/  @!P0 HADD2.F32 R52, -RZ, R11.H1_H1 ;  /* 0x3000000bff348230 */ /* 0x000fe20000004100 */
[C---:B------:R-:W-:Y:S01]  /*6370*/  @!P0 FMUL.FTZ R6, R8.reuse, R6 ;  /* 0x0000000608068220 */ /* 0x040fe20000410000 */
[----:B------:R-:W-:Y:S01]  /*6380*/  @!P0 HADD2.F32 R14, -RZ, R54.H0_H0 ;  /* 0x20000036ff0e8230 */ /* 0x000fe20000004100 */
[----:B------:R-:W-:Y:S01]  /*6390*/  @!P0 FFMA.FTZ R87, R8, R49, -R12 ;  /* 0x0000003108578223 */ /* 0x000fe2000001080c */
[----:B------:R-:W-:Y:S01]  /*63a0*/  @!P0 HADD2.F32 R8, -RZ, R13.H0_H0 ;  /* 0x2000000dff088230 */ /* 0x000fe20000004100 */
[----:B------:R-:W-:Y:S01]  /*63b0*/  @!P0 FMUL.FTZ R54, R52, R10 ;  /* 0x0000000a34368220 */ /* 0x000fe20000410000 */
[----:B------:R-:W-:Y:S01]  /*63c0*/  @!P0 HADD2.F32 R13, -RZ, R11.H0_H0 ;  /* 0x2000000bff0d8230 */ /* 0x000fe20000004100 */
[----:B------:R-:W-:Y:S01]  /*63d0*/  @!P0 FFMA.FTZ R5, R46, R47, R5 ;  /* 0x0000002f2e058223 */ /* 0x000fe20000010005 */
[--C-:B------:R-:W-:Y:S01]  /*63e0*/  @!P0 HADD2.F32 R12, -RZ, R9.reuse.H0_H0 ;  /* 0x20000009ff0c8230 */ /* 0x100fe20000004100 */
[----:B------:R-:W-:Y:S01]  /*63f0*/  @!P0 FFMA.FTZ R6, R48, R49, R6 ;  /* 0x0000003130068223 */ /* 0x000fe20000010006 */
[----:B------:R-:W-:Y:S01]  /*6400*/  @!P0 HADD2.F32 R11, -RZ, R9.H1_H1 ;  /* 0x30000009ff0b8230 */ /* 0x000fe20000004100 */
[----:B------:R-:W-:Y:S01]  /*6410*/  @!P0 FMUL.FTZ R9, R13, R8 ;  /* 0x000000080d098220 */ /* 0x000fe20000410000 */
[----:B------:R-:W-:Y:S01]  /*6420*/  @!P0 F2FP.PACK_AB R4, R5, R4 ;  /* 0x000000040504823e */ /* 0x000fe200000000ff */
[C---:B------:R-:W-:Y:S02]  /*6430*/  @!P0 FMUL.FTZ R8, R12.reuse, R8 ;  /* 0x000000080c088220 */ /* 0x040fe40000410000 */
[----:B------:R-:W-:Y:S01]  /*6440*/  @!P0 FFMA.FTZ R55, R12, R14, -R9 ;  /* 0x0000000e0c378223 */ /* 0x000fe20000010809 */
[----:B------:R-:W-:Y:S01]  /*6450*/  @!P0 F2FP.PACK_AB R12, R88, R87 ;  /* 0x00000057580c823e */ /* 0x000fe200000000ff */
[C---:B------:R-:W-:Y:S02]  /*6460*/  @!P0 FFMA.FTZ R54, R11.reuse, R53, -R54 ;  /* 0x000000350b368223 */ /* 0x040fe40000010836 */
[----:B------:R-:W-:Y:S01]  /*6470*/  @!P0 FMUL.FTZ R9, R11, R10 ;  /* 0x0000000a0b098220 */ /* 0x000fe20000410000 */
[----:B------:R-:W-:Y:S01]  /*6480*/  @!P0 F2FP.PACK_AB R11, R90, R91 ;  /* 0x0000005b5a0b823e */ /* 0x000fe200000000ff */
[----:B------:R-:W-:Y:S01]  /*6490*/  @!P0 FFMA.FTZ R7, R50, R51, R7 ;  /* 0x0000003332078223 */ /* 0x000fe20000010007 */
[----:B------:R-:W-:Y:S01]  /*64a0*/  @!P0 F2FP.PACK_AB R10, R89, R92 ;  /* 0x0000005c590a823e */ /* 0x000fe200000000ff */
[----:B------:R-:W-:Y:S01]  /*64b0*/  @!P0 IMAD.MOV.U32 R18, RZ, RZ, R12 ;  /* 0x000000ffff128224 */ /* 0x000fe200078e000c */
[----:B------:R-:W-:Y:S01]  /*64c0*/  @!P0 F2FP.PACK_AB R42, R54, R55 ;  /* 0x00000037362a823e */ /* 0x000fe200000000ff */
[----:B------:R-:W-:Y:S01]  /*64d0*/  @!P0 FFMA.FTZ R8, R13, R14, R8 ;  /* 0x0000000e0d088223 */ /* 0x000fe20000010008 */
[----:B------:R-:W-:Y:S01]  /*64e0*/  @!P0 MOV R16, R10 ;  /* 0x0000000a00108202 */ /* 0x000fe20000000f00 */
[----:B------:R-:W-:Y:S01]  /*64f0*/  @!P0 FFMA.FTZ R9, R52, R53, R9 ;  /* 0x0000003534098223 */ /* 0x000fe20000010009 */
[----:B------:R-:W-:Y:S01]  /*6500*/  @!P0 MOV R17, R11 ;  /* 0x0000000b00118202 */ /* 0x000fe20000000f00 */
[----:B------:R-:W-:Y:S01]  /*6510*/  @!P0 IMAD.MOV.U32 R57, RZ, RZ, R4 ;  /* 0x000000ffff398224 */ /* 0x000fe200078e0004 */
[----:B------:R-:W-:Y:S02]  /*6520*/  @!P0 MOV R19, R42 ;  /* 0x0000002a00138202 */ /* 0x000fe40000000f00 */
[----:B------:R-:W-:Y:S02]  /*6530*/  @!P0 F2FP.PACK_AB R10, R3, R2 ;  /* 0x00000002030a823e */ /* 0x000fe400000000ff */
[----:B------:R-:W-:Y:S01]  /*6540*/  @!P0 F2FP.PACK_AB R3, R7, R6 ;  /* 0x000000060703823e */ /* 0x000fe200000000ff */
[----:B------:R1:W-:Y:S01]  /*6550*/  STG.E.128 [R84.64], R16 ;  /* 0x0000001054007986 */ /* 0x0003e2000c101d0a */
[----:B------:R-:W-:Y:S02]  /*6560*/  @!P0 F2FP.PACK_AB R2, R9, R8 ;  /* 0x000000080902823e */ /* 0x000fe400000000ff */
[----:B------:R-:W-:Y:S02]  /*6570*/  @!P0 MOV R56, R10 ;  /* 0x0000000a00388202 */ /* 0x000fe40000000f00 */
[----:B------:R-:W-:Y:S02]  /*6580*/  @!P0 MOV R58, R3 ;  /* 0x00000003003a8202 */ /* 0x000fe40000000f00 */
[----:B------:R-:W-:Y:S05]  /*6590*/  @!P0 MOV R59, R2 ;  /* 0x00000002003b8202 */ /* 0x000fea0000000f00 */
[----:B------:R1:W-:Y:S02]  /*65a0*/  @!P1 STG.E.128 [R82.64], R56 ;  /* 0x0000003852009986 */ /* 0x0003e4000c101d0a */
.L_x_278:
[----:B------:R-:W-:Y:S05]  /*65b0*/  BSYNC B0 ;  /* 0x0000000000007941 */ /* 0x000fea0003800000 */
.L_x_277:
[----:B------:R-:W-:Y:S01]  /*65c0*/  ISETP.GE.OR P1, PT, R220, R79, P6 ;  /* 0x0000004fdc00720c */ /* 0x000fe20003726670 */
[----:B------:R-:W-:Y:S01]  /*65d0*/  @!UPT UIADD3 URZ, URZ, URZ, URZ ;  /* 0x0000003f3f3ff290 */ /* 0x000fe2000fffe03f */
[----:B------:R-:W-:Y:S11]  /*65e0*/  BSSY B0, `(.L_x_279) ;  /* 0x0000071000007945 */ /* 0x000ff60003800000 */
[----:B------:R-:W-:-:S05]  /*65f0*/  @P1 BRA `(.L_x_280) ;  /* 0x000006f000001947 */ /* 0x000fca0003800000 */
[----:B------:R-:W-:Y:S01]  /*6600*/  IADD3 R2, P1, R198, R80, RZ ;  /* 0x00000050c6027210 */ /* 0x000fe20007f3e0ff */
[----:B------:R-:W-:Y:S01]  /*6610*/  LDS.128 R48, [R128+0x8100] ;  /* 0x0081000080307984 */ /* 0x000fe20000000c00 */
[--C-:B------:R-:W-:Y:S01]  /*6620*/  @!P0 SHF.R.U32.HI R10, RZ, 0x10, R23.reuse ;  /* 0x00000010ff0a8819 */ /* 0x100fe20000011617 */
[----:B------:R-:W-:Y:S01]  /*6630*/  @!P0 HADD2.F32 R13, -RZ, R69.H0_H0 ;  /* 0x20000045ff0d8230 */ /* 0x000fe20000004100 */
[----:B------:R-:W-:Y:S01]  /*6640*/  IADD3.X R3, R86, R138, RZ, P1, !PT ;  /* 0x0000008a56037210 */ /* 0x000fe20000ffe4ff */
[----:B-----5:R-:W-:Y:S01]  /*6650*/  @!P0 HADD2.F32 R45, -RZ, R70.H0_H0 ;  /* 0x20000046ff2d8230 */ /* 0x020fe20000004100 */
[-C--:B------:R-:W-:Y:S02]  /*6660*/  IADD3 R4, P2, P1, R94, R2.reuse, R112 ;  /* 0x000000025e047210 */ /* 0x080fe4000795e070 */
[----:B------:R-:W-:Y:S01]  /*6670*/  @!P0 SHF.R.U64 R11, R22, 0x10, R23 ;  /* 0x00000010160b8819 */ /* 0x000fe20000001217 */
[----:B-1----:R-:W1:Y:S01]  /*6680*/  LDS.128 R16, [R134+0x8100] ;  /* 0x0081000086107984 */ /* 0x002e620000000c00 */
[-C--:B------:R-:W-:Y:S02]  /*6690*/  IADD3.X R5, R96, R3.reuse, R114, P2, P1 ;  /* 0x0000000360057210 */ /* 0x080fe400017e2472 */
[----:B------:R-:W-:Y:S02]  /*66a0*/  ISETP.GE.AND P1, PT, R93, c[0x0][0x1d4], PT ;  /* 0x000075005d007a0c */ /* 0x000fe40003f26270 */
[----:B------:R-:W-:Y:S02]  /*66b0*/  @!P0 SHF.R.U32.HI R42, RZ, 0x10, R61 ;  /* 0x00000010ff2a8819 */ /* 0x000fe4000001163d */
[--C-:B------:R-:W-:Y:S02]  /*66c0*/  @!P0 SHF.R.U32.HI R47, RZ, 0x10, R63.reuse ;  /* 0x00000010ff2f8819 */ /* 0x100fe4000001163f */
[----:B------:R-:W-:Y:S02]  /*66d0*/  @!P0 SHF.R.U64 R52, R62, 0x10, R63 ;  /* 0x000000103e348819 */ /* 0x000fe4000000123f */
[----:B------:R-:W-:Y:S01]  /*66e0*/  @!P0 SHF.R.U64 R43, R60, 0x10, R61 ;  /* 0x000000103c2b8819 */ /* 0x000fe2000000123d */
[----:B------:R-:W-:Y:S01]  /*66f0*/  @!P0 HADD2.F32 R47, -RZ, R47.H0_H0 ;  /* 0x2000002fff2f8230 */ /* 0x000fe20000004100 */
[--C-:B------:R-:W-:Y:S02]  /*6700*/  @!P0 SHF.R.U32.HI R9, RZ, 0x10, R21.reuse ;  /* 0x00000010ff098819 */ /* 0x100fe40000011615 */
[----:B------:R-:W-:Y:S01]  /*6710*/  @!P0 SHF.R.U64 R6, R20, 0x10, R21 ;  /* 0x0000001014068819 */ /* 0x000fe20000001215 */
[----:B------:R-:W-:Y:S01]  /*6720*/  @!P0 HADD2.F32 R20, -RZ, R69.H1_H1 ;  /* 0x30000045ff148230 */ /* 0x000fe20000004100 */
[----:B------:R-:W-:Y:S03]  /*6730*/  @!P1 IADD3 R2, P3, P2, R94, R2, R93 ;  /* 0x000000025e029210 */ /* 0x000fe60007a7e05d */
[----:B------:R-:W-:Y:S01]  /*6740*/  @!P0 HADD2.F32 R6, -RZ, R6.H0_H0 ;  /* 0x20000006ff068230 */ /* 0x000fe20000004100 */
[----:B------:R-:W-:Y:S02]  /*6750*/  @!P1 IADD3.X R3, R96, R3, R113, P3, P2 ;  /* 0x0000000360039210 */ /* 0x000fe40001fe4471 */
[C---:B------:R-:W-:Y:S04]  /*6760*/  LEA R56, P2, R4.reuse, c[0x0][0x1c8], 0x1 ;  /* 0x0000720004387a11 */ /* 0x040fe800078408ff */
[----:B------:R-:W-:Y:S02]  /*6770*/  LEA.HI.X R57, R4, c[0x0][0x1cc], R5, 0x1, P2 ;  /* 0x0000730004397a11 */ /* 0x000fe400010f0c05 */
[C---:B------:R-:W-:Y:S04]  /*6780*/  @!P1 LEA R54, P2, R2.reuse, c[0x0][0x1c8], 0x1 ;  /* 0x0000720002369a11 */ /* 0x040fe800078408ff */
[----:B------:R-:W-:Y:S01]  /*6790*/  @!P1 LEA.HI.X R55, R2, c[0x0][0x1cc], R3, 0x1, P2 ;  /* 0x0000730002379a11 */ /* 0x000fe200010f0c03 */
[--C-:B------:R-:W-:Y:S02]  /*67a0*/  @!P0 HADD2.F32 R2, -RZ, R15.reuse.H0_H0 ;  /* 0x2000000fff028230 */ /* 0x100fe40000004100 */
[----:B------:R-:W-:Y:S01]  /*67b0*/  @!P0 HADD2.F32 R3, -RZ, R15.H1_H1 ;  /* 0x3000000fff038230 */ /* 0x000fe20000004100 */
[----:B-1----:R-:W-:Y:S01]  /*67c0*/  @!P0 IMAD.MOV.U32 R8, RZ, RZ, R16 ;  /* 0x000000ffff088224 */ /* 0x002fe200078e0010 */
[----:B------:R-:W-:Y:S02]  /*67d0*/  @!P0 MOV R23, R48 ;  /* 0x0000003000178202 */ /* 0x000fe40000000f00 */
[----:B------:R-:W-:Y:S02]  /*67e0*/  @!P0 MOV R14, R49 ;  /* 0x00000031000e8202 */ /* 0x000fe40000000f00 */
[----:B------:R-:W-:Y:S01]  /*67f0*/  @!P0 MOV R7, R17 ;  /* 0x0000001100078202 */ /* 0x000fe20000000f00 */
[----:B------:R-:W-:Y:S02]  /*6800*/  @!P0 HADD2.F32 R12, -RZ, R23.H0_H0 ;  /* 0x20000017ff0c8230 */ /* 0x000fe40000004100 */
[----:B------:R-:W-:Y:S02]  /*6810*/  @!P0 HADD2.F32 R15, -RZ, R14.H0_H0 ;  /* 0x2000000eff0f8230 */ /* 0x000fe40000004100 */
[--C-:B------:R-:W-:Y:S01]  /*6820*/  @!P0 HADD2.F32 R4, -RZ, R8.reuse.H0_H0 ;  /* 0x20000008ff048230 */ /* 0x100fe20000004100 */
[-C--:B------:R-:W-:Y:S01]  /*6830*/  @!P0 FMUL.FTZ R22, R12, R2.reuse ;  /* 0x000000020c168220 */ /* 0x080fe20000410000 */
[--C-:B------:R-:W-:Y:S01]  /*6840*/  @!P0 HADD2.F32 R5, -RZ, R7.reuse.H0_H0 ;  /* 0x20000007ff058230 */ /* 0x100fe20000004100 */
[----:B------:R-:W-:Y:S01]  /*6850*/  @!P0 FMUL.FTZ R21, R15, R3 ;  /* 0x000000030f158220 */ /* 0x000fe20000410000 */
[----:B------:R-:W-:Y:S01]  /*6860*/  @!P0 HADD2.F32 R7, -RZ, R7.H1_H1 ;  /* 0x30000007ff078230 */ /* 0x000fe20000004100 */
[C---:B------:R-:W-:Y:S01]  /*6870*/  @!P0 FMUL.FTZ R2, R4.reuse, R2 ;  /* 0x0000000204028220 */ /* 0x040fe20000410000 */
[----:B------:R-:W-:Y:S01]  /*6880*/  @!P0 HADD2.F32 R8, -RZ, R8.H1_H1 ;  /* 0x30000008ff088230 */ /* 0x000fe20000004100 */
[----:B------:R-:W-:Y:S01]  /*6890*/  @!P0 FFMA.FTZ R63, R4, R13, -R22 ;  /* 0x0000000d043f8223 */ /* 0x000fe20000010816 */
[----:B------:R-:W-:Y:S01]  /*68a0*/  @!P0 HADD2.F32 R22, -RZ, R42.H0_H0 ;  /* 0x2000002aff168230 */ /* 0x000fe20000004100 */
[C---:B------:R-:W-:Y:S01]  /*68b0*/  @!P0 FMUL.FTZ R4, R5.reuse, R3 ;  /* 0x0000000305048220 */ /* 0x040fe20000410000 */
[----:B------:R-:W-:Y:S01]  /*68c0*/  @!P0 HADD2.F32 R3, -RZ, R9.H0_H0 ;  /* 0x20000009ff038230 */ /* 0x000fe20000004100 */
[----:B------:R-:W-:Y:S01]  /*68d0*/  @!P0 FFMA.FTZ R62, R5, R20, -R21 ;  /* 0x00000014053e8223 */ /* 0x000fe20000010815 */
[----:B------:R-:W-:Y:S01]  /*68e0*/  @!P0 HADD2.F32 R21, -RZ, R14.H1_H1 ;  /* 0x3000000eff158230 */ /* 0x000fe20000004100 */
[----:B------:R-:W-:Y:S01]  /*68f0*/  @!P0 FFMA.FTZ R2, R12, R13, R2 ;  /* 0x0000000d0c028223 */ /* 0x000fe20000010002 */
[----:B------:R-:W-:Y:S01]  /*6900*/  @!P0 HADD2.F32 R13, -RZ, R23.H1_H1 ;  /* 0x30000017ff0d8230 */ /* 0x000fe20000004100 */
[----:B------:R-:W-:Y:S01]  /*6910*/  @!P0 IMAD.MOV.U32 R12, RZ, RZ, R51 ;  /* 0x000000ffff0c8224 */ /* 0x000fe200078e0033 */
[----:B------:R-:W-:Y:S01]  /*6920*/  @!P0 HADD2.F32 R14, -RZ, R43.H0_H0 ;  /* 0x2000002bff0e8230 */ /* 0x000fe20000004100 */
[-C--:B------:R-:W-:Y:S01]  /*6930*/  @!P0 FMUL.FTZ R9, R21, R3.reuse ;  /* 0x0000000315098220 */ /* 0x080fe20000410000 */
[----:B------:R-:W-:Y:S01]  /*6940*/  @!P0 HADD2.F32 R43, -RZ, R52.H0_H0 ;  /* 0x20000034ff2b8230 */ /* 0x000fe20000004100 */
[C---:B------:R-:W-:Y:S01]  /*6950*/  @!P0 FMUL.FTZ R5, R7.reuse, R3 ;  /* 0x0000000307058220 */ /* 0x040fe20000410000 */
[----:B------:R-:W-:Y:S01]  /*6960*/  @!P0 HADD2.F32 R44, -RZ, R12.H0_H0 ;  /* 0x2000000cff2c8230 */ /* 0x000fe20000004100 */
[----:B------:R-:W-:Y:S01]  /*6970*/  @!P0 FFMA.FTZ R61, R7, R22, -R9 ;  /* 0x00000016073d8223 */ /* 0x000fe20000010809 */
[----:B------:R-:W-:Y:S01]  /*6980*/  @!P0 MOV R7, R19 ;  /* 0x0000001300078202 */ /* 0x000fe20000000f00 */
[CC--:B------:R-:W-:Y:S01]  /*6990*/  @!P0 FMUL.FTZ R23, R13.reuse, R6.reuse ;  /* 0x000000060d178220 */ /* 0x0c0fe20000410000 */
[----:B------:R-:W-:Y:S01]  /*69a0*/  @!P0 HADD2.F32 R9, -RZ, R10.H0_H0 ;  /* 0x2000000aff098230 */ /* 0x000fe20000004100 */
[C---:B------:R-:W-:Y:S01]  /*69b0*/  @!P0 FMUL.FTZ R3, R8.reuse, R6 ;  /* 0x0000000608038220 */ /* 0x040fe20000410000 */
[----:B------:R-:W-:Y:S01]  /*69c0*/  @!P0 HADD2.F32 R6, -RZ, R34.H0_H0 ;  /* 0x20000022ff068230 */ /* 0x000fe20000004100 */
[-C--:B------:R-:W-:Y:S01]  /*69d0*/  @!P0 FFMA.FTZ R60, R8, R14.reuse, -R23 ;  /* 0x0000000e083c8223 */ /* 0x080fe20000010817 */
[--C-:B------:R-:W-:Y:S01]  /*69e0*/  @!P0 HADD2.F32 R10, -RZ, R7.reuse.H0_H0 ;  /* 0x20000007ff0a8230 */ /* 0x100fe20000004100 */
[----:B------:R-:W-:Y:S01]  /*69f0*/  @!P0 FFMA.FTZ R3, R13, R14, R3 ;  /* 0x0000000e0d038223 */ /* 0x000fe20000010003 */
[----:B------:R-:W-:Y:S01]  /*6a00*/  @!P0 HADD2.F32 R46, -RZ, R12.H1_H1 ;  /* 0x3000000cff2e8230 */ /* 0x000fe20000004100 */
[-C--:B------:R-:W-:Y:S01]  /*6a10*/  @!P0 FMUL.FTZ R12, R44, R6.reuse ;  /* 0x000000062c0c8220 */ /* 0x080fe20000410000 */
[----:B------:R-:W-:Y:S01]  /*6a20*/  @!P0 HADD2.F32 R7, -RZ, R7.H1_H1 ;  /* 0x30000007ff078230 */ /* 0x000fe20000004100 */
[----:B------:R-:W-:Y:S02]  /*6a30*/  @!P0 FMUL.FTZ R8, R10, R6 ;  /* 0x000000060a088220 */ /* 0x000fe40000410000 */
[----:B------:R-:W-:Y:S02]  /*6a40*/  @!P0 FMUL.FTZ R6, R46, R9 ;  /* 0x000000092e068220 */ /* 0x000fe40000410000 */
[----:B------:R-:W-:Y:S01]  /*6a50*/  @!P0 FFMA.FTZ R59, R10, R45, -R12 ;  /* 0x0000002d0a3b8223 */ /* 0x000fe2000001080c */
[----:B------:R-:W-:Y:S01]  /*6a60*/  @!P0 MOV R12, R50 ;  /* 0x00000032000c8202 */ /* 0x000fe20000000f00 */
[C---:B------:R-:W-:Y:S01]  /*6a70*/  @!P0 FMUL.FTZ R9, R7.reuse, R9 ;  /* 0x0000000907098220 */ /* 0x040fe20000410000 */
[----:B------:R-:W-:Y:S01]  /*6a80*/  @!P0 HADD2.F32 R10, -RZ, R11.H0_H0 ;  /* 0x2000000bff0a8230 */ /* 0x000fe20000004100 */
[----:B------:R-:W-:Y:S01]  /*6a90*/  @!P0 FFMA.FTZ R58, R7, R47, -R6 ;  /* 0x0000002f073a8223 */ /* 0x000fe20000010806 */
[----:B------:R-:W-:Y:S01]  /*6aa0*/  @!P0 HADD2.F32 R6, -RZ, R34.H1_H1 ;  /* 0x30000022ff068230 */ /* 0x000fe20000004100 */
[----:B------:R-:W-:Y:S01]  /*6ab0*/  @!P0 IMAD.MOV.U32 R7, RZ, RZ, R18 ;  /* 0x000000ffff078224 */ /* 0x000fe200078e0012 */
[--C-:B------:R-:W-:Y:S01]  /*6ac0*/  @!P0 HADD2.F32 R23, -RZ, R12.reuse.H0_H0 ;  /* 0x2000000cff178230 */ /* 0x100fe20000004100 */
[----:B------:R-:W-:Y:S01]  /*6ad0*/  @!P0 FFMA.FTZ R4, R15, R20, R4 ;  /* 0x000000140f048223 */ /* 0x000fe20000010004 */
[----:B------:R-:W-:Y:S01]  /*6ae0*/  @!P0 F2FP.PACK_AB R13, R58, R59 ;  /* 0x0000003b3a0d823e */ /* 0x000fe200000000ff */
[----:B------:R-:W-:Y:S01]  /*6af0*/  @!P0 HADD2.F32 R42, -RZ, R12.H1_H1 ;  /* 0x3000000cff2a8230 */ /* 0x000fe20000004100 */
[----:B------:R-:W-:Y:S01]  /*6b00*/  @!P0 FFMA.FTZ R5, R21, R22, R5 ;  /* 0x0000001615058223 */ /* 0x000fe20000010005 */
[--C-:B------:R-:W-:Y:S01]  /*6b10*/  @!P0 HADD2.F32 R12, -RZ, R7.reuse.H0_H0 ;  /* 0x20000007ff0c8230 */ /* 0x100fe20000004100 */
[----:B------:R-:W-:Y:S01]  /*6b20*/  @!P0 MOV R19, R13 ;  /* 0x0000000d00138202 */ /* 0x000fe20000000f00 */
[----:B------:R-:W-:Y:S01]  /*6b30*/  @!P0 HADD2.F32 R11, -RZ, R7.H1_H1 ;  /* 0x30000007ff0b8230 */ /* 0x000fe20000004100 */
[----:B------:R-:W-:Y:S01]  /*6b40*/  @!P0 FMUL.FTZ R52, R42, R10 ;  /* 0x0000000a2a348220 */ /* 0x000fe20000410000 */
[----:B------:R-:W-:Y:S01]  /*6b50*/  @!P0 F2FP.PACK_AB R4, R5, R4 ;  /* 0x000000040504823e */ /* 0x000fe200000000ff */
[----:B------:R-:W-:Y:S01]  /*6b60*/  @!P0 HADD2.F32 R34, -RZ, R70.H1_H1 ;  /* 0x30000046ff228230 */ /* 0x000fe20000004100 */
[-C--:B------:R-:W-:Y:S02]  /*6b70*/  @!P0 FMUL.FTZ R7, R23, R6.reuse ;  /* 0x0000000617078220 */ /* 0x080fe40000410000 */
[C---:B------:R-:W-:Y:S02]  /*6b80*/  @!P0 FMUL.FTZ R6, R12.reuse, R6 ;  /* 0x000000060c068220 */ /* 0x040fe40000410000 */
[----:B------:R-:W-:Y:S02]  /*6b90*/  @!P0 FFMA.FTZ R53, R12, R34, -R7 ;  /* 0x000000220c358223 */ /* 0x000fe40000010807 */
[C---:B------:R-:W-:Y:S02]  /*6ba0*/  @!P0 FFMA.FTZ R12, R11.reuse, R43, -R52 ;  /* 0x0000002b0b0c8223 */ /* 0x040fe40000010834 */
[----:B------:R-:W-:Y:S01]  /*6bb0*/  @!P0 FMUL.FTZ R7, R11, R10 ;  /* 0x0000000a0b078220 */ /* 0x000fe20000410000 */
[----:B------:R-:W-:Y:S01]  /*6bc0*/  @!P0 F2FP.PACK_AB R11, R61, R62 ;  /* 0x0000003e3d0b823e */ /* 0x000fe200000000ff */
[----:B------:R-:W-:Y:S01]  /*6bd0*/  @!P0 FFMA.FTZ R6, R23, R34, R6 ;  /* 0x0000002217068223 */ /* 0x000fe20000010006 */
[----:B------:R-:W-:Y:S01]  /*6be0*/  @!P0 F2FP.PACK_AB R12, R12, R53 ;  /* 0x000000350c0c823e */ /* 0x000fe200000000ff */
[----:B------:R-:W-:Y:S01]  /*6bf0*/  @!P0 FFMA.FTZ R7, R42, R43, R7 ;  /* 0x0000002b2a078223 */ /* 0x000fe20000010007 */
[----:B------:R-:W-:Y:S01]  /*6c00*/  @!P0 F2FP.PACK_AB R10, R60, R63 ;  /* 0x0000003f3c0a823e */ /* 0x000fe200000000ff */
[----:B------:R-:W-:Y:S01]  /*6c10*/  @!P0 FFMA.FTZ R8, R44, R45, R8 ;  /* 0x0000002d2c088223 */ /* 0x000fe20000010008 */
[----:B------:R-:W-:Y:S01]  /*6c20*/  @!P0 MOV R17, R11 ;  /* 0x0000000b00118202 */ /* 0x000fe20000000f00 */
[----:B------:R-:W-:Y:S01]  /*6c30*/  @!P0 FFMA.FTZ R9, R46, R47, R9 ;  /* 0x0000002f2e098223 */ /* 0x000fe20000010009 */
[----:B------:R-:W-:Y:S01]  /*6c40*/  @!P0 MOV R16, R10 ;  /* 0x0000000a00108202 */ /* 0x000fe20000000f00 */
[----:B------:R-:W-:Y:S01]  /*6c50*/  @!P0 IMAD.MOV.U32 R18, RZ, RZ, R12 ;  /* 0x000000ffff128224 */ /* 0x000fe200078e000c */
[----:B------:R-:W-:Y:S01]  /*6c60*/  @!P0 F2FP.PACK_AB R10, R3, R2 ;  /* 0x00000002030a823e */ /* 0x000fe200000000ff */
[----:B------:R-:W-:Y:S01]  /*6c70*/  @!P0 IMAD.MOV.U32 R49, RZ, RZ, R4 ;  /* 0x000000ffff318224 */ /* 0x000fe200078e0004 */
[----:B------:R-:W-:Y:S02]  /*6c80*/  @!P0 F2FP.PACK_AB R3, R7, R6 ;  /* 0x000000060703823e */ /* 0x000fe400000000ff */
[----:B------:R1:W-:Y:S01]  /*6c90*/  STG.E.128 [R56.64], R16 ;  /* 0x0000001038007986 */ /* 0x0003e2000c101d0a */
[----:B------:R-:W-:Y:S02]  /*6ca0*/  @!P0 F2FP.PACK_AB R2, R9, R8 ;  /* 0x000000080902823e */ /* 0x000fe400000000ff */
[----:B------:R-:W-:Y:S02]  /*6cb0*/  @!P0 MOV R48, R10 ;  /* 0x0000000a00308202 */ /* 0x000fe40000000f00 */
[----:B------:R-:W-:Y:S02]  /*6cc0*/  @!P0 MOV R50, R3 ;  /* 0x0000000300328202 */ /* 0x000fe40000000f00 */
[----:B------:R-:W-:Y:S05]  /*6cd0*/  @!P0 MOV R51, R2 ;  /* 0x0000000200338202 */ /* 0x000fea0000000f00 */
[----:B------:R1:W-:Y:S02]  /*6ce0*/  @!P1 STG.E.128 [R54.64], R48 ;  /* 0x0000003036009986 */ /* 0x0003e4000c101d0a */
.L_x_280:
[----:B------:R-:W-:Y:S05]  /*6cf0*/  BSYNC B0 ;  /* 0x0000000000007941 */ /* 0x000fea0003800000 */
.L_x_279:
[----:B------:R-:W-:Y:S01]  /*6d00*/  ISETP.GE.OR P1, PT, R219, R79, P6 ;  /* 0x0000004fdb00720c */ /* 0x000fe20003726670 */
[----:B------:R-:W-:Y:S01]  /*6d10*/  @!UPT UIADD3 URZ, URZ, URZ, URZ ;  /* 0x0000003f3f3ff290 */ /* 0x000fe2000fffe03f */
[----:B------:R-:W-:Y:S11]  /*6d20*/  BSSY B0, `(.L_x_281) ;  /* 0x0000071000007945 */ /* 0x000ff60003800000 */
[----:B------:R-:W-:-:S05]  /*6d30*/  @P1 BRA `(.L_x_282) ;  /* 0x000006f000001947 */ /* 0x000fca0003800000 */
[----:B------:R-:W-:Y:S01]  /*6d40*/  IADD3 R2, P1, R196, R80, RZ ;  /* 0x00000050c4027210 */ /* 0x000fe20007f3e0ff */
[----:B-----5:R-:W-:Y:S01]  /*6d50*/  LDS.128 R44, [R131+0x8100] ;  /* 0x00810000832c7984 */ /* 0x020fe20000000c00 */
[----:B------:R-:W-:Y:S01]  /*6d60*/  @!P0 SHF.R.U32.HI R6, RZ, 0x10, R25 ;  /* 0x00000010ff068819 */ /* 0x000fe20000011619 */
[--C-:B------:R-:W-:Y:S01]  /*6d70*/  @!P0 HADD2.F32 R13, -RZ, R71.reuse.H0_H0 ;  /* 0x20000047ff0d8230 */ /* 0x100fe20000004100 */
[----:B------:R-:W-:Y:S01]  /*6d80*/  IADD3.X R3, R86, R137, RZ, P1, !PT ;  /* 0x0000008956037210 */ /* 0x000fe20000ffe4ff */
[----:B------:R-:W-:Y:S01]  /*6d90*/  @!P0 HADD2.F32 R20, -RZ, R71.H1_H1 ;  /* 0x30000047ff148230 */ /* 0x000fe20000004100 */
[-C--:B------:R-:W-:Y:S01]  /*6da0*/  IADD3 R4, P2, P1, R94, R2.reuse, R112 ;  /* 0x000000025e047210 */ /* 0x080fe2000795e070 */
[----:B------:R-:W-:Y:S01]  /*6db0*/  @!P0 HADD2.F32 R34, -RZ, R76.H0_H0 ;  /* 0x2000004cff228230 */ /* 0x000fe20000004100 */
[--C-:B------:R-:W-:Y:S01]  /*6dc0*/  @!P0 SHF.R.U32.HI R10, RZ, 0x10, R27.reuse ;  /* 0x00000010ff0a8819 */ /* 0x100fe2000001161b */
[----:B-1----:R-:W1:Y:S01]  /*6dd0*/  LDS.128 R16, [R133+0x8100] ;  /* 0x0081000085107984 */ /* 0x002e620000000c00 */
[-C--:B------:R-:W-:Y:S02]  /*6de0*/  IADD3.X R5, R96, R3.reuse, R114, P2, P1 ;  /* 0x0000000360057210 */ /* 0x080fe400017e2472 */
[----:B------:R-:W-:Y:S02]  /*6df0*/  ISETP.GE.AND P1, PT, R93, c[0x0][0x1d4], PT ;  /* 0x000075005d007a0c */ /* 0x000fe40003f26270 */
[----:B------:R-:W-:Y:S02]  /*6e00*/  @!P0 SHF.R.U64 R11, R26, 0x10, R27 ;  /* 0x000000101a0b8819 */ /* 0x000fe4000000121b */
[----:B------:R-:W-:Y:S02]  /*6e10*/  @!P0 SHF.R.U32.HI R22, RZ, 0x10, R65 ;  /* 0x00000010ff168819 */ /* 0x000fe40000011641 */
[----:B------:R-:W-:Y:S02]  /*6e20*/  @!P0 SHF.R.U64 R9, R24, 0x10, R25 ;  /* 0x0000001018098819 */ /* 0x000fe40000001219 */
[----:B------:R-:W-:Y:S01]  /*6e30*/  @!P0 SHF.R.U64 R24, R64, 0x10, R65 ;  /* 0x0000001040188819 */ /* 0x000fe20000001241 */
[----:B------:R-:W-:Y:S01]  /*6e40*/  @!P0 HADD2.F32 R22, -RZ, R22.H0_H0 ;  /* 0x20000016ff168230 */ /* 0x000fe20000004100 */
[--C-:B------:R-:W-:Y:S02]  /*6e50*/  @!P0 SHF.R.U32.HI R25, RZ, 0x10, R67.reuse ;  /* 0x00000010ff198819 */ /* 0x100fe40000011643 */
[----:B------:R-:W-:Y:S02]  /*6e60*/  @!P0 SHF.R.U64 R26, R66, 0x10, R67 ;  /* 0x00000010421a8819 */ /* 0x000fe40000001243 */
[----:B------:R-:W-:Y:S01]  /*6e70*/  @!P1 IADD3 R2, P3, P2, R94, R2, R93 ;  /* 0x000000025e029210 */ /* 0x000fe20007a7e05d */
[----:B------:R-:W-:Y:S02]  /*6e80*/  @!P0 HADD2.F32 R42, -RZ, R25.H0_H0 ;  /* 0x20000019ff2a8230 */ /* 0x000fe40000004100 */
        /* <DEDUP_REMOVED lines=21> */
[----:B------:R-:W-:Y:S02]  /*6fe0*/  @!P0 FFMA.FTZ R57, R4, R13, -R27 ;  /* 0x0000000d04398223 */ /* 0x000fe4000001081b */
[C---:B------:R-:W-:Y:S01]  /*6ff0*/  @!P0 FMUL.FTZ R4, R5.reuse, R3 ;  /* 0x0000000305048220 */ /* 0x040fe20000410000 */
[----:B------:R-:W-:Y:S01]  /*7000*/  @!P0 HADD2.F32 R3, -RZ, R6.H0_H0 ;  /* 0x20000006ff038230 */ /* 0x000fe20000004100 */
[----:B------:R-:W-:Y:S01]  /*7010*/  @!P0 FFMA.FTZ R56, R5, R20, -R21 ;  /* 0x0000001405388223 */ /* 0x000fe20000010815 */
[----:B------:R-:W-:Y:S01]  /*7020*/  @!P0 HADD2.F32 R21, -RZ, R14.H1_H1 ;  /* 0x3000000eff158230 */ /* 0x000fe20000004100 */
[----:B------:R-:W-:Y:S01]  /*7030*/  @!P0 FFMA.FTZ R2, R12, R13, R2 ;  /* 0x0000000d0c028223 */ /* 0x000fe20000010002 */
[----:B------:R-:W-:Y:S01]  /*7040*/  @!P0 HADD2.F32 R6, -RZ, R9.H0_H0 ;  /* 0x20000009ff068230 */ /* 0x000fe20000004100 */
[----:B------:R-:W-:Y:S01]  /*7050*/  @!P0 IMAD.MOV.U32 R12, RZ, RZ, R47 ;  /* 0x000000ffff0c8224 */ /* 0x000fe200078e002f */
[----:B------:R-:W-:Y:S01]  /*7060*/  @!P0 HADD2.F32 R13, -RZ, R23.H1_H1 ;  /* 0x30000017ff0d8230 */ /* 0x000fe20000004100 */
        /* <DEDUP_REMOVED lines=16> */
[C---:B------:R-:W-:Y:S01]  /*7170*/  @!P0 FMUL.FTZ R8, R10.reuse, R6 ;  /* 0x000000060a088220 */ /* 0x040fe20000410000 */
[----:B------:R-:W-:Y:S01]  /*7180*/  @!P0 HADD2.F32 R24, -RZ, R76.H1_H1 ;  /* 0x3000004cff188230 */ /* 0x000fe20000004100 */
[-C--:B------:R-:W-:Y:S02]  /*7190*/  @!P0 FMUL.FTZ R6, R35, R9.reuse ;  /* 0x0000000923068220 */ /* 0x080fe40000410000 */
        /* <DEDUP_REMOVED lines=41> */
.L_x_282:
[----:B------:R-:W-:Y:S05]  /*7430*/  BSYNC B0 ;  /* 0x0000000000007941 */ /* 0x000fea0003800000 */
.L_x_281:
[----:B-1----:R-:W-:Y:S05]  /*7440*/  IADD3 R54, P1, R194, R80, RZ ;  /* 0x00000050c2367210 */ /* 0x002fea0007f3e0ff */
[----:B------:R-:W-:Y:S01]  /*7450*/  IMAD.X R56, R86, 0x1, R136, P1 ;  /* 0x0000000156387824 */ /* 0x000fe200008e0688 */
[----:B------:R-:W-:Y:S11]  /*7460*/  ISETP.GE.OR P1, PT, R218, R79, P6 ;  /* 0x0000004fda00720c */ /* 0x000ff60003726670 */
[----:B------:R-:W-:Y:S02]  /*7470*/  @!UPT UIADD3 URZ, URZ, URZ, URZ ;  /* 0x0000003f3f3ff290 */ /* 0x000fe4000fffe03f */
[----:B------:R-:W-:-:S05]  /*7480*/  @P1 BRA `(.L_x_274) ;  /* 0x000009b000001947 */ /* 0x000fca0003800000 */
[----:B-----5:R-:W-:Y:S01]  /*7490*/  IADD3 R4, P2, P1, R94, R54, R112 ;  /* 0x000000365e047210 */ /* 0x020fe2000795e070 */
[----:B------:R-:W1:Y:S01]  /*74a0*/  LDS.128 R44, [R130+0x8100] ;  /* 0x00810000822c7984 */ /* 0x000e620000000c00 */
[----:B------:R-:W-:Y:S01]  /*74b0*/  @!P0 SHF.R.U64 R5, R28, 0x10, R29 ;  /* 0x000000101c058819 */ /* 0x000fe2000000121d */
[----:B------:R-:W-:Y:S01]  /*74c0*/  @!P0 HADD2.F32 R2, -RZ, R39.H0_H0 ;  /* 0x20000027ff028230 */ /* 0x000fe20000004100 */
[----:B------:R-:W-:Y:S01]  /*74d0*/  IADD3.X R6, R96, R56, R114, P2, P1 ;  /* 0x0000003860067210 */ /* 0x000fe200017e2472 */
[----:B------:R-:W-:Y:S01]  /*74e0*/  @!P0 HADD2.F32 R24, -RZ, R77.H0_H0 ;  /* 0x2000004dff188230 */ /* 0x000fe20000004100 */
[----:B------:R-:W-:Y:S01]  /*74f0*/  LEA R52, P1, R4, c[0x0][0x1c8], 0x1 ;  /* 0x0000720004347a11 */ /* 0x000fe200078208ff */
[----:B------:R-:W-:Y:S01]  /*7500*/  @!P0 HADD2.F32 R5, -RZ, R5.H0_H0 ;  /* 0x20000005ff058230 */ /* 0x000fe20000004100 */
[----:B------:R-:W-:Y:S01]  /*7510*/  @!P0 SHF.R.U64 R9, R72, 0x10, R73 ;  /* 0x0000001048098819 */ /* 0x000fe20000001249 */
[----:B------:R-:W2:Y:S01]  /*7520*/  LDS.128 R12, [R132+0x8100] ;  /* 0x00810000840c7984 */ /* 0x000ea20000000c00 */
[----:B------:R-:W-:Y:S01]  /*7530*/  LEA.HI.X R53, R4, c[0x0][0x1cc], R6, 0x1, P1 ;  /* 0x0000730004357a11 */ /* 0x000fe200008f0c06 */
[----:B------:R-:W-:Y:S01]  /*7540*/  @!P0 HADD2.F32 R20, -RZ, R77.H1_H1 ;  /* 0x3000004dff148230 */ /* 0x000fe20000004100 */
[----:B------:R-:W-:Y:S01]  /*7550*/  @!P0 SHF.R.U32.HI R27, RZ, 0x10, R75 ;  /* 0x00000010ff1b8819 */ /* 0x000fe2000001164b */
[----:B------:R-:W-:Y:S01]  /*7560*/  @!P0 HADD2.F32 R22, -RZ, R9.H0_H0 ;  /* 0x20000009ff168230 */ /* 0x000fe20000004100 */
[----:B------:R-:W-:Y:S01]  /*7570*/  @!P0 SHF.R.U32.HI R10, RZ, 0x10, R29 ;  /* 0x00000010ff0a8819 */ /* 0x000fe2000001161d */
[--C-:B------:R-:W-:Y:S01]  /*7580*/  @!P0 HADD2.F32 R34, -RZ, R78.reuse.H0_H0 ;  /* 0x2000004eff228230 */ /* 0x100fe20000004100 */
[----:B------:R-:W-:Y:S01]  /*7590*/  @!P0 SHF.R.U64 R16, R30, 0x10, R31 ;  /* 0x000000101e108819 */ /* 0x000fe2000000121f */
[----:B------:R-:W-:Y:S01]  /*75a0*/  @!P0 HADD2.F32 R38, -RZ, R27.H0_H0 ;  /* 0x2000001bff268230 */ /* 0x000fe20000004100 */
[----:B------:R-:W-:Y:S01]  /*75b0*/  @!P0 SHF.R.U32.HI R17, RZ, 0x10, R73 ;  /* 0x00000010ff118819 */ /* 0x000fe20000011649 */
[----:B------:R-:W-:Y:S01]  /*75c0*/  @!P0 HADD2.F32 R28, -RZ, R78.H1_H1 ;  /* 0x3000004eff1c8230 */ /* 0x000fe20000004100 */
[----:B------:R-:W-:Y:S01]  /*75d0*/  @!P0 SHF.R.U64 R30, R74, 0x10, R75 ;  /* 0x000000104a1e8819 */ /* 0x000fe2000000124b */
[----:B------:R-:W-:Y:S01]  /*75e0*/  @!P0 HADD2.F32 R11, -RZ, R40.H0_H0 ;  /* 0x20000028ff0b8230 */ /* 0x000fe20000004100 */
[----:B------:R-:W-:Y:S01]  /*75f0*/  @!P0 SHF.R.U32.HI R18, RZ, 0x10, R31 ;  /* 0x00000010ff128819 */ /* 0x000fe2000001161f */
[----:B------:R-:W-:Y:S01]  /*7600*/  @!P0 HADD2.F32 R26, -RZ, R17.H0_H0 ;  /* 0x20000011ff1a8230 */ /* 0x000fe20000004100 */
[----:B------:R-:W-:Y:S01]  /*7610*/  ISETP.GE.AND P1, PT, R93, c[0x0][0x1d4], PT ;  /* 0x000075005d007a0c */ /* 0x000fe20003f26270 */
[----:B------:R-:W-:Y:S02]  /*7620*/  @!P0 HADD2.F32 R30, -RZ, R30.H0_H0 ;  /* 0x2000001eff1e8230 */ /* 0x000fe40000004100 */
[----:B------:R-:W-:Y:S01]  /*7630*/  @!P0 HADD2.F32 R18, -RZ, R18.H0_H0 ;  /* 0x20000012ff128230 */ /* 0x000fe20000004100 */
[----:B-1----:R-:W-:Y:S01]  /*7640*/  @!P0 IMAD.MOV.U32 R29, RZ, RZ, R46 ;  /* 0x000000ffff1d8224 */ /* 0x002fe200078e002e */
[----:B------:R-:W-:Y:S02]  /*7650*/  @!P0 MOV R25, R45 ;  /* 0x0000002d00198202 */ /* 0x000fe40000000f00 */
[----:B------:R-:W-:Y:S02]  /*7660*/  @!P0 MOV R6, R44 ;  /* 0x0000002c00068202 */ /* 0x000fe40000000f00 */
[----:B------:R-:W-:Y:S01]  /*7670*/  @!P0 MOV R27, R47 ;  /* 0x0000002f001b8202 */ /* 0x000fe20000000f00 */
[----:B------:R-:W-:Y:S01]  /*7680*/  @!P0 HADD2.F32 R23, -RZ, R25.H0_H0 ;  /* 0x20000019ff178230 */ /* 0x000fe20000004100 */
[----:B--2---:R-:W-:Y:S01]  /*7690*/  @!P0 MOV R8, R13 ;  /* 0x0000000d00088202 */ /* 0x004fe20000000f00 */
[--C-:B------:R-:W-:Y:S03]  /*76a0*/  @!P0 HADD2.F32 R19, -RZ, R6.reuse.H0_H0 ;  /* 0x20000006ff138230 */ /* 0x100fe60000004100 */
[-C--:B------:R-:W-:Y:S01]  /*76b0*/  @!P0 FMUL.FTZ R7, R23, R2.reuse ;  /* 0x0000000217078220 */ /* 0x080fe20000410000 */
[----:B------:R-:W-:Y:S02]  /*76c0*/  @!P0 HADD2.F32 R21, -RZ, R6.H1_H1 ;  /* 0x30000006ff158230 */ /* 0x000fe40000004100 */
[--C-:B------:R-:W-:Y:S02]  /*76d0*/  @!P0 HADD2.F32 R3, -RZ, R8.reuse.H0_H0 ;  /* 0x20000008ff038230 */ /* 0x100fe40000004100 */
[----:B------:R-:W-:Y:S01]  /*76e0*/  @!P0 HADD2.F32 R8, -RZ, R8.H1_H1 ;  /* 0x30000008ff088230 */ /* 0x000fe20000004100 */
[-C--:B------:R-:W-:Y:S01]  /*76f0*/  @!P0 FMUL.FTZ R9, R21, R5.reuse ;  /* 0x0000000515098220 */ /* 0x080fe20000410000 */
[----:B------:R-:W-:Y:S01]  /*7700*/  @!P0 HADD2.F32 R31, -RZ, R27.H0_H0 ;  /* 0x2000001bff1f8230 */ /* 0x000fe20000004100 */
[C---:B------:R-:W-:Y:S01]  /*7710*/  @!P0 FMUL.FTZ R4, R3.reuse, R2 ;  /* 0x0000000203048220 */ /* 0x040fe20000410000 */
[----:B------:R-:W-:Y:S01]  /*7720*/  @!P0 HADD2.F32 R2, -RZ, R39.H1_H1 ;  /* 0x30000027ff028230 */ /* 0x000fe20000004100 */
[----:B------:R-:W-:Y:S01]  /*7730*/  @!P0 FFMA.FTZ R57, R3, R24, -R7 ;  /* 0x0000001803398223 */ /* 0x000fe20000010807 */
[----:B------:R-:W-:Y:S01]  /*7740*/  @!P0 MOV R3, R12 ;  /* 0x0000000c00038202 */ /* 0x000fe20000000f00 */
[----:B------:R-:W-:Y:S02]  /*7750*/  @!P0 HADD2.F32 R35, -RZ, R27.H1_H1 ;  /* 0x3000001bff238230 */ /* 0x000fe40000004100 */
[----:B------:R-:W-:Y:S02]  /*7760*/  @!P0 HADD2.F32 R27, -RZ, R29.H0_H0 ;  /* 0x2000001dff1b8230 */ /* 0x000fe40000004100 */
[--C-:B------:R-:W-:Y:S01]  /*7770*/  @!P0 HADD2.F32 R7, -RZ, R3.reuse.H0_H0 ;  /* 0x20000003ff078230 */ /* 0x100fe20000004100 */
[----:B------:R-:W-:Y:S01]  /*7780*/  @!P0 FMUL.FTZ R39, R35, R18 ;  /* 0x0000001223278220 */ /* 0x000fe20000410000 */
[----:B------:R-:W-:Y:S01]  /*7790*/  @!P0 HADD2.F32 R6, -RZ, R3.H1_H1 ;  /* 0x30000003ff068230 */ /* 0x000fe20000004100 */
[-C--:B------:R-:W-:Y:S01]  /*77a0*/  @!P0 FMUL.FTZ R3, R19, R2.reuse ;  /* 0x0000000213038220 */ /* 0x080fe20000410000 */
[----:B------:R-:W-:Y:S01]  /*77b0*/  @!P0 HADD2.F32 R29, -RZ, R29.H1_H1 ;  /* 0x3000001dff1d8230 */ /* 0x000fe20000004100 */
[C---:B------:R-:W-:Y:S01]  /*77c0*/  @!P0 FMUL.FTZ R2, R7.reuse, R2 ;  /* 0x0000000207028220 */ /* 0x040fe20000410000 */
[----:B------:R-:W-:Y:S01]  /*77d0*/  @!P0 HADD2.F32 R25, -RZ, R25.H1_H1 ;  /* 0x30000019ff198230 */ /* 0x000fe20000004100 */
[----:B------:R-:W-:Y:S01]  /*77e0*/  @!P0 FFMA.FTZ R55, R7, R20, -R3 ;  /* 0x0000001407378223 */ /* 0x000fe20000010803 */
[----:B------:R-:W-:Y:S01]  /*77f0*/  @!P0 MOV R7, R14 ;  /* 0x0000000e00078202 */ /* 0x000fe20000000f00 */
[C---:B------:R-:W-:Y:S01]  /*7800*/  @!P0 FMUL.FTZ R3, R6.reuse, R5 ;  /* 0x0000000506038220 */ /* 0x040fe20000410000 */
[----:B------:R-:W-:Y:S01]  /*7810*/  @!P0 HADD2.F32 R5, -RZ, R10.H0_H0 ;  /* 0x2000000aff058230 */ /* 0x000fe20000004100 */
[----:B------:R-:W-:Y:S01]  /*7820*/  @!P0 FFMA.FTZ R51, R6, R22, -R9 ;  /* 0x0000001606338223 */ /* 0x000fe20000010809 */
[----:B------:R-:W-:Y:S01]  /*7830*/  @!P0 MOV R6, R15 ;  /* 0x0000000f00068202 */ /* 0x000fe20000000f00 */
[----:B------:R-:W-:Y:S01]  /*7840*/  @!P0 FFMA.FTZ R2, R19, R20, R2 ;  /* 0x0000001413028223 */ /* 0x000fe20000010002 */
[----:B------:R-:W-:Y:S01]  /*7850*/  @!P0 HADD2.F32 R9, -RZ, R40.H1_H1 ;  /* 0x30000028ff098230 */ /* 0x000fe20000004100 */
[----:B------:R-:W-:Y:S01]  /*7860*/  @!P0 FMUL.FTZ R40, R31, R11 ;  /* 0x0000000b1f288220 */ /* 0x000fe20000410000 */
[----:B------:R-:W-:Y:S01]  /*7870*/  @!P0 HADD2.F32 R10, -RZ, R16.H0_H0 ;  /* 0x20000010ff0a8230 */ /* 0x000fe20000004100 */
[----:B------:R-:W-:Y:S01]  /*7880*/  @!P0 FMUL.FTZ R48, R25, R5 ;  /* 0x0000000519308220 */ /* 0x000fe20000410000 */
[--C-:B------:R-:W-:Y:S01]  /*7890*/  @!P0 HADD2.F32 R17, -RZ, R6.reuse.H0_H0 ;  /* 0x20000006ff118230 */ /* 0x100fe20000004100 */
[----:B------:R-:W-:Y:S01]  /*78a0*/  @!P0 FMUL.FTZ R43, R27, R9 ;  /* 0x000000091b2b8220 */ /* 0x000fe20000410000 */
[----:B------:R-:W-:Y:S01]  /*78b0*/  @!P0 HADD2.F32 R16, -RZ, R6.H1_H1 ;  /* 0x30000006ff108230 */ /* 0x000fe20000004100 */
[----:B------:R-:W-:Y:S01]  /*78c0*/  @!P0 FMUL.FTZ R42, R29, R10 ;  /* 0x0000000a1d2a8220 */ /* 0x000fe20000410000 */
[--C-:B------:R-:W-:Y:S01]  /*78d0*/  @!P0 HADD2.F32 R6, -RZ, R7.reuse.H0_H0 ;  /* 0x20000007ff068230 */ /* 0x100fe20000004100 */
[----:B------:R-:W-:Y:S01]  /*78e0*/  @!P0 FFMA.FTZ R40, R17, R34, -R40 ;  /* 0x0000002211288223 */ /* 0x000fe20000010828 */
[----:B------:R-:W-:Y:S01]  /*78f0*/  @!P0 HADD2.F32 R7, -RZ, R7.H1_H1 ;  /* 0x30000007ff078230 */ /* 0x000fe20000004100 */
[----:B------:R-:W-:Y:S02]  /*7900*/  @!P0 FFMA.FTZ R39, R16, R38, -R39 ;  /* 0x0000002610278223 */ /* 0x000fe40000010827 */
[----:B------:R-:W-:Y:S02]  /*7910*/  @!P0 FFMA.FTZ R50, R8, R26, -R48 ;  /* 0x0000001a08328223 */ /* 0x000fe40000010830 */
[----:B------:R-:W-:Y:S01]  /*7920*/  @!P0 FFMA.FTZ R49, R6, R28, -R43 ;  /* 0x0000001c06318223 */ /* 0x000fe2000001082b */
[----:B------:R-:W-:Y:S01]  /*7930*/  @!P0 F2FP.PACK_AB R40, R39, R40 ;  /* 0x000000282728823e */ /* 0x000fe200000000ff */
[----:B------:R-:W-:Y:S01]  /*7940*/  @!P0 FFMA.FTZ R48, R7, R30, -R42 ;  /* 0x0000001e07308223 */ /* 0x000fe2000001082a */
[----:B------:R-:W-:Y:S01]  /*7950*/  @!P0 F2FP.PACK_AB R43, R50, R57 ;  /* 0x00000039322b823e */ /* 0x000fe200000000ff */
[----:B------:R-:W-:Y:S01]  /*7960*/  @!P0 FMUL.FTZ R5, R8, R5 ;  /* 0x0000000508058220 */ /* 0x000fe20000410000 */
[----:B------:R-:W-:Y:S01]  /*7970*/  @!P0 F2FP.PACK_AB R42, R51, R55 ;  /* 0x00000037332a823e */ /* 0x000fe200000000ff */
[----:B------:R-:W-:Y:S01]  /*7980*/  @!P0 IMAD.MOV.U32 R15, RZ, RZ, R40 ;  /* 0x000000ffff0f8224 */ /* 0x000fe200078e0028 */
[----:B------:R-:W-:Y:S01]  /*7990*/  @!P0 F2FP.PACK_AB R39, R48, R49 ;  /* 0x000000313027823e */ /* 0x000fe200000000ff */
[----:B------:R-:W-:Y:S01]  /*79a0*/  @!P0 FFMA.FTZ R3, R21, R22, R3 ;  /* 0x0000001615038223 */ /* 0x000fe20000010003 */
[----:B------:R-:W-:Y:S01]  /*79b0*/  @!P0 MOV R12, R42 ;  /* 0x0000002a000c8202 */ /* 0x000fe20000000f00 */
[----:B------:R-:W-:Y:S01]  /*79c0*/  @!P0 FMUL.FTZ R6, R6, R9 ;  /* 0x0000000906068220 */ /* 0x000fe20000410000 */
[----:B------:R-:W-:Y:S01]  /*79d0*/  @!P0 MOV R13, R43 ;  /* 0x0000002b000d8202 */ /* 0x000fe20000000f00 */
[----:B------:R-:W-:Y:S01]  /*79e0*/  @!P0 FFMA.FTZ R4, R23, R24, R4 ;  /* 0x0000001817048223 */ /* 0x000fe20000010004 */
[----:B------:R-:W-:Y:S01]  /*79f0*/  @!P0 MOV R14, R39 ;  /* 0x00000027000e8202 */ /* 0x000fe20000000f00 */
[----:B------:R-:W-:Y:S01]  /*7a00*/  @!P0 FMUL.FTZ R7, R7, R10 ;  /* 0x0000000a07078220 */ /* 0x000fe20000410000 */
[----:B------:R-:W-:Y:S01]  /*7a10*/  @!P0 F2FP.PACK_AB R10, R3, R2 ;  /* 0x00000002030a823e */ /* 0x000fe200000000ff */
[----:B------:R-:W-:Y:S02]  /*7a20*/  @!P0 FFMA.FTZ R5, R25, R26, R5 ;  /* 0x0000001a19058223 */ /* 0x000fe40000010005 */
[----:B------:R1:W-:Y:S01]  /*7a30*/  STG.E.128 [R52.64], R12 ;  /* 0x0000000c34007986 */ /* 0x0003e2000c101d0a */
[----:B------:R-:W-:Y:S01]  /*7a40*/  @!P0 MOV R44, R10 ;  /* 0x0000000a002c8202 */ /* 0x000fe20000000f00 */
[----:B------:R-:W-:Y:S01]  /*7a50*/  @!P0 FMUL.FTZ R8, R17, R11 ;  /* 0x0000000b11088220 */ /* 0x000fe20000410000 */
[----:B------:R-:W-:Y:S01]  /*7a60*/  @!P0 F2FP.PACK_AB R4, R5, R4 ;  /* 0x000000040504823e */ /* 0x000fe200000000ff */
[----:B------:R-:W-:Y:S02]  /*7a70*/  @!P0 FFMA.FTZ R6, R27, R28, R6 ;  /* 0x0000001c1b068223 */ /* 0x000fe40000010006 */
[----:B------:R-:W-:Y:S01]  /*7a80*/  @!P0 FMUL.FTZ R9, R16, R18 ;  /* 0x0000001210098220 */ /* 0x000fe20000410000 */
[----:B------:R-:W-:Y:S01]  /*7a90*/  @!P0 MOV R45, R4 ;  /* 0x00000004002d8202 */ /* 0x000fe20000000f00 */
[----:B------:R-:W-:Y:S02]  /*7aa0*/  @!P0 FFMA.FTZ R7, R29, R30, R7 ;  /* 0x0000001e1d078223 */ /* 0x000fe40000010007 */
[----:B------:R-:W-:Y:S02]  /*7ab0*/  @!P0 FFMA.FTZ R8, R31, R34, R8 ;  /* 0x000000221f088223 */ /* 0x000fe40000010008 */
[----:B------:R-:W-:Y:S01]  /*7ac0*/  @!P0 FFMA.FTZ R9, R35, R38, R9 ;  /* 0x0000002623098223 */ /* 0x000fe20000010009 */
[----:B------:R-:W-:Y:S04]  /*7ad0*/  @!P0 F2FP.PACK_AB R3, R7, R6 ;  /* 0x000000060703823e */ /* 0x000fe800000000ff */
[----:B------:R-:W-:Y:S02]  /*7ae0*/  @!P0 F2FP.PACK_AB R2, R9, R8 ;  /* 0x000000080902823e */ /* 0x000fe400000000ff */
[----:B------:R-:W-:Y:S02]  /*7af0*/  @!P0 MOV R46, R3 ;  /* 0x00000003002e8202 */ /* 0x000fe40000000f00 */
[----:B------:R-:W-:Y:S01]  /*7b00*/  @!P0 MOV R47, R2 ;  /* 0x00000002002f8202 */ /* 0x000fe20000000f00 */
[----:B------:R-:W-:-:S05]  /*7b10*/  @P1 BRA `(.L_x_274) ;  /* 0x0000032000001947 */ /* 0x000fca0003800000 */
[----:B------:R-:W-:Y:S04]  /*7b20*/  IADD3 R3, P1, P0, R94, R54, R93 ;  /* 0x000000365e037210 */ /* 0x000fe8000783e05d */
[----:B------:R-:W-:Y:S02]  /*7b30*/  IADD3.X R4, R96, R56, R113, P1, P0 ;  /* 0x0000003860047210 */ /* 0x000fe40000fe0471 */
[C---:B------:R-:W-:Y:S04]  /*7b40*/  LEA R2, P0, R3.reuse, c[0x0][0x1c8], 0x1 ;  /* 0x0000720003027a11 */ /* 0x040fe800078008ff */
[----:B------:R-:W-:Y:S05]  /*7b50*/  LEA.HI.X R3, R3, c[0x0][0x1cc], R4, 0x1, P0 ;  /* 0x0000730003037a11 */ /* 0x000fea00000f0c04 */
[----:B------:R2:W-:Y:S01]  /*7b60*/  STG.E.128 [R2.64], R44 ;  /* 0x0000002c02007986 */ /* 0x0005e2000c101d0a */
[----:B------:R-:W-:-:S05]  /*7b70*/  BRA `(.L_x_274) ;  /* 0x000002c000007947 */ /* 0x000fca0003800000 */
.L_x_252:
[----:B------:R-:W-:Y:S01]  /*7b80*/  IMAD R2, R41, -0x70, R0 ;  /* 0xffffff9029027824 */ /* 0x000fe200078e0200 */
[----:B------:R-:W-:Y:S04]  /*7b90*/  BSSY B0, `(.L_x_283) ;  /* 0x000000b000007945 */ /* 0x000fe80003800000 */
[----:B------:R-:W-:Y:S04]  /*7ba0*/  IMNMX R79, R2, 0x70, PT ;  /* 0x00000070024f7817 */ /* 0x000fe80003800200 */
[----:B------:R-:W-:Y:S11]  /*7bb0*/  ISETP.GE.AND P0, PT, R229, R79, PT ;  /* 0x0000004fe500720c */ /* 0x000ff60003f06270 */
[----:B------:R-:W-:Y:S02]  /*7bc0*/  @!UPT UIADD3 URZ, URZ, URZ, URZ ;  /* 0x0000003f3f3ff290 */ /* 0x000fe4000fffe03f */
[----:B------:R-:W-:-:S05]  /*7bd0*/  @P0 BRA `(.L_x_284) ;  /* 0x0000006000000947 */ /* 0x000fca0003800000 */
[----:B------:R-:W1:Y:S01]  /*7be0*/  @!P6 LDS.128 R8, [R208+0x8100] ;  /* 0x00810000d008e984 */ /* 0x000e620000000c00 */
[----:B------:R-:W-:Y:S11]  /*7bf0*/  ISETP.GE.AND P0, PT, R209, c[0x0][0x1d4], PT ;  /* 0x00007500d1007a0c */ /* 0x000ff60003f06270 */
[----:B------:R-:W-:Y:S02]  /*7c00*/  @!UPT UIADD3 URZ, URZ, URZ, URZ ;  /* 0x0000003f3f3ff290 */ /* 0x000fe4000fffe03f */
[----:B------:R-:W2:Y:S04]  /*7c10*/  @!P0 LDS.128 R4, [R208+0xb900] ;  /* 0x00b90000d0048984 */ /* 0x000ea80000000c00 */
[----:B-1----:R1:W-:Y:S04]  /*7c20*/  @!P6 STG.E.128 [R66.64], R8 ;  /* 0x000000084200e986 */ /* 0x0023e8000c101d0a */
[----:B--2---:R1:W-:Y:S02]  /*7c30*/  @!P0 STG.E.128 [R66.64+0x80], R4 ;  /* 0x0000800442008986 */ /* 0x0043e4000c101d0a */
.L_x_284:
[----:B------:R-:W-:Y:S05]  /*7c40*/  BSYNC B0 ;  /* 0x0000000000007941 */ /* 0x000fea0003800000 */
.L_x_283:
[----:B------:R-:W-:Y:S01]  /*7c50*/  ISETP.GE.AND P0, PT, R220, R79, PT ;  /* 0x0000004fdc00720c */ /* 0x000fe20003f06270 */
[----:B------:R-:W-:Y:S01]  /*7c60*/  @!UPT UIADD3 URZ, URZ, URZ, URZ ;  /* 0x0000003f3f3ff290 */ /* 0x000fe2000fffe03f */
[----:B------:R-:W-:Y:S11]  /*7c70*/  BSSY B0, `(.L_x_285) ;  /* 0x0000008000007945 */ /* 0x000ff60003800000 */
[----:B------:R-:W-:-:S05]  /*7c80*/  @P0 BRA `(.L_x_286) ;  /* 0x0000006000000947 */ /* 0x000fca0003800000 */
[----:B-1----:R-:W1:Y:S01]  /*7c90*/  @!P6 LDS.128 R8, [R208+0x9100] ;  /* 0x00910000d008e984 */ /* 0x002e620000000c00 */
[----:B------:R-:W-:Y:S11]  /*7ca0*/  ISETP.GE.AND P0, PT, R209, c[0x0][0x1d4], PT ;  /* 0x00007500d1007a0c */ /* 0x000ff60003f06270 */
[----:B------:R-:W-:Y:S02]  /*7cb0*/  @!UPT UIADD3 URZ, URZ, URZ, URZ ;  /* 0x0000003f3f3ff290 */ /* 0x000fe4000fffe03f */
[----:B------:R-:W2:Y:S04]  /*7cc0*/  @!P0 LDS.128 R4, [R208+0xc900] ;  /* 0x00c90000d0048984 */ /* 0x000ea80000000c00 */
[----:B-1----:R1:W-:Y:S04]  /*7cd0*/  @!P6 STG.E.128 [R72.64], R8 ;  /* 0x000000084800e986 */ /* 0x0023e8000c101d0a */
[----:B--2---:R1:W-:Y:S02]  /*7ce0*/  @!P0 STG.E.128 [R72.64+0x80], R4 ;  /* 0x0000800448008986 */ /* 0x0043e4000c101d0a */
.L_x_286:
[----:B------:R-:W-:Y:S05]  /*7cf0*/  BSYNC B0 ;  /* 0x0000000000007941 */ /* 0x000fea0003800000 */
.L_x_285:
        /* <DEDUP_REMOVED lines=10> */
.L_x_288:
[----:B------:R-:W-:Y:S05]  /*7da0*/  BSYNC B0 ;  /* 0x0000000000007941 */ /* 0x000fea0003800000 */
.L_x_287:
[----:B------:R-:W-:Y:S11]  /*7db0*/  ISETP.GE.AND P0, PT, R218, R79, PT ;  /* 0x0000004fda00720c */ /* 0x000ff60003f06270 */
[----:B------:R-:W-:Y:S02]  /*7dc0*/  @!UPT UIADD3 URZ, URZ, URZ, URZ ;  /* 0x0000003f3f3ff290 */ /* 0x000fe4000fffe03f */
[----:B------:R-:W-:-:S05]  /*7dd0*/  @P0 BRA `(.L_x_274) ;  /* 0x0000006000000947 */ /* 0x000fca0003800000 */
[----:B-1----:R-:W1:Y:S01]  /*7de0*/  @!P6 LDS.128 R8, [R208+0xb100] ;  /* 0x00b10000d008e984 */ /* 0x002e620000000c00 */
[----:B------:R-:W-:Y:S11]  /*7df0*/  ISETP.GE.AND P0, PT, R209, c[0x0][0x1d4], PT ;  /* 0x00007500d1007a0c */ /* 0x000ff60003f06270 */
[----:B------:R-:W-:Y:S02]  /*7e00*/  @!UPT UIADD3 URZ, URZ, URZ, URZ ;  /* 0x0000003f3f3ff290 */ /* 0x000fe4000fffe03f */
[----:B------:R-:W2:Y:S04]  /*7e10*/  @!P0 LDS.128 R4, [R208+0xe900] ;  /* 0x00e90000d0048984 */ /* 0x000ea80000000c00 */
[----:B-1----:R1:W-:Y:S04]  /*7e20*/  @!P6 STG.E.128 [R82.64], R8 ;  /* 0x000000085200e986 */ /* 0x0023e8000c101d0a */
[----:B--2---:R1:W-:Y:S02]  /*7e30*/  @!P0 STG.E.128 [R82.64+0x80], R4 ;  /* 0x0000800452008986 */ /* 0x0043e4000c101d0a */
.L_x_274:
[----:B------:R-:W-:Y:S05]  /*7e40*/  BSYNC B2 ;  /* 0x0000000000027941 */ /* 0x000fea0003800000 */
.L_x_251:
[----:B-1---5:R-:W-:Y:S01]  /*7e50*/  IMAD.IADD R6, R79, 0x1, -R229 ;  /* 0x000000014f067824 */ /* 0x022fe200078e0ae5 */
[----:B------:R-:W-:Y:S01]  /*7e60*/  ISETP.GE.AND P5, PT, R209, c[0x0][0x1d4], PT ;  /* 0x00007500d1007a0c */ /* 0x000fe20003fa6270 */
[----:B--2---:R-:W-:Y:S01]  /*7e70*/  IMAD R2, R97, 0x70, RZ ;  /* 0x0000007061027824 */ /* 0x004fe200078e02ff */
[----:B------:R-:W-:Y:S01]  /*7e80*/  BSSY B0, `(.L_x_289) ;  /* 0x0000051000007945 */ /* 0x000fe20003800000 */
[----:B------:R-:W-:Y:S01]  /*7e90*/  IMAD.WIDE.U32 R14, R41, 0x70, RZ ;  /* 0x00000070290e7825 */ /* 0x000fe200078e00ff */
[C---:B------:R-:W-:Y:S02]  /*7ea0*/  ISETP.GE.AND P2, PT, R6.reuse, 0x21, PT ;  /* 0x000000210600780c */ /* 0x040fe40003f46270 */
[C---:B------:R-:W-:Y:S01]  /*7eb0*/  ISETP.GE.AND P3, PT, R6.reuse, 0x1, PT ;  /* 0x000000010600780c */ /* 0x040fe20003f66270 */
[----:B------:R-:W-:Y:S01]  /*7ec0*/  IMAD.IADD R16, R15, 0x1, R2 ;  /* 0x000000010f107824 */ /* 0x000fe200078e0202 */
[----:B------:R-:W-:Y:S02]  /*7ed0*/  ISETP.GE.AND P1, PT, R6, 0x41, PT ;  /* 0x000000410600780c */ /* 0x000fe40003f26270 */
[----:B------:R-:W-:Y:S04]  /*7ee0*/  IADD3 R2, P0, R123, R14, RZ ;  /* 0x0000000e7b027210 */ /* 0x000fe80007f1e0ff */
[----:B------:R-:W-:Y:S03]  /*7ef0*/  IADD3.X R3, R16, R141, RZ, P0, !PT ;  /* 0x0000008d10037210 */ /* 0x000fe600007fe4ff */
[C---:B------:R-:W-:Y:S02]  /*7f00*/  @P2 IADD3 R7, P0, R2.reuse, 0x20, RZ ;  /* 0x0000002002072810 */ /* 0x040fe40007f1e0ff */
[-C--:B------:R-:W-:Y:S01]  /*7f10*/  @P3 MOV R4, R100.reuse ;  /* 0x0000006400043202 */ /* 0x080fe20000000f00 */
[----:B------:R-:W-:Y:S02]  /*7f20*/  @P3 IMAD.MOV.U32 R5, RZ, RZ, R111 ;  /* 0x000000ffff053224 */ /* 0x000fe400078e006f */
[----:B------:R-:W-:Y:S02]  /*7f30*/  @P3 IMAD R8, R3, c[0x0][0x258], RZ ;  /* 0x0000960003083a24 */ /* 0x000fe400078e02ff */
[----:B------:R-:W-:Y:S01]  /*7f40*/  @P2 IMAD.X R9, RZ, RZ, R3, P0 ;  /* 0x000000ffff092224 */ /* 0x000fe200000e0603 */
[C---:B------:R-:W-:Y:S01]  /*7f50*/  @P1 IADD3 R13, P0, R2.reuse, 0x40, RZ ;  /* 0x00000040020d1810 */ /* 0x040fe20007f1e0ff */
[C---:B------:R-:W-:Y:S04]  /*7f60*/  @P3 IMAD.WIDE.U32 R4, R2.reuse, c[0x0][0x258], R4 ;  /* 0x0000960002043a25 */ /* 0x040fe800078e0004 */
[----:B------:R-:W-:Y:S02]  /*7f70*/  @P3 IMAD R8, R2, c[0x0][0x25c], R8 ;  /* 0x0000970002083a24 */ /* 0x000fe400078e0208 */
[----:B------:R-:W-:Y:S01]  /*7f80*/  @P1 IMAD.X R15, RZ, RZ, R3, P0 ;  /* 0x000000ffff0f1224 */ /* 0x000fe200000e0603 */
[C---:B------:R-:W-:Y:S01]  /*7f90*/  @P3 LEA R10, P0, R4.reuse, c[0x0][0x250], 0x1 ;  /* 0x00009400040a3a11 */ /* 0x040fe200078008ff */
[----:B------:R-:W-:Y:S02]  /*7fa0*/  @P3 IMAD.IADD R5, R5, 0x1, R8 ;  /* 0x0000000105053824 */ /* 0x000fe400078e0208 */
[----:B------:R-:W-:Y:S03]  /*7fb0*/  @P2 IMAD R8, R9, c[0x0][0x258], RZ ;  /* 0x0000960009082a24 */ /* 0x000fe600078e02ff */
[----:B------:R-:W-:Y:S01]  /*7fc0*/  @P3 LEA.HI.X R11, R4, c[0x0][0x254], R5, 0x1, P0 ;  /* 0x00009500040b3a11 */ /* 0x000fe200000f0c05 */
[----:B------:R-:W-:Y:S01]  /*7fd0*/  @P2 IMAD.MOV.U32 R5, RZ, RZ, R111 ;  /* 0x000000ffff052224 */ /* 0x000fe200078e006f */
[-C--:B------:R-:W-:Y:S05]  /*7fe0*/  @P2 MOV R4, R100.reuse ;  /* 0x0000006400042202 */ /* 0x080fea0000000f00 */
[C---:B------:R-:W-:Y:S04]  /*7ff0*/  @P2 IMAD.WIDE.U32 R4, R7.reuse, c[0x0][0x258], R4 ;  /* 0x0000960007042a25 */ /* 0x040fe800078e0004 */
[----:B------:R-:W-:Y:S01]  /*8000*/  @P2 IMAD R7, R7, c[0x0][0x25c], R8 ;  /* 0x0000970007072a24 */ /* 0x000fe200078e0208 */
[C---:B------:R-:W-:Y:S04]  /*8010*/  @P2 LEA R8, P0, R4.reuse, c[0x0][0x250], 0x1 ;  /* 0x0000940004082a11 */ /* 0x040fe800078008ff */
[----:B------:R-:W-:Y:S01]  /*8020*/  @P2 IADD3 R7, R5, R7, RZ ;  /* 0x0000000705072210 */ /* 0x000fe20007ffe0ff */
[----:B------:R-:W-:Y:S03]  /*8030*/  @P1 IMAD R5, R15, c[0x0][0x258], RZ ;  /* 0x000096000f051a24 */ /* 0x000fe600078e02ff */
[----:B------:R-:W-:Y:S01]  /*8040*/  @P2 LEA.HI.X R9, R4, c[0x0][0x254], R7, 0x1, P0 ;  /* 0x0000950004092a11 */ /* 0x000fe200000f0c07 */
[C---:B------:R-:W-:Y:S01]  /*8050*/  @P1 IMAD R5, R13.reuse, c[0x0][0x25c], R5 ;  /* 0x000097000d051a24 */ /* 0x040fe200078e0205 */
[----:B------:R-:W-:Y:S11]  /*8060*/  ISETP.GE.AND P0, PT, R6, 0x61, PT ;  /* 0x000000610600780c */ /* 0x000ff60003f06270 */
[----:B------:R-:W-:Y:S02]  /*8070*/  @!UPT UIADD3 URZ, URZ, URZ, URZ ;  /* 0x0000003f3f3ff290 */ /* 0x000fe4000fffe03f */
[----:B------:R-:W-:Y:S02]  /*8080*/  @P0 IADD3 R4, P4, R2, 0x60, RZ ;  /* 0x0000006002040810 */ /* 0x000fe40007f9e0ff */
[----:B------:R-:W-:Y:S03]  /*8090*/  @P1 MOV R2, R100 ;  /* 0x0000006400021202 */ /* 0x000fe60000000f00 */
[----:B------:R-:W-:Y:S02]  /*80a0*/  @P0 IMAD.X R12, RZ, RZ, R3, P4 ;  /* 0x000000ffff0c0224 */ /* 0x000fe400020e0603 */
[----:B------:R-:W-:Y:S04]  /*80b0*/  @P1 IMAD.MOV.U32 R3, RZ, RZ, R111 ;  /* 0x000000ffff031224 */ /* 0x000fe800078e006f */
[----:B------:R-:W-:Y:S05]  /*80c0*/  @P1 IMAD.WIDE.U32 R2, R13, c[0x0][0x258], R2 ;  /* 0x000096000d021a25 */ /* 0x000fea00078e0002 */
[----:B------:R-:W-:Y:S02]  /*80d0*/  @P1 LEA R6, P4, R2, c[0x0][0x250], 0x1 ;  /* 0x0000940002061a11 */ /* 0x000fe400078808ff */
[----:B------:R-:W-:Y:S01]  /*80e0*/  @P1 IADD3 R3, R3, R5, RZ ;  /* 0x0000000503031210 */ /* 0x000fe20007ffe0ff */
[----:B------:R-:W-:Y:S03]  /*80f0*/  @P0 IMAD R5, R12, c[0x0][0x258], RZ ;  /* 0x000096000c050a24 */ /* 0x000fe600078e02ff */
[----:B------:R-:W-:Y:S01]  /*8100*/  @P1 LEA.HI.X R7, R2, c[0x0][0x254], R3, 0x1, P4 ;  /* 0x0000950002071a11 */ /* 0x000fe200020f0c03 */
[----:B------:R-:W-:Y:S01]  /*8110*/  @P0 IMAD.MOV.U32 R2, RZ, RZ, R100 ;  /* 0x000000ffff020224 */ /* 0x000fe200078e0064 */
[----:B------:R-:W-:Y:S05]  /*8120*/  @P0 MOV R3, R111 ;  /* 0x0000006f00030202 */ /* 0x000fea0000000f00 */
[C---:B------:R-:W-:Y:S04]  /*8130*/  @P0 IMAD.WIDE.U32 R2, R4.reuse, c[0x0][0x258], R2 ;  /* 0x0000960004020a25 */ /* 0x040fe800078e0002 */
[----:B------:R-:W-:Y:S04]  /*8140*/  @P0 IMAD R4, R4, c[0x0][0x25c], R5 ;  /* 0x0000970004040a24 */ /* 0x000fe800078e0205 */
[----:B------:R-:W-:Y:S01]  /*8150*/  @P0 IMAD.IADD R3, R3, 0x1, R4 ;  /* 0x0000000103030824 */ /* 0x000fe200078e0204 */
[C---:B------:R-:W-:Y:S04]  /*8160*/  @P0 LEA R4, P4, R2.reuse, c[0x0][0x250], 0x1 ;  /* 0x0000940002040a11 */ /* 0x040fe800078808ff */
[----:B------:R-:W-:Y:S02]  /*8170*/  @P0 LEA.HI.X R5, R2, c[0x0][0x254], R3, 0x1, P4 ;  /* 0x0000950002050a11 */ /* 0x000fe400020f0c03 */
[----:B------:R-:W-:Y:S11]  /*8180*/  LOP3.LUT P4, RZ, R230, 0x2, RZ, 0xc0, !PT ;  /* 0x00000002e6ff7812 */ /* 0x000ff6000788c0ff */
[----:B------:R-:W-:Y:S02]  /*8190*/  @!UPT UIADD3 URZ, URZ, URZ, URZ ;  /* 0x0000003f3f3ff290 */ /* 0x000fe4000fffe03f */
[----:B------:R-:W-:Y:S01]  /*81a0*/  @!PT LDS RZ, [RZ] ;  /* 0x00000000fffff984 */ /* 0x000fe20000000800 */
[----:B------:R-:W-:Y:S01]  /*81b0*/  @!PT LDS RZ, [RZ] ;  /* 0x00000000fffff984 */ /* 0x000fe20000000800 */
[----:B------:R-:W-:Y:S01]  /*81c0*/  @!PT LDS RZ, [RZ] ;  /* 0x00000000fffff984 */ /* 0x000fe20000000800 */
[----:B------:R1:W-:Y:S05]  /*81d0*/  @P3 LDGSTS.E.BYPASS.LTC128B.128 [R208+0x100], [R10.64], !P4 ;  /* 0x001000000ad03fae */ /* 0x0003ea000e101d4a */
[----:B------:R1:W-:Y:S05]  /*81e0*/  @P3 LDGSTS.E.BYPASS.LTC128B.128 [R208+0x3900], [R10.64+0x80], !P5 ;  /* 0x039000800ad03fae */ /* 0x0003ea000e901d4a */
[----:B------:R1:W-:Y:S05]  /*81f0*/  @P2 LDGSTS.E.BYPASS.LTC128B.128 [R210+0x1100], [R8.64], !P4 ;  /* 0x0110000008d22fae */ /* 0x0003ea000e101d4a */
[----:B------:R1:W-:Y:S05]  /*8200*/  @P2 LDGSTS.E.BYPASS.LTC128B.128 [R210+0x4900], [R8.64+0x80], !P5 ;  /* 0x0490008008d22fae */ /* 0x0003ea000e901d4a */
[----:B------:R2:W-:Y:S05]  /*8210*/  @P1 LDGSTS.E.BYPASS.LTC128B.128 [R210+0x2100], [R6.64], !P4 ;  /* 0x0210000006d21fae */ /* 0x0005ea000e101d4a */
[----:B------:R2:W-:Y:S01]  /*8220*/  @P1 LDGSTS.E.BYPASS.LTC128B.128 [R210+0x5900], [R6.64+0x80], !P5 ;  /* 0x0590008006d21fae */ /* 0x0005e2000e901d4a */
[----:B------:R-:W-:Y:S04]  /*8230*/  ISETP.GT.AND P1, PT, R79, R229, PT ;  /* 0x000000e54f00720c */ /* 0x000fe80003f24270 */
[----:B------:R1:W-:Y:S05]  /*8240*/  @P0 LDGSTS.E.BYPASS.LTC128B.128 [R210+0x3100], [R4.64], !P4 ;  /* 0x0310000004d20fae */ /* 0x0003ea000e101d4a */
[----:B------:R1:W-:Y:S05]  /*8250*/  @P0 LDGSTS.E.BYPASS.LTC128B.128 [R210+0x6900], [R4.64+0x80], !P5 ;  /* 0x0690008004d20fae */ /* 0x0003ea000e901d4a */
[----:B------:R-:W0:Y:S01]  /*8260*/  LDGDEPBAR ;  /* 0x00000000000079af */ /* 0x000e220000000000 */
[----:B--2---:R-:W-:Y:S04]  /*8270*/  IADD3 R6, P0, R143, R14, RZ ;  /* 0x0000000e8f067210 */ /* 0x004fe80007f1e0ff */
[----:B------:R-:W-:Y:S01]  /*8280*/  IADD3.X R7, R16, R142, RZ, P0, !PT ;  /* 0x0000008e10077210 */ /* 0x000fe200007fe4ff */
[----:B------:R-:W-:Y:S04]  /*8290*/  DEPBAR.LE SB0, 0x0 ;  /* 0x000080000000791a */ /* 0x000fe80000000000 */
[----:B------:R-:W-:Y:S06]  /*82a0*/  BAR.SYNC.DEFER_BLOCKING 0x0 ;  /* 0x0000000000007b1d */ /* 0x000fec0000010000 */
[----:B------:R-:W-:-:S05]  /*82b0*/  @!P1 BRA `(.L_x_290) ;  /* 0x000000d000009947 */ /* 0x000fca0003800000 */
[----:B-1----:R-:W1:Y:S01]  /*82c0*/  @!P6 LDS.128 R12, [R208+0x100] ;  /* 0x00010000d00ce984 */ /* 0x002e620000000c00 */
[----:B------:R-:W-:Y:S01]  /*82d0*/  ISETP.GE.AND P0, PT, R209, c[0x0][0x1d4], PT ;  /* 0x00007500d1007a0c */ /* 0x000fe20003f06270 */
[----:B------:R-:W-:Y:S01]  /*82e0*/  IMAD R2, R7, c[0x0][0x208], RZ ;  /* 0x0000820007027a24 */ /* 0x000fe200078e02ff */
[----:B------:R-:W-:Y:S02]  /*82f0*/  MOV R4, R98 ;  /* 0x0000006200047202 */ /* 0x000fe40000000f00 */
[----:B------:R-:W-:Y:S01]  /*8300*/  MOV R5, R110 ;  /* 0x0000006e00057202 */ /* 0x000fe20000000f00 */
[C---:B------:R-:W-:Y:S04]  /*8310*/  IMAD R2, R6.reuse, c[0x0][0x20c], R2 ;  /* 0x0000830006027a24 */ /* 0x040fe800078e0202 */
[----:B------:R-:W-:Y:S04]  /*8320*/  IMAD.WIDE.U32 R4, R6, c[0x0][0x208], R4 ;  /* 0x0000820006047a25 */ /* 0x000fe800078e0004 */
[----:B------:R-:W2:Y:S01]  /*8330*/  @!P0 LDS.128 R8, [R208+0x3900] ;  /* 0x00390000d0088984 */ /* 0x000ea20000000c00 */
[----:B------:R-:W-:Y:S02]  /*8340*/  IADD3 R3, R5, R2, RZ ;  /* 0x0000000205037210 */ /* 0x000fe40007ffe0ff */
[C---:B------:R-:W-:Y:S04]  /*8350*/  LEA R2, P1, R4.reuse, c[0x0][0x1f8], 0x1 ;  /* 0x00007e0004027a11 */ /* 0x040fe800078208ff */
[----:B------:R-:W-:Y:S05]  /*8360*/  LEA.HI.X R3, R4, c[0x0][0x1fc], R3, 0x1, P1 ;  /* 0x00007f0004037a11 */ /* 0x000fea00008f0c03 */
[----:B-1----:R1:W-:Y:S04]  /*8370*/  @!P6 STG.E.128 [R2.64], R12 ;  /* 0x0000000c0200e986 */ /* 0x0023e8000c101d0a */
[----:B--2---:R1:W-:Y:S02]  /*8380*/  @!P0 STG.E.128 [R2.64+0x80], R8 ;  /* 0x0000800802008986 */ /* 0x0043e4000c101d0a */
.L_x_290:
[----:B-1----:R-:W-:Y:S05]  /*8390*/  BSYNC B0 ;  /* 0x0000000000007941 */ /* 0x002fea0003800000 */
.L_x_289:
[----:B------:R-:W-:Y:S01]  /*83a0*/  ISETP.GE.AND P0, PT, R220, R79, PT ;  /* 0x0000004fdc00720c */ /* 0x000fe20003f06270 */
[----:B------:R-:W-:Y:S01]  /*83b0*/  @!UPT UIADD3 URZ, URZ, URZ, URZ ;  /* 0x0000003f3f3ff290 */ /* 0x000fe2000fffe03f */
[----:B------:R-:W-:Y:S11]  /*83c0*/  BSSY B0, `(.L_x_291) ;  /* 0x0000011000007945 */ /* 0x000ff60003800000 */
[----:B------:R-:W-:-:S05]  /*83d0*/  @P0 BRA `(.L_x_292) ;  /* 0x000000f000000947 */ /* 0x000fca0003800000 */
[----:B------:R-:W1:Y:S01]  /*83e0*/  @!P6 LDS.128 R12, [R208+0x1100] ;  /* 0x00110000d00ce984 */ /* 0x000e620000000c00 */
[----:B------:R-:W-:Y:S01]  /*83f0*/  ISETP.GE.AND P1, PT, R209, c[0x0][0x1d4], PT ;  /* 0x00007500d1007a0c */ /* 0x000fe20003f26270 */
[----:B------:R-:W-:Y:S01]  /*8400*/  IMAD.MOV.U32 R4, RZ, RZ, R98 ;  /* 0x000000ffff047224 */ /* 0x000fe200078e0062 */
[----:B------:R-:W-:Y:S02]  /*8410*/  IADD3 R2, P0, R6, 0x20, RZ ;  /* 0x0000002006027810 */ /* 0x000fe40007f1e0ff */
[----:B------:R-:W-:Y:S03]  /*8420*/  MOV R5, R110 ;  /* 0x0000006e00057202 */ /* 0x000fe60000000f00 */
[----:B------:R-:W-:Y:S02]  /*8430*/  IMAD.X R3, RZ, RZ, R7, P0 ;  /* 0x000000ffff037224 */ /* 0x000fe400000e0607 */
[C---:B------:R-:W-:Y:S04]  /*8440*/  IMAD.WIDE.U32 R4, R2.reuse, c[0x0][0x208], R4 ;  /* 0x0000820002047a25 */ /* 0x040fe800078e0004 */
[----:B------:R-:W2:Y:S01]  /*8450*/  @!P1 LDS.128 R8, [R208+0x4900] ;  /* 0x00490000d0089984 */ /* 0x000ea20000000c00 */
[----:B------:R-:W-:Y:S04]  /*8460*/  IMAD R3, R3, c[0x0][0x208], RZ ;  /* 0x0000820003037a24 */ /* 0x000fe800078e02ff */
[----:B------:R-:W-:Y:S01]  /*8470*/  IMAD R3, R2, c[0x0][0x20c], R3 ;  /* 0x0000830002037a24 */ /* 0x000fe200078e0203 */
[C---:B------:R-:W-:Y:S04]  /*8480*/  LEA R2, P0, R4.reuse, c[0x0][0x1f8], 0x1 ;  /* 0x00007e0004027a11 */ /* 0x040fe800078008ff */
[----:B------:R-:W-:Y:S04]  /*8490*/  IADD3 R3, R5, R3, RZ ;  /* 0x0000000305037210 */ /* 0x000fe80007ffe0ff */
[----:B------:R-:W-:Y:S05]  /*84a0*/  LEA.HI.X R3, R4, c[0x0][0x1fc], R3, 0x1, P0 ;  /* 0x00007f0004037a11 */ /* 0x000fea00000f0c03 */
[----:B-1----:R1:W-:Y:S04]  /*84b0*/  @!P6 STG.E.128 [R2.64], R12 ;  /* 0x0000000c0200e986 */ /* 0x0023e8000c101d0a */
[----:B--2---:R1:W-:Y:S02]  /*84c0*/  @!P1 STG.E.128 [R2.64+0x80], R8 ;  /* 0x0000800802009986 */ /* 0x0043e4000c101d0a */
.L_x_292:
[----:B------:R-:W-:Y:S05]  /*84d0*/  BSYNC B0 ;  /* 0x0000000000007941 */ /* 0x000fea0003800000 */
.L_x_291:
[----:B------:R-:W-:Y:S01]  /*84e0*/  ISETP.GE.AND P0, PT, R219, R79, PT ;  /* 0x0000004fdb00720c */ /* 0x000fe20003f06270 */
[----:B------:R-:W-:Y:S01]  /*84f0*/  @!UPT UIADD3 URZ, URZ, URZ, URZ ;  /* 0x0000003f3f3ff290 */ /* 0x000fe2000fffe03f */
[----:B------:R-:W-:Y:S11]  /*8500*/  BSSY B0, `(.L_x_293) ;  /* 0x0000011000007945 */ /* 0x000ff60003800000 */
[----:B------:R-:W-:-:S05]  /*8510*/  @P0 BRA `(.L_x_294) ;  /* 0x000000f000000947 */ /* 0x000fca0003800000 */
[----:B-1----:R-:W1:Y:S01]  /*8520*/  @!P6 LDS.128 R12, [R208+0x2100] ;  /* 0x00210000d00ce984 */ /* 0x002e620000000c00 */
        /* <DEDUP_REMOVED lines=14> */
.L_x_294:
[----:B------:R-:W-:Y:S05]  /*8610*/  BSYNC B0 ;  /* 0x0000000000007941 */ /* 0x000fea0003800000 */
.L_x_293:
        /* <DEDUP_REMOVED lines=19> */
.L_x_296:
[----:B------:R-:W-:Y:S05]  /*8750*/  BSYNC B0 ;  /* 0x0000000000007941 */ /* 0x000fea0003800000 */
.L_x_295:
[----:B------:R-:W-:Y:S01]  /*8760*/  ISETP.GT.AND P5, PT, R41, R140, PT ;  /* 0x0000008c2900720c */ /* 0x000fe20003fa4270 */
[----:B------:R-:W-:Y:S01]  /*8770*/  @!UPT UIADD3 URZ, URZ, URZ, URZ ;  /* 0x0000003f3f3ff290 */ /* 0x000fe2000fffe03f */
[----:B------:R-:W-:Y:S11]  /*8780*/  BSSY B0, `(.L_x_297) ;  /* 0x000002f000007945 */ /* 0x000ff60003800000 */
[----:B------:R-:W-:-:S05]  /*8790*/  @!P5 BRA `(.L_x_298) ;  /* 0x000002d00000d947 */ /* 0x000fca0003800000 */
[----:B------:R-:W-:Y:S01]  /*87a0*/  IADD3 R4, R41, -0x1, RZ ;  /* 0xffffffff29047810 */ /* 0x000fe20007ffe0ff */
[----:B-1----:R-:W-:Y:S01]  /*87b0*/  IMAD.MOV.U32 R2, RZ, RZ, R126 ;  /* 0x000000ffff027224 */ /* 0x002fe200078e007e */
[C---:B------:R-:W-:Y:S01]  /*87c0*/  ISETP.GE.AND P2, PT, R228.reuse, 0x21, PT ;  /* 0x00000021e400780c */ /* 0x040fe20003f46270 */
[----:B------:R-:W-:Y:S01]  /*87d0*/  IMAD.MOV.U32 R3, RZ, RZ, R125 ;  /* 0x000000ffff037224 */ /* 0x000fe200078e007d */
[----:B------:R-:W-:Y:S01]  /*87e0*/  SHF.R.S32.HI R6, RZ, 0x1f, R4 ;  /* 0x0000001fff067819 */ /* 0x000fe20000011404 */
[----:B------:R-:W-:Y:S01]  /*87f0*/  IMAD R5, R187, R4, RZ ;  /* 0x00000004bb057224 */ /* 0x000fe200078e02ff */
[----:B------:R-:W-:Y:S01]  /*8800*/  ISETP.GE.AND P1, PT, R228, 0x41, PT ;  /* 0x00000041e400780c */ /* 0x000fe20003f26270 */
[-C--:B------:R-:W-:Y:S01]  /*8810*/  IMAD.WIDE.U32 R2, R4, R154.reuse, R2 ;  /* 0x0000009a04027225 */ /* 0x080fe200078e0002 */
[----:B------:R-:W-:Y:S02]  /*8820*/  ISETP.GE.AND P3, PT, R228, 0x1, PT ;  /* 0x00000001e400780c */ /* 0x000fe40003f66270 */
[----:B------:R-:W-:Y:S01]  /*8830*/  P2R R11, PR, RZ, 0x20 ;  /* 0x00000020ff0b7803 */ /* 0x000fe20000000000 */
[----:B------:R-:W-:Y:S01]  /*8840*/  IMAD R4, R6, R154, R5 ;  /* 0x0000009a06047224 */ /* 0x000fe200078e0205 */
[----:B------:R-:W-:Y:S03]  /*8850*/  LOP3.LUT P5, RZ, R230, 0x2, RZ, 0xc0, !PT ;  /* 0x00000002e6ff7812 */ /* 0x000fe600078ac0ff */
[----:B------:R-:W-:Y:S01]  /*8860*/  IMAD.IADD R3, R3, 0x1, R4 ;  /* 0x0000000103037824 */ /* 0x000fe200078e0204 */
[-C--:B------:R-:W-:Y:S05]  /*8870*/  @P2 IADD3 R4, P0, R214, R2.reuse, RZ ;  /* 0x00000002d6042210 */ /* 0x080fea0007f1e0ff */
[----:B------:R-:W-:Y:S01]  /*8880*/  @P2 IMAD.X R7, R3, 0x1, R188, P0 ;  /* 0x0000000103072824 */ /* 0x000fe200000e06bc */
[-C--:B------:R-:W-:Y:S05]  /*8890*/  @P1 IADD3 R5, P0, R211, R2.reuse, RZ ;  /* 0x00000002d3051210 */ /* 0x080fea0007f1e0ff */
[----:B------:R-:W-:Y:S01]  /*88a0*/  @P1 IMAD.X R10, R3, 0x1, R180, P0 ;  /* 0x00000001030a1824 */ /* 0x000fe200000e06b4 */
[C---:B------:R-:W-:Y:S04]  /*88b0*/  @P3 LEA R8, P0, R2.reuse, c[0x0][0x220], 0x1 ;  /* 0x0000880002083a11 */ /* 0x040fe800078008ff */
[----:B------:R-:W-:Y:S02]  /*88c0*/  @P3 LEA.HI.X R9, R2, c[0x0][0x224], R3, 0x1, P0 ;  /* 0x0000890002093a11 */ /* 0x000fe400000f0c03 */
[C---:B------:R-:W-:Y:S03]  /*88d0*/  @P2 LEA R6, P0, R4.reuse, c[0x0][0x220], 0x1 ;  /* 0x0000880004062a11 */ /* 0x040fe600078008ff */
[----:B------:R-:W-:Y:S01]  /*88e0*/  @!PT LDS RZ, [RZ] ;  /* 0x00000000fffff984 */ /* 0x000fe20000000800 */
[----:B------:R-:W-:Y:S01]  /*88f0*/  @!PT LDS RZ, [RZ] ;  /* 0x00000000fffff984 */ /* 0x000fe20000000800 */
[----:B------:R-:W-:Y:S01]  /*8900*/  @!PT LDS RZ, [RZ] ;  /* 0x00000000fffff984 */ /* 0x000fe20000000800 */
[----:B------:R1:W-:Y:S01]  /*8910*/  @P3 LDGSTS.E.BYPASS.LTC128B.128 [R208+0x8100], [R8.64], !P5 ;  /* 0x0810000008d03fae */ /* 0x0003e2000e901d4a */
[----:B------:R-:W-:Y:S02]  /*8920*/  @P2 LEA.HI.X R7, R4, c[0x0][0x224], R7, 0x1, P0 ;  /* 0x0000890004072a11 */ /* 0x000fe400000f0c07 */
[----:B------:R-:W-:Y:S02]  /*8930*/  @P1 LEA R4, P0, R5, c[0x0][0x220], 0x1 ;  /* 0x0000880005041a11 */ /* 0x000fe400078008ff */
[----:B------:R-:W-:Y:S02]  /*8940*/  ISETP.NE.AND P5, PT, R11, RZ, PT ;  /* 0x000000ff0b00720c */ /* 0x000fe40003fa5270 */
[----:B------:R-:W-:Y:S02]  /*8950*/  @P1 LEA.HI.X R5, R5, c[0x0][0x224], R10, 0x1, P0 ;  /* 0x0000890005051a11 */ /* 0x000fe400000f0c0a */
[----:B------:R-:W-:Y:S11]  /*8960*/  ISETP.GE.AND P0, PT, R228, 0x61, PT ;  /* 0x00000061e400780c */ /* 0x000ff60003f06270 */
[----:B------:R-:W-:Y:S02]  /*8970*/  @!UPT UIADD3 URZ, URZ, URZ, URZ ;  /* 0x0000003f3f3ff290 */ /* 0x000fe4000fffe03f */
[----:B------:R-:W-:Y:S05]  /*8980*/  @P0 IADD3 R10, P4, R164, R2, RZ ;  /* 0x00000002a40a0210 */ /* 0x000fea0007f9e0ff */
[----:B------:R-:W-:Y:S01]  /*8990*/  @P0 IMAD.X R3, R3, 0x1, R186, P4 ;  /* 0x0000000103030824 */ /* 0x000fe200020e06ba */
[C---:B------:R-:W-:Y:S04]  /*89a0*/  @P0 LEA R2, P4, R10.reuse, c[0x0][0x220], 0x1 ;  /* 0x000088000a020a11 */ /* 0x040fe800078808ff */
[----:B------:R-:W-:Y:S02]  /*89b0*/  @P0 LEA.HI.X R3, R10, c[0x0][0x224], R3, 0x1, P4 ;  /* 0x000089000a030a11 */ /* 0x000fe400020f0c03 */
[----:B------:R-:W-:Y:S11]  /*89c0*/  ISETP.GE.AND P4, PT, R209, c[0x0][0x1d4], PT ;  /* 0x00007500d1007a0c */ /* 0x000ff60003f86270 */
[----:B------:R-:W-:Y:S02]  /*89d0*/  @!UPT UIADD3 URZ, URZ, URZ, URZ ;  /* 0x0000003f3f3ff290 */ /* 0x000fe4000fffe03f */
[----:B------:R1:W-:Y:S01]  /*89e0*/  @P3 LDGSTS.E.BYPASS.LTC128B.128 [R208+0xb900], [R8.64+0x80], !P4 ;  /* 0x0b90008008d03fae */ /* 0x0003e2000e101d4a */
[----:B------:R-:W-:Y:S11]  /*89f0*/  LOP3.LUT P3, RZ, R230, 0x2, RZ, 0xc0, !PT ;  /* 0x00000002e6ff7812 */ /* 0x000ff6000786c0ff */
[----:B------:R-:W-:Y:S02]  /*8a00*/  @!UPT UIADD3 URZ, URZ, URZ, URZ ;  /* 0x0000003f3f3ff290 */ /* 0x000fe4000fffe03f */
[----:B------:R1:W-:Y:S04]  /*8a10*/  @P2 LDGSTS.E.BYPASS.LTC128B.128 [R210+0x9100], [R6.64], !P3 ;  /* 0x0910000006d22fae */ /* 0x0003e8000d901d4a */
[----:B------:R1:W-:Y:S04]  /*8a20*/  @P2 LDGSTS.E.BYPASS.LTC128B.128 [R210+0xc900], [R6.64+0x80], !P4 ;  /* 0x0c90008006d22fae */ /* 0x0003e8000e101d4a */
[----:B------:R1:W-:Y:S04]  /*8a30*/  @P1 LDGSTS.E.BYPASS.LTC128B.128 [R210+0xa100], [R4.64], !P3 ;  /* 0x0a10000004d21fae */ /* 0x0003e8000d901d4a */
[----:B------:R1:W-:Y:S04]  /*8a40*/  @P1 LDGSTS.E.BYPASS.LTC128B.128 [R210+0xd900], [R4.64+0x80], !P4 ;  /* 0x0d90008004d21fae */ /* 0x0003e8000e101d4a */
[----:B------:R1:W-:Y:S04]  /*8a50*/  @P0 LDGSTS.E.BYPASS.LTC128B.128 [R210+0xb100], [R2.64], !P3 ;  /* 0x0b10000002d20fae */ /* 0x0003e8000d901d4a */
[----:B------:R1:W-:Y:S02]  /*8a60*/  @P0 LDGSTS.E.BYPASS.LTC128B.128 [R210+0xe900], [R2.64+0x80], !P4 ;  /* 0x0e90008002d20fae */ /* 0x0003e4000e101d4a */
.L_x_298:
[----:B------:R-:W-:Y:S05]  /*8a70*/  BSYNC B0 ;  /* 0x0000000000007941 */ /* 0x000fea0003800000 */
.L_x_297:
[----:B------:R-:W0:Y:S01]  /*8a80*/  LDGDEPBAR ;  /* 0x00000000000079af */ /* 0x000e220000000000 */
[----:B------:R-:W-:Y:S01]  /*8a90*/  IADD3 R41, R41, -0x1, RZ ;  /* 0xffffffff29297810 */ /* 0x000fe20007ffe0ff */
[----:B------:R-:W-:-:S05]  /*8aa0*/  @P5 BRA `(.L_x_299) ;  /* 0xffffa41000005947 */ /* 0x000fca000383ffff */
[----:B------:R-:W-:Y:S01]  /*8ab0*/  WARPSYNC 0xffffffff ;  /* 0xffffffff00007948 */ /* 0x000fe20003800000 */
[----:B------:R-:W-:Y:S06]  /*8ac0*/  BAR.SYNC.DEFER_BLOCKING 0x0 ;  /* 0x0000000000007b1d */ /* 0x000fec0000010000 */
.L_x_250:
[----:B------:R-:W-:Y:S01]  /*8ad0*/  ISETP.GE.AND P0, PT, R173, 0x1, PT ;  /* 0x00000001ad00780c */ /* 0x000fe20003f06270 */
[----:B------:R-:W-:Y:S01]  /*8ae0*/  BSSY B0, `(.L_x_300) ;  /* 0x0000021000007945 */ /* 0x000fe20003800000 */
[----:B-1----:R-:W-:Y:S01]  /*8af0*/  IMAD.IADD R9, R171, 0x1, R172 ;  /* 0x00000001ab097824 */ /* 0x002fe200078e02ac */
[----:B------:R-:W-:-:S10]  /*8b00*/  MOV R0, RZ ;  /* 0x000000ff00007202 */ /* 0x000fd40000000f00 */
[----:B------:R-:W-:Y:S05]  /*8b10*/  @!P0 BRA `(.L_x_301) ;  /* 0x000001d000008947 */ /* 0x000fea0003800000 */
[----:B------:R-:W-:Y:S02]  /*8b20*/  IABS R0, R144 ;  /* 0x0000009000007213 */ /* 0x000fe40000000000 */
[----:B------:R-:W-:-:S03]  /*8b30*/  IADD3 R5, R159, -0x1, R144 ;  /* 0xffffffff9f057810 */ /* 0x000fc60007ffe090 */
        /* <DEDUP_REMOVED lines=10> */
[----:B------:R-:W-:Y:S02]  /*8be0*/  IMAD.MOV.U32 R2, RZ, RZ, RZ ;  /* 0x000000ffff027224 */ /* 0x000fe400078e00ff */
        /* <DEDUP_REMOVED lines=16> */
.L_x_301:
[----:B------:R-:W-:Y:S05]  /*8cf0*/  BSYNC B0 ;  /* 0x0000000000007941 */ /* 0x000fea0003800000 */
.L_x_300:
[----:B------:R-:W2:Y:S01]  /*8d00*/  LDL R2, [R1+0x48] ;  /* 0x0000480001027983 */ /* 0x000ea20000100800 */
[----:B------:R-:W-:Y:S01]  /*8d10*/  MOV R17, RZ ;  /* 0x000000ff00117202 */ /* 0x000fe20000000f00 */
[----:B------:R-:W-:Y:S01]  /*8d20*/  IMAD.MOV.U32 R23, RZ, RZ, RZ ;  /* 0x000000ffff177224 */ /* 0x000fe200078e00ff */
        /* <DEDUP_REMOVED lines=32> */
[----:B--2---:R-:W-:-:S04]  /*8f30*/  IMAD R251, R2, R0, RZ ;  /* 0x0000000002fb7224 */ /* 0x004fc800078e02ff */
[--C-:B------:R-:W-:Y:S01]  /*8f40*/  IMAD.IADD R2, R251, 0x1, R0.reuse ;  /* 0x00000001fb027824 */ /* 0x100fe200078e0200 */
[----:B------:R1:W-:Y:S01]  /*8f50*/  STL [R1+0x28], R251 ;  /* 0x000028fb01007387 */ /* 0x0003e20000100800 */
[----:B------:R-:W-:-:S03]  /*8f60*/  PRMT R0, RZ, 0x7610, R0 ;  /* 0x00007610ff007816 */ /* 0x000fc60000000000 */
[----:B------:R-:W-:-:S04]  /*8f70*/  IMNMX R241, R159, R2, PT ;  /* 0x000000029ff17217 */ /* 0x000fc80003800200 */
[----:B------:R-:W-:-:S13]  /*8f80*/  ISETP.GT.AND P0, PT, R241, R251, PT ;  /* 0x000000fbf100720c */ /* 0x000fda0003f04270 */
[----:B------:R-:W-:Y:S05]  /*8f90*/  @!P0 BRA `(.L_x_302) ;  /* 0x0000be3000008947 */ /* 0x000fea0003800000 */
[----:B------:R-:W2:Y:S01]  /*8fa0*/  LDL R11, [R1+0x18] ;  /* 0x00001800010b7983 */ /* 0x000ea20000100800 */
[----:B------:R-:W-:-:S03]  /*8fb0*/  ISETP.NE.U32.AND P0, PT, RZ, c[0x0][0x340], PT ;  /* 0x0000d000ff007a0c */ /* 0x000fc60003f05070 */
[----:B------:R-:W3:Y:S01]  /*8fc0*/  LDL R10, [R1+0x2c] ;  /* 0x00002c00010a7983 */ /* 0x000ee20000100800 */
[----:B------:R-:W-:-:S13]  /*8fd0*/  ISETP.NE.AND.EX P1, PT, RZ, c[0x0][0x344], PT, P0 ;  /* 0x0000d100ff007a0c */ /* 0x000fda0003f25300 */
[----:B------:R-:W-:-:S04]  /*8fe0*/  @P1 IMAD.MOV.U32 R2, RZ, RZ, 0x4 ;  /* 0x00000004ff021424 */ /* 0x000fc800078e00ff */
[----:B--2---:R-:W-:-:S05]  /*8ff0*/  @P1 IMAD.WIDE R2, R11, R2, c[0x0][0x340] ;  /* 0x0000d0000b021625 */ /* 0x004fca00078e0202 */
[----:B------:R2:W4:Y:S01]  /*9000*/  @P1 LDG.E R8, [R2.64] ;  /* 0x0000000a02081981 */ /* 0x000522000c1e1900 */
[----:B------:R-:W-:Y:S01]  /*9010*/  IADD3 R0, P0, R229, R9, RZ ;  /* 0x00000009e5007210 */ /* 0x000fe20007f1e0ff */
[----:B------:R-:W-:Y:S01]  /*9020*/  WARPSYNC 0xffffffff ;  /* 0xffffffff00007948 */ /* 0x000fe20003800000 */
[----:B------:R-:W-:Y:S02]  /*9030*/  SHF.R.S32.HI R13, RZ, 0x1f, R36 ;  /* 0x0000001fff0d7819 */ /* 0x000fe40000011424 */
[----:B------:R-:W-:Y:S02]  /*9040*/  MOV R12, R36 ;  /* 0x00000024000c7202 */ /* 0x000fe40000000f00 */
[----:B------:R-:W-:Y:S02]  /*9050*/  ISETP.GE.AND P2, PT, R36, c[0x0][0x1d4], PT ;  /* 0x0000750024007a0c */ /* 0x000fe40003f46270 */
[----:B------:R-:W-:Y:S01]  /*9060*/  SHF.R.S32.HI R18, RZ, 0x1f, R209 ;  /* 0x0000001fff127819 */ /* 0x000fe200000114d1 */
[----:B------:R-:W-:Y:S01]  /*9070*/  IMAD.WIDE.U32 R6, R0, c[0x0][0x208], R12 ;  /* 0x0000820000067a25 */ /* 0x000fe200078e000c */
[----:B------:R-:W-:-:S02]  /*9080*/  P2R R50, PR, RZ, 0x4 ;  /* 0x00000004ff327803 */ /* 0x000fc40000000000 */
[----:B------:R-:W-:Y:S02]  /*9090*/  IADD3 R148, R241, -0x1, RZ ;  /* 0xfffffffff1947810 */ /* 0x000fe40007ffe0ff */
[----:B------:R-:W-:Y:S02]  /*90a0*/  SEL R52, RZ, 0x1, P2 ;  /* 0x00000001ff347807 */ /* 0x000fe40001000000 */
[----:B--2---:R-:W-:-:S04]  /*90b0*/  SHF.R.S32.HI R2, RZ, 0x1f, R229 ;  /* 0x0000001fff027819 */ /* 0x004fc800000114e5 */
[----:B------:R-:W-:Y:S02]  /*90c0*/  LEA.HI.X.SX32 R2, R9, R2, 0x1, P0 ;  /* 0x0000000209027211 */ /* 0x000fe400000f0eff */
[----:B------:R-:W-:-:S03]  /*90d0*/  ISETP.NE.U32.AND P0, PT, RZ, c[0x0][0x350], PT ;  /* 0x0000d400ff007a0c */ /* 0x000fc60003f05070 */
[C---:B------:R-:W-:Y:S01]  /*90e0*/  IMAD R4, R2.reuse, c[0x0][0x1e0], RZ ;  /* 0x0000780002047a24 */ /* 0x040fe200078e02ff */
[----:B------:R-:W-:Y:S01]  /*90f0*/  ISETP.NE.AND.EX P0, PT, RZ, c[0x0][0x354], PT, P0 ;  /* 0x0000d500ff007a0c */ /* 0x000fe20003f05300 */
[----:B------:R-:W-:Y:S02]  /*9100*/  IMAD R5, R2, c[0x0][0x208], RZ ;  /* 0x0000820002057a24 */ /* 0x000fe400078e02ff */
[----:B------:R-:W-:-:S04]  /*9110*/  IMAD.WIDE.U32 R2, R0, c[0x0][0x1e0], R12 ;  /* 0x0000780000027a25 */ /* 0x000fc800078e000c */
[C---:B------:R-:W-:Y:S02]  /*9120*/  IMAD R4, R0.reuse, c[0x0][0x1e4], R4 ;  /* 0x0000790000047a24 */ /* 0x040fe400078e0204 */
[----:B------:R-:W-:Y:S02]  /*9130*/  IMAD R0, R0, c[0x0][0x20c], R5 ;  /* 0x0000830000007a24 */ /* 0x000fe400078e0205 */
[----:B------:R-:W-:Y:S02]  /*9140*/  IMAD.IADD R5, R3, 0x1, R4 ;  /* 0x0000000103057824 */ /* 0x000fe400078e0204 */
[----:B------:R-:W-:Y:S01]  /*9150*/  IMAD.MOV.U32 R4, RZ, RZ, R2 ;  /* 0x000000ffff047224 */ /* 0x000fe200078e0002 */
[----:B------:R-:W-:Y:S02]  /*9160*/  IADD3 R3, R7, R0, RZ ;  /* 0x0000000007037210 */ /* 0x000fe40007ffe0ff */
[----:B------:R-:W-:Y:S01]  /*9170*/  MOV R2, R6 ;  /* 0x0000000600027202 */ /* 0x000fe20000000f00 */
[----:B---3--:R-:W-:Y:S01]  /*9180*/  IMAD.WIDE.U32 R4, R10, c[0x0][0x1e8], R4 ;  /* 0x00007a000a047a25 */ /* 0x008fe200078e0004 */
[----:B------:R-:W-:-:S03]  /*9190*/  SHF.R.S32.HI R7, RZ, 0x1f, R166 ;  /* 0x0000001fff077819 */ /* 0x000fc600000114a6 */
[----:B------:R-:W-:-:S04]  /*91a0*/  IMAD.WIDE.U32 R2, R10, c[0x0][0x210], R2 ;  /* 0x000084000a027a25 */ /* 0x000fc800078e0002 */
[C---:B------:R-:W-:Y:S02]  /*91b0*/  IMAD R5, R10.reuse, c[0x0][0x1ec], R5 ;  /* 0x00007b000a057a24 */ /* 0x040fe400078e0205 */
[----:B------:R-:W-:Y:S01]  /*91c0*/  IMAD R3, R10, c[0x0][0x214], R3 ;  /* 0x000085000a037a24 */ /* 0x000fe200078e0203 */
[----:B----4-:R-:W-:Y:S01]  /*91d0*/  @P1 SHF.R.S32.HI R0, RZ, 0x1f, R8 ;  /* 0x0000001fff001819 */ /* 0x010fe20000011408 */
[----:B------:R-:W-:Y:S01]  /*91e0*/  @!P1 IMAD.MOV.U32 R0, RZ, RZ, R146 ;  /* 0x000000ffff009224 */ /* 0x000fe200078e0092 */
[----:B------:R-:W-:Y:S02]  /*91f0*/  @!P1 MOV R8, R11 ;  /* 0x0000000b00089202 */ /* 0x000fe40000000f00 */
[----:B------:R-:W-:Y:S02]  /*9200*/  ISETP.GE.AND P1, PT, R209, c[0x0][0x1d4], PT ;  /* 0x00007500d1007a0c */ /* 0x000fe40003f26270 */
[----:B------:R-:W-:Y:S02]  /*9210*/  SEL R6, R0, RZ, !P0 ;  /* 0x000000ff00067207 */ /* 0x000fe40004000000 */
[----:B------:R-:W-:-:S02]  /*9220*/  SEL R0, R8, RZ, !P0 ;  /* 0x000000ff08007207 */ /* 0x000fc40004000000 */
[----:B------:R-:W-:Y:S01]  /*9230*/  ISETP.NE.U32.AND P0, PT, RZ, c[0x0][0x348], PT ;  /* 0x0000d200ff007a0c */ /* 0x000fe20003f05070 */
[C---:B------:R-:W-:Y:S02]  /*9240*/  IMAD R9, R6.reuse, c[0x0][0x1f0], RZ ;  /* 0x00007c0006097a24 */ /* 0x040fe400078e02ff */
[----:B------:R-:W-:Y:S01]  /*9250*/  IMAD R8, R6, c[0x0][0x218], RZ ;  /* 0x0000860006087a24 */ /* 0x000fe200078e02ff */
[----:B------:R-:W-:Y:S01]  /*9260*/  ISETP.NE.AND.EX P0, PT, RZ, c[0x0][0x34c], PT, P0 ;  /* 0x0000d300ff007a0c */ /* 0x000fe20003f05300 */
[----:B------:R-:W-:-:S03]  /*9270*/  IMAD.WIDE.U32 R152, R0, c[0x0][0x1f0], R4 ;  /* 0x00007c0000987a25 */ /* 0x000fc600078e0004 */
[----:B------:R-:W-:Y:S01]  /*9280*/  SEL R5, R11, RZ, !P0 ;  /* 0x000000ff0b057207 */ /* 0x000fe20004000000 */
[C---:B------:R-:W-:Y:S01]  /*9290*/  IMAD.WIDE.U32 R246, R0.reuse, c[0x0][0x218], R2 ;  /* 0x0000860000f67a25 */ /* 0x040fe200078e0002 */
[----:B------:R2:W-:Y:S03]  /*92a0*/  STL.64 [R1+0x8], R152 ;  /* 0x0000089801007387 */ /* 0x0005e60000100a00 */
[C---:B------:R-:W-:Y:S01]  /*92b0*/  IMAD R6, R0.reuse, c[0x0][0x1f4], R9 ;  /* 0x00007d0000067a24 */ /* 0x040fe200078e0209 */
[----:B------:R2:W-:Y:S01]  /*92c0*/  STL.64 [R1+0x30], R246 ;  /* 0x000030f601007387 */ /* 0x0005e20000100a00 */
[----:B------:R-:W-:Y:S02]  /*92d0*/  IMAD R4, R0, c[0x0][0x21c], R8 ;  /* 0x0000870000047a24 */ /* 0x000fe400078e0208 */
[----:B------:R-:W-:Y:S01]  /*92e0*/  IMAD R0, R7, c[0x0][0x178], RZ ;  /* 0x00005e0007007a24 */ /* 0x000fe200078e02ff */
[----:B------:R-:W-:Y:S01]  /*92f0*/  IADD3 R150, R153, R6, RZ ;  /* 0x0000000699967210 */ /* 0x000fe20007ffe0ff */
[----:B------:R-:W-:Y:S01]  /*9300*/  IMAD.IADD R248, R247, 0x1, R4 ;  /* 0x00000001f7f87824 */ /* 0x000fe200078e0204 */
[----:B------:R-:W-:Y:S01]  /*9310*/  SEL R7, R146, RZ, !P0 ;  /* 0x000000ff92077207 */ /* 0x000fe20004000000 */
[----:B------:R-:W-:-:S02]  /*9320*/  IMAD R0, R166, c[0x0][0x17c], R0 ;  /* 0x00005f00a6007a24 */ /* 0x000fc400078e0200 */
[----:B------:R-:W-:Y:S01]  /*9330*/  IMAD.WIDE.U32 R2, R166, c[0x0][0x178], RZ ;  /* 0x00005e00a6027a25 */ /* 0x000fe200078e00ff */
[----:B------:R2:W-:Y:S03]  /*9340*/  STL [R1+0x24], R248 ;  /* 0x000024f801007387 */ /* 0x0005e60000100800 */
[----:B------:R-:W-:Y:S01]  /*9350*/  IMAD.IADD R0, R3, 0x1, R0 ;  /* 0x0000000103007824 */ /* 0x000fe200078e0200 */
[----:B------:R2:W-:Y:S04]  /*9360*/  STL [R1], R150 ;  /* 0x0000009601007387 */ /* 0x0005e80000100800 */
[----:B------:R-:W3:Y:S04]  /*9370*/  LDL R25, [R1+0x3c] ;  /* 0x00003c0001197983 */ /* 0x000ee80000100800 */
[----:B------:R-:W4:Y:S01]  /*9380*/  S2R R11, SR_TID.X ;  /* 0x00000000000b7919 */ /* 0x000f220000002100 */
[----:B------:R-:W-:-:S05]  /*9390*/  IMAD.MOV.U32 R3, RZ, RZ, c[0x0][0x2c4] ;  /* 0x0000b100ff037624 */ /* 0x000fca00078e00ff */
[----:B------:R-:W-:Y:S02]  /*93a0*/  ISETP.NE.AND P0, PT, R3, 0x1, PT ;  /* 0x000000010300780c */ /* 0x000fe40003f05270 */
[----:B----4-:R-:W-:-:S04]  /*93b0*/  SHF.R.S32.HI R249, RZ, 0x1f, R11 ;  /* 0x0000001ffff97819 */ /* 0x010fc8000001140b */
[----:B------:R-:W-:-:S04]  /*93c0*/  LEA.HI R249, R249, R11, RZ, 0x3 ;  /* 0x0000000bf9f97211 */ /* 0x000fc800078f18ff */
[----:B------:R-:W-:-:S05]  /*93d0*/  LOP3.LUT R249, R249, 0xfffffff8, RZ, 0xc0, !PT ;  /* 0xfffffff8f9f97812 */ /* 0x000fca00078ec0ff */
[----:B------:R-:W-:-:S04]  /*93e0*/  IMAD.IADD R249, R11, 0x1, -R249 ;  /* 0x000000010bf97824 */ /* 0x000fc800078e0af9 */
[----:B------:R-:W-:Y:S02]  /*93f0*/  IMAD R3, R249, 0x20, R229 ;  /* 0x00000020f9037824 */ /* 0x000fe400078e02e5 */
[----:B------:R-:W-:-:S04]  /*9400*/  IMAD R7, R7, c[0x0][0x1c0], RZ ;  /* 0x0000700007077a24 */ /* 0x000fc800078e02ff */
[----:B------:R-:W-:Y:S02]  /*9410*/  IMAD R7, R5, c[0x0][0x1c4], R7 ;  /* 0x0000710005077a24 */ /* 0x000fe400078e0207 */
[----:B------:R-:W-:Y:S01]  /*9420*/  IMAD R19, R174, c[0x0][0x2c4], RZ ;  /* 0x0000b100ae137a24 */ /* 0x000fe200078e02ff */
[----:B------:R-:W-:Y:S01]  /*9430*/  BAR.SYNC.DEFER_BLOCKING 0x0 ;  /* 0x0000000000007b1d */ /* 0x000fe20000010000 */
[----:B------:R-:W-:Y:S02]  /*9440*/  ISETP.GE.AND P6, PT, R36, c[0x0][0x198], PT ;  /* 0x0000660024007a0c */ /* 0x000fe40003fc6270 */
[----:B------:R-:W-:Y:S01]  /*9450*/  ISETP.GE.AND P4, PT, R209, c[0x0][0x198], PT ;  /* 0x00006600d1007a0c */ /* 0x000fe20003f86270 */
[----:B------:R-:W-:Y:S01]  /*9460*/  IMAD.MOV.U32 R51, RZ, RZ, 0x70 ;  /* 0x00000070ff337424 */ /* 0x000fe200078e00ff */
[----:B------:R-:W-:-:S03]  /*9470*/  SHF.R.S32.HI R49, RZ, 0x1f, R148 ;  /* 0x0000001fff317819 */ /* 0x000fc60000011494 */
[----:B------:R-:W-:-:S04]  /*9480*/  IMAD R51, R241, -0x70, R51 ;  /* 0xffffff90f1337824 */ /* 0x000fc800078e0233 */
[----:B------:R-:W-:Y:S02]  /*9490*/  IMAD.IADD R149, R173, 0x1, R51 ;  /* 0x00000001ad957824 */ /* 0x000fe400078e0233 */
[----:B------:R-:W-:Y:S02]  /*94a0*/  IMAD.MOV.U32 R69, RZ, RZ, 0x40 ;  /* 0x00000040ff457424 */ /* 0x000fe400078e00ff */
[----:B---3--:R-:W-:Y:S02]  /*94b0*/  IMAD R4, R25, 0x80, R3 ;  /* 0x0000008019047824 */ /* 0x008fe400078e0203 */
[----:B------:R-:W-:Y:S02]  /*94c0*/  IMAD.MOV.U32 R3, RZ, RZ, R0 ;  /* 0x000000ffff037224 */ /* 0x000fe400078e0000 */
[----:B------:R-:W-:-:S04]  /*94d0*/  @P0 IMAD.HI.U32 R6, R4, c[0x0][0x2c8], RZ ;  /* 0x0000b20004060a27 */ /* 0x000fc800078e00ff */
[----:B------:R-:W-:-:S04]  /*94e0*/  IMAD.WIDE.U32 R2, R10, c[0x0][0x1b8], R2 ;  /* 0x00006e000a027a25 */ /* 0x000fc800078e0002 */
[----:B------:R-:W-:Y:S01]  /*94f0*/  IMAD.MOV.U32 R0, RZ, RZ, R4 ;  /* 0x000000ffff007224 */ /* 0x000fe200078e0004 */
[----:B------:R-:W-:Y:S01]  /*9500*/  @P0 SHF.R.U32.HI R0, RZ, c[0x0][0x2cc], R6 ;  /* 0x0000b300ff000a19 */ /* 0x000fe20000011606 */
[----:B------:R-:W-:-:S03]  /*9510*/  IMAD R3, R10, c[0x0][0x1bc], R3 ;  /* 0x00006f000a037a24 */ /* 0x000fc600078e0203 */
[----:B------:R-:W-:Y:S01]  /*9520*/  SHF.R.S32.HI R6, RZ, 0x1f, R0 ;  /* 0x0000001fff067819 */ /* 0x000fe20000011400 */
[----:B------:R-:W-:-:S04]  /*9530*/  IMAD.WIDE.U32 R2, R5, c[0x0][0x1c0], R2 ;  /* 0x0000700005027a25 */ /* 0x000fc800078e0002 */
[----:B------:R-:W-:-:S04]  /*9540*/  IMAD.MOV R5, RZ, RZ, -R0 ;  /* 0x000000ffff057224 */ /* 0x000fc800078e0a00 */
[----:B------:R-:W-:Y:S02]  /*9550*/  IMAD R4, R5, c[0x0][0x2c4], R4 ;  /* 0x0000b10005047a24 */ /* 0x000fe400078e0204 */
[----:B------:R-:W-:Y:S02]  /*9560*/  IMAD R5, R6, c[0x0][0x1b0], RZ ;  /* 0x00006c0006057a24 */ /* 0x000fe400078e02ff */
[----:B------:R-:W-:Y:S02]  /*9570*/  IMAD.IADD R3, R3, 0x1, R7 ;  /* 0x0000000103037824 */ /* 0x000fe400078e0207 */
[C---:B------:R-:W-:Y:S01]  /*9580*/  IMAD R6, R0.reuse, c[0x0][0x1b4], R5 ;  /* 0x00006d0000067a24 */ /* 0x040fe200078e0205 */
[----:B------:R-:W-:Y:S01]  /*9590*/  SHF.R.S32.HI R5, RZ, 0x1f, R4 ;  /* 0x0000001fff057819 */ /* 0x000fe20000011404 */
[----:B------:R-:W-:-:S04]  /*95a0*/  IMAD.WIDE.U32 R2, R0, c[0x0][0x1b0], R2 ;  /* 0x00006c0000027a25 */ /* 0x000fc800078e0002 */
[----:B------:R-:W-:Y:S02]  /*95b0*/  IMAD R0, R5, c[0x0][0x1a8], RZ ;  /* 0x00006a0005007a24 */ /* 0x000fe400078e02ff */
[----:B------:R-:W-:Y:S02]  /*95c0*/  IMAD.IADD R3, R3, 0x1, R6 ;  /* 0x0000000103037824 */ /* 0x000fe400078e0206 */
[C---:B------:R-:W-:Y:S02]  /*95d0*/  IMAD R0, R4.reuse, c[0x0][0x1ac], R0 ;  /* 0x00006b0004007a24 */ /* 0x040fe400078e0200 */
[----:B------:R-:W-:-:S04]  /*95e0*/  IMAD.WIDE.U32 R2, R4, c[0x0][0x1a8], R2 ;  /* 0x00006a0004027a25 */ /* 0x000fc800078e0002 */
[----:B------:R-:W-:Y:S01]  /*95f0*/  IMAD.IADD R0, R3, 0x1, R0 ;  /* 0x0000000103007824 */ /* 0x000fe200078e0200 */
[----:B------:R-:W-:-:S04]  /*9600*/  LEA R3, P0, R2, c[0x0][0x160], 0x1 ;  /* 0x0000580002037a11 */ /* 0x000fc800078008ff */
[----:B------:R-:W-:Y:S02]  /*9610*/  LEA.HI.X R0, R2, c[0x0][0x164], R0, 0x1, P0 ;  /* 0x0000590002007a11 */ /* 0x000fe400000f0c00 */
[----:B------:R-:W3:Y:S01]  /*9620*/  SHFL.IDX PT, R2, R3, RZ, 0x181f ;  /* 0x00181fff03027589 */ /* 0x000ee200000e0000 */
[----:B------:R-:W-:-:S03]  /*9630*/  IMAD R14, R25, 0x80, R229 ;  /* 0x00000080190e7824 */ /* 0x000fc600078e02e5 */
[----:B------:R-:W4:Y:S04]  /*9640*/  SHFL.IDX PT, R5, R0, RZ, 0x181f ;  /* 0x00181fff00057589 */ /* 0x000f2800000e0000 */
[----:B------:R-:W1:Y:S01]  /*9650*/  SHFL.IDX PT, R4, R3, 0x1, 0x181f ;  /* 0x00381f0003047f89 */ /* 0x000e6200000e0000 */
[----:B------:R-:W-:-:S03]  /*9660*/  ISETP.GE.AND P5, PT, R14, R19, PT ;  /* 0x000000130e00720c */ /* 0x000fc60003fa6270 */
[----:B------:R-:W2:Y:S01]  /*9670*/  SHFL.IDX PT, R15, R0, 0x1, 0x181f ;  /* 0x00381f00000f7f89 */ /* 0x000ea200000e0000 */
[----:B------:R-:W-:-:S04]  /*9680*/  IADD3 R6, R14, 0x20, RZ ;  /* 0x000000200e067810 */ /* 0x000fc80007ffe0ff */
[----:B------:R-:W-:-:S05]  /*9690*/  ISETP.GE.AND P1, PT, R6, R19, PT ;  /* 0x000000130600720c */ /* 0x000fca0003f26270 */
[CC--:B---3--:R-:W-:Y:S02]  /*96a0*/  @!P5 LEA R10, P0, R36.reuse, R2.reuse, 0x1 ;  /* 0x00000002240ad211 */ /* 0x0c8fe400078008ff */
[----:B------:R-:W-:Y:S02]  /*96b0*/  @!P5 LEA R8, P2, R209, R2, 0x1 ;  /* 0x00000002d108d211 */ /* 0x000fe400078408ff */
[----:B------:R-:W3:Y:S01]  /*96c0*/  SHFL.IDX PT, R2, R3, 0x2, 0x181f ;  /* 0x00581f0003027f89 */ /* 0x000ee200000e0000 */
[----:B----4-:R-:W-:-:S03]  /*96d0*/  @!P5 LEA.HI.X R11, R36, R5, R13, 0x1, P0 ;  /* 0x00000005240bd211 */ /* 0x010fc600000f0c0d */
[-C--:B-1----:R-:W-:Y:S01]  /*96e0*/  @!P1 LEA R6, P0, R36, R4.reuse, 0x1 ;  /* 0x0000000424069211 */ /* 0x082fe200078008ff */
[----:B------:R-:W1:Y:S01]  /*96f0*/  SHFL.IDX PT, R16, R0, 0x2, 0x181f ;  /* 0x00581f0000107f89 */ /* 0x000e6200000e0000 */
[----:B------:R-:W-:Y:S02]  /*9700*/  IADD3 R17, R14, 0x40, RZ ;  /* 0x000000400e117810 */ /* 0x000fe40007ffe0ff */
[----:B--2---:R-:W-:Y:S01]  /*9710*/  @!P1 LEA.HI.X R7, R36, R15, R13, 0x1, P0 ;  /* 0x0000000f24079211 */ /* 0x004fe200000f0c0d */
[----:B------:R2:W-:Y:S01]  /*9720*/  @!P5 LDGSTS.E.BYPASS.LTC128B.128 [R208+0x100], [R10.64], !P6 ;  /* 0x001000000ad0dfae */ /* 0x0005e2000f101d4a */
[C---:B------:R-:W-:Y:S02]  /*9730*/  @!P1 LEA R4, P0, R209.reuse, R4, 0x1 ;  /* 0x00000004d1049211 */ /* 0x040fe400078008ff */
[C-C-:B------:R-:W-:Y:S02]  /*9740*/  @!P5 LEA.HI.X R9, R209.reuse, R5, R18.reuse, 0x1, P2 ;  /* 0x00000005d109d211 */ /* 0x140fe400010f0c12 */
[----:B------:R-:W-:-:S02]  /*9750*/  @!P1 LEA.HI.X R5, R209, R15, R18, 0x1, P0 ;  /* 0x0000000fd1059211 */ /* 0x000fc400000f0c12 */
[----:B------:R-:W-:Y:S01]  /*9760*/  ISETP.GE.AND P0, PT, R17, R19, PT ;  /* 0x000000131100720c */ /* 0x000fe20003f06270 */
[----:B------:R4:W-:Y:S04]  /*9770*/  @!P5 LDGSTS.E.BYPASS.LTC128B.128 [R208+0x4100], [R8.64], !P4 ;  /* 0x0410000008d0dfae */ /* 0x0009e8000e101d4a */
[----:B------:R1:W-:Y:S04]  /*9780*/  @!P1 LDGSTS.E.BYPASS.LTC128B.128 [R210+0x1100], [R6.64], !P6 ;  /* 0x0110000006d29fae */ /* 0x0003e8000f101d4a */
[----:B------:R3:W-:Y:S04]  /*9790*/  @!P1 LDGSTS.E.BYPASS.LTC128B.128 [R210+0x5100], [R4.64], !P4 ;  /* 0x0510000004d29fae */ /* 0x0007e8000e101d4a */
[----:B--2---:R2:W-:Y:S04]  /*97a0*/  SHFL.IDX PT, R10, R0, 0x3, 0x181f ;  /* 0x00781f00000a7f89 */ /* 0x0045e800000e0000 */
[----:B----4-:R4:W4:Y:S01]  /*97b0*/  SHFL.IDX PT, R9, R3, 0x3, 0x181f ;  /* 0x00781f0003097f89 */ /* 0x01092200000e0000 */
[----:B---3--:R-:W-:-:S04]  /*97c0*/  @!P0 LEA R4, P1, R36, R2, 0x1 ;  /* 0x0000000224048211 */ /* 0x008fc800078208ff */
[----:B-1----:R-:W-:Y:S02]  /*97d0*/  @!P0 LEA.HI.X R5, R36, R16, R13, 0x1, P1 ;  /* 0x0000001024058211 */ /* 0x002fe400008f0c0d */
[C---:B------:R-:W-:Y:S02]  /*97e0*/  @!P0 LEA R2, P1, R209.reuse, R2, 0x1 ;  /* 0x00000002d1028211 */ /* 0x040fe400078208ff */
[----:B--2---:R-:W-:Y:S01]  /*97f0*/  IADD3 R0, R14, 0x60, RZ ;  /* 0x000000600e007810 */ /* 0x004fe20007ffe0ff */
[----:B------:R1:W-:Y:S01]  /*9800*/  @!P0 LDGSTS.E.BYPASS.LTC128B.128 [R210+0x2100], [R4.64], !P6 ;  /* 0x0210000004d28fae */ /* 0x0003e2000f101d4a */
[----:B----4-:R-:W-:Y:S02]  /*9810*/  @!P0 LEA.HI.X R3, R209, R16, R18, 0x1, P1 ;  /* 0x00000010d1038211 */ /* 0x010fe400008f0c12 */
[----:B------:R-:W-:Y:S01]  /*9820*/  ISETP.GE.AND P1, PT, R0, R19, PT ;  /* 0x000000130000720c */ /* 0x000fe20003f26270 */
[----:B------:R-:W-:Y:S02]  /*9830*/  IMAD R0, R49, c[0x0][0x1e0], RZ ;  /* 0x0000780031007a24 */ /* 0x000fe400078e02ff */
[----:B------:R2:W-:Y:S02]  /*9840*/  @!P0 LDGSTS.E.BYPASS.LTC128B.128 [R210+0x6100], [R2.64], !P4 ;  /* 0x0610000002d28fae */ /* 0x0005e4000e101d4a */
[----:B------:R-:W-:-:S02]  /*9850*/  IMAD R6, R148, c[0x0][0x1e4], R0 ;  /* 0x0000790094067a24 */ /* 0x000fc400078e0200 */
[----:B------:R-:W-:Y:S01]  /*9860*/  IMAD.MOV.U32 R7, RZ, RZ, R150 ;  /* 0x000000ffff077224 */ /* 0x000fe200078e0096 */
[----:B-1----:R-:W-:-:S05]  /*9870*/  IMNMX R5, R149, 0x70, PT ;  /* 0x0000007095057817 */ /* 0x002fca0003800200 */
[----:B------:R-:W-:Y:S01]  /*9880*/  @!P1 LEA R4, P0, R36, R9, 0x1 ;  /* 0x0000000924049211 */ /* 0x000fe200078008ff */
[----:B------:R-:W-:Y:S02]  /*9890*/  IMAD.IADD R0, R5, 0x1, -R229 ;  /* 0x0000000105007824 */ /* 0x000fe400078e0ae5 */
[----:B--2---:R-:W-:-:S04]  /*98a0*/  IMAD.WIDE.U32 R2, R148, c[0x0][0x1e0], RZ ;  /* 0x0000780094027a25 */ /* 0x004fc800078e00ff */
[----:B------:R-:W-:Y:S02]  /*98b0*/  IMAD.IADD R8, R3, 0x1, R6 ;  /* 0x0000000103087824 */ /* 0x000fe400078e0206 */
[----:B------:R-:W-:Y:S01]  /*98c0*/  IMAD.MOV.U32 R6, RZ, RZ, R152 ;  /* 0x000000ffff067224 */ /* 0x000fe200078e0098 */
[----:B------:R-:W-:-:S03]  /*98d0*/  @!P1 LEA.HI.X R5, R36, R10, R13, 0x1, P0 ;  /* 0x0000000a24059211 */ /* 0x000fc600000f0c0d */
[----:B------:R-:W-:Y:S01]  /*98e0*/  IMAD.WIDE.U32 R2, R2, 0x70, R6 ;  /* 0x0000007002027825 */ /* 0x000fe200078e0006 */
[C---:B------:R-:W-:Y:S01]  /*98f0*/  @!P1 LEA R6, P0, R209.reuse, R9, 0x1 ;  /* 0x00000009d1069211 */ /* 0x040fe200078008ff */
[----:B------:R1:W-:Y:S01]  /*9900*/  @!P1 LDGSTS.E.BYPASS.LTC128B.128 [R210+0x3100], [R4.64], !P6 ;  /* 0x0310000004d29fae */ /* 0x0003e2000f101d4a */
[----:B------:R-:W-:Y:S02]  /*9910*/  ISETP.GE.AND P3, PT, R0, 0x1, PT ;  /* 0x000000010000780c */ /* 0x000fe40003f66270 */
[C---:B------:R-:W-:Y:S02]  /*9920*/  @!P1 LEA.HI.X R7, R209.reuse, R10, R18, 0x1, P0 ;  /* 0x0000000ad1079211 */ /* 0x040fe400000f0c12 */
[----:B------:R-:W-:-:S03]  /*9930*/  ISETP.GE.AND P6, PT, R209, c[0x0][0x1d4], PT ;  /* 0x00007500d1007a0c */ /* 0x000fc60003fc6270 */
[----:B------:R2:W-:Y:S01]  /*9940*/  @!P1 LDGSTS.E.BYPASS.LTC128B.128 [R210+0x7100], [R6.64], !P4 ;  /* 0x0710000006d29fae */ /* 0x0005e2000e101d4a */
[----:B------:R-:W-:Y:S02]  /*9950*/  ISETP.NE.AND P4, PT, R50, RZ, PT ;  /* 0x000000ff3200720c */ /* 0x000fe40003f85270 */
[C---:B------:R-:W-:Y:S01]  /*9960*/  ISETP.GE.AND P2, PT, R0.reuse, 0x21, PT ;  /* 0x000000210000780c */ /* 0x040fe20003f46270 */
[----:B------:R-:W0:Y:S01]  /*9970*/  LDGDEPBAR ;  /* 0x00000000000079af */ /* 0x000e220000000000 */
[----:B------:R-:W-:Y:S01]  /*9980*/  ISETP.GE.AND P1, PT, R0, 0x41, PT ;  /* 0x000000410000780c */ /* 0x000fe20003f26270 */
[----:B-1----:R-:W-:-:S04]  /*9990*/  IMAD R4, R8, 0x70, RZ ;  /* 0x0000007008047824 */ /* 0x002fc800078e02ff */
[----:B------:R-:W-:Y:S01]  /*99a0*/  IMAD.IADD R3, R3, 0x1, R4 ;  /* 0x0000000103037824 */ /* 0x000fe200078e0204 */
[----:B------:R-:W-:Y:S01]  /*99b0*/  @P3 LEA R4, P0, R2, c[0x0][0x1c8], 0x1 ;  /* 0x0000720002043a11 */ /* 0x000fe200078008ff */
[----:B------:R-:W-:-:S03]  /*99c0*/  IMAD.MOV.U32 R8, RZ, RZ, 0x20 ;  /* 0x00000020ff087424 */ /* 0x000fc600078e00ff */
[----:B------:R-:W-:Y:S01]  /*99d0*/  @P3 LEA.HI.X R5, R2, c[0x0][0x1cc], R3, 0x1, P0 ;  /* 0x0000730002053a11 */ /* 0x000fe200000f0c03 */
[----:B--2---:R-:W-:Y:S01]  /*99e0*/  IMAD.WIDE.U32 R6, R8, c[0x0][0x1e0], RZ ;  /* 0x0000780008067a25 */ /* 0x004fe200078e00ff */
[----:B------:R-:W-:-:S03]  /*99f0*/  ISETP.GE.AND P0, PT, R0, 0x61, PT ;  /* 0x000000610000780c */ /* 0x000fc60003f06270 */
[----:B------:R1:W-:Y:S04]  /*9a00*/  @P3 LDGSTS.E.BYPASS.LTC128B.128 [R208+0x8100], [R4.64], !P4 ;  /* 0x0810000004d03fae */ /* 0x0003e8000e101d4a */
[----:B------:R1:W-:Y:S01]  /*9a10*/  @P3 LDGSTS.E.BYPASS.LTC128B.128 [R208+0xb900], [R4.64+0x80], !P6 ;  /* 0x0b90008004d03fae */ /* 0x0003e2000f101d4a */
[----:B------:R-:W-:Y:S01]  /*9a20*/  @P2 IADD3 R0, P3, R2, R6, RZ ;  /* 0x0000000602002210 */ /* 0x000fe20007f7e0ff */
[----:B-1----:R-:W-:-:S05]  /*9a30*/  IMAD R4, R8, c[0x0][0x1e4], RZ ;  /* 0x0000790008047a24 */ /* 0x002fca00078e02ff */
[----:B------:R-:W-:Y:S01]  /*9a40*/  @P2 IADD3.X R4, R3, R7, R4, P3, !PT ;  /* 0x0000000703042210 */ /* 0x000fe20001ffe404 */
[----:B------:R-:W-:Y:S01]  /*9a50*/  IMAD.WIDE.U32 R6, R69, c[0x0][0x1e0], RZ ;  /* 0x0000780045067a25 */ /* 0x000fe200078e00ff */
[----:B------:R-:W-:-:S03]  /*9a60*/  @P2 LEA R8, P3, R0, c[0x0][0x1c8], 0x1 ;  /* 0x0000720000082a11 */ /* 0x000fc600078608ff */
[----:B------:R-:W-:Y:S01]  /*9a70*/  IMAD R5, R69, c[0x0][0x1e4], RZ ;  /* 0x0000790045057a24 */ /* 0x000fe200078e02ff */
[----:B------:R-:W-:Y:S01]  /*9a80*/  @P2 LEA.HI.X R9, R0, c[0x0][0x1cc], R4, 0x1, P3 ;  /* 0x0000730000092a11 */ /* 0x000fe200018f0c04 */
[----:B------:R-:W-:Y:S01]  /*9a90*/  @P0 IMAD.MOV.U32 R0, RZ, RZ, 0x60 ;  /* 0x00000060ff000424 */ /* 0x000fe200078e00ff */
[----:B------:R-:W-:-:S03]  /*9aa0*/  @P1 IADD3 R4, P3, R2, R6, RZ ;  /* 0x0000000602041210 */ /* 0x000fc60007f7e0ff */
[----:B------:R1:W-:Y:S01]  /*9ab0*/  @P2 LDGSTS.E.BYPASS.LTC128B.128 [R210+0x9100], [R8.64], !P4 ;  /* 0x0910000008d22fae */ /* 0x0003e2000e101d4a */
[----:B------:R-:W-:Y:S01]  /*9ac0*/  @P1 IADD3.X R5, R3, R7, R5, P3, !PT ;  /* 0x0000000703051210 */ /* 0x000fe20001ffe405 */
[----:B------:R-:W-:Y:S01]  /*9ad0*/  @P0 IMAD.WIDE.U32 R2, R0, c[0x0][0x1e0], R2 ;  /* 0x0000780000020a25 */ /* 0x000fe200078e0002 */
[----:B------:R-:W-:Y:S01]  /*9ae0*/  @P1 LEA R6, P3, R4, c[0x0][0x1c8], 0x1 ;  /* 0x0000720004061a11 */ /* 0x000fe200078608ff */
[----:B------:R1:W-:Y:S02]  /*9af0*/  @P2 LDGSTS.E.BYPASS.LTC128B.128 [R210+0xc900], [R8.64+0x80], !P6 ;  /* 0x0c90008008d22fae */ /* 0x0003e4000f101d4a */
[----:B------:R-:W-:Y:S01]  /*9b00*/  @P0 IMAD R0, R0, c[0x0][0x1e4], RZ ;  /* 0x0000790000000a24 */ /* 0x000fe200078e02ff */
[----:B------:R-:W-:Y:S02]  /*9b10*/  @P1 LEA.HI.X R7, R4, c[0x0][0x1cc], R5, 0x1, P3 ;  /* 0x0000730004071a11 */ /* 0x000fe400018f0c05 */
[----:B------:R-:W-:Y:S01]  /*9b20*/  @P0 LEA R4, P3, R2, c[0x0][0x1c8], 0x1 ;  /* 0x0000720002040a11 */ /* 0x000fe200078608ff */
[----:B------:R-:W-:-:S02]  /*9b30*/  @P0 IMAD.IADD R0, R3, 0x1, R0 ;  /* 0x0000000103000824 */ /* 0x000fc400078e0200 */
[----:B------:R1:W-:Y:S03]  /*9b40*/  @P1 LDGSTS.E.BYPASS.LTC128B.128 [R210+0xa100], [R6.64], !P4 ;  /* 0x0a10000006d21fae */ /* 0x0003e6000e101d4a */
[----:B------:R-:W-:Y:S01]  /*9b50*/  @P0 LEA.HI.X R5, R2, c[0x0][0x1cc], R0, 0x1, P3 ;  /* 0x0000730002050a11 */ /* 0x000fe200018f0c00 */
[----:B------:R1:W-:Y:S04]  /*9b60*/  @P1 LDGSTS.E.BYPASS.LTC128B.128 [R210+0xd900], [R6.64+0x80], !P6 ;  /* 0x0d90008006d21fae */ /* 0x0003e8000f101d4a */
[----:B------:R1:W-:Y:S04]  /*9b70*/  @P0 LDGSTS.E.BYPASS.LTC128B.128 [R210+0xb100], [R4.64], !P4 ;  /* 0x0b10000004d20fae */ /* 0x0003e8000e101d4a */
[----:B------:R1:W-:Y:S01]  /*9b80*/  @P0 LDGSTS.E.BYPASS.LTC128B.128 [R210+0xe900], [R4.64+0x80], !P6 ;  /* 0x0e90008004d20fae */ /* 0x0003e2000f101d4a */
[----:B------:R-:W-:-:S03]  /*9b90*/  ISETP.LT.AND P0, PT, RZ, c[0x0][0x27c], PT ;  /* 0x00009f00ff007a0c */ /* 0x000fc60003f01270 */
[----:B------:R-:W0:Y:S10]  /*9ba0*/  LDGDEPBAR ;  /* 0x00000000000079af */ /* 0x000e340000000000 */
[----:B------:R-:W-:Y:S05]  /*9bb0*/  @P0 BRA `(.L_x_303) ;  /* 0x0000002000000947 */ /* 0x000fea0003800000 */
[----:B------:R-:W-:-:S04]  /*9bc0*/  DEPBAR.LE SB0, 0x1 ;  /* 0x000080400000791a */ /* 0x000fc80000000000 */
[----:B------:R-:W-:Y:S05]  /*9bd0*/  BRA `(.L_x_304) ;  /* 0x0000358000007947 */ /* 0x000fea0003800000 */
.L_x_303:
[----:B-----5:R-:W-:Y:S01]  /*9be0*/  SHF.R.S32.HI R0, RZ, 0x1f, R145 ;  /* 0x0000001fff007819 */ /* 0x020fe20000011491 */
[----:B------:R-:W-:Y:S01]  /*9bf0*/  ULDC.U8 UR4, c[0x0][0x298] ;  /* 0x0000a60000047ab9 */ /* 0x000fe20000000000 */
[C---:B-1----:R-:W-:Y:S01]  /*9c00*/  IMAD.WIDE.U32 R4, R145.reuse, c[0x0][0x280], RZ ;  /* 0x0000a00091047a25 */ /* 0x042fe200078e00ff */
[----:B------:R-:W-:Y:S01]  /*9c10*/  ISETP.NE.AND P2, PT, RZ, UR4, PT ;  /* 0x00000004ff007c0c */ /* 0x000fe2000bf45270 */
[----:B------:R-:W-:Y:S02]  /*9c20*/  BSSY B2, `(.L_x_304) ;  /* 0x0000353000027945 */ /* 0x000fe40003800000 */
[C---:B------:R-:W-:Y:S02]  /*9c30*/  IMAD R6, R0.reuse, c[0x0][0x280], RZ ;  /* 0x0000a00000067a24 */ /* 0x040fe400078e02ff */
[----:B------:R-:W-:Y:S02]  /*9c40*/  IMAD R0, R0, c[0x0][0x290], RZ ;  /* 0x0000a40000007a24 */ /* 0x000fe400078e02ff */
[----:B------:R-:W-:-:S04]  /*9c50*/  IMAD.WIDE.U32 R2, R145, c[0x0][0x290], RZ ;  /* 0x0000a40091027a25 */ /* 0x000fc800078e00ff */
[C---:B------:R-:W-:Y:S01]  /*9c60*/  IMAD R8, R145.reuse, c[0x0][0x284], R6 ;  /* 0x0000a10091087a24 */ /* 0x040fe200078e0206 */
[----:B------:R-:W-:Y:S01]  /*9c70*/  LEA R6, P1, R4, c[0x0][0x270], 0x1 ;  /* 0x00009c0004067a11 */ /* 0x000fe200078208ff */
[----:B------:R-:W-:Y:S01]  /*9c80*/  IMAD R0, R145, c[0x0][0x294], R0 ;  /* 0x0000a50091007a24 */ /* 0x000fe200078e0200 */
[----:B------:R-:W-:Y:S02]  /*9c90*/  LEA R7, P0, R2, c[0x0][0x288], 0x1 ;  /* 0x0000a20002077a11 */ /* 0x000fe400078008ff */
[----:B------:R-:W-:Y:S02]  /*9ca0*/  IADD3 R5, R8, R5, RZ ;  /* 0x0000000508057210 */ /* 0x000fe40007ffe0ff */
[----:B------:R-:W-:Y:S02]  /*9cb0*/  IADD3 R3, R0, R3, RZ ;  /* 0x0000000300037210 */ /* 0x000fe40007ffe0ff */
[----:B------:R-:W-:Y:S02]  /*9cc0*/  LEA.HI.X R0, R4, c[0x0][0x274], R5, 0x1, P1 ;  /* 0x00009d0004007a11 */ /* 0x000fe400008f0c05 */
[----:B------:R-:W-:Y:S01]  /*9cd0*/  LEA.HI.X R2, R2, c[0x0][0x28c], R3, 0x1, P0 ;  /* 0x0000a30002027a11 */ /* 0x000fe200000f0c03 */
[----:B------:R-:W-:Y:S05]  /*9ce0*/  @!P2 BRA `(.L_x_305) ;  /* 0x000019300000a947 */ /* 0x000fea0003800000 */
[----:B------:R-:W1:Y:S01]  /*9cf0*/  SHFL.IDX PT, R11, R0, RZ, 0x181f ;  /* 0x00181fff000b7589 */ /* 0x000e6200000e0000 */
[----:B------:R-:W-:Y:S01]  /*9d00*/  BSSY B0, `(.L_x_306) ;  /* 0x000001b000007945 */ /* 0x000fe20003800000 */
[----:B------:R-:W-:Y:S01]  /*9d10*/  SHF.L.U32 R24, R249, 0x2, RZ ;  /* 0x00000002f9187819 */ /* 0x000fe200000006ff */
[----:B------:R-:W-:Y:S01]  /*9d20*/  CS2R R4, SRZ ;  /* 0x0000000000047805 */ /* 0x000fe2000001ff00 */
[----:B------:R-:W2:Y:S01]  /*9d30*/  SHFL.IDX PT, R10, R6, RZ, 0x181f ;  /* 0x00181fff060a7589 */ /* 0x000ea200000e0000 */
[----:B------:R-:W-:-:S03]  /*9d40*/  CS2R R8, SRZ ;  /* 0x0000000000087805 */ /* 0x000fc6000001ff00 */
[----:B------:R3:W4:Y:S04]  /*9d50*/  SHFL.IDX PT, R13, R2, RZ, 0x181f ;  /* 0x00181fff020d7589 */ /* 0x00072800000e0000 */
[----:B------:R5:W1:Y:S01]  /*9d60*/  SHFL.IDX PT, R12, R7, RZ, 0x181f ;  /* 0x00181fff070c7589 */ /* 0x000a6200000e0000 */
[----:B---3--:R-:W-:Y:S01]  /*9d70*/  CS2R R2, SRZ ;  /* 0x0000000000027805 */ /* 0x008fe2000001ff00 */
[----:B-----5:R-:W-:Y:S01]  /*9d80*/  CS2R R6, SRZ ;  /* 0x0000000000067805 */ /* 0x020fe2000001ff00 */
[----:B------:R-:W-:Y:S05]  /*9d90*/  @P5 BRA `(.L_x_307) ;  /* 0x0000011000005947 */ /* 0x000fea0003800000 */
[----:B-12-4-:R-:W-:Y:S01]  /*9da0*/  ISETP.GE.AND P1, PT, R24, c[0x0][0x27c], PT ;  /* 0x00009f0018007a0c */ /* 0x016fe20003f26270 */
[C---:B------:R-:W-:Y:S01]  /*9db0*/  IMAD.SHL.U32 R4, R68.reuse, 0x2, RZ ;  /* 0x0000000244047824 */ /* 0x040fe200078e00ff */
[----:B------:R-:W-:Y:S02]  /*9dc0*/  ISETP.GE.AND P0, PT, R68, c[0x0][0x27c], PT ;  /* 0x00009f0044007a0c */ /* 0x000fe40003f06270 */
[----:B------:R-:W-:-:S04]  /*9dd0*/  SHF.R.S32.HI R0, RZ, 0x1f, R68 ;  /* 0x0000001fff007819 */ /* 0x000fc80000011444 */
[----:B------:R-:W-:-:S05]  /*9de0*/  SHF.L.U64.HI R0, R68, 0x1, R0 ;  /* 0x0000000144007819 */ /* 0x000fca0000010200 */
[----:B------:R-:W-:Y:S02]  /*9df0*/  @!P1 IMAD.WIDE R2, R24, 0x2, R10 ;  /* 0x0000000218029825 */ /* 0x000fe400078e020a */
[-C--:B------:R-:W-:Y:S02]  /*9e00*/  @!P0 IADD3 R14, P3, R10, R4.reuse, RZ ;  /* 0x000000040a0e8210 */ /* 0x080fe40007f7e0ff */
[----:B------:R-:W-:Y:S01]  /*9e10*/  @!P0 IADD3 R10, P2, R12, R4, RZ ;  /* 0x000000040c0a8210 */ /* 0x000fe20007f5e0ff */
[----:B------:R1:W5:Y:S01]  /*9e20*/  @!P1 LD.E.64 R8, [R2.64] ;  /* 0x0000000a02089980 */ /* 0x000362000c101b00 */
[----:B------:R-:W-:Y:S01]  /*9e30*/  CS2R R4, SRZ ;  /* 0x0000000000047805 */ /* 0x000fe2000001ff00 */
[----:B------:R-:W-:Y:S02]  /*9e40*/  @!P0 IMAD.X R15, R11, 0x1, R0, P3 ;  /* 0x000000010b0f8824 */ /* 0x000fe400018e0600 */
[----:B------:R-:W-:-:S03]  /*9e50*/  @!P1 IMAD.WIDE R16, R24, 0x2, R12 ;  /* 0x0000000218109825 */ /* 0x000fc600078e020c */
[----:B------:R2:W5:Y:S01]  /*9e60*/  @!P0 LD.E.64 R4, [R14.64] ;  /* 0x0000000a0e048980 */ /* 0x000562000c101b00 */
[----:B------:R-:W-:-:S03]  /*9e70*/  @!P0 IMAD.X R11, R13, 0x1, R0, P2 ;  /* 0x000000010d0b8824 */ /* 0x000fc600010e0600 */
[----:B------:R2:W5:Y:S01]  /*9e80*/  @!P1 LD.E.64 R6, [R16.64] ;  /* 0x0000000a10069980 */ /* 0x000562000c101b00 */
[----:B-1----:R-:W-:-:S06]  /*9e90*/  CS2R R2, SRZ ;  /* 0x0000000000027805 */ /* 0x002fcc000001ff00 */
[----:B------:R2:W5:Y:S02]  /*9ea0*/  @!P0 LD.E.64 R2, [R10.64] ;  /* 0x0000000a0a028980 */ /* 0x000564000c101b00 */
.L_x_307:
[----:B-12-4-:R-:W-:Y:S05]  /*9eb0*/  BSYNC B0 ;  /* 0x0000000000007941 */ /* 0x016fea0003800000 */
.L_x_306:
[--C-:B-----5:R-:W-:Y:S01]  /*9ec0*/  IMAD.MOV.U32 R17, RZ, RZ, R9.reuse ;  /* 0x000000ffff117224 */ /* 0x120fe200078e0009 */
[--C-:B------:R-:W-:Y:S01]  /*9ed0*/  SHF.R.U64 R16, R8, 0x10, R9.reuse ;  /* 0x0000001008107819 */ /* 0x100fe20000001209 */
[----:B------:R-:W-:Y:S01]  /*9ee0*/  IMAD.MOV.U32 R18, RZ, RZ, R8 ;  /* 0x000000ffff127224 */ /* 0x000fe200078e0008 */
[----:B------:R-:W-:Y:S01]  /*9ef0*/  SHF.R.U32.HI R13, RZ, 0x10, R9 ;  /* 0x00000010ff0d7819 */ /* 0x000fe20000011609 */
[--C-:B------:R-:W-:Y:S01]  /*9f00*/  IMAD.MOV.U32 R14, RZ, RZ, R5.reuse ;  /* 0x000000ffff0e7224 */ /* 0x100fe200078e0005 */
[--C-:B------:R-:W-:Y:S01]  /*9f10*/  SHF.R.U64 R12, R4, 0x10, R5.reuse ;  /* 0x00000010040c7819 */ /* 0x100fe20000001205 */
[----:B------:R-:W-:Y:S01]  /*9f20*/  IMAD.MOV.U32 R15, RZ, RZ, R4 ;  /* 0x000000ffff0f7224 */ /* 0x000fe200078e0004 */
[----:B------:R-:W-:Y:S01]  /*9f30*/  SHF.R.U32.HI R9, RZ, 0x10, R5 ;  /* 0x00000010ff097819 */ /* 0x000fe20000011605 */
[--C-:B------:R-:W-:Y:S01]  /*9f40*/  IMAD.MOV.U32 R10, RZ, RZ, R7.reuse ;  /* 0x000000ffff0a7224 */ /* 0x100fe200078e0007 */
[--C-:B------:R-:W-:Y:S01]  /*9f50*/  SHF.R.U64 R8, R6, 0x10, R7.reuse ;  /* 0x0000001006087819 */ /* 0x100fe20000001207 */
[----:B------:R-:W-:Y:S01]  /*9f60*/  IMAD.MOV.U32 R11, RZ, RZ, R6 ;  /* 0x000000ffff0b7224 */ /* 0x000fe200078e0006 */
[----:B------:R-:W-:Y:S01]  /*9f70*/  SHF.R.U32.HI R5, RZ, 0x10, R7 ;  /* 0x00000010ff057819 */ /* 0x000fe20000011607 */
[----:B------:R-:W-:Y:S01]  /*9f80*/  IMAD.MOV.U32 R7, RZ, RZ, R2 ;  /* 0x000000ffff077224 */ /* 0x000fe200078e0002 */
[----:B------:R-:W-:Y:S01]  /*9f90*/  SHF.R.U64 R4, R2, 0x10, R3 ;  /* 0x0000001002047819 */ /* 0x000fe20000001203 */
[----:B------:R-:W-:Y:S01]  /*9fa0*/  IMAD R2, R25, -0x80, R19 ;  /* 0xffffff8019027824 */ /* 0x000fe200078e0213 */
[----:B------:R-:W-:Y:S01]  /*9fb0*/  PRMT R18, R16, 0x5410, R18 ;  /* 0x0000541010127816 */ /* 0x000fe20000000012 */
[--C-:B------:R-:W-:Y:S01]  /*9fc0*/  IMAD.MOV.U32 R6, RZ, RZ, R3.reuse ;  /* 0x000000ffff067224 */ /* 0x100fe200078e0003 */
[----:B------:R-:W-:Y:S01]  /*9fd0*/  SHF.R.U32.HI R0, RZ, 0x10, R3 ;  /* 0x00000010ff007819 */ /* 0x000fe20000011603 */
[----:B------:R-:W-:-:S04]  /*9fe0*/  DEPBAR.LE SB0, 0x1 ;  /* 0x000080400000791a */ /* 0x000fc80000000000 */
[----:B------:R-:W-:Y:S01]  /*9ff0*/  IMNMX R16, R2, 0x80, PT ;  /* 0x0000008002107817 */ /* 0x000fe20003800200 */
[----:B------:R-:W-:Y:S01]  /*a000*/  BSSY B1, `(.L_x_308) ;  /* 0x000005d000017945 */ /* 0x000fe20003800000 */
[----:B------:R-:W-:Y:S01]  /*a010*/  PRMT R20, R17, 0x5410, R4 ;  /* 0x0000541011147816 */ /* 0x000fe20000000004 */
[----:B------:R-:W-:Y:S01]  /*a020*/  BAR.SYNC.DEFER_BLOCKING 0x0 ;  /* 0x0000000000007b1d */ /* 0x000fe20000010000 */
[----:B------:R-:W-:Y:S02]  /*a030*/  ISETP.GE.AND P0, PT, R229, R16, PT ;  /* 0x00000010e500720c */ /* 0x000fe40003f06270 */
[----:B------:R-:W-:Y:S02]  /*a040*/  PRMT R22, R12, 0x5410, R15 ;  /* 0x000054100c167816 */ /* 0x000fe4000000000f */
[----:B------:R-:W-:Y:S02]  /*a050*/  PRMT R19, R13, 0x5410, R7 ;  /* 0x000054100d137816 */ /* 0x000fe40000000007 */
[----:B------:R-:W-:-:S02]  /*a060*/  PRMT R23, R9, 0x5410, R14 ;  /* 0x0000541009177816 */ /* 0x000fc4000000000e */
[----:B------:R-:W-:Y:S02]  /*a070*/  PRMT R15, R11, 0x5410, R8 ;  /* 0x000054100b0f7816 */ /* 0x000fe40000000008 */
[----:B------:R-:W-:Y:S02]  /*a080*/  PRMT R17, R5, 0x5410, R10 ;  /* 0x0000541005117816 */ /* 0x000fe4000000000a */
[----:B------:R-:W-:Y:S01]  /*a090*/  PRMT R21, R0, 0x5410, R6 ;  /* 0x0000541000157816 */ /* 0x000fe20000000006 */
[----:B------:R-:W-:Y:S05]  /*a0a0*/  @P0 BRA `(.L_x_309) ;  /* 0x0000052000000947 */ /* 0x000fea0003800000 */
[----:B------:R-:W-:Y:S01]  /*a0b0*/  ISETP.GE.AND P0, PT, R24, c[0x0][0x27c], PT ;  /* 0x00009f0018007a0c */ /* 0x000fe20003f06270 */
[----:B------:R-:W-:-:S12]  /*a0c0*/  BSSY B0, `(.L_x_310) ;  /* 0x0000028000007945 */ /* 0x000fd80003800000 */
[----:B------:R-:W-:Y:S05]  /*a0d0*/  @P0 BRA `(.L_x_311) ;  /* 0x0000026000000947 */ /* 0x000fea0003800000 */
[----:B------:R-:W1:Y:S01]  /*a0e0*/  LDS.128 R4, [R208+0x100] ;  /* 0x00010000d0047984 */ /* 0x000e620000000c00 */
[--C-:B------:R-:W-:Y:S02]  /*a0f0*/  HADD2.F32 R9, -RZ, R15.reuse.H0_H0 ;  /* 0x2000000fff097230 */ /* 0x100fe40000004100 */
[----:B------:R-:W-:Y:S02]  /*a100*/  HADD2.F32 R0, -RZ, R15.H1_H1 ;  /* 0x3000000fff007230 */ /* 0x000fe40000004100 */
[--C-:B------:R-:W-:Y:S02]  /*a110*/  HADD2.F32 R3, -RZ, R18.reuse.H1_H1 ;  /* 0x30000012ff037230 */ /* 0x100fe40000004100 */
[----:B------:R-:W-:Y:S02]  /*a120*/  HADD2.F32 R2, -RZ, R18.H0_H0 ;  /* 0x20000012ff027230 */ /* 0x000fe40000004100 */
[--C-:B-1----:R-:W-:Y:S02]  /*a130*/  HADD2.F32 R10, -RZ, R4.reuse.H0_H0 ;  /* 0x20000004ff0a7230 */ /* 0x102fe40000004100 */
[----:B------:R-:W-:-:S02]  /*a140*/  HADD2.F32 R8, -RZ, R4.H1_H1 ;  /* 0x30000004ff087230 */ /* 0x000fc40000004100 */
[--C-:B------:R-:W-:Y:S01]  /*a150*/  HADD2.F32 R4, -RZ, R5.reuse.H0_H0 ;  /* 0x20000005ff047230 */ /* 0x100fe20000004100 */
[-C--:B------:R-:W-:Y:S01]  /*a160*/  FMUL.FTZ R13, R10, R9.reuse ;  /* 0x000000090a0d7220 */ /* 0x080fe20000410000 */
[----:B------:R-:W-:Y:S01]  /*a170*/  HADD2.F32 R5, -RZ, R5.H1_H1 ;  /* 0x30000005ff057230 */ /* 0x000fe20000004100 */
[C---:B------:R-:W-:Y:S01]  /*a180*/  FMUL.FTZ R14, R8.reuse, R9 ;  /* 0x00000009080e7220 */ /* 0x040fe20000410000 */
[--C-:B------:R-:W-:Y:S01]  /*a190*/  HADD2.F32 R12, -RZ, R6.reuse.H0_H0 ;  /* 0x20000006ff0c7230 */ /* 0x100fe20000004100 */
[-C--:B------:R-:W-:Y:S01]  /*a1a0*/  FFMA.FTZ R13, R8, R3.reuse, R13 ;  /* 0x00000003080d7223 */ /* 0x080fe2000001000d */
[----:B------:R-:W-:Y:S01]  /*a1b0*/  HADD2.F32 R6, -RZ, R6.H1_H1 ;  /* 0x30000006ff067230 */ /* 0x000fe20000004100 */
[CC--:B------:R-:W-:Y:S01]  /*a1c0*/  FMUL.FTZ R9, R5.reuse, R0.reuse ;  /* 0x0000000005097220 */ /* 0x0c0fe20000410000 */
[--C-:B------:R-:W-:Y:S01]  /*a1d0*/  HADD2.F32 R11, -RZ, R7.reuse.H0_H0 ;  /* 0x20000007ff0b7230 */ /* 0x100fe20000004100 */
[----:B------:R-:W-:Y:S01]  /*a1e0*/  FMUL.FTZ R0, R4, R0 ;  /* 0x0000000004007220 */ /* 0x000fe20000410000 */
[----:B------:R-:W-:Y:S01]  /*a1f0*/  HADD2.F32 R7, -RZ, R7.H1_H1 ;  /* 0x30000007ff077230 */ /* 0x000fe20000004100 */
[----:B------:R-:W-:Y:S01]  /*a200*/  FFMA.FTZ R14, R10, R3, -R14 ;  /* 0x000000030a0e7223 */ /* 0x000fe2000001080e */
[----:B------:R-:W-:Y:S01]  /*a210*/  HADD2.F32 R3, -RZ, R20.H0_H0 ;  /* 0x20000014ff037230 */ /* 0x000fe20000004100 */
[-C--:B------:R-:W-:Y:S01]  /*a220*/  FFMA.FTZ R10, R4, R2.reuse, -R9 ;  /* 0x00000002040a7223 */ /* 0x080fe20000010809 */
[--C-:B------:R-:W-:Y:S01]  /*a230*/  HADD2.F32 R4, -RZ, R17.reuse.H1_H1 ;  /* 0x30000011ff047230 */ /* 0x100fe20000004100 */
[----:B------:R-:W-:Y:S01]  /*a240*/  FFMA.FTZ R9, R5, R2, R0 ;  /* 0x0000000205097223 */ /* 0x000fe20000010000 */
[----:B------:R-:W-:-:S02]  /*a250*/  HADD2.F32 R0, -RZ, R17.H0_H0 ;  /* 0x20000011ff007230 */ /* 0x000fc40000004100 */
[----:B------:R-:W-:Y:S01]  /*a260*/  HADD2.F32 R2, -RZ, R19.H0_H0 ;  /* 0x20000013ff027230 */ /* 0x000fe20000004100 */
[-C--:B------:R-:W-:Y:S02]  /*a270*/  FMUL.FTZ R8, R6, R4.reuse ;  /* 0x0000000406087220 */ /* 0x080fe40000410000 */
[C---:B------:R-:W-:Y:S02]  /*a280*/  FMUL.FTZ R5, R12.reuse, R4 ;  /* 0x000000040c057220 */ /* 0x040fe40000410000 */
[-C--:B------:R-:W-:Y:S02]  /*a290*/  FMUL.FTZ R4, R7, R0.reuse ;  /* 0x0000000007047220 */ /* 0x080fe40000410000 */
[----:B------:R-:W-:Y:S02]  /*a2a0*/  FMUL.FTZ R0, R11, R0 ;  /* 0x000000000b007220 */ /* 0x000fe40000410000 */
[-C--:B------:R-:W-:Y:S02]  /*a2b0*/  FFMA.FTZ R8, R12, R3.reuse, -R8 ;  /* 0x000000030c087223 */ /* 0x080fe40000010808 */
[----:B------:R-:W-:Y:S01]  /*a2c0*/  FFMA.FTZ R6, R6, R3, R5 ;  /* 0x0000000306067223 */ /* 0x000fe20000010005 */
[----:B------:R-:W-:Y:S01]  /*a2d0*/  F2FP.PACK_AB R5, R9, R10 ;  /* 0x0000000a0905723e */ /* 0x000fe200000000ff */
[----:B------:R-:W-:Y:S01]  /*a2e0*/  FFMA.FTZ R3, R11, R2, -R4 ;  /* 0x000000020b037223 */ /* 0x000fe20000010804 */
[----:B------:R-:W-:Y:S01]  /*a2f0*/  F2FP.PACK_AB R4, R13, R14 ;  /* 0x0000000e0d04723e */ /* 0x000fe200000000ff */
[----:B------:R-:W-:Y:S01]  /*a300*/  FFMA.FTZ R0, R7, R2, R0 ;  /* 0x0000000207007223 */ /* 0x000fe20000010000 */
[----:B------:R-:W-:-:S04]  /*a310*/  F2FP.PACK_AB R6, R6, R8 ;  /* 0x000000080606723e */ /* 0x000fc800000000ff */
[----:B------:R-:W-:-:S05]  /*a320*/  F2FP.PACK_AB R7, R0, R3 ;  /* 0x000000030007723e */ /* 0x000fca00000000ff */
[----:B------:R1:W-:Y:S02]  /*a330*/  STS.128 [R208+0x100], R4 ;  /* 0x00010004d0007388 */ /* 0x0003e40000000c00 */
.L_x_311:
[----:B------:R-:W-:Y:S05]  /*a340*/  BSYNC B0 ;  /* 0x0000000000007941 */ /* 0x000fea0003800000 */
.L_x_310:
[----:B------:R-:W-:-:S13]  /*a350*/  ISETP.GE.AND P0, PT, R68, c[0x0][0x27c], PT ;  /* 0x00009f0044007a0c */ /* 0x000fda0003f06270 */
[----:B------:R-:W-:Y:S05]  /*a360*/  @P0 BRA `(.L_x_309) ;  /* 0x0000026000000947 */ /* 0x000fea0003800000 */
[----:B-1----:R-:W1:Y:S01]  /*a370*/  LDS.128 R4, [R208+0x4100] ;  /* 0x00410000d0047984 */ /* 0x002e620000000c00 */
[----:B------:R-:W-:Y:S02]  /*a380*/  HADD2.F32 R9, -RZ, R19.H1_H1 ;  /* 0x30000013ff097230 */ /* 0x000fe40000004100 */
        /* <DEDUP_REMOVED lines=17> */
[----:B------:R-:W-:Y:S01]  /*a4a0*/  HADD2.F32 R3, -RZ, R23.H1_H1 ;  /* 0x30000017ff037230 */ /* 0x000fe20000004100 */
        /* <DEDUP_REMOVED lines=18> */
.L_x_309:
[----:B------:R-:W-:Y:S05]  /*a5d0*/  BSYNC B1 ;  /* 0x0000000000017941 */ /* 0x000fea0003800000 */
.L_x_308:
[----:B------:R-:W-:Y:S01]  /*a5e0*/  IADD3 R0, R229, 0x20, RZ ;  /* 0x00000020e5007810 */ /* 0x000fe20007ffe0ff */
[----:B------:R-:W-:Y:S03]  /*a5f0*/  BSSY B1, `(.L_x_312) ;  /* 0x0000055000017945 */ /* 0x000fe60003800000 */
[----:B------:R-:W-:-:S13]  /*a600*/  ISETP.GE.AND P0, PT, R0, R16, PT ;  /* 0x000000100000720c */ /* 0x000fda0003f06270 */
[----:B------:R-:W-:Y:S05]  /*a610*/  @P0 BRA `(.L_x_313) ;  /* 0x0000052000000947 */ /* 0x000fea0003800000 */
[----:B------:R-:W-:Y:S01]  /*a620*/  ISETP.GE.AND P0, PT, R24, c[0x0][0x27c], PT ;  /* 0x00009f0018007a0c */ /* 0x000fe20003f06270 */
[----:B------:R-:W-:-:S12]  /*a630*/  BSSY B0, `(.L_x_314) ;  /* 0x0000028000007945 */ /* 0x000fd80003800000 */
[----:B------:R-:W-:Y:S05]  /*a640*/  @P0 BRA `(.L_x_315) ;  /* 0x0000026000000947 */ /* 0x000fea0003800000 */
[----:B-1----:R-:W1:Y:S01]  /*a650*/  LDS.128 R4, [R208+0x1100] ;  /* 0x00110000d0047984 */ /* 0x002e620000000c00 */
[--C-:B------:R-:W-:Y:S02]  /*a660*/  HADD2.F32 R9, -RZ, R15.reuse.H0_H0 ;  /* 0x2000000fff097230 */ /* 0x100fe40000004100 */
[----:B------:R-:W-:Y:S02]  /*a670*/  HADD2.F32 R0, -RZ, R15.H1_H1 ;  /* 0x3000000fff007230 */ /* 0x000fe40000004100 */
[--C-:B------:R-:W-:Y:S02]  /*a680*/  HADD2.F32 R3, -RZ, R18.reuse.H1_H1 ;  /* 0x30000012ff037230 */ /* 0x100fe40000004100 */
[----:B------:R-:W-:Y:S02]  /*a690*/  HADD2.F32 R2, -RZ, R18.H0_H0 ;  /* 0x20000012ff027230 */ /* 0x000fe40000004100 */
[--C-:B-1----:R-:W-:Y:S02]  /*a6a0*/  HADD2.F32 R10, -RZ, R4.reuse.H0_H0 ;  /* 0x20000004ff0a7230 */ /* 0x102fe40000004100 */
[----:B------:R-:W-:-:S02]  /*a6b0*/  HADD2.F32 R8, -RZ, R4.H1_H1 ;  /* 0x30000004ff087230 */ /* 0x000fc40000004100 */
[--C-:B------:R-:W-:Y:S01]  /*a6c0*/  HADD2.F32 R4, -RZ, R5.reuse.H0_H0 ;  /* 0x20000005ff047230 */ /* 0x100fe20000004100 */
[C---:B------:R-:W-:Y:S01]  /*a6d0*/  FMUL.FTZ R13, R9.reuse, R10 ;  /* 0x0000000a090d7220 */ /* 0x040fe20000410000 */
[----:B------:R-:W-:Y:S01]  /*a6e0*/  HADD2.F32 R5, -RZ, R5.H1_H1 ;  /* 0x30000005ff057230 */ /* 0x000fe20000004100 */
[-C--:B------:R-:W-:Y:S01]  /*a6f0*/  FMUL.FTZ R14, R9, R8.reuse ;  /* 0x00000008090e7220 */ /* 0x080fe20000410000 */
[--C-:B------:R-:W-:Y:S01]  /*a700*/  HADD2.F32 R12, -RZ, R6.reuse.H0_H0 ;  /* 0x20000006ff0c7230 */ /* 0x100fe20000004100 */
[C---:B------:R-:W-:Y:S01]  /*a710*/  FFMA.FTZ R13, R3.reuse, R8, R13 ;  /* 0x00000008030d7223 */ /* 0x040fe2000001000d */
[----:B------:R-:W-:Y:S01]  /*a720*/  HADD2.F32 R6, -RZ, R6.H1_H1 ;  /* 0x30000006ff067230 */ /* 0x000fe20000004100 */
[CC--:B------:R-:W-:Y:S01]  /*a730*/  FMUL.FTZ R9, R0.reuse, R5.reuse ;  /* 0x0000000500097220 */ /* 0x0c0fe20000410000 */
[--C-:B------:R-:W-:Y:S01]  /*a740*/  HADD2.F32 R11, -RZ, R7.reuse.H0_H0 ;  /* 0x20000007ff0b7230 */ /* 0x100fe20000004100 */
[----:B------:R-:W-:Y:S01]  /*a750*/  FMUL.FTZ R0, R0, R4 ;  /* 0x0000000400007220 */ /* 0x000fe20000410000 */
[----:B------:R-:W-:Y:S01]  /*a760*/  HADD2.F32 R7, -RZ, R7.H1_H1 ;  /* 0x30000007ff077230 */ /* 0x000fe20000004100 */
[----:B------:R-:W-:Y:S01]  /*a770*/  FFMA.FTZ R14, R3, R10, -R14 ;  /* 0x0000000a030e7223 */ /* 0x000fe2000001080e */
[----:B------:R-:W-:Y:S01]  /*a780*/  HADD2.F32 R3, -RZ, R20.H0_H0 ;  /* 0x20000014ff037230 */ /* 0x000fe20000004100 */
[C---:B------:R-:W-:Y:S01]  /*a790*/  FFMA.FTZ R10, R2.reuse, R4, -R9 ;  /* 0x00000004020a7223 */ /* 0x040fe20000010809 */
[--C-:B------:R-:W-:Y:S01]  /*a7a0*/  HADD2.F32 R4, -RZ, R17.reuse.H1_H1 ;  /* 0x30000011ff047230 */ /* 0x100fe20000004100 */
[----:B------:R-:W-:Y:S01]  /*a7b0*/  FFMA.FTZ R9, R2, R5, R0 ;  /* 0x0000000502097223 */ /* 0x000fe20000010000 */
[----:B------:R-:W-:-:S02]  /*a7c0*/  HADD2.F32 R0, -RZ, R17.H0_H0 ;  /* 0x20000011ff007230 */ /* 0x000fc40000004100 */
[----:B------:R-:W-:Y:S01]  /*a7d0*/  HADD2.F32 R2, -RZ, R19.H0_H0 ;  /* 0x20000013ff027230 */ /* 0x000fe20000004100 */
[C---:B------:R-:W-:Y:S02]  /*a7e0*/  FMUL.FTZ R8, R4.reuse, R6 ;  /* 0x0000000604087220 */ /* 0x040fe40000410000 */
[-C--:B------:R-:W-:Y:S02]  /*a7f0*/  FMUL.FTZ R5, R4, R12.reuse ;  /* 0x0000000c04057220 */ /* 0x080fe40000410000 */
[C---:B------:R-:W-:Y:S02]  /*a800*/  FMUL.FTZ R4, R0.reuse, R7 ;  /* 0x0000000700047220 */ /* 0x040fe40000410000 */
[-C--:B------:R-:W-:Y:S02]  /*a810*/  FMUL.FTZ R0, R0, R11.reuse ;  /* 0x0000000b00007220 */ /* 0x080fe40000410000 */
[C---:B------:R-:W-:Y:S02]  /*a820*/  FFMA.FTZ R8, R3.reuse, R12, -R8 ;  /* 0x0000000c03087223 */ /* 0x040fe40000010808 */
[----:B------:R-:W-:Y:S01]  /*a830*/  FFMA.FTZ R6, R3, R6, R5 ;  /* 0x0000000603067223 */ /* 0x000fe20000010005 */
[----:B------:R-:W-:Y:S01]  /*a840*/  F2FP.PACK_AB R5, R9, R10 ;  /* 0x0000000a0905723e */ /* 0x000fe200000000ff */
[C---:B------:R-:W-:Y:S01]  /*a850*/  FFMA.FTZ R3, R2.reuse, R11, -R4 ;  /* 0x0000000b02037223 */ /* 0x040fe20000010804 */
[----:B------:R-:W-:Y:S01]  /*a860*/  F2FP.PACK_AB R4, R13, R14 ;  /* 0x0000000e0d04723e */ /* 0x000fe200000000ff */
[----:B------:R-:W-:Y:S01]  /*a870*/  FFMA.FTZ R0, R2, R7, R0 ;  /* 0x0000000702007223 */ /* 0x000fe20000010000 */
[----:B------:R-:W-:-:S04]  /*a880*/  F2FP.PACK_AB R6, R6, R8 ;  /* 0x000000080606723e */ /* 0x000fc800000000ff */
[----:B------:R-:W-:-:S05]  /*a890*/  F2FP.PACK_AB R7, R0, R3 ;  /* 0x000000030007723e */ /* 0x000fca00000000ff */
[----:B------:R1:W-:Y:S02]  /*a8a0*/  STS.128 [R208+0x1100], R4 ;  /* 0x00110004d0007388 */ /* 0x0003e40000000c00 */
.L_x_315:
[----:B------:R-:W-:Y:S05]  /*a8b0*/  BSYNC B0 ;  /* 0x0000000000007941 */ /* 0x000fea0003800000 */
.L_x_314:
        /* <DEDUP_REMOVED lines=21> */
[----:B------:R-:W-:Y:S01]  /*aa10*/  HADD2.F32 R3, -RZ, R23.H1_H1 ;  /* 0x30000017ff037230 */ /* 0x000fe20000004100 */
        /* <DEDUP_REMOVED lines=18> */
.L_x_313:
[----:B------:R-:W-:Y:S05]  /*ab40*/  BSYNC B1 ;  /* 0x0000000000017941 */ /* 0x000fea0003800000 */
.L_x_312:
        /* <DEDUP_REMOVED lines=45> */
.L_x_319:
[----:B------:R-:W-:Y:S05]  /*ae20*/  BSYNC B0 ;  /* 0x0000000000007941 */ /* 0x000fea0003800000 */
.L_x_318:
        /* <DEDUP_REMOVED lines=40> */
.L_x_317:
[----:B------:R-:W-:Y:S05]  /*b0b0*/  BSYNC B1 ;  /* 0x0000000000017941 */ /* 0x000fea0003800000 */
.L_x_316:
[----:B------:R-:W-:-:S04]  /*b0c0*/  IADD3 R0, R229, 0x60, RZ ;  /* 0x00000060e5007810 */ /* 0x000fc80007ffe0ff */
        /* <DEDUP_REMOVED lines=43> */
.L_x_322:
[----:B------:R-:W-:Y:S05]  /*b380*/  BSYNC B0 ;  /* 0x0000000000007941 */ /* 0x000fea0003800000 */
.L_x_321:
        /* <DEDUP_REMOVED lines=39> */
[----:B------:R1:W-:Y:S01]  /*b600*/  STS.128 [R208+0x7100], R4 ;  /* 0x00710004d0007388 */ /* 0x0003e20000000c00 */
[----:B------:R-:W-:Y:S05]  /*b610*/  BRA `(.L_x_320) ;  /* 0x00001b3000007947 */ /* 0x000fea0003800000 */
.L_x_305:
[----:B------:R-:W1:Y:S01]  /*b620*/  SHFL.IDX PT, R16, R0, RZ, 0x181f ;  /* 0x00181fff00107589 */ /* 0x000e6200000e0000 */
[----:B------:R-:W-:Y:S01]  /*b630*/  BSSY B0, `(.L_x_323) ;  /* 0x0000014000007945 */ /* 0x000fe20003800000 */
[----:B------:R-:W-:Y:S01]  /*b640*/  CS2R R4, SRZ ;  /* 0x0000000000047805 */ /* 0x000fe2000001ff00 */
[----:B------:R-:W-:Y:S01]  /*b650*/  CS2R R10, SRZ ;  /* 0x00000000000a7805 */ /* 0x000fe2000001ff00 */
[----:B------:R-:W2:Y:S01]  /*b660*/  SHFL.IDX PT, R14, R6, RZ, 0x181f ;  /* 0x00181fff060e7589 */ /* 0x000ea200000e0000 */
[----:B------:R-:W-:-:S03]  /*b670*/  CS2R R8, SRZ ;  /* 0x0000000000087805 */ /* 0x000fc6000001ff00 */
[----:B------:R-:W3:Y:S04]  /*b680*/  SHFL.IDX PT, R15, R2, RZ, 0x181f ;  /* 0x00181fff020f7589 */ /* 0x000ee800000e0000 */
[----:B------:R4:W1:Y:S02]  /*b690*/  SHFL.IDX PT, R3, R7, RZ, 0x181f ;  /* 0x00181fff07037589 */ /* 0x00086400000e0000 */
[----:B----4-:R-:W-:Y:S01]  /*b6a0*/  CS2R R6, SRZ ;  /* 0x0000000000067805 */ /* 0x010fe2000001ff00 */
[----:B------:R-:W-:Y:S05]  /*b6b0*/  @P5 BRA `(.L_x_324) ;  /* 0x000000b000005947 */ /* 0x000fea0003800000 */
[C---:B-123--:R-:W-:Y:S01]  /*b6c0*/  ISETP.GE.AND P0, PT, R36.reuse, c[0x0][0x27c], PT ;  /* 0x00009f0024007a0c */ /* 0x04efe20003f06270 */
[C---:B------:R-:W-:Y:S01]  /*b6d0*/  IMAD.SHL.U32 R2, R36.reuse, 0x2, RZ ;  /* 0x0000000224027824 */ /* 0x040fe200078e00ff */
[----:B------:R-:W-:Y:S01]  /*b6e0*/  SHF.L.U64.HI R0, R36, 0x1, R13 ;  /* 0x0000000124007819 */ /* 0x000fe2000001020d */
[----:B------:R-:W-:-:S03]  /*b6f0*/  CS2R R6, SRZ ;  /* 0x0000000000067805 */ /* 0x000fc6000001ff00 */
[-C--:B------:R-:W-:Y:S02]  /*b700*/  IADD3 R12, P2, R14, R2.reuse, RZ ;  /* 0x000000020e0c7210 */ /* 0x080fe40007f5e0ff */
[----:B------:R-:W-:-:S03]  /*b710*/  IADD3 R2, P1, R3, R2, RZ ;  /* 0x0000000203027210 */ /* 0x000fc60007f3e0ff */
[--C-:B------:R-:W-:Y:S02]  /*b720*/  IMAD.X R13, R16, 0x1, R0.reuse, P2 ;  /* 0x00000001100d7824 */ /* 0x100fe400010e0600 */
[----:B------:R-:W-:Y:S01]  /*b730*/  IMAD.X R3, R15, 0x1, R0, P1 ;  /* 0x000000010f037824 */ /* 0x000fe200008e0600 */
[----:B------:R-:W-:Y:S05]  /*b740*/  @P0 BRA `(.L_x_324) ;  /* 0x0000002000000947 */ /* 0x000fea0003800000 */
[----:B------:R1:W5:Y:S04]  /*b750*/  LD.E.128 R8, [R12.64] ;  /* 0x0000000a0c087980 */ /* 0x000368000c101d00 */
[----:B------:R1:W5:Y:S02]  /*b760*/  LD.E.128 R4, [R2.64] ;  /* 0x0000000a02047980 */ /* 0x000364000c101d00 */
.L_x_324:
[----:B-123--:R-:W-:Y:S05]  /*b770*/  BSYNC B0 ;  /* 0x0000000000007941 */ /* 0x00efea0003800000 */
.L_x_323:
[--C-:B-----5:R-:W-:Y:S01]  /*b780*/  SHF.R.U32.HI R2, RZ, 0x10, R9.reuse ;  /* 0x00000010ff027819 */ /* 0x120fe20000011609 */
[----:B------:R-:W-:Y:S01]  /*b790*/  IMAD.MOV.U32 R17, RZ, RZ, R9 ;  /* 0x000000ffff117224 */ /* 0x000fe200078e0009 */
[--C-:B------:R-:W-:Y:S01]  /*b7a0*/  SHF.R.U64 R13, R10, 0x10, R11.reuse ;  /* 0x000000100a0d7819 */ /* 0x100fe2000000120b */
[----:B------:R-:W-:Y:S01]  /*b7b0*/  IMAD.MOV.U32 R15, RZ, RZ, R10 ;  /* 0x000000ffff0f7224 */ /* 0x000fe200078e000a */
[----:B------:R-:W-:Y:S01]  /*b7c0*/  ISETP.GE.AND P0, PT, R36, c[0x0][0x27c], PT ;  /* 0x00009f0024007a0c */ /* 0x000fe20003f06270 */
[----:B------:R-:W-:Y:S01]  /*b7d0*/  IMAD.MOV.U32 R14, RZ, RZ, R11 ;  /* 0x000000ffff0e7224 */ /* 0x000fe200078e000b */
[----:B------:R-:W-:Y:S01]  /*b7e0*/  PRMT R47, R2, 0x5410, R13 ;  /* 0x00005410022f7816 */ /* 0x000fe2000000000d */
[----:B------:R-:W-:Y:S01]  /*b7f0*/  IMAD R2, R25, -0x80, R19 ;  /* 0xffffff8019027824 */ /* 0x000fe200078e0213 */
[----:B------:R-:W-:Y:S01]  /*b800*/  SHF.R.U64 R16, R8, 0x10, R9 ;  /* 0x0000001008107819 */ /* 0x000fe20000001209 */
[----:B------:R-:W-:Y:S01]  /*b810*/  IMAD.MOV.U32 R12, RZ, RZ, R4 ;  /* 0x000000ffff0c7224 */ /* 0x000fe200078e0004 */
[----:B------:R-:W-:Y:S01]  /*b820*/  SHF.R.U32.HI R10, RZ, 0x10, R11 ;  /* 0x00000010ff0a7819 */ /* 0x000fe2000001160b */
[----:B------:R-:W-:Y:S01]  /*b830*/  IMAD.MOV.U32 R18, RZ, RZ, R8 ;  /* 0x000000ffff127224 */ /* 0x000fe200078e0008 */
[----:B------:R-:W-:Y:S01]  /*b840*/  IMNMX R40, R2, 0x80, PT ;  /* 0x0000008002287817 */ /* 0x000fe20003800200 */
[--C-:B------:R-:W-:Y:S01]  /*b850*/  IMAD.MOV.U32 R11, RZ, RZ, R5.reuse ;  /* 0x000000ffff0b7224 */ /* 0x100fe200078e0005 */
[----:B------:R-:W-:Y:S01]  /*b860*/  SHF.R.U64 R9, R4, 0x10, R5 ;  /* 0x0000001004097819 */ /* 0x000fe20000001205 */
[----:B------:R-:W-:Y:S01]  /*b870*/  IMAD.MOV.U32 R8, RZ, RZ, R6 ;  /* 0x000000ffff087224 */ /* 0x000fe200078e0006 */
[----:B------:R-:W-:Y:S01]  /*b880*/  ISETP.GE.OR P1, PT, R229, R40, P0 ;  /* 0x00000028e500720c */ /* 0x000fe20000726670 */
[----:B------:R-:W-:-:S04]  /*b890*/  DEPBAR.LE SB0, 0x1 ;  /* 0x000080400000791a */ /* 0x000fc80000000000 */
[----:B------:R-:W-:Y:S01]  /*b8a0*/  SHF.R.U32.HI R4, RZ, 0x10, R5 ;  /* 0x00000010ff047819 */ /* 0x000fe20000011605 */
[--C-:B------:R-:W-:Y:S01]  /*b8b0*/  IMAD.MOV.U32 R5, RZ, RZ, R7.reuse ;  /* 0x000000ffff057224 */ /* 0x100fe200078e0007 */
[--C-:B------:R-:W-:Y:S01]  /*b8c0*/  SHF.R.U64 R3, R6, 0x10, R7.reuse ;  /* 0x0000001006037819 */ /* 0x100fe20000001207 */
[----:B------:R-:W-:Y:S01]  /*b8d0*/  BSSY B0, `(.L_x_325) ;  /* 0x0000062000007945 */ /* 0x000fe20003800000 */
[----:B------:R-:W-:Y:S02]  /*b8e0*/  SHF.R.U32.HI R0, RZ, 0x10, R7 ;  /* 0x00000010ff007819 */ /* 0x000fe40000011607 */
[----:B------:R-:W-:Y:S02]  /*b8f0*/  PRMT R43, R18, 0x5410, R8 ;  /* 0x00005410122b7816 */ /* 0x000fe40000000008 */
[----:B------:R-:W-:Y:S02]  /*b900*/  PRMT R45, R17, 0x5410, R0 ;  /* 0x00005410112d7816 */ /* 0x000fe40000000000 */
[----:B------:R-:W-:-:S02]  /*b910*/  PRMT R44, R3, 0x5410, R16 ;  /* 0x00005410032c7816 */ /* 0x000fc40000000010 */
[----:B------:R-:W-:Y:S02]  /*b920*/  PRMT R46, R15, 0x5410, R5 ;  /* 0x000054100f2e7816 */ /* 0x000fe40000000005 */
[----:B------:R-:W-:Y:S02]  /*b930*/  PRMT R48, R10, 0x5410, R14 ;  /* 0x000054100a307816 */ /* 0x000fe4000000000e */
[----:B------:R-:W-:Y:S02]  /*b940*/  PRMT R41, R12, 0x5410, R9 ;  /* 0x000054100c297816 */ /* 0x000fe40000000009 */
[----:B------:R-:W-:Y:S01]  /*b950*/  PRMT R42, R11, 0x5410, R4 ;  /* 0x000054100b2a7816 */ /* 0x000fe20000000004 */
[----:B------:R-:W-:Y:S06]  /*b960*/  BAR.SYNC.DEFER_BLOCKING 0x0 ;  /* 0x0000000000007b1d */ /* 0x000fec0000010000 */
[----:B------:R-:W-:Y:S05]  /*b970*/  @P1 BRA `(.L_x_326) ;  /* 0x0000057000001947 */ /* 0x000fea0003800000 */
[----:B------:R-:W-:Y:S01]  /*b980*/  MOV R0, c[0x0][0x27c] ;  /* 0x00009f0000007a02 */ /* 0x000fe20000000f00 */
[----:B------:R-:W1:Y:S01]  /*b990*/  LDS.128 R4, [R208+0x100] ;  /* 0x00010000d0047984 */ /* 0x000e620000000c00 */
[----:B------:R-:W-:-:S02]  /*b9a0*/  HADD2.F32 R13, -RZ, R43.H0_H0 ;  /* 0x2000002bff0d7230 */ /* 0x000fc40000004100 */
[----:B------:R-:W-:Y:S01]  /*b9b0*/  LEA.HI R0, R0, R249, RZ, 0x1d ;  /* 0x000000f900007211 */ /* 0x000fe200078fe8ff */
[----:B------:R-:W-:-:S03]  /*b9c0*/  HADD2.F32 R12, -RZ, R44.H1_H1 ;  /* 0x3000002cff0c7230 */ /* 0x000fc60000004100 */
[----:B------:R-:W-:Y:S02]  /*b9d0*/  SHF.R.S32.HI R3, RZ, 0x1f, R0 ;  /* 0x0000001fff037819 */ /* 0x000fe40000011400 */
[----:B------:R-:W-:Y:S02]  /*b9e0*/  SHF.L.U32 R2, R0, 0x3, RZ ;  /* 0x0000000300027819 */ /* 0x000fe400000006ff */
[----:B------:R-:W-:Y:S02]  /*b9f0*/  LEA.HI R0, R3, R0, RZ, 0x3 ;  /* 0x0000000003007211 */ /* 0x000fe400078f18ff */
[----:B------:R-:W-:Y:S02]  /*ba00*/  LOP3.LUT R2, R158, 0x38, R2, 0xf8, !PT ;  /* 0x000000389e027812 */ /* 0x000fe400078ef802 */
[----:B------:R-:W-:Y:S02]  /*ba10*/  SHF.L.U32 R0, R0, 0xa, RZ ;  /* 0x0000000a00007819 */ /* 0x000fe400000006ff */
[----:B------:R-:W-:-:S02]  /*ba20*/  LOP3.LUT R2, R2, R193, RZ, 0x3c, !PT ;  /* 0x000000c102027212 */ /* 0x000fc400078e3cff */
[----:B------:R-:W-:-:S04]  /*ba30*/  LOP3.LUT R0, R0, 0x7fffe000, RZ, 0xc0, !PT ;  /* 0x7fffe00000007812 */ /* 0x000fc800078ec0ff */
[----:B------:R-:W-:Y:S01]  /*ba40*/  IADD3 R0, R2, R0, R169 ;  /* 0x0000000002007210 */ /* 0x000fe20007ffe0a9 */
[----:B------:R-:W-:-:S03]  /*ba50*/  HADD2.F32 R2, -RZ, R41.H0_H0 ;  /* 0x20000029ff027230 */ /* 0x000fc60000004100 */
[----:B------:R-:W-:Y:S01]  /*ba60*/  SHF.L.U32 R28, R0, 0x1, RZ ;  /* 0x00000001001c7819 */ /* 0x000fe200000006ff */
[----:B------:R-:W-:-:S04]  /*ba70*/  HADD2.F32 R0, -RZ, R41.H1_H1 ;  /* 0x30000029ff007230 */ /* 0x000fc80000004100 */
[----:B------:R-:W2:Y:S01]  /*ba80*/  LDS.128 R8, [R28+0x100] ;  /* 0x000100001c087984 */ /* 0x000ea20000000c00 */
[--C-:B-1----:R-:W-:Y:S02]  /*ba90*/  HADD2.F32 R17, -RZ, R4.reuse.H0_H0 ;  /* 0x20000004ff117230 */ /* 0x102fe40000004100 */
[----:B------:R-:W-:Y:S02]  /*baa0*/  HADD2.F32 R16, -RZ, R4.H1_H1 ;  /* 0x30000004ff107230 */ /* 0x000fe40000004100 */
[--C-:B------:R-:W-:Y:S02]  /*bab0*/  HADD2.F32 R23, -RZ, R7.reuse.H0_H0 ;  /* 0x20000007ff177230 */ /* 0x100fe40000004100 */
[----:B------:R-:W-:Y:S01]  /*bac0*/  HADD2.F32 R22, -RZ, R7.H1_H1 ;  /* 0x30000007ff167230 */ /* 0x000fe20000004100 */
[----:B------:R-:W-:Y:S01]  /*bad0*/  FMUL.FTZ R7, R17, R2 ;  /* 0x0000000211077220 */ /* 0x000fe20000410000 */
[--C-:B------:R-:W-:Y:S02]  /*bae0*/  HADD2.F32 R19, -RZ, R5.reuse.H0_H0 ;  /* 0x20000005ff137230 */ /* 0x100fe40000004100 */
[----:B------:R-:W-:-:S02]  /*baf0*/  HADD2.F32 R18, -RZ, R5.H1_H1 ;  /* 0x30000005ff127230 */ /* 0x000fc40000004100 */
[----:B------:R-:W-:Y:S02]  /*bb00*/  HADD2.F32 R5, -RZ, R42.H0_H0 ;  /* 0x2000002aff057230 */ /* 0x000fe40000004100 */
[--C-:B------:R-:W-:Y:S02]  /*bb10*/  HADD2.F32 R21, -RZ, R6.reuse.H0_H0 ;  /* 0x20000006ff157230 */ /* 0x100fe40000004100 */
[----:B------:R-:W-:Y:S02]  /*bb20*/  HADD2.F32 R20, -RZ, R6.H1_H1 ;  /* 0x30000006ff147230 */ /* 0x000fe40000004100 */
[--C-:B--2---:R-:W-:Y:S02]  /*bb30*/  HADD2.F32 R4, -RZ, R8.reuse.H0_H0 ;  /* 0x20000008ff047230 */ /* 0x104fe40000004100 */
[----:B------:R-:W-:Y:S02]  /*bb40*/  HADD2.F32 R3, -RZ, R8.H1_H1 ;  /* 0x30000008ff037230 */ /* 0x000fe40000004100 */
[--C-:B------:R-:W-:Y:S01]  /*bb50*/  HADD2.F32 R15, -RZ, R11.reuse.H0_H0 ;  /* 0x2000000bff0f7230 */ /* 0x100fe20000004100 */
[----:B------:R-:W-:Y:S01]  /*bb60*/  FMUL.FTZ R33, R4, R2 ;  /* 0x0000000204217220 */ /* 0x000fe20000410000 */
[----:B------:R-:W-:Y:S01]  /*bb70*/  HADD2.F32 R14, -RZ, R11.H1_H1 ;  /* 0x3000000bff0e7230 */ /* 0x000fe20000004100 */
[----:B------:R-:W-:Y:S01]  /*bb80*/  FMUL.FTZ R2, R16, R0 ;  /* 0x0000000010027220 */ /* 0x000fe20000410000 */
[----:B------:R-:W-:Y:S01]  /*bb90*/  HADD2.F32 R6, -RZ, R9.H0_H0 ;  /* 0x20000009ff067230 */ /* 0x000fe20000004100 */
[----:B------:R-:W-:Y:S01]  /*bba0*/  FFMA.FTZ R38, R4, R13, R7 ;  /* 0x0000000d04267223 */ /* 0x000fe20000010007 */
[----:B------:R-:W-:Y:S01]  /*bbb0*/  HADD2.F32 R11, -RZ, R45.H0_H0 ;  /* 0x2000002dff0b7230 */ /* 0x000fe20000004100 */
[----:B------:R-:W-:Y:S01]  /*bbc0*/  FFMA.FTZ R35, R3, R12, R2 ;  /* 0x0000000c03237223 */ /* 0x000fe20000010002 */
[----:B------:R-:W-:Y:S01]  /*bbd0*/  HADD2.F32 R2, -RZ, R42.H1_H1 ;  /* 0x3000002aff027230 */ /* 0x000fe20000004100 */
[-C--:B------:R-:W-:Y:S01]  /*bbe0*/  FMUL.FTZ R4, R19, R5.reuse ;  /* 0x0000000513047220 */ /* 0x080fe20000410000 */
[----:B------:R-:W-:Y:S01]  /*bbf0*/  HADD2.F32 R9, -RZ, R9.H1_H1 ;  /* 0x30000009ff097230 */ /* 0x000fe20000004100 */
[----:B------:R-:W-:Y:S01]  /*bc00*/  FMUL.FTZ R32, R3, R0 ;  /* 0x0000000003207220 */ /* 0x000fe20000410000 */
[----:B------:R-:W-:Y:S01]  /*bc10*/  HADD2.F32 R0, -RZ, R43.H1_H1 ;  /* 0x3000002bff007230 */ /* 0x000fe20000004100 */
[C---:B------:R-:W-:Y:S01]  /*bc20*/  FMUL.FTZ R30, R6.reuse, R5 ;  /* 0x00000005061e7220 */ /* 0x040fe20000410000 */
[--C-:B------:R-:W-:Y:S01]  /*bc30*/  HADD2.F32 R7, -RZ, R47.reuse.H0_H0 ;  /* 0x2000002fff077230 */ /* 0x100fe20000004100 */
[----:B------:R-:W-:Y:S01]  /*bc40*/  FFMA.FTZ R34, R6, R11, R4 ;  /* 0x0000000b06227223 */ /* 0x000fe20000010004 */
[----:B------:R-:W-:Y:S01]  /*bc50*/  HADD2.F32 R8, -RZ, R10.H0_H0 ;  /* 0x2000000aff087230 */ /* 0x000fe20000004100 */
[----:B------:R-:W-:Y:S01]  /*bc60*/  FMUL.FTZ R5, R18, R2 ;  /* 0x0000000212057220 */ /* 0x000fe20000410000 */
[----:B------:R-:W-:Y:S01]  /*bc70*/  HADD2.F32 R6, -RZ, R46.H0_H0 ;  /* 0x2000002eff067230 */ /* 0x000fe20000004100 */
[-C--:B------:R-:W-:Y:S01]  /*bc80*/  FMUL.FTZ R4, R21, R0.reuse ;  /* 0x0000000015047220 */ /* 0x080fe20000410000 */
[----:B------:R-:W-:Y:S01]  /*bc90*/  HADD2.F32 R3, -RZ, R44.H0_H0 ;  /* 0x2000002cff037230 */ /* 0x000fe20000004100 */
[C---:B------:R-:W-:Y:S01]  /*bca0*/  FFMA.FTZ R31, R9.reuse, R7, R5 ;  /* 0x00000007091f7223 */ /* 0x040fe20000010005 */
[----:B------:R-:W-:Y:S01]  /*bcb0*/  HADD2.F32 R10, -RZ, R10.H1_H1 ;  /* 0x3000000aff0a7230 */ /* 0x000fe20000004100 */
[C---:B------:R-:W-:Y:S01]  /*bcc0*/  FMUL.FTZ R25, R8.reuse, R0 ;  /* 0x0000000008197220 */ /* 0x040fe20000410000 */
[----:B------:R-:W-:Y:S01]  /*bcd0*/  HADD2.F32 R5, -RZ, R47.H1_H1 ;  /* 0x3000002fff057230 */ /* 0x000fe20000004100 */
[----:B------:R-:W-:Y:S01]  /*bce0*/  FFMA.FTZ R29, R8, R6, R4 ;  /* 0x00000006081d7223 */ /* 0x000fe20000010004 */
[----:B------:R-:W-:Y:S01]  /*bcf0*/  HADD2.F32 R0, -RZ, R45.H1_H1 ;  /* 0x3000002dff007230 */ /* 0x000fe20000004100 */
[----:B------:R-:W-:Y:S01]  /*bd00*/  FMUL.FTZ R27, R9, R2 ;  /* 0x00000002091b7220 */ /* 0x000fe20000410000 */
[----:B------:R-:W-:Y:S01]  /*bd10*/  HADD2.F32 R2, -RZ, R46.H1_H1 ;  /* 0x3000002eff027230 */ /* 0x000fe20000004100 */
[----:B------:R-:W-:-:S02]  /*bd20*/  FMUL.FTZ R4, R20, R3 ;  /* 0x0000000314047220 */ /* 0x000fc40000410000 */
[C---:B------:R-:W-:Y:S01]  /*bd30*/  FMUL.FTZ R24, R10.reuse, R3 ;  /* 0x000000030a187220 */ /* 0x040fe20000410000 */
[--C-:B------:R-:W-:Y:S01]  /*bd40*/  HADD2.F32 R3, -RZ, R48.reuse.H0_H0 ;  /* 0x20000030ff037230 */ /* 0x100fe20000004100 */
[----:B------:R-:W-:Y:S01]  /*bd50*/  FFMA.FTZ R26, R10, R5, R4 ;  /* 0x000000050a1a7223 */ /* 0x000fe20000010004 */
[----:B------:R-:W-:Y:S01]  /*bd60*/  HADD2.F32 R4, -RZ, R48.H1_H1 ;  /* 0x30000030ff047230 */ /* 0x000fe20000004100 */
[----:B------:R-:W-:Y:S02]  /*bd70*/  FMUL.FTZ R9, R22, R0 ;  /* 0x0000000016097220 */ /* 0x000fe40000410000 */
[-C--:B------:R-:W-:Y:S02]  /*bd80*/  FMUL.FTZ R8, R23, R2.reuse ;  /* 0x0000000217087220 */ /* 0x080fe40000410000 */
[----:B------:R-:W-:Y:S02]  /*bd90*/  FMUL.FTZ R2, R15, R2 ;  /* 0x000000020f027220 */ /* 0x000fe40000410000 */
[----:B------:R-:W-:-:S02]  /*bda0*/  FMUL.FTZ R0, R14, R0 ;  /* 0x000000000e007220 */ /* 0x000fc40000410000 */
[----:B------:R-:W-:Y:S02]  /*bdb0*/  FFMA.FTZ R14, R14, R3, R9 ;  /* 0x000000030e0e7223 */ /* 0x000fe40000010009 */
[----:B------:R-:W-:Y:S02]  /*bdc0*/  FFMA.FTZ R15, R15, R4, R8 ;  /* 0x000000040f0f7223 */ /* 0x000fe40000010008 */
[----:B------:R-:W-:Y:S02]  /*bdd0*/  FFMA.FTZ R11, R19, R11, -R30 ;  /* 0x0000000b130b7223 */ /* 0x000fe4000001081e */
[----:B------:R-:W-:Y:S02]  /*bde0*/  FFMA.FTZ R9, R18, R7, -R27 ;  /* 0x0000000712097223 */ /* 0x000fe4000001081b */
[----:B------:R-:W-:Y:S02]  /*bdf0*/  FFMA.FTZ R13, R17, R13, -R33 ;  /* 0x0000000d110d7223 */ /* 0x000fe40000010821 */
[----:B------:R-:W-:Y:S01]  /*be00*/  FFMA.FTZ R8, R16, R12, -R32 ;  /* 0x0000000c10087223 */ /* 0x000fe20000010820 */
[----:B------:R-:W-:Y:S01]  /*be10*/  F2FP.PACK_AB R9, R9, R11 ;  /* 0x0000000b0909723e */ /* 0x000fe200000000ff */
[----:B------:R-:W-:Y:S01]  /*be20*/  FFMA.FTZ R10, R21, R6, -R25 ;  /* 0x00000006150a7223 */ /* 0x000fe20000010819 */
[----:B------:R-:W-:Y:S01]  /*be30*/  F2FP.PACK_AB R6, R26, R29 ;  /* 0x0000001d1a06723e */ /* 0x000fe200000000ff */
[----:B------:R-:W-:Y:S01]  /*be40*/  FFMA.FTZ R7, R20, R5, -R24 ;  /* 0x0000000514077223 */ /* 0x000fe20000010818 */
[----:B------:R-:W-:Y:S01]  /*be50*/  F2FP.PACK_AB R8, R8, R13 ;  /* 0x0000000d0808723e */ /* 0x000fe200000000ff */
[----:B------:R-:W-:Y:S01]  /*be60*/  FFMA.FTZ R2, R23, R4, -R2 ;  /* 0x0000000417027223 */ /* 0x000fe20000010802 */
[----:B------:R-:W-:Y:S01]  /*be70*/  F2FP.PACK_AB R4, R35, R38 ;  /* 0x000000262304723e */ /* 0x000fe200000000ff */
[----:B------:R-:W-:Y:S01]  /*be80*/  FFMA.FTZ R0, R22, R3, -R0 ;  /* 0x0000000316007223 */ /* 0x000fe20000010800 */
[----:B------:R-:W-:-:S02]  /*be90*/  F2FP.PACK_AB R10, R7, R10 ;  /* 0x0000000a070a723e */ /* 0x000fc400000000ff */
[----:B------:R-:W-:Y:S02]  /*bea0*/  F2FP.PACK_AB R5, R31, R34 ;  /* 0x000000221f05723e */ /* 0x000fe400000000ff */
[----:B------:R-:W-:Y:S02]  /*beb0*/  F2FP.PACK_AB R11, R0, R2 ;  /* 0x00000002000b723e */ /* 0x000fe400000000ff */
[----:B------:R-:W-:-:S03]  /*bec0*/  F2FP.PACK_AB R7, R14, R15 ;  /* 0x0000000f0e07723e */ /* 0x000fc600000000ff */
[----:B------:R1:W-:Y:S04]  /*bed0*/  STS.128 [R208+0x100], R8 ;  /* 0x00010008d0007388 */ /* 0x0003e80000000c00 */
[----:B------:R1:W-:Y:S02]  /*bee0*/  STS.128 [R28+0x100], R4 ;  /* 0x000100041c007388 */ /* 0x0003e40000000c00 */
.L_x_326:
[----:B------:R-:W-:Y:S05]  /*bef0*/  BSYNC B0 ;  /* 0x0000000000007941 */ /* 0x000fea0003800000 */
.L_x_325:
[----:B------:R-:W-:Y:S01]  /*bf00*/  IADD3 R0, R229, 0x20, RZ ;  /* 0x00000020e5007810 */ /* 0x000fe20007ffe0ff */
[----:B------:R-:W-:Y:S03]  /*bf10*/  BSSY B0, `(.L_x_327) ;  /* 0x000005d000007945 */ /* 0x000fe60003800000 */
[----:B------:R-:W-:-:S13]  /*bf20*/  ISETP.GE.OR P1, PT, R0, R40, P0 ;  /* 0x000000280000720c */ /* 0x000fda0000726670 */
[----:B------:R-:W-:Y:S05]  /*bf30*/  @P1 BRA `(.L_x_328) ;  /* 0x000005a000001947 */ /* 0x000fea0003800000 */
[----:B------:R-:W-:Y:S01]  /*bf40*/  MOV R3, c[0x0][0x27c] ;  /* 0x00009f0000037a02 */ /* 0x000fe20000000f00 */
[----:B------:R-:W-:Y:S01]  /*bf50*/  HADD2.F32 R13, -RZ, R43.H0_H0 ;  /* 0x2000002bff0d7230 */ /* 0x000fe20000004100 */
[----:B------:R-:W-:Y:S01]  /*bf60*/  LOP3.LUT R0, R157, 0x38, R36, 0xf8, !PT ;  /* 0x000000389d007812 */ /* 0x000fe200078ef824 */
[----:B------:R-:W-:Y:S01]  /*bf70*/  HADD2.F32 R12, -RZ, R44.H1_H1 ;  /* 0x3000002cff0c7230 */ /* 0x000fe20000004100 */
[----:B------:R-:W-:-:S04]  /*bf80*/  LEA.HI R3, R3, R249, RZ, 0x1d ;  /* 0x000000f903037211 */ /* 0x000fc800078fe8ff */
[----:B-1----:R-:W-:Y:S02]  /*bf90*/  SHF.R.S32.HI R4, RZ, 0x1f, R3 ;  /* 0x0000001fff047819 */ /* 0x002fe40000011403 */
[----:B------:R-:W-:Y:S02]  /*bfa0*/  SHF.L.U32 R2, R3, 0x3, RZ ;  /* 0x0000000303027819 */ /* 0x000fe400000006ff */
[----:B------:R-:W-:Y:S02]  /*bfb0*/  LEA.HI R4, R4, R3, RZ, 0x3 ;  /* 0x0000000304047211 */ /* 0x000fe400078f18ff */
[----:B------:R-:W-:Y:S02]  /*bfc0*/  LOP3.LUT R3, R170, R0, R215, 0xf6, !PT ;  /* 0x00000000aa037212 */ /* 0x000fe400078ef6d7 */
[----:B------:R-:W-:Y:S02]  /*bfd0*/  LOP3.LUT R2, R157, 0x38, R2, 0xf8, !PT ;  /* 0x000000389d027812 */ /* 0x000fe400078ef802 */
[----:B------:R-:W-:-:S02]  /*bfe0*/  SHF.L.U32 R0, R4, 0xa, RZ ;  /* 0x0000000a04007819 */ /* 0x000fc400000006ff */
[----:B------:R-:W-:Y:S02]  /*bff0*/  LOP3.LUT R2, R2, R215, RZ, 0x3c, !PT ;  /* 0x000000d702027212 */ /* 0x000fe400078e3cff */
[----:B------:R-:W-:Y:S02]  /*c000*/  LOP3.LUT R0, R0, 0x7fffe000, RZ, 0xc0, !PT ;  /* 0x7fffe00000007812 */ /* 0x000fe400078ec0ff */
[----:B------:R-:W-:Y:S02]  /*c010*/  LEA R31, R3, 0x100, 0x1 ;  /* 0x00000100031f7811 */ /* 0x000fe400078e08ff */
[----:B------:R-:W-:Y:S01]  /*c020*/  IADD3 R0, R2, R0, R170 ;  /* 0x0000000002007210 */ /* 0x000fe20007ffe0aa */
[--C-:B------:R-:W-:Y:S02]  /*c030*/  HADD2.F32 R2, -RZ, R41.reuse.H0_H0 ;  /* 0x20000029ff027230 */ /* 0x100fe40000004100 */
[----:B------:R-:W1:Y:S01]  /*c040*/  LDS.128 R4, [R31] ;  /* 0x000000001f047984 */ /* 0x000e620000000c00 */
[----:B------:R-:W-:Y:S01]  /*c050*/  SHF.L.U32 R28, R0, 0x1, RZ ;  /* 0x00000001001c7819 */ /* 0x000fe200000006ff */
[----:B------:R-:W-:-:S04]  /*c060*/  HADD2.F32 R0, -RZ, R41.H1_H1 ;  /* 0x30000029ff007230 */ /* 0x000fc80000004100 */
[----:B------:R-:W2:Y:S01]  /*c070*/  LDS.128 R8, [R28+0x100] ;  /* 0x000100001c087984 */ /* 0x000ea20000000c00 */
[--C-:B-1----:R-:W-:Y:S02]  /*c080*/  HADD2.F32 R17, -RZ, R4.reuse.H0_H0 ;  /* 0x20000004ff117230 */ /* 0x102fe40000004100 */
[----:B------:R-:W-:Y:S02]  /*c090*/  HADD2.F32 R16, -RZ, R4.H1_H1 ;  /* 0x30000004ff107230 */ /* 0x000fe40000004100 */
[--C-:B------:R-:W-:Y:S02]  /*c0a0*/  HADD2.F32 R23, -RZ, R7.reuse.H0_H0 ;  /* 0x20000007ff177230 */ /* 0x100fe40000004100 */
[--C-:B--2---:R-:W-:Y:S02]  /*c0b0*/  HADD2.F32 R4, -RZ, R8.reuse.H0_H0 ;  /* 0x20000008ff047230 */ /* 0x104fe40000004100 */
[----:B------:R-:W-:Y:S01]  /*c0c0*/  HADD2.F32 R22, -RZ, R7.H1_H1 ;  /* 0x30000007ff167230 */ /* 0x000fe20000004100 */
[CC--:B------:R-:W-:Y:S01]  /*c0d0*/  FMUL.FTZ R7, R2.reuse, R17.reuse ;  /* 0x0000001102077220 */ /* 0x0c0fe20000410000 */
[--C-:B------:R-:W-:Y:S01]  /*c0e0*/  HADD2.F32 R19, -RZ, R5.reuse.H0_H0 ;  /* 0x20000005ff137230 */ /* 0x100fe20000004100 */
[----:B------:R-:W-:Y:S01]  /*c0f0*/  FMUL.FTZ R34, R2, R4 ;  /* 0x0000000402227220 */ /* 0x000fe20000410000 */
[----:B------:R-:W-:Y:S01]  /*c100*/  HADD2.F32 R18, -RZ, R5.H1_H1 ;  /* 0x30000005ff127230 */ /* 0x000fe20000004100 */
[----:B------:R-:W-:Y:S01]  /*c110*/  FMUL.FTZ R2, R0, R16 ;  /* 0x0000001000027220 */ /* 0x000fe20000410000 */
[----:B------:R-:W-:Y:S01]  /*c120*/  HADD2.F32 R3, -RZ, R8.H1_H1 ;  /* 0x30000008ff037230 */ /* 0x000fe20000004100 */
[C---:B------:R-:W-:Y:S01]  /*c130*/  FFMA.FTZ R39, R13.reuse, R4, R7 ;  /* 0x000000040d277223 */ /* 0x040fe20000010007 */
[----:B------:R-:W-:Y:S01]  /*c140*/  HADD2.F32 R5, -RZ, R42.H0_H0 ;  /* 0x2000002aff057230 */ /* 0x000fe20000004100 */
[----:B------:R-:W-:Y:S01]  /*c150*/  FFMA.FTZ R13, R13, R17, -R34 ;  /* 0x000000110d0d7223 */ /* 0x000fe20000010822 */
[--C-:B------:R-:W-:Y:S01]  /*c160*/  HADD2.F32 R21, -RZ, R6.reuse.H0_H0 ;  /* 0x20000006ff157230 */ /* 0x100fe20000004100 */
[----:B------:R-:W-:Y:S01]  /*c170*/  FFMA.FTZ R38, R12, R3, R2 ;  /* 0x000000030c267223 */ /* 0x000fe20000010002 */
[----:B------:R-:W-:Y:S01]  /*c180*/  HADD2.F32 R20, -RZ, R6.H1_H1 ;  /* 0x30000006ff147230 */ /* 0x000fe20000004100 */
[----:B------:R-:W-:Y:S01]  /*c190*/  FMUL.FTZ R4, R5, R19 ;  /* 0x0000001305047220 */ /* 0x000fe20000410000 */
[--C-:B------:R-:W-:Y:S01]  /*c1a0*/  HADD2.F32 R15, -RZ, R11.reuse.H0_H0 ;  /* 0x2000000bff0f7230 */ /* 0x100fe20000004100 */
[----:B------:R-:W-:Y:S01]  /*c1b0*/  FMUL.FTZ R33, R0, R3 ;  /* 0x0000000300217220 */ /* 0x000fe20000410000 */
[----:B------:R-:W-:-:S02]  /*c1c0*/  HADD2.F32 R14, -RZ, R11.H1_H1 ;  /* 0x3000000bff0e7230 */ /* 0x000fc40000004100 */
[----:B------:R-:W-:Y:S02]  /*c1d0*/  HADD2.F32 R6, -RZ, R9.H0_H0 ;  /* 0x20000009ff067230 */ /* 0x000fe40000004100 */
[----:B------:R-:W-:Y:S02]  /*c1e0*/  HADD2.F32 R11, -RZ, R45.H0_H0 ;  /* 0x2000002dff0b7230 */ /* 0x000fe40000004100 */
[----:B------:R-:W-:Y:S01]  /*c1f0*/  HADD2.F32 R2, -RZ, R42.H1_H1 ;  /* 0x3000002aff027230 */ /* 0x000fe20000004100 */
[-C--:B------:R-:W-:Y:S01]  /*c200*/  FMUL.FTZ R30, R5, R6.reuse ;  /* 0x00000006051e7220 */ /* 0x080fe20000410000 */
[----:B------:R-:W-:Y:S01]  /*c210*/  HADD2.F32 R0, -RZ, R43.H1_H1 ;  /* 0x3000002bff007230 */ /* 0x000fe20000004100 */
[----:B------:R-:W-:Y:S01]  /*c220*/  FFMA.FTZ R35, R11, R6, R4 ;  /* 0x000000060b237223 */ /* 0x000fe20000010004 */
[----:B------:R-:W-:Y:S01]  /*c230*/  HADD2.F32 R9, -RZ, R9.H1_H1 ;  /* 0x30000009ff097230 */ /* 0x000fe20000004100 */
[----:B------:R-:W-:Y:S01]  /*c240*/  FMUL.FTZ R5, R2, R18 ;  /* 0x0000001202057220 */ /* 0x000fe20000410000 */
[--C-:B------:R-:W-:Y:S01]  /*c250*/  HADD2.F32 R7, -RZ, R47.reuse.H0_H0 ;  /* 0x2000002fff077230 */ /* 0x100fe20000004100 */
[----:B------:R-:W-:Y:S01]  /*c260*/  FMUL.FTZ R4, R0, R21 ;  /* 0x0000001500047220 */ /* 0x000fe20000410000 */
[----:B------:R-:W-:Y:S01]  /*c270*/  HADD2.F32 R8, -RZ, R10.H0_H0 ;  /* 0x2000000aff087230 */ /* 0x000fe20000004100 */
[-C--:B------:R-:W-:Y:S01]  /*c280*/  FMUL.FTZ R27, R2, R9.reuse ;  /* 0x00000009021b7220 */ /* 0x080fe20000410000 */
[----:B------:R-:W-:Y:S01]  /*c290*/  HADD2.F32 R6, -RZ, R46.H0_H0 ;  /* 0x2000002eff067230 */ /* 0x000fe20000004100 */
[----:B------:R-:W-:Y:S01]  /*c2a0*/  FFMA.FTZ R32, R7, R9, R5 ;  /* 0x0000000907207223 */ /* 0x000fe20000010005 */
[----:B------:R-:W-:Y:S01]  /*c2b0*/  HADD2.F32 R3, -RZ, R44.H0_H0 ;  /* 0x2000002cff037230 */ /* 0x000fe20000004100 */
[-C--:B------:R-:W-:Y:S01]  /*c2c0*/  FMUL.FTZ R25, R0, R8.reuse ;  /* 0x0000000800197220 */ /* 0x080fe20000410000 */
[----:B------:R-:W-:Y:S01]  /*c2d0*/  HADD2.F32 R10, -RZ, R10.H1_H1 ;  /* 0x3000000aff0a7230 */ /* 0x000fe20000004100 */
[----:B------:R-:W-:Y:S01]  /*c2e0*/  FFMA.FTZ R29, R6, R8, R4 ;  /* 0x00000008061d7223 */ /* 0x000fe20000010004 */
[----:B------:R-:W-:Y:S01]  /*c2f0*/  HADD2.F32 R5, -RZ, R47.H1_H1 ;  /* 0x3000002fff057230 */ /* 0x000fe20000004100 */
[C---:B------:R-:W-:Y:S01]  /*c300*/  FMUL.FTZ R4, R3.reuse, R20 ;  /* 0x0000001403047220 */ /* 0x040fe20000410000 */
[----:B------:R-:W-:Y:S01]  /*c310*/  HADD2.F32 R0, -RZ, R45.H1_H1 ;  /* 0x3000002dff007230 */ /* 0x000fe20000004100 */
[-C--:B------:R-:W-:Y:S01]  /*c320*/  FMUL.FTZ R24, R3, R10.reuse ;  /* 0x0000000a03187220 */ /* 0x080fe20000410000 */
[----:B------:R-:W-:Y:S01]  /*c330*/  HADD2.F32 R2, -RZ, R46.H1_H1 ;  /* 0x3000002eff027230 */ /* 0x000fe20000004100 */
[----:B------:R-:W-:Y:S01]  /*c340*/  FFMA.FTZ R26, R5, R10, R4 ;  /* 0x0000000a051a7223 */ /* 0x000fe20000010004 */
[--C-:B------:R-:W-:Y:S01]  /*c350*/  HADD2.F32 R3, -RZ, R48.reuse.H0_H0 ;  /* 0x20000030ff037230 */ /* 0x100fe20000004100 */
[----:B------:R-:W-:Y:S01]  /*c360*/  FMUL.FTZ R9, R0, R22 ;  /* 0x0000001600097220 */ /* 0x000fe20000410000 */
[----:B------:R-:W-:Y:S01]  /*c370*/  HADD2.F32 R4, -RZ, R48.H1_H1 ;  /* 0x30000030ff047230 */ /* 0x000fe20000004100 */
[----:B------:R-:W-:-:S02]  /*c380*/  FMUL.FTZ R8, R2, R23 ;  /* 0x0000001702087220 */ /* 0x000fc40000410000 */
[-C--:B------:R-:W-:Y:S02]  /*c390*/  FMUL.FTZ R2, R2, R15.reuse ;  /* 0x0000000f02027220 */ /* 0x080fe40000410000 */
[-C--:B------:R-:W-:Y:S02]  /*c3a0*/  FMUL.FTZ R0, R0, R14.reuse ;  /* 0x0000000e00007220 */ /* 0x080fe40000410000 */
[----:B------:R-:W-:Y:S02]  /*c3b0*/  FFMA.FTZ R14, R3, R14, R9 ;  /* 0x0000000e030e7223 */ /* 0x000fe40000010009 */
[----:B------:R-:W-:Y:S02]  /*c3c0*/  FFMA.FTZ R15, R4, R15, R8 ;  /* 0x0000000f040f7223 */ /* 0x000fe40000010008 */
[----:B------:R-:W-:Y:S02]  /*c3d0*/  FFMA.FTZ R11, R11, R19, -R30 ;  /* 0x000000130b0b7223 */ /* 0x000fe4000001081e */
[----:B------:R-:W-:-:S02]  /*c3e0*/  FFMA.FTZ R9, R7, R18, -R27 ;  /* 0x0000001207097223 */ /* 0x000fc4000001081b */
        /* <DEDUP_REMOVED lines=8> */
[----:B------:R-:W-:Y:S02]  /*c470*/  F2FP.PACK_AB R10, R7, R10 ;  /* 0x0000000a070a723e */ /* 0x000fe400000000ff */
[----:B------:R-:W-:-:S02]  /*c480*/  F2FP.PACK_AB R5, R32, R35 ;  /* 0x000000232005723e */ /* 0x000fc400000000ff */
[----:B------:R-:W-:Y:S02]  /*c490*/  F2FP.PACK_AB R11, R0, R2 ;  /* 0x00000002000b723e */ /* 0x000fe400000000ff */
[----:B------:R-:W-:Y:S02]  /*c4a0*/  F2FP.PACK_AB R6, R26, R29 ;  /* 0x0000001d1a06723e */ /* 0x000fe400000000ff */
[----:B------:R-:W-:Y:S01]  /*c4b0*/  F2FP.PACK_AB R7, R14, R15 ;  /* 0x0000000f0e07723e */ /* 0x000fe200000000ff */
[----:B------:R1:W-:Y:S04]  /*c4c0*/  STS.128 [R31], R8 ;  /* 0x000000081f007388 */ /* 0x0003e80000000c00 */
[----:B------:R1:W-:Y:S02]  /*c4d0*/  STS.128 [R28+0x100], R4 ;  /* 0x000100041c007388 */ /* 0x0003e40000000c00 */
.L_x_328:
[----:B------:R-:W-:Y:S05]  /*c4e0*/  BSYNC B0 ;  /* 0x0000000000007941 */ /* 0x000fea0003800000 */
.L_x_327:
[----:B------:R-:W-:Y:S01]  /*c4f0*/  IADD3 R2, R229, 0x40, RZ ;  /* 0x00000040e5027810 */ /* 0x000fe20007ffe0ff */
[----:B------:R-:W-:Y:S03]  /*c500*/  BSSY B0, `(.L_x_329) ;  /* 0x0000062000007945 */ /* 0x000fe60003800000 */
[----:B------:R-:W-:-:S13]  /*c510*/  ISETP.GE.OR P1, PT, R2, R40, P0 ;  /* 0x000000280200720c */ /* 0x000fda0000726670 */
[----:B------:R-:W-:Y:S05]  /*c520*/  @P1 BRA `(.L_x_330) ;  /* 0x000005f000001947 */ /* 0x000fea0003800000 */
[----:B------:R-:W-:Y:S01]  /*c530*/  SHF.R.S32.HI R0, RZ, 0x1f, R2 ;  /* 0x0000001fff007819 */ /* 0x000fe20000011402 */
[----:B------:R-:W-:Y:S01]  /*c540*/  HADD2.F32 R13, -RZ, R43.H0_H0 ;  /* 0x2000002bff0d7230 */ /* 0x000fe20000004100 */
[----:B------:R-:W-:Y:S01]  /*c550*/  MOV R3, c[0x0][0x27c] ;  /* 0x00009f0000037a02 */ /* 0x000fe20000000f00 */
[----:B------:R-:W-:Y:S01]  /*c560*/  HADD2.F32 R12, -RZ, R44.H1_H1 ;  /* 0x3000002cff0c7230 */ /* 0x000fe20000004100 */
[----:B------:R-:W-:Y:S02]  /*c570*/  LEA.HI R0, R0, R2, RZ, 0x3 ;  /* 0x0000000200007211 */ /* 0x000fe400078f18ff */
[----:B------:R-:W-:Y:S02]  /*c580*/  LEA.HI R3, R3, R249, RZ, 0x1d ;  /* 0x000000f903037211 */ /* 0x000fe400078fe8ff */
[----:B------:R-:W-:Y:S02]  /*c590*/  SHF.L.U32 R0, R0, 0x6, RZ ;  /* 0x0000000600007819 */ /* 0x000fe400000006ff */
[----:B-1----:R-:W-:-:S02]  /*c5a0*/  SHF.R.S32.HI R5, RZ, 0x1f, R3 ;  /* 0x0000001fff057819 */ /* 0x002fc40000011403 */
[----:B------:R-:W-:Y:S02]  /*c5b0*/  SHF.R.U32.HI R6, RZ, 0x3, R147 ;  /* 0x00000003ff067819 */ /* 0x000fe40000011693 */
[----:B------:R-:W-:Y:S02]  /*c5c0*/  LOP3.LUT R2, R147, 0x38, R36, 0xf8, !PT ;  /* 0x0000003893027812 */ /* 0x000fe400078ef824 */
[----:B------:R-:W-:Y:S02]  /*c5d0*/  SHF.L.U32 R4, R3, 0x3, RZ ;  /* 0x0000000303047819 */ /* 0x000fe400000006ff */
[----:B------:R-:W-:Y:S02]  /*c5e0*/  LOP3.LUT R0, R0, 0xfffffe00, RZ, 0xc0, !PT ;  /* 0xfffffe0000007812 */ /* 0x000fe400078ec0ff */
[----:B------:R-:W-:Y:S02]  /*c5f0*/  LEA.HI R3, R5, R3, RZ, 0x3 ;  /* 0x0000000305037211 */ /* 0x000fe400078f18ff */
[----:B------:R-:W-:-:S02]  /*c600*/  LOP3.LUT R2, R0, R2, R6, 0xf6, !PT ;  /* 0x0000000200027212 */ /* 0x000fc400078ef606 */
[----:B------:R-:W-:Y:S02]  /*c610*/  LOP3.LUT R4, R147, 0x38, R4, 0xf8, !PT ;  /* 0x0000003893047812 */ /* 0x000fe400078ef804 */
[----:B------:R-:W-:Y:S02]  /*c620*/  SHF.L.U32 R3, R3, 0xa, RZ ;  /* 0x0000000a03037819 */ /* 0x000fe400000006ff */
[----:B------:R-:W-:Y:S02]  /*c630*/  LEA R31, R2, 0x100, 0x1 ;  /* 0x00000100021f7811 */ /* 0x000fe400078e08ff */
[----:B------:R-:W-:Y:S02]  /*c640*/  LOP3.LUT R4, R4, R6, RZ, 0x3c, !PT ;  /* 0x0000000604047212 */ /* 0x000fe400078e3cff */
[----:B------:R-:W-:-:S04]  /*c650*/  LOP3.LUT R2, R3, 0x7fffe000, RZ, 0xc0, !PT ;  /* 0x7fffe00003027812 */ /* 0x000fc800078ec0ff */
[----:B------:R-:W-:Y:S01]  /*c660*/  IADD3 R2, R4, R2, R0 ;  /* 0x0000000204027210 */ /* 0x000fe20007ffe000 */
[--C-:B------:R-:W-:Y:S01]  /*c670*/  HADD2.F32 R0, -RZ, R41.reuse.H1_H1 ;  /* 0x30000029ff007230 */ /* 0x100fe20000004100 */
[----:B------:R-:W1:Y:S02]  /*c680*/  LDS.128 R4, [R31] ;  /* 0x000000001f047984 */ /* 0x000e640000000c00 */
[----:B------:R-:W-:Y:S01]  /*c690*/  SHF.L.U32 R28, R2, 0x1, RZ ;  /* 0x00000001021c7819 */ /* 0x000fe200000006ff */
[----:B------:R-:W-:-:S04]  /*c6a0*/  HADD2.F32 R2, -RZ, R41.H0_H0 ;  /* 0x20000029ff027230 */ /* 0x000fc80000004100 */
[----:B------:R-:W2:Y:S01]  /*c6b0*/  LDS.128 R8, [R28+0x100] ;  /* 0x000100001c087984 */ /* 0x000ea20000000c00 */
[--C-:B-1----:R-:W-:Y:S02]  /*c6c0*/  HADD2.F32 R17, -RZ, R4.reuse.H0_H0 ;  /* 0x20000004ff117230 */ /* 0x102fe40000004100 */
[----:B------:R-:W-:Y:S02]  /*c6d0*/  HADD2.F32 R16, -RZ, R4.H1_H1 ;  /* 0x30000004ff107230 */ /* 0x000fe40000004100 */
[--C-:B------:R-:W-:Y:S02]  /*c6e0*/  HADD2.F32 R23, -RZ, R7.reuse.H0_H0 ;  /* 0x20000007ff177230 */ /* 0x100fe40000004100 */
[----:B------:R-:W-:Y:S01]  /*c6f0*/  HADD2.F32 R22, -RZ, R7.H1_H1 ;  /* 0x30000007ff167230 */ /* 0x000fe20000004100 */
[----:B------:R-:W-:Y:S01]  /*c700*/  FMUL.FTZ R7, R2, R17 ;  /* 0x0000001102077220 */ /* 0x000fe20000410000 */
[----:B--2---:R-:W-:Y:S02]  /*c710*/  HADD2.F32 R4, -RZ, R8.H0_H0 ;  /* 0x20000008ff047230 */ /* 0x004fe40000004100 */
[----:B------:R-:W-:-:S02]  /*c720*/  HADD2.F32 R19, -RZ, R5.H0_H0 ;  /* 0x20000005ff137230 */ /* 0x000fc40000004100 */
[----:B------:R-:W-:Y:S01]  /*c730*/  HADD2.F32 R18, -RZ, R5.H1_H1 ;  /* 0x30000005ff127230 */ /* 0x000fe20000004100 */
[----:B------:R-:W-:Y:S01]  /*c740*/  FMUL.FTZ R34, R2, R4 ;  /* 0x0000000402227220 */ /* 0x000fe20000410000 */
[----:B------:R-:W-:Y:S01]  /*c750*/  HADD2.F32 R3, -RZ, R8.H1_H1 ;  /* 0x30000008ff037230 */ /* 0x000fe20000004100 */
[----:B------:R-:W-:Y:S01]  /*c760*/  FMUL.FTZ R2, R0, R16 ;  /* 0x0000001000027220 */ /* 0x000fe20000410000 */
[----:B------:R-:W-:Y:S01]  /*c770*/  HADD2.F32 R5, -RZ, R42.H0_H0 ;  /* 0x2000002aff057230 */ /* 0x000fe20000004100 */
[----:B------:R-:W-:Y:S01]  /*c780*/  FFMA.FTZ R39, R13, R4, R7 ;  /* 0x000000040d277223 */ /* 0x000fe20000010007 */
[--C-:B------:R-:W-:Y:S01]  /*c790*/  HADD2.F32 R21, -RZ, R6.reuse.H0_H0 ;  /* 0x20000006ff157230 */ /* 0x100fe20000004100 */
[----:B------:R-:W-:Y:S01]  /*c7a0*/  FFMA.FTZ R38, R12, R3, R2 ;  /* 0x000000030c267223 */ /* 0x000fe20000010002 */
[----:B------:R-:W-:Y:S01]  /*c7b0*/  HADD2.F32 R20, -RZ, R6.H1_H1 ;  /* 0x30000006ff147230 */ /* 0x000fe20000004100 */
[----:B------:R-:W-:Y:S01]  /*c7c0*/  FMUL.FTZ R4, R5, R19 ;  /* 0x0000001305047220 */ /* 0x000fe20000410000 */
[--C-:B------:R-:W-:Y:S01]  /*c7d0*/  HADD2.F32 R15, -RZ, R11.reuse.H0_H0 ;  /* 0x2000000bff0f7230 */ /* 0x100fe20000004100 */
[----:B------:R-:W-:Y:S01]  /*c7e0*/  FMUL.FTZ R33, R0, R3 ;  /* 0x0000000300217220 */ /* 0x000fe20000410000 */
[----:B------:R-:W-:Y:S01]  /*c7f0*/  HADD2.F32 R14, -RZ, R11.H1_H1 ;  /* 0x3000000bff0e7230 */ /* 0x000fe20000004100 */
[----:B------:R-:W-:Y:S01]  /*c800*/  FFMA.FTZ R13, R13, R17, -R34 ;  /* 0x000000110d0d7223 */ /* 0x000fe20000010822 */
[----:B------:R-:W-:-:S02]  /*c810*/  HADD2.F32 R6, -RZ, R9.H0_H0 ;  /* 0x20000009ff067230 */ /* 0x000fc40000004100 */
        /* <DEDUP_REMOVED lines=48> */
.L_x_330:
[----:B------:R-:W-:Y:S05]  /*cb20*/  BSYNC B0 ;  /* 0x0000000000007941 */ /* 0x000fea0003800000 */
.L_x_329:
[----:B------:R-:W-:-:S04]  /*cb30*/  IADD3 R2, R229, 0x60, RZ ;  /* 0x00000060e5027810 */ /* 0x000fc80007ffe0ff */
        /* <DEDUP_REMOVED lines=97> */
.L_x_320:
[----:B------:R-:W-:Y:S05]  /*d150*/  BSYNC B2 ;  /* 0x0000000000027941 */ /* 0x000fea0003800000 */
.L_x_304:
[----:B------:R-:W2:Y:S01]  /*d160*/  S2R R250, SR_TID.X ;  /* 0x0000000000fa7919 */ /* 0x000ea20000002100 */
[----:B------:R-:W-:Y:S01]  /*d170*/  MOV R3, 0x40 ;  /* 0x0000004000037802 */ /* 0x000fe20000000f00 */
[----:B-1----:R-:W-:Y:S01]  /*d180*/  IMAD.WIDE.U32 R6, R148, c[0x0][0x208], RZ ;  /* 0x0000820094067a25 */ /* 0x002fe200078e00ff */
[----:B------:R-:W-:Y:S01]  /*d190*/  MOV R15, c[0x0][0x208] ;  /* 0x00008200000f7a02 */ /* 0x000fe20000000f00 */
[----:B------:R-:W-:Y:S01]  /*d1a0*/  BAR.SYNC.DEFER_BLOCKING 0x0 ;  /* 0x0000000000007b1d */ /* 0x000fe20000010000 */
[----:B------:R-:W-:-:S02]  /*d1b0*/  MOV R11, 0x6 ;  /* 0x00000006000b7802 */ /* 0x000fc40000000f00 */
[C---:B------:R-:W-:Y:S02]  /*d1c0*/  SHF.L.U32 R12, R15.reuse, 0x6, RZ ;  /* 0x000000060f0c7819 */ /* 0x040fe400000006ff */
[----:B------:R-:W-:Y:S01]  /*d1d0*/  SHF.L.U64.HI R11, R15, R11, c[0x0][0x20c] ;  /* 0x000083000f0b7619 */ /* 0x000fe2000001020b */
[----:B------:R-:W-:Y:S01]  /*d1e0*/  BSSY B0, `(.L_x_331) ;  /* 0x00001a5000007945 */ /* 0x000fe20003800000 */
[----:B------:R-:W-:Y:S02]  /*d1f0*/  LOP3.LUT P3, RZ, R249, 0x2, RZ, 0xc0, !PT ;  /* 0x00000002f9ff7812 */ /* 0x000fe4000786c0ff */
[----:B------:R-:W-:Y:S02]  /*d200*/  IADD3 R206, R201, 0x20, RZ ;  /* 0x00000020c9ce7810 */ /* 0x000fe40007ffe0ff */
[----:B------:R-:W-:Y:S02]  /*d210*/  ISETP.NE.AND P5, PT, R50, RZ, PT ;  /* 0x000000ff3200720c */ /* 0x000fe40003fa5270 */
[----:B--2---:R-:W-:-:S02]  /*d220*/  LEA.HI R0, R217, R250, RZ, 0x4 ;  /* 0x000000fad9007211 */ /* 0x004fc400078f20ff */
[----:B------:R-:W-:Y:S02]  /*d230*/  ISETP.GT.AND P4, PT, R250, 0x7f, PT ;  /* 0x0000007ffa00780c */ /* 0x000fe40003f84270 */
[----:B------:R-:W-:Y:S01]  /*d240*/  LOP3.LUT R0, R0, 0xfffffff0, RZ, 0xc0, !PT ;  /* 0xfffffff000007812 */ /* 0x000fe200078ec0ff */
[----:B------:R-:W-:Y:S03]  /*d250*/  LDSM.16.M88.4 R132, [R207] ;  /* 0x00000000cf84783b */ /* 0x000fe60000000200 */
[----:B------:R-:W-:Y:S01]  /*d260*/  IADD3 R0, -R0, R250, RZ ;  /* 0x000000fa00007210 */ /* 0x000fe20007ffe1ff */
[----:B------:R-:W-:Y:S03]  /*d270*/  LDSM.16.M88.4 R176, [R207+0x4000] ;  /* 0x00400000cfb0783b */ /* 0x000fe60000000200 */
[----:B------:R-:W-:-:S03]  /*d280*/  SHF.R.S32.HI R2, RZ, 0x1f, R0 ;  /* 0x0000001fff027819 */ /* 0x000fc60000011400 */
[----:B------:R-:W-:Y:S02]  /*d290*/  @!P4 MOV R14, c[0x0][0x20c] ;  /* 0x00008300000eca02 */ /* 0x000fe40000000f00 */
[----:B------:R-:W-:-:S04]  /*d2a0*/  LEA.HI R2, R2, R0, RZ, 0x3 ;  /* 0x0000000002027211 */ /* 0x000fc800078f18ff */
[----:B------:R-:W-:-:S04]  /*d2b0*/  LOP3.LUT R2, R2, 0xfffffff8, RZ, 0xc0, !PT ;  /* 0xfffffff802027812 */ /* 0x000fc800078ec0ff */
[----:B------:R-:W-:Y:S02]  /*d2c0*/  IADD3 R0, R0, -R2, RZ ;  /* 0x8000000200007210 */ /* 0x000fe40007ffe0ff */
[----:B------:R-:W-:Y:S02]  /*d2d0*/  MOV R2, 0x20 ;  /* 0x0000002000027802 */ /* 0x000fe40000000f00 */
[C---:B------:R-:W-:Y:S02]  /*d2e0*/  LOP3.LUT P0, RZ, R0.reuse, 0x2, RZ, 0xc0, !PT ;  /* 0x0000000200ff7812 */ /* 0x040fe4000780c0ff */
[----:B------:R-:W-:Y:S01]  /*d2f0*/  LOP3.LUT P1, RZ, R0, 0x4, RZ, 0xc0, !PT ;  /* 0x0000000400ff7812 */ /* 0x000fe2000782c0ff */
[----:B------:R-:W-:Y:S01]  /*d300*/  IMAD R0, R49, c[0x0][0x208], RZ ;  /* 0x0000820031007a24 */ /* 0x000fe200078e02ff */
[----:B------:R-:W-:Y:S02]  /*d310*/  SEL R2, R2, 0xffffffe0, !P0 ;  /* 0xffffffe002027807 */ /* 0x000fe40004000000 */
[----:B------:R-:W-:Y:S01]  /*d320*/  SEL R3, R3, 0xffffffc0, !P1 ;  /* 0xffffffc003037807 */ /* 0x000fe20004800000 */
[----:B------:R-:W-:Y:S01]  /*d330*/  IMAD R4, R148, c[0x0][0x20c], R0 ;  /* 0x0000830094047a24 */ /* 0x000fe200078e0200 */
[----:B------:R-:W-:-:S02]  /*d340*/  IADD3 R0, R207, R2, RZ ;  /* 0x00000002cf007210 */ /* 0x000fc40007ffe0ff */
[-C--:B------:R-:W-:Y:S02]  /*d350*/  IADD3 R2, R207, R3.reuse, RZ ;  /* 0x00000003cf027210 */ /* 0x080fe40007ffe0ff */
[----:B------:R-:W-:Y:S01]  /*d360*/  IADD3 R3, R0, R3, RZ ;  /* 0x0000000300037210 */ /* 0x000fe20007ffe0ff */
[----:B------:R-:W-:Y:S01]  /*d370*/  LDSM.16.M88.4 R136, [R0] ;  /* 0x000000000088783b */ /* 0x000fe20000000200 */
[----:B------:R-:W-:-:S03]  /*d380*/  IADD3 R7, R7, R4, RZ ;  /* 0x0000000407077210 */ /* 0x000fc60007ffe0ff */
[----:B------:R1:W-:Y:S04]  /*d390*/  LDSM.16.M88.4 R180, [R0+0x4000] ;  /* 0x0040000000b4783b */ /* 0x0003e80000000200 */
[----:B------:R-:W-:Y:S04]  /*d3a0*/  LDSM.16.M88.4 R156, [R2] ;  /* 0x00000000029c783b */ /* 0x000fe80000000200 */
[----:B------:R2:W-:Y:S04]  /*d3b0*/  LDSM.16.M88.4 R188, [R2+0x4000] ;  /* 0x0040000002bc783b */ /* 0x0005e80000000200 */
[----:B------:R-:W-:Y:S04]  /*d3c0*/  LDSM.16.M88.4 R168, [R3] ;  /* 0x0000000003a8783b */ /* 0x000fe80000000200 */
[----:B------:R3:W-:Y:S04]  /*d3d0*/  LDSM.16.M88.4 R192, [R3+0x4000] ;  /* 0x0040000003c0783b */ /* 0x0007e80000000200 */
[----:B------:R-:W-:Y:S01]  /*d3e0*/  BAR.SYNC.DEFER_BLOCKING 0x0 ;  /* 0x0000000000007b1d */ /* 0x000fe20000010000 */
[----:B-1----:R-:W-:Y:S01]  /*d3f0*/  IMAD R0, R7, 0x70, RZ ;  /* 0x0000007007007824 */ /* 0x002fe200078e02ff */
[----:B--2---:R-:W-:-:S02]  /*d400*/  MOV R2, R246 ;  /* 0x000000f600027202 */ /* 0x004fc40000000f00 */
[----:B---3--:R-:W-:-:S05]  /*d410*/  MOV R3, R248 ;  /* 0x000000f800037202 */ /* 0x008fca0000000f00 */
[----:B------:R-:W-:Y:S01]  /*d420*/  IMAD.WIDE.U32 R4, R6, 0x70, R2 ;  /* 0x0000007006047825 */ /* 0x000fe200078e0002 */
[----:B------:R-:W-:-:S04]  /*d430*/  DEPBAR.LE SB0, 0x0 ;  /* 0x000080000000791a */ /* 0x000fc80000000000 */
[----:B------:R-:W-:Y:S01]  /*d440*/  BAR.SYNC.DEFER_BLOCKING 0x0 ;  /* 0x0000000000007b1d */ /* 0x000fe20000010000 */
[----:B------:R-:W-:Y:S02]  /*d450*/  LEA R2, P0, R4, c[0x0][0x1f8], 0x1 ;  /* 0x00007e0004027a11 */ /* 0x000fe400078008ff */
[----:B------:R-:W-:Y:S02]  /*d460*/  IADD3 R0, R5, R0, RZ ;  /* 0x0000000005007210 */ /* 0x000fe40007ffe0ff */
[----:B------:R-:W-:Y:S02]  /*d470*/  IADD3 R8, P1, R12, R2, RZ ;  /* 0x000000020c087210 */ /* 0x000fe40007f3e0ff */
[----:B------:R-:W-:Y:S02]  /*d480*/  LEA.HI.X R3, R4, c[0x0][0x1fc], R0, 0x1, P0 ;  /* 0x00007f0004037a11 */ /* 0x000fe400000f0c00 */
[----:B------:R-:W-:Y:S02]  /*d490*/  SEL R5, RZ, 0x2, P6 ;  /* 0x00000002ff057807 */ /* 0x000fe40003000000 */
[----:B------:R-:W-:-:S02]  /*d4a0*/  IADD3 R6, P0, R8, R12, RZ ;  /* 0x0000000c08067210 */ /* 0x000fc40007f1e0ff */
[----:B------:R-:W-:Y:S02]  /*d4b0*/  IADD3.X R9, R11, R3, RZ, P1, !PT ;  /* 0x000000030b097210 */ /* 0x000fe40000ffe4ff */
[----:B------:R-:W-:Y:S02]  /*d4c0*/  IADD3 R12, P2, P1, R12, 0x80, R2 ;  /* 0x000000800c0c7810 */ /* 0x000fe4000795e002 */
[----:B------:R-:W-:Y:S02]  /*d4d0*/  IADD3 R5, R52, R5, RZ ;  /* 0x0000000534057210 */ /* 0x000fe40007ffe0ff */
[----:B------:R-:W-:Y:S02]  /*d4e0*/  IADD3.X R7, R9, R11, RZ, P0, !PT ;  /* 0x0000000b09077210 */ /* 0x000fe400007fe4ff */
[----:B------:R-:W-:Y:S02]  /*d4f0*/  @!P4 LEA R10, P0, R15, R6, 0x6 ;  /* 0x000000060f0ac211 */ /* 0x000fe400078030ff */
[----:B------:R-:W-:Y:S01]  /*d500*/  IADD3.X R13, R11, RZ, R3, P2, P1 ;  /* 0x000000ff0b0d7210 */ /* 0x000fe200017e2403 */
[----:B------:R-:W1:Y:S01]  /*d510*/  LDSM.16.M88.4 R20, [R201] ;  /* 0x00000000c914783b */ /* 0x000e620000000200 */
[----:B------:R-:W-:-:S02]  /*d520*/  IADD3 R4, R51, R173, -R229 ;  /* 0x000000ad33047210 */ /* 0x000fc40007ffe8e5 */
[----:B------:R-:W-:Y:S01]  /*d530*/  LOP3.LUT P1, RZ, R5, 0x1, RZ, 0xc0, !PT ;  /* 0x0000000105ff7812 */ /* 0x000fe2000782c0ff */
[----:B------:R-:W2:Y:S01]  /*d540*/  LDSM.16.M88.4 R28, [R201+0x800] ;  /* 0x00080000c91c783b */ /* 0x000ea20000000200 */
[----:B------:R-:W-:Y:S02]  /*d550*/  @!P4 LEA.HI.X R11, R15, R7, R14, 0x6, P0 ;  /* 0x000000070f0bc211 */ /* 0x000fe400000f340e */
[----:B------:R-:W-:Y:S01]  /*d560*/  ISETP.LT.OR P0, PT, R4, 0x1, !P1 ;  /* 0x000000010400780c */ /* 0x000fe20004f01670 */
[----:B------:R-:W-:Y:S01]  /*d570*/  LDSM.16.M88.4 R40, [R201+0x1000] ;  /* 0x00100000c928783b */ /* 0x000fe20000000200 */
[----:B------:R-:W-:Y:S02]  /*d580*/  MOV R0, R206 ;  /* 0x000000ce00007202 */ /* 0x000fe40000000f00 */
[----:B------:R-:W-:Y:S01]  /*d590*/  @P3 IADD3 R0, R201, -0x20, RZ ;  /* 0xffffffe0c9003810 */ /* 0x000fe20007ffe0ff */
[----:B------:R-:W-:Y:S01]  /*d5a0*/  LDSM.16.M88.4 R44, [R201+0x1800] ;  /* 0x00180000c92c783b */ /* 0x000fe20000000200 */
[----:B------:R-:W-:-:S02]  /*d5b0*/  LOP3.LUT P2, RZ, R5, 0x2, RZ, 0xc0, !PT ;  /* 0x0000000205ff7812 */ /* 0x000fc4000784c0ff */
[----:B------:R-:W-:Y:S01]  /*d5c0*/  @P3 IADD3 R206, R201, -0x20, RZ ;  /* 0xffffffe0c9ce3810 */ /* 0x000fe20007ffe0ff */
[----:B------:R-:W3:Y:S04]  /*d5d0*/  LDSM.16.M88.4 R32, [R0] ;  /* 0x000000000020783b */ /* 0x000ee80000000200 */
[----:B------:R-:W4:Y:S04]  /*d5e0*/  LDSM.16.M88.4 R48, [R0+0x800] ;  /* 0x000800000030783b */ /* 0x000f280000000200 */
[----:B------:R-:W-:Y:S04]  /*d5f0*/  LDSM.16.M88.4 R60, [R0+0x1000] ;  /* 0x00100000003c783b */ /* 0x000fe80000000200 */
[----:B------:R-:W-:Y:S04]  /*d600*/  LDSM.16.M88.4 R56, [R0+0x1800] ;  /* 0x001800000038783b */ /* 0x000fe80000000200 */
[----:B------:R-:W-:Y:S04]  /*d610*/  LDSM.16.M88.4 R88, [R0+0x2000] ;  /* 0x002000000058783b */ /* 0x000fe80000000200 */
[----:B------:R-:W-:Y:S04]  /*d620*/  LDSM.16.M88.4 R120, [R0+0x2800] ;  /* 0x002800000078783b */ /* 0x000fe80000000200 */
[----:B------:R3:W-:Y:S01]  /*d630*/  LDSM.16.M88.4 R116, [R0+0x3000] ;  /* 0x003000000074783b */ /* 0x0007e20000000200 */
[C---:B-1----:R-:W-:Y:S03]  /*d640*/  HMMA.16816.F32 R24, R132.reuse, R20, RZ ;  /* 0x000000148418723c */ /* 0x042fe600000018ff */
[----:B------:R-:W1:Y:S04]  /*d650*/  LDSM.16.M88.4 R52, [R201+0x2000] ;  /* 0x00200000c934783b */ /* 0x000e680000000200 */
[----:B------:R-:W-:Y:S01]  /*d660*/  LDSM.16.M88.4 R64, [R201+0x2800] ;  /* 0x00280000c940783b */ /* 0x000fe20000000200 */
[C---:B------:R-:W-:Y:S03]  /*d670*/  HMMA.16816.F32 R20, R132.reuse, R22, RZ ;  /* 0x000000168414723c */ /* 0x040fe600000018ff */
[----:B------:R-:W1:Y:S04]  /*d680*/  LDSM.16.M88.4 R76, [R201+0x3000] ;  /* 0x00300000c94c783b */ /* 0x000e680000000200 */
[----:B------:R-:W-:Y:S01]  /*d690*/  @!PT LDS RZ, [RZ] ;  /* 0x00000000fffff984 */ /* 0x000fe20000000800 */
[----:B------:R-:W-:Y:S01]  /*d6a0*/  @!PT LDS RZ, [RZ] ;  /* 0x00000000fffff984 */ /* 0x000fe20000000800 */
[----:B------:R-:W-:Y:S01]  /*d6b0*/  @!PT LDS RZ, [RZ] ;  /* 0x00000000fffff984 */ /* 0x000fe20000000800 */
[----:B------:R1:W-:Y:S01]  /*d6c0*/  LDGSTS.E.BYPASS.LTC128B.128 [R208+0x100], [R2.64], !P0 ;  /* 0x0010000002d07fae */ /* 0x0003e2000c101d4a */
[C---:B------:R-:W-:Y:S01]  /*d6d0*/  ISETP.LT.OR P0, PT, R4.reuse, 0x1, !P2 ;  /* 0x000000010400780c */ /* 0x040fe20005701670 */
[----:B--2---:R-:W-:Y:S08]  /*d6e0*/  HMMA.16816.F32 R16, R132, R28, RZ ;  /* 0x0000001c8410723c */ /* 0x004ff000000018ff */
[----:B---3--:R-:W-:Y:S04]  /*d6f0*/  HMMA.16816.F32 R80, R136, R32, R24 ;  /* 0x000000208850723c */ /* 0x008fe80000001818 */
[----:B------:R1:W-:Y:S01]  /*d700*/  LDGSTS.E.BYPASS.LTC128B.128 [R208+0x3900], [R2.64+0x80], !P0 ;  /* 0x0390008002d07fae */ /* 0x0003e2000c101d4a */
[----:B------:R-:W-:-:S02]  /*d710*/  ISETP.LT.OR P0, PT, R4, 0x21, !P1 ;  /* 0x000000210400780c */ /* 0x000fc40004f01670 */
[C---:B------:R-:W-:Y:S01]  /*d720*/  ISETP.LT.OR P1, PT, R4.reuse, 0x41, !P1 ;  /* 0x000000410400780c */ /* 0x040fe20004f21670 */
[----:B------:R-:W-:Y:S08]  /*d730*/  HMMA.16816.F32 R92, R136, R34, R20 ;  /* 0x00000022885c723c */ /* 0x000ff00000001814 */
[----:B------:R-:W-:Y:S02]  /*d740*/  HMMA.16816.F32 R28, R132, R30, RZ ;  /* 0x0000001e841c723c */ /* 0x000fe400000018ff */
[----:B------:R2:W-:Y:S01]  /*d750*/  LDGSTS.E.BYPASS.LTC128B.128 [R208+0x1100], [R8.64], !P0 ;  /* 0x0110000008d07fae */ /* 0x0005e2000c101d4a */
[----:B------:R-:W-:-:S02]  /*d760*/  ISETP.LT.OR P0, PT, R4, 0x21, !P2 ;  /* 0x000000210400780c */ /* 0x000fc40005701670 */
[----:B------:R-:W-:-:S03]  /*d770*/  ISETP.LT.OR P2, PT, R4, 0x41, !P2 ;  /* 0x000000410400780c */ /* 0x000fc60005741670 */
[C---:B------:R-:W-:Y:S08]  /*d780*/  HMMA.16816.F32 R32, R132.reuse, R40, RZ ;  /* 0x000000288420723c */ /* 0x040ff000000018ff */
[----:B------:R3:W-:Y:S01]  /*d790*/  LDGSTS.E.BYPASS.LTC128B.128 [R208+0x4900], [R12.64], !P0 ;  /* 0x049000000cd07fae */ /* 0x0007e2000c101d4a */
[----:B------:R-:W-:Y:S01]  /*d7a0*/  LOP3.LUT P0, RZ, R249, 0x4, RZ, 0xc0, !PT ;  /* 0x00000004f9ff7812 */ /* 0x000fe2000780c0ff */
[----:B------:R-:W-:Y:S02]  /*d7b0*/  HMMA.16816.F32 R24, R132, R42, RZ ;  /* 0x0000002a8418723c */ /* 0x000fe400000018ff */
[----:B------:R2:W-:Y:S01]  /*d7c0*/  LDGSTS.E.BYPASS.LTC128B.128 [R208+0x2100], [R6.64], !P1 ;  /* 0x0210000006d07fae */ /* 0x0005e2000c901d4a */
[----:B------:R-:W-:-:S02]  /*d7d0*/  @!P4 ISETP.LT.OR P1, PT, R4, 0x61, P5 ;  /* 0x000000610400c80c */ /* 0x000fc40002f21670 */
[----:B------:R-:W-:Y:S01]  /*d7e0*/  SEL R0, R69, 0xffffffc0, !P0 ;  /* 0xffffffc045007807 */ /* 0x000fe20004000000 */
[----:B------:R2:W-:Y:S01]  /*d7f0*/  LDGSTS.E.BYPASS.LTC128B.128 [R208+0x5900], [R6.64+0x80], !P2 ;  /* 0x0590008006d07fae */ /* 0x0005e2000d101d4a */
[----:B------:R-:W-:Y:S01]  /*d800*/  @!P4 ISETP.LT.OR P0, PT, R4, 0x61, P6 ;  /* 0x000000610400c80c */ /* 0x000fe20003701670 */
[----:B------:R-:W-:Y:S01]  /*d810*/  HMMA.16816.F32 R20, R132, R44, RZ ;  /* 0x0000002c8414723c */ /* 0x000fe200000018ff */
[----:B-1----:R-:W-:Y:S02]  /*d820*/  IADD3 R2, R201, R0, RZ ;  /* 0x00000000c9027210 */ /* 0x002fe40007ffe0ff */
[----:B------:R-:W-:-:S05]  /*d830*/  IADD3 R200, R0, 0x3800, R206 ;  /* 0x0000380000c87810 */ /* 0x000fca0007ffe0ce */
[----:B------:R1:W-:Y:S01]  /*d840*/  @!P4 LDGSTS.E.BYPASS.LTC128B.128 [R210+0x3100], [R10.64], !P1 ;  /* 0x031000000ad2cfae */ /* 0x0003e2000c901d4a */
[----:B----4-:R-:W-:Y:S03]  /*d850*/  HMMA.16816.F32 R112, R136, R50, R28 ;  /* 0x000000328870723c */ /* 0x010fe6000000181c */
[----:B------:R1:W-:Y:S01]  /*d860*/  @!P4 LDGSTS.E.BYPASS.LTC128B.128 [R210+0x6900], [R10.64+0x80], !P0 ;  /* 0x069000800ad2cfae */ /* 0x0003e2000c101d4a */
[----:B------:R-:W-:-:S03]  /*d870*/  ISETP.GT.AND P0, PT, R148, R251, PT ;  /* 0x000000fb9400720c */ /* 0x000fc60003f04270 */
[----:B------:R-:W4:Y:S01]  /*d880*/  LDSM.16.M88.4 R40, [R2] ;  /* 0x000000000228783b */ /* 0x000f220000000200 */
[----:B---3--:R-:W-:Y:S03]  /*d890*/  HMMA.16816.F32 R12, R132, R52, RZ ;  /* 0x00000034840c723c */ /* 0x008fe600000018ff */
[----:B------:R-:W3:Y:S04]  /*d8a0*/  LDSM.16.M88.4 R28, [R200+-0x3800] ;  /* 0xffc80000c81c783b */ /* 0x000ee80000000200 */
[----:B------:R-:W0:Y:S01]  /*d8b0*/  LDGDEPBAR ;  /* 0x00000000000079af */ /* 0x000e220000000000 */
[----:B------:R-:W-:Y:S08]  /*d8c0*/  HMMA.16816.F32 R108, R136, R48, R16 ;  /* 0x00000030886c723c */ /* 0x000ff00000001810 */
[C---:B------:R-:W-:Y:S01]  /*d8d0*/  HMMA.16816.F32 R16, R132.reuse, R46, RZ ;  /* 0x0000002e8410723c */ /* 0x040fe200000018ff */
[----:B------:R-:W1:Y:S07]  /*d8e0*/  LDSM.16.M88.4 R44, [R2+0x800] ;  /* 0x00080000022c783b */ /* 0x000e6e0000000200 */
[----:B--2---:R-:W-:Y:S08]  /*d8f0*/  HMMA.16816.F32 R4, R132, R78, RZ ;  /* 0x0000004e8404723c */ /* 0x004ff000000018ff */
[C---:B------:R-:W-:Y:S08]  /*d900*/  HMMA.16816.F32 R96, R136.reuse, R88, R12 ;  /* 0x000000588860723c */ /* 0x040ff0000000180c */
[----:B------:R-:W-:Y:S08]  /*d910*/  HMMA.16816.F32 R84, R136, R62, R24 ;  /* 0x0000003e8854723c */ /* 0x000ff00000001818 */
[----:B------:R-:W-:Y:S08]  /*d920*/  HMMA.16816.F32 R12, R132, R66, RZ ;  /* 0x00000042840c723c */ /* 0x000ff000000018ff */
[----:B----4-:R-:W-:Y:S01]  /*d930*/  HMMA.16816.F32 R24, R156, R40, R80 ;  /* 0x000000289c18723c */ /* 0x010fe20000001850 */
[----:B------:R-:W-:Y:S07]  /*d940*/  LDSM.16.M88.4 R80, [R206+0x3800] ;  /* 0x00380000ce50783b */ /* 0x000fee0000000200 */
[----:B-1----:R-:W-:Y:S01]  /*d950*/  HMMA.16816.F32 R8, R132, R76, RZ ;  /* 0x0000004c8408723c */ /* 0x002fe200000018ff */
[----:B------:R-:W-:Y:S07]  /*d960*/  LDSM.16.M88.4 R76, [R200+-0x2800] ;  /* 0xffd80000c84c783b */ /* 0x000fee0000000200 */
[----:B------:R-:W-:Y:S08]  /*d970*/  HMMA.16816.F32 R72, R136, R56, R20 ;  /* 0x000000388848723c */ /* 0x000ff00000001814 */
[----:B------:R-:W-:Y:S01]  /*d980*/  HMMA.16816.F32 R20, R132, R54, RZ ;  /* 0x000000368414723c */ /* 0x000fe200000018ff */
[----:B------:R-:W1:Y:S07]  /*d990*/  LDSM.16.M88.4 R52, [R201+0x3800] ;  /* 0x00380000c934783b */ /* 0x000e6e0000000200 */
[----:B------:R-:W-:Y:S01]  /*d9a0*/  HMMA.16816.F32 R104, R136, R58, R16 ;  /* 0x0000003a8868723c */ /* 0x000fe20000001810 */
[----:B------:R-:W2:Y:S07]  /*d9b0*/  LDSM.16.M88.4 R56, [R2+0x1800] ;  /* 0x001800000238783b */ /* 0x000eae0000000200 */
[----:B------:R-:W-:Y:S08]  /*d9c0*/  HMMA.16816.F32 R16, R132, R64, RZ ;  /* 0x000000408410723c */ /* 0x000ff000000018ff */
[----:B------:R-:W-:Y:S08]  /*d9d0*/  HMMA.16816.F32 R64, R136, R118, R4 ;  /* 0x000000768840723c */ /* 0x000ff00000001804 */
[----:B------:R-:W-:Y:S01]  /*d9e0*/  HMMA.16816.F32 R4, R156, R42, R92 ;  /* 0x0000002a9c04723c */ /* 0x000fe2000000185c */
[----:B------:R-:W4:Y:S04]  /*d9f0*/  LDSM.16.M88.4 R40, [R200+-0x3000] ;  /* 0xffd00000c828783b */ /* 0x000f280000000200 */
[----:B------:R-:W-:Y:S03]  /*da00*/  LDSM.16.M88.4 R92, [R201+0x4000] ;  /* 0x00400000c95c783b */ /* 0x000fe60000000200 */
[----:B------:R-:W-:Y:S08]  /*da10*/  HMMA.16816.F32 R140, R136, R122, R12 ;  /* 0x0000007a888c723c */ /* 0x000ff0000000180c */
[----:B---3--:R-:W-:Y:S08]  /*da20*/  HMMA.16816.F32 R12, R168, R28, R24 ;  /* 0x0000001ca80c723c */ /* 0x008ff00000001818 */
[C---:B-----5:R-:W-:Y:S01]  /*da30*/  HMMA.16816.F32 R144, R136.reuse, R116, R8 ;  /* 0x000000748890723c */ /* 0x060fe20000001808 */
[----:B------:R-:W3:Y:S07]  /*da40*/  LDSM.16.M88.4 R8, [R2+0x2000] ;  /* 0x002000000208783b */ /* 0x000eee0000000200 */
[C---:B------:R-:W-:Y:S01]  /*da50*/  HMMA.16816.F32 R100, R136.reuse, R60, R32 ;  /* 0x0000003c8864723c */ /* 0x040fe20000001820 */
[----:B------:R-:W1:Y:S07]  /*da60*/  LDSM.16.M88.4 R32, [R2+0x1000] ;  /* 0x001000000220783b */ /* 0x000e6e0000000200 */
[----:B------:R-:W-:Y:S08]  /*da70*/  HMMA.16816.F32 R48, R136, R120, R16 ;  /* 0x000000788830723c */ /* 0x000ff00000001810 */
[----:B------:R-:W-:Y:S01]  /*da80*/  HMMA.16816.F32 R16, R156, R44, R108 ;  /* 0x0000002c9c10723c */ /* 0x000fe2000000186c */
[----:B------:R-:W-:Y:S07]  /*da90*/  LDSM.16.M88.4 R108, [R200] ;  /* 0x00000000c86c783b */ /* 0x000fee0000000200 */
[----:B------:R-:W-:Y:S01]  /*daa0*/  HMMA.16816.F32 R60, R136, R90, R20 ;  /* 0x0000005a883c723c */ /* 0x000fe20000001814 */
[----:B------:R-:W3:Y:S04]  /*dab0*/  LDSM.16.M88.4 R20, [R2+0x2800] ;  /* 0x002800000214783b */ /* 0x000ee80000000200 */
[----:B------:R-:W-:Y:S03]  /*dac0*/  LDSM.16.M88.4 R88, [R206+0x4000] ;  /* 0x00400000ce58783b */ /* 0x000fe60000000200 */
[----:B------:R-:W-:Y:S01]  /*dad0*/  HMMA.16816.F32 R112, R156, R46, R112 ;  /* 0x0000002e9c70723c */ /* 0x000fe20000001870 */
[----:B------:R-:W3:Y:S07]  /*dae0*/  LDSM.16.M88.4 R44, [R2+0x3000] ;  /* 0x00300000022c783b */ /* 0x000eee0000000200 */
[----:B------:R-:W-:Y:S08]  /*daf0*/  HMMA.16816.F32 R4, R168, R30, R4 ;  /* 0x0000001ea804723c */ /* 0x000ff00000001804 */
[----:B-1----:R-:W-:Y:S08]  /*db00*/  HMMA.16816.F32 R12, R176, R52, R12 ;  /* 0x00000034b00c723c */ /* 0x002ff0000000180c */
[----:B--2---:R-:W-:Y:S01]  /*db10*/  HMMA.16816.F32 R120, R156, R58, R104 ;  /* 0x0000003a9c78723c */ /* 0x004fe20000001868 */
[----:B------:R-:W1:Y:S07]  /*db20*/  LDSM.16.M88.4 R104, [R2+0x3800] ;  /* 0x003800000268783b */ /* 0x000e6e0000000200 */
[----:B----4-:R-:W-:Y:S08]  /*db30*/  HMMA.16816.F32 R16, R168, R40, R16 ;  /* 0x00000028a810723c */ /* 0x010ff00000001810 */
[C---:B---3--:R-:W-:Y:S08]  /*db40*/  HMMA.16816.F32 R116, R156.reuse, R8, R96 ;  /* 0x000000089c74723c */ /* 0x048ff00000001860 */
[----:B------:R-:W-:Y:S01]  /*db50*/  HMMA.16816.F32 R96, R156, R10, R60 ;  /* 0x0000000a9c60723c */ /* 0x000fe2000000183c */
[----:B------:R-:W2:Y:S07]  /*db60*/  LDSM.16.M88.4 R60, [R200+-0x800] ;  /* 0xfff80000c83c783b */ /* 0x000eae0000000200 */
[----:B------:R-:W-:Y:S01]  /*db70*/  HMMA.16816.F32 R4, R176, R54, R4 ;  /* 0x00000036b004723c */ /* 0x000fe20000001804 */
[----:B------:R-:W3:Y:S07]  /*db80*/  LDSM.16.M88.4 R52, [R200+-0x2000] ;  /* 0xffe00000c834783b */ /* 0x000eee0000000200 */
[C---:B------:R-:W-:Y:S08]  /*db90*/  HMMA.16816.F32 R100, R156.reuse, R32, R100 ;  /* 0x000000209c64723c */ /* 0x040ff00000001864 */
[----:B------:R-:W-:Y:S01]  /*dba0*/  HMMA.16816.F32 R124, R156, R34, R84 ;  /* 0x000000229c7c723c */ /* 0x000fe20000001854 */
[----:B------:R-:W4:Y:S07]  /*dbb0*/  LDSM.16.M88.4 R32, [R200+-0x1000] ;  /* 0xfff00000c820783b */ /* 0x000f2e0000000200 */
[----:B------:R-:W-:Y:S08]  /*dbc0*/  HMMA.16816.F32 R12, R180, R80, R12 ;  /* 0x00000050b40c723c */ /* 0x000ff0000000180c */
[C---:B------:R-:W-:Y:S01]  /*dbd0*/  HMMA.16816.F32 R84, R156.reuse, R20, R48 ;  /* 0x000000149c54723c */ /* 0x040fe20000001830 */
[----:B------:R-:W-:Y:S07]  /*dbe0*/  LDSM.16.M88.4 R48, [R200+-0x1800] ;  /* 0xffe80000c830783b */ /* 0x000fee0000000200 */
[C---:B------:R-:W-:Y:S08]  /*dbf0*/  HMMA.16816.F32 R28, R156.reuse, R22, R140 ;  /* 0x000000169c1c723c */ /* 0x040ff0000000188c */
[----:B------:R-:W-:Y:S08]  /*dc00*/  HMMA.16816.F32 R24, R156, R44, R144 ;  /* 0x0000002c9c18723c */ /* 0x000ff00000001890 */
[----:B------:R-:W-:Y:S01]  /*dc10*/  HMMA.16816.F32 R20, R168, R42, R112 ;  /* 0x0000002aa814723c */ /* 0x000fe20000001870 */
[----:B------:R-:W1:Y:S07]  /*dc20*/  LDSM.16.M88.4 R40, [R201+0x4800] ;  /* 0x00480000c928783b */ /* 0x000e6e0000000200 */
[----:B------:R-:W-:Y:S08]  /*dc30*/  HMMA.16816.F32 R16, R176, R92, R16 ;  /* 0x0000005cb010723c */ /* 0x000ff00000001810 */
[----:B------:R-:W-:Y:S08]  /*dc40*/  HMMA.16816.F32 R128, R156, R56, R72 ;  /* 0x000000389c80723c */ /* 0x000ff00000001848 */
[----:B------:R-:W-:Y:S01]  /*dc50*/  HMMA.16816.F32 R8, R180, R82, R4 ;  /* 0x00000052b408723c */ /* 0x000fe20000001804 */
[----:B------:R-:W-:Y:S07]  /*dc60*/  LDSM.16.M88.4 R80, [R201+0x5000] ;  /* 0x00500000c950783b */ /* 0x000fee0000000200 */
[----:B------:R-:W-:Y:S08]  /*dc70*/  HMMA.16816.F32 R64, R156, R46, R64 ;  /* 0x0000002e9c40723c */ /* 0x000ff00000001840 */
[C---:B------:R-:W-:Y:S08]  /*dc80*/  HMMA.16816.F32 R72, R168.reuse, R76, R100 ;  /* 0x0000004ca848723c */ /* 0x040ff00000001864 */
[----:B------:R-:W-:Y:S01]  /*dc90*/  HMMA.16816.F32 R44, R168, R78, R124 ;  /* 0x0000004ea82c723c */ /* 0x000fe2000000187c */
[----:B------:R-:W4:Y:S07]  /*dca0*/  LDSM.16.M88.4 R76, [R2+0x4000] ;  /* 0x00400000024c783b */ /* 0x000f2e0000000200 */
[----:B-1----:R-:W-:Y:S08]  /*dcb0*/  HMMA.16816.F32 R4, R188, R104, R12 ;  /* 0x00000068bc04723c */ /* 0x002ff0000000180c */
[----:B--2---:R-:W-:Y:S08]  /*dcc0*/  HMMA.16816.F32 R112, R168, R60, R24 ;  /* 0x0000003ca870723c */ /* 0x004ff00000001818 */
[----:B------:R-:W-:Y:S08]  /*dcd0*/  HMMA.16816.F32 R24, R176, R94, R20 ;  /* 0x0000005eb018723c */ /* 0x000ff00000001814 */
[----:B------:R-:W-:Y:S08]  /*dce0*/  HMMA.16816.F32 R20, R180, R88, R16 ;  /* 0x00000058b414723c */ /* 0x000ff00000001810 */
[C---:B---3--:R-:W-:Y:S08]  /*dcf0*/  HMMA.16816.F32 R56, R168.reuse, R52, R128 ;  /* 0x00000034a838723c */ /* 0x048ff00000001880 */
[C---:B------:R-:W-:Y:S08]  /*dd00*/  HMMA.16816.F32 R52, R168.reuse, R54, R120 ;  /* 0x00000036a834723c */ /* 0x040ff00000001878 */
[C---:B----4-:R-:W-:Y:S08]  /*dd10*/  HMMA.16816.F32 R84, R168.reuse, R32, R84 ;  /* 0x00000020a854723c */ /* 0x050ff00000001854 */
[----:B------:R-:W-:Y:S01]  /*dd20*/  HMMA.16816.F32 R100, R168, R34, R28 ;  /* 0x00000022a864723c */ /* 0x000fe2000000181c */
[----:B------:R-:W1:Y:S04]  /*dd30*/  LDSM.16.M88.4 R32, [R206+0x4800] ;  /* 0x00480000ce20783b */ /* 0x000e680000000200 */
[----:B------:R-:W-:Y:S03]  /*dd40*/  LDSM.16.M88.4 R28, [R206+0x5000] ;  /* 0x00500000ce1c783b */ /* 0x000fe60000000200 */
[----:B------:R-:W-:Y:S08]  /*dd50*/  HMMA.16816.F32 R16, R188, R106, R8 ;  /* 0x0000006abc10723c */ /* 0x000ff00000001808 */
[----:B------:R-:W-:Y:S01]  /*dd60*/  HMMA.16816.F32 R92, R168, R62, R64 ;  /* 0x0000003ea85c723c */ /* 0x000fe20000001840 */
[----:B------:R-:W2:Y:S07]  /*dd70*/  LDSM.16.M88.4 R60, [R200+0x800] ;  /* 0x00080000c83c783b */ /* 0x000eae0000000200 */
[----:B------:R-:W-:Y:S08]  /*dd80*/  HMMA.16816.F32 R4, R192, R108, R4 ;  /* 0x0000006cc004723c */ /* 0x000ff00000001804 */
[----:B------:R-:W-:Y:S08]  /*dd90*/  HMMA.16816.F32 R12, R176, R40, R72 ;  /* 0x00000028b00c723c */ /* 0x000ff00000001848 */
[----:B------:R-:W-:Y:S08]  /*dda0*/  HMMA.16816.F32 R8, R188, R76, R20 ;  /* 0x0000004cbc08723c */ /* 0x000ff00000001814 */
[----:B------:R-:W-:Y:S01]  /*ddb0*/  HMMA.16816.F32 R24, R180, R90, R24 ;  /* 0x0000005ab418723c */ /* 0x000fe20000001818 */
[----:B------:R-:W-:-:S04]  /*ddc0*/  FMUL.FTZ R0, R4, c[0x0][0x320] ;  /* 0x0000c80004007a20 */ /* 0x000fc80000410000 */
[----:B------:R3:W4:Y:S03]  /*ddd0*/  MUFU.TANH R121, R0 ;  /* 0x0000000000797308 */ /* 0x0007260000002400 */
[C---:B------:R-:W-:Y:S01]  /*dde0*/  HMMA.16816.F32 R64, R176.reuse, R80, R56 ;  /* 0x00000050b040723c */ /* 0x040fe20000001838 */
[----:B------:R-:W-:Y:S07]  /*ddf0*/  LDSM.16.M88.4 R56, [R201+0x6000] ;  /* 0x00600000c938783b */ /* 0x000fee0000000200 */
[----:B------:R-:W-:Y:S01]  /*de00*/  HMMA.16816.F32 R80, R176, R82, R52 ;  /* 0x00000052b050723c */ /* 0x000fe20000001834 */
[----:B------:R-:W-:Y:S01]  /*de10*/  LDSM.16.M88.4 R52, [R2+0x4800] ;  /* 0x004800000234783b */ /* 0x000fe20000000200 */
[----:B---3--:R-:W-:-:S06]  /*de20*/  FMUL.FTZ R0, R5, c[0x0][0x320] ;  /* 0x0000c80005007a20 */ /* 0x008fcc0000410000 */
[----:B------:R-:W-:Y:S01]  /*de30*/  HMMA.16816.F32 R16, R192, R110, R16 ;  /* 0x0000006ec010723c */ /* 0x000fe20000001810 */
[----:B------:R3:W1:Y:S07]  /*de40*/  MUFU.TANH R120, R0 ;  /* 0x0000000000787308 */ /* 0x00066e0000002400 */
[C---:B------:R-:W-:Y:S08]  /*de50*/  HMMA.16816.F32 R116, R168.reuse, R48, R116 ;  /* 0x00000030a874723c */ /* 0x040ff00000001874 */
[----:B------:R-:W-:Y:S01]  /*de60*/  HMMA.16816.F32 R96, R168, R50, R96 ;  /* 0x00000032a860723c */ /* 0x000fe20000001860 */
[----:B---3--:R-:W-:-:S04]  /*de70*/  FMUL.FTZ R0, R6, c[0x0][0x320] ;  /* 0x0000c80006007a20 */ /* 0x008fc80000410000 */
[----:B------:R3:W2:Y:S03]  /*de80*/  MUFU.TANH R111, R0 ;  /* 0x00000000006f7308 */ /* 0x0006a60000002400 */
[----:B------:R-:W-:Y:S01]  /*de90*/  HMMA.16816.F32 R48, R176, R42, R44 ;  /* 0x0000002ab030723c */ /* 0x000fe2000000182c */
[----:B------:R-:W4:Y:S04]  /*dea0*/  LDSM.16.M88.4 R44, [R201+0x5800] ;  /* 0x00580000c92c783b */ /* 0x000f280000000200 */
[----:B------:R-:W4:Y:S03]  /*deb0*/  LDSM.16.M88.4 R40, [R200+0x1000] ;  /* 0x00100000c828783b */ /* 0x000f260000000200 */
[----:B-1----:R-:W-:Y:S01]  /*dec0*/  HMMA.16816.F32 R12, R180, R32, R12 ;  /* 0x00000020b40c723c */ /* 0x002fe2000000180c */
[----:B---3--:R-:W-:-:S07]  /*ded0*/  FMUL.FTZ R0, R7, c[0x0][0x320] ;  /* 0x0000c80007007a20 */ /* 0x008fce0000410000 */
[----:B--2---:R-:W-:Y:S01]  /*dee0*/  HMMA.16816.F32 R4, R192, R60, R8 ;  /* 0x0000003cc004723c */ /* 0x004fe20000001808 */
[----:B------:R1:W2:Y:S07]  /*def0*/  MUFU.TANH R110, R0 ;  /* 0x00000000006e7308 */ /* 0x0002ae0000002400 */
[----:B------:R-:W-:Y:S08]  /*df00*/  HMMA.16816.F32 R8, R188, R78, R24 ;  /* 0x0000004ebc08723c */ /* 0x000ff00000001818 */
[----:B------:R-:W-:Y:S01]  /*df10*/  HMMA.16816.F32 R20, R180, R34, R48 ;  /* 0x00000022b414723c */ /* 0x000fe20000001830 */
[----:B-1----:R-:W-:Y:S01]  /*df20*/  FMUL.FTZ R0, R16, c[0x0][0x320] ;  /* 0x0000c80010007a20 */ /* 0x002fe20000410000 */
[----:B------:R-:W1:Y:S03]  /*df30*/  LDSM.16.M88.4 R32, [R2+0x5000] ;  /* 0x005000000220783b */ /* 0x000e660000000200 */
[----:B------:R3:W1:Y:S01]  /*df40*/  MUFU.TANH R109, R0 ;  /* 0x00000000006d7308 */ /* 0x0006620000002400 */
[----:B------:R-:W-:Y:S02]  /*df50*/  LDSM.16.M88.4 R48, [R2+0x5800] ;  /* 0x005800000230783b */ /* 0x000fe40000000200 */
[C---:B----4-:R-:W-:Y:S08]  /*df60*/  HMMA.16816.F32 R76, R176.reuse, R44, R116 ;  /* 0x0000002cb04c723c */ /* 0x050ff00000001874 */
[----:B------:R-:W-:Y:S01]  /*df70*/  HMMA.16816.F32 R72, R176, R46, R96 ;  /* 0x0000002eb048723c */ /* 0x000fe20000001860 */
[----:B------:R-:W4:Y:S01]  /*df80*/  LDSM.16.M88.4 R44, [R206+0x5800] ;  /* 0x00580000ce2c783b */ /* 0x000f220000000200 */
[----:B---3--:R-:W-:-:S04]  /*df90*/  FMUL.FTZ R0, R17, c[0x0][0x320] ;  /* 0x0000c80011007a20 */ /* 0x008fc80000410000 */
[----:B------:R3:W1:Y:S02]  /*dfa0*/  MUFU.TANH R108, R0 ;  /* 0x00000000006c7308 */ /* 0x0006640000002400 */
[----:B---3--:R-:W-:-:S06]  /*dfb0*/  FMUL.FTZ R0, R18, c[0x0][0x320] ;  /* 0x0000c80012007a20 */ /* 0x008fcc0000410000 */
[----:B------:R3:W1:Y:S02]  /*dfc0*/  MUFU.TANH R107, R0 ;  /* 0x00000000006b7308 */ /* 0x0006640000002400 */
[----:B---3--:R-:W-:Y:S02]  /*dfd0*/  FMUL.FTZ R0, R19, c[0x0][0x320] ;  /* 0x0000c80013007a20 */ /* 0x008fe40000410000 */
[----:B------:R-:W-:Y:S04]  /*dfe0*/  HMMA.16816.F32 R16, R188, R52, R12 ;  /* 0x00000034bc10723c */ /* 0x000fe8000000180c */
[----:B------:R3:W1:Y:S04]  /*dff0*/  MUFU.TANH R106, R0 ;  /* 0x00000000006a7308 */ /* 0x0006680000002400 */
[----:B------:R-:W-:Y:S01]  /*e000*/  HMMA.16816.F32 R12, R192, R62, R8 ;  /* 0x0000003ec00c723c */ /* 0x000fe20000001808 */
[----:B------:R-:W2:Y:S07]  /*e010*/  LDSM.16.M88.4 R60, [R201+0x6800] ;  /* 0x00680000c93c783b */ /* 0x000eae0000000200 */
[----:B------:R-:W-:Y:S01]  /*e020*/  HMMA.16816.F32 R8, R180, R28, R64 ;  /* 0x0000001cb408723c */ /* 0x000fe20000001840 */
[----:B---3--:R-:W-:-:S04]  /*e030*/  FMUL.FTZ R0, R4, c[0x0][0x320] ;  /* 0x0000c80004007a20 */ /* 0x008fc80000410000 */
[----:B------:R3:W1:Y:S03]  /*e040*/  MUFU.TANH R105, R0 ;  /* 0x0000000000697308 */ /* 0x0006660000002400 */
[----:B------:R-:W-:Y:S08]  /*e050*/  HMMA.16816.F32 R24, R192, R40, R16 ;  /* 0x00000028c018723c */ /* 0x000ff00000001810 */
[----:B------:R-:W-:Y:S01]  /*e060*/  HMMA.16816.F32 R64, R176, R56, R84 ;  /* 0x00000038b040723c */ /* 0x000fe20000001854 */
[----:B---3--:R-:W-:-:S07]  /*e070*/  FMUL.FTZ R0, R5, c[0x0][0x320] ;  /* 0x0000c80005007a20 */ /* 0x008fce0000410000 */
[----:B-1----:R-:W-:Y:S01]  /*e080*/  HMMA.16816.F32 R16, R188, R32, R8 ;  /* 0x00000020bc10723c */ /* 0x002fe20000001808 */
[----:B------:R1:W3:Y:S02]  /*e090*/  MUFU.TANH R104, R0 ;  /* 0x0000000000687308 */ /* 0x0002e40000002400 */
[----:B-1----:R-:W-:-:S06]  /*e0a0*/  FMUL.FTZ R0, R6, c[0x0][0x320] ;  /* 0x0000c80006007a20 */ /* 0x002fcc0000410000 */
[----:B------:R1:W1:Y:S02]  /*e0b0*/  MUFU.TANH R91, R0 ;  /* 0x00000000005b7308 */ /* 0x0002640000002400 */
[----:B-1----:R-:W-:Y:S02]  /*e0c0*/  FMUL.FTZ R0, R7, c[0x0][0x320] ;  /* 0x0000c80007007a20 */ /* 0x002fe40000410000 */
[----:B------:R-:W-:Y:S01]  /*e0d0*/  HMMA.16816.F32 R4, R188, R54, R20 ;  /* 0x00000036bc04723c */ /* 0x000fe20000001814 */
[----:B------:R-:W1:Y:S03]  /*e0e0*/  LDSM.16.M88.4 R52, [R200+0x1800] ;  /* 0x00180000c834783b */ /* 0x000e660000000200 */
[----:B------:R2:W1:Y:S04]  /*e0f0*/  MUFU.TANH R90, R0 ;  /* 0x00000000005a7308 */ /* 0x0004680000002400 */
[----:B------:R-:W-:Y:S01]  /*e100*/  HMMA.16816.F32 R20, R180, R30, R80 ;  /* 0x0000001eb414723c */ /* 0x000fe20000001850 */
[----:B------:R-:W1:Y:S01]  /*e110*/  LDSM.16.M88.4 R28, [R206+0x6000] ;  /* 0x00600000ce1c783b */ /* 0x000e620000000200 */
[----:B--2---:R-:W-:-:S04]  /*e120*/  FMUL.FTZ R0, R12, c[0x0][0x320] ;  /* 0x0000c8000c007a20 */ /* 0x004fc80000410000 */
[----:B------:R2:W1:Y:S10]  /*e130*/  MUFU.TANH R89, R0 ;  /* 0x0000000000597308 */ /* 0x0004740000002400 */
[----:B------:R-:W-:Y:S01]  /*e140*/  HMMA.16816.F32 R4, R192, R42, R4 ;  /* 0x0000002ac004723c */ /* 0x000fe20000001804 */
[----:B------:R-:W1:Y:S07]  /*e150*/  LDSM.16.M88.4 R40, [R200+0x2000] ;  /* 0x00200000c828783b */ /* 0x000e6e0000000200 */
[----:B------:R-:W-:Y:S01]  /*e160*/  HMMA.16816.F32 R8, R188, R34, R20 ;  /* 0x00000022bc08723c */ /* 0x000fe20000001814 */
[----:B--2---:R-:W-:-:S07]  /*e170*/  FMUL.FTZ R0, R13, c[0x0][0x320] ;  /* 0x0000c8000d007a20 */ /* 0x004fce0000410000 */
[----:B----4-:R-:W-:Y:S01]  /*e180*/  HMMA.16816.F32 R20, R180, R46, R72 ;  /* 0x0000002eb414723c */ /* 0x010fe20000001848 */
[----:B------:R2:W4:Y:S07]  /*e190*/  MUFU.TANH R88, R0 ;  /* 0x0000000000587308 */ /* 0x00052e0000002400 */
[C---:B------:R-:W-:Y:S08]  /*e1a0*/  HMMA.16816.F32 R32, R176.reuse, R58, R100 ;  /* 0x0000003ab020723c */ /* 0x040ff00000001864 */
[----:B------:R-:W-:Y:S01]  /*e1b0*/  HMMA.16816.F32 R56, R176, R60, R112 ;  /* 0x0000003cb038723c */ /* 0x000fe20000001870 */
[----:B--2---:R-:W-:-:S04]  /*e1c0*/  FMUL.FTZ R0, R14, c[0x0][0x320] ;  /* 0x0000c8000e007a20 */ /* 0x004fc80000410000 */
[----:B------:R2:W1:Y:S02]  /*e1d0*/  MUFU.TANH R38, R0 ;  /* 0x0000000000267308 */ /* 0x0004640000002400 */
[----:B--2---:R-:W-:Y:S02]  /*e1e0*/  FMUL.FTZ R0, R15, c[0x0][0x320] ;  /* 0x0000c8000f007a20 */ /* 0x004fe40000410000 */
[----:B------:R-:W-:Y:S01]  /*e1f0*/  HMMA.16816.F32 R12, R180, R44, R76 ;  /* 0x0000002cb40c723c */ /* 0x000fe2000000184c */
[----:B------:R-:W-:Y:S03]  /*e200*/  LDSM.16.M88.4 R44, [R200+0x2800] ;  /* 0x00280000c82c783b */ /* 0x000fe60000000200 */
        /* <DEDUP_REMOVED lines=8> */
[----:B-1----:R-:W-:Y:S04]  /*e290*/  HMMA.16816.F32 R24, R192, R52, R16 ;  /* 0x00000034c018723c */ /* 0x002fe80000001810 */
[----:B------:R1:W2:Y:S04]  /*e2a0*/  MUFU.TANH R78, R0 ;  /* 0x00000000004e7308 */ /* 0x0002a80000002400 */
[----:B------:R-:W-:Y:S08]  /*e2b0*/  HMMA.16816.F32 R16, R188, R48, R12 ;  /* 0x00000030bc10723c */ /* 0x000ff0000000180c */
[----:B------:R-:W-:Y:S01]  /*e2c0*/  HMMA.16816.F32 R12, R180, R28, R64 ;  /* 0x0000001cb40c723c */ /* 0x000fe20000001840 */
[----:B-1----:R-:W-:-:S04]  /*e2d0*/  FMUL.FTZ R0, R4, c[0x0][0x320] ;  /* 0x0000c80004007a20 */ /* 0x002fc80000410000 */
[----:B------:R1:W1:Y:S02]  /*e2e0*/  MUFU.TANH R77, R0 ;  /* 0x00000000004d7308 */ /* 0x0002640000002400 */
[----:B-1----:R-:W-:-:S06]  /*e2f0*/  FMUL.FTZ R0, R5, c[0x0][0x320] ;  /* 0x0000c80005007a20 */ /* 0x002fcc0000410000 */
[----:B------:R1:W1:Y:S02]  /*e300*/  MUFU.TANH R76, R0 ;  /* 0x00000000004c7308 */ /* 0x0002640000002400 */
[----:B-1----:R-:W-:-:S06]  /*e310*/  FMUL.FTZ R0, R6, c[0x0][0x320] ;  /* 0x0000c80006007a20 */ /* 0x002fcc0000410000 */
[----:B------:R1:W1:Y:S02]  /*e320*/  MUFU.TANH R74, R0 ;  /* 0x00000000004a7308 */ /* 0x0002640000002400 */
[----:B-1----:R-:W-:Y:S02]  /*e330*/  FMUL.FTZ R0, R7, c[0x0][0x320] ;  /* 0x0000c80007007a20 */ /* 0x002fe40000410000 */
[----:B------:R-:W-:Y:S01]  /*e340*/  HMMA.16816.F32 R4, R192, R54, R8 ;  /* 0x00000036c004723c */ /* 0x000fe20000001808 */
[----:B------:R-:W1:Y:S03]  /*e350*/  LDSM.16.M88.4 R52, [R2+0x6000] ;  /* 0x006000000234783b */ /* 0x000e660000000200 */
[----:B------:R2:W1:Y:S04]  /*e360*/  MUFU.TANH R72, R0 ;  /* 0x0000000000487308 */ /* 0x0004680000002400 */
[----:B------:R-:W-:Y:S01]  /*e370*/  HMMA.16816.F32 R8, R188, R50, R20 ;  /* 0x00000032bc08723c */ /* 0x000fe20000001814 */
[----:B------:R-:W3:Y:S07]  /*e380*/  LDSM.16.M88.4 R48, [R206+0x6800] ;  /* 0x00680000ce30783b */ /* 0x000eee0000000200 */
[----:B------:R-:W-:Y:S01]  /*e390*/  HMMA.16816.F32 R20, R192, R40, R16 ;  /* 0x00000028c014723c */ /* 0x000fe20000001810 */
[----:B--2---:R-:W-:-:S04]  /*e3a0*/  FMUL.FTZ R0, R24, c[0x0][0x320] ;  /* 0x0000c80018007a20 */ /* 0x004fc80000410000 */
[----:B------:R2:W1:Y:S11]  /*e3b0*/  MUFU.TANH R70, R0 ;  /* 0x0000000000467308 */ /* 0x0004760000002400 */
[----:B------:R-:W-:Y:S01]  /*e3c0*/  HMMA.16816.F32 R8, R192, R42, R8 ;  /* 0x0000002ac008723c */ /* 0x000fe20000001808 */
[----:B--2---:R-:W-:-:S07]  /*e3d0*/  FMUL.FTZ R0, R25, c[0x0][0x320] ;  /* 0x0000c80019007a20 */ /* 0x004fce0000410000 */
[----:B-1----:R-:W-:Y:S01]  /*e3e0*/  HMMA.16816.F32 R16, R188, R52, R12 ;  /* 0x00000034bc10723c */ /* 0x002fe2000000180c */
[----:B------:R1:W2:Y:S07]  /*e3f0*/  MUFU.TANH R73, R0 ;  /* 0x0000000000497308 */ /* 0x0002ae0000002400 */
[----:B---3--:R-:W-:Y:S01]  /*e400*/  HMMA.16816.F32 R12, R180, R48, R56 ;  /* 0x00000030b40c723c */ /* 0x008fe20000001838 */
[----:B-1----:R-:W-:-:S04]  /*e410*/  FMUL.FTZ R0, R26, c[0x0][0x320] ;  /* 0x0000c8001a007a20 */ /* 0x002fc80000410000 */
[----:B------:R1:W3:Y:S02]  /*e420*/  MUFU.TANH R69, R0 ;  /* 0x0000000000457308 */ /* 0x0002e40000002400 */
[----:B-1----:R-:W-:Y:S02]  /*e430*/  FMUL.FTZ R0, R27, c[0x0][0x320] ;  /* 0x0000c8001b007a20 */ /* 0x002fe40000410000 */
[----:B------:R-:W-:Y:S01]  /*e440*/  HMMA.16816.F32 R24, R180, R30, R32 ;  /* 0x0000001eb418723c */ /* 0x000fe20000001820 */
[----:B------:R-:W1:Y:S03]  /*e450*/  LDSM.16.M88.4 R32, [R2+0x6800] ;  /* 0x006800000220783b */ /* 0x000e660000000200 */
[----:B------:R2:W1:Y:S01]  /*e460*/  MUFU.TANH R67, R0 ;  /* 0x0000000000437308 */ /* 0x0004620000002400 */
[----:B------:R-:W3:Y:S01]  /*e470*/  LDSM.16.M88.4 R28, [R200+0x3000] ;  /* 0x00300000c81c783b */ /* 0x000ee20000000200 */
[----:B------:R-:W-:-:S04]  /*e480*/  DEPBAR.LE SB0, 0x0 ;  /* 0x000080000000791a */ /* 0x000fc80000000000 */
[----:B--2---:R-:W-:-:S04]  /*e490*/  FMUL.FTZ R0, R4, c[0x0][0x320] ;  /* 0x0000c80004007a20 */ /* 0x004fc80000410000 */
[----:B------:R2:W1:Y:S10]  /*e4a0*/  MUFU.TANH R66, R0 ;  /* 0x0000000000427308 */ /* 0x0004740000002400 */
[----:B------:R-:W-:Y:S01]  /*e4b0*/  HMMA.16816.F32 R24, R188, R54, R24 ;  /* 0x00000036bc18723c */ /* 0x000fe20000001818 */
[----:B--2---:R-:W-:-:S07]  /*e4c0*/  FMUL.FTZ R0, R5, c[0x0][0x320] ;  /* 0x0000c80005007a20 */ /* 0x004fce0000410000 */
[----:B-1----:R-:W-:Y:S01]  /*e4d0*/  HMMA.16816.F32 R12, R188, R32, R12 ;  /* 0x00000020bc0c723c */ /* 0x002fe2000000180c */
[----:B------:R1:W2:Y:S02]  /*e4e0*/  MUFU.TANH R65, R0 ;  /* 0x0000000000417308 */ /* 0x0002a40000002400 */
[----:B-1----:R-:W-:-:S06]  /*e4f0*/  FMUL.FTZ R0, R6, c[0x0][0x320] ;  /* 0x0000c80006007a20 */ /* 0x002fcc0000410000 */
[----:B------:R1:W1:Y:S02]  /*e500*/  MUFU.TANH R64, R0 ;  /* 0x0000000000407308 */ /* 0x0002640000002400 */
[----:B-1----:R-:W-:Y:S02]  /*e510*/  FMUL.FTZ R0, R7, c[0x0][0x320] ;  /* 0x0000c80007007a20 */ /* 0x002fe40000410000 */
[----:B------:R-:W-:Y:S04]  /*e520*/  HMMA.16816.F32 R4, R176, R62, R92 ;  /* 0x0000003eb004723c */ /* 0x000fe8000000185c */
[----:B------:R1:W1:Y:S02]  /*e530*/  MUFU.TANH R61, R0 ;  /* 0x00000000003d7308 */ /* 0x0002640000002400 */
[----:B-1----:R-:W-:-:S06]  /*e540*/  FMUL.FTZ R0, R20, c[0x0][0x320] ;  /* 0x0000c80014007a20 */ /* 0x002fcc0000410000 */
[----:B------:R1:W1:Y:S11]  /*e550*/  MUFU.TANH R60, R0 ;  /* 0x00000000003c7308 */ /* 0x0002760000002400 */
[----:B------:R-:W-:Y:S01]  /*e560*/  @!UPT UIADD3 URZ, URZ, URZ, URZ ;  /* 0x0000003f3f3ff290 */ /* 0x000fe2000fffe03f */
[----:B------:R-:W-:Y:S01]  /*e570*/  HMMA.16816.F32 R4, R180, R50, R4 ;  /* 0x00000032b404723c */ /* 0x000fe20000001804 */
[----:B-1----:R-:W-:-:S04]  /*e580*/  FMUL.FTZ R0, R21, c[0x0][0x320] ;  /* 0x0000c80015007a20 */ /* 0x002fc80000410000 */
[----:B------:R1:W1:Y:S11]  /*e590*/  MUFU.TANH R53, R0 ;  /* 0x0000000000357308 */ /* 0x0002760000002400 */
[----:B------:R-:W-:Y:S08]  /*e5a0*/  @!UPT UIADD3 URZ, URZ, URZ, URZ ;  /* 0x0000003f3f3ff290 */ /* 0x000ff0000fffe03f */
[----:B------:R-:W-:Y:S01]  /*e5b0*/  HMMA.16816.F32 R4, R188, R34, R4 ;  /* 0x00000022bc04723c */ /* 0x000fe20000001804 */
[----:B-1----:R-:W-:-:S04]  /*e5c0*/  FMUL.FTZ R0, R22, c[0x0][0x320] ;  /* 0x0000c80016007a20 */ /* 0x002fc80000410000 */
[----:B------:R1:W1:Y:S11]  /*e5d0*/  MUFU.TANH R52, R0 ;  /* 0x0000000000347308 */ /* 0x0002760000002400 */
[----:B------:R-:W-:Y:S08]  /*e5e0*/  @!UPT UIADD3 URZ, URZ, URZ, URZ ;  /* 0x0000003f3f3ff290 */ /* 0x000ff0000fffe03f */
[----:B---3--:R-:W-:Y:S01]  /*e5f0*/  HMMA.16816.F32 R4, R192, R30, R4 ;  /* 0x0000001ec004723c */ /* 0x008fe20000001804 */
[----:B-1----:R-:W-:-:S07]  /*e600*/  FMUL.FTZ R0, R23, c[0x0][0x320] ;  /* 0x0000c80017007a20 */ /* 0x002fce0000410000 */
[C---:B------:R-:W-:Y:S01]  /*e610*/  HMMA.16816.F32 R20, R192.reuse, R44, R16 ;  /* 0x0000002cc014723c */ /* 0x040fe20000001810 */
[----:B------:R1:W3:Y:S07]  /*e620*/  MUFU.TANH R49, R0 ;  /* 0x0000000000317308 */ /* 0x0002ee0000002400 */
        /* <DEDUP_REMOVED lines=42> */
[----:B------:R-:W-:Y:S06]  /*e8d0*/  BAR.SYNC.DEFER_BLOCKING 0x0 ;  /* 0x0000000000007b1d */ /* 0x000fec0000010000 */
[----:B------:R-:W-:Y:S05]  /*e8e0*/  @!P0 BRA `(.L_x_332) ;  /* 0x0000034000008947 */ /* 0x000fea0003800000 */
[----:B-1234-:R-:W-:Y:S02]  /*e8f0*/  IADD3 R0, R241, -0x2, RZ ;  /* 0xfffffffef1007810 */ /* 0x01efe40007ffe0ff */
[----:B------:R-:W-:Y:S02]  /*e900*/  ISETP.GE.AND P3, PT, R228, 0x1, PT ;  /* 0x00000001e400780c */ /* 0x000fe40003f66270 */
[----:B------:R-:W-:-:S02]  /*e910*/  SHF.R.S32.HI R2, RZ, 0x1f, R0 ;  /* 0x0000001fff027819 */ /* 0x000fc40000011400 */
[C---:B------:R-:W-:Y:S02]  /*e920*/  ISETP.GE.AND P2, PT, R228.reuse, 0x21, PT ;  /* 0x00000021e400780c */ /* 0x040fe40003f46270 */
[----:B------:R-:W-:Y:S01]  /*e930*/  ISETP.GE.AND P1, PT, R228, 0x41, PT ;  /* 0x00000041e400780c */ /* 0x000fe20003f26270 */
[----:B------:R-:W-:Y:S02]  /*e940*/  IMAD R4, R2, c[0x0][0x1e0], RZ ;  /* 0x0000780002047a24 */ /* 0x000fe400078e02ff */
[----:B------:R-:W-:-:S04]  /*e950*/  IMAD.WIDE.U32 R2, R0, c[0x0][0x1e0], RZ ;  /* 0x0000780000027a25 */ /* 0x000fc800078e00ff */
        /* <DEDUP_REMOVED lines=12> */
[----:B------:R-:W-:Y:S02]  /*ea20*/  @P3 LEA.HI.X R9, R0, c[0x0][0x1cc], R4, 0x1, P0 ;  /* 0x0000730000093a11 */ /* 0x000fe400000f0c04 */
[----:B------:R-:W-:Y:S01]  /*ea30*/  @P2 IADD3 R0, P4, R5, R152, RZ ;  /* 0x0000009805002210 */ /* 0x000fe20007f9e0ff */
[----:B------:R-:W-:Y:S01]  /*ea40*/  @P1 IMAD.MOV.U32 R5, RZ, RZ, c[0x0][0x1e0] ;  /* 0x00007800ff051624 */ /* 0x000fe200078e00ff */
        /* <DEDUP_REMOVED lines=30> */
.L_x_332:
[----:B--234-:R-:W-:Y:S05]  /*ec30*/  BSYNC B0 ;  /* 0x0000000000007941 */ /* 0x01cfea0003800000 */
.L_x_331:
[----:B-1----:R-:W-:Y:S01]  /*ec40*/  LEA.HI R0, R217, R250, RZ, 0x5 ;  /* 0x000000fad9007211 */ /* 0x002fe200078f28ff */
[----:B------:R-:W0:Y:S03]  /*ec50*/  LDGDEPBAR ;  /* 0x00000000000079af */ /* 0x000e260000000000 */
[----:B------:R-:W-:-:S05]  /*ec60*/  LOP3.LUT R0, R0, 0xffffffe0, RZ, 0xc0, !PT ;  /* 0xffffffe000007812 */ /* 0x000fca00078ec0ff */
[----:B------:R-:W-:-:S05]  /*ec70*/  IMAD.IADD R0, R250, 0x1, -R0 ;  /* 0x00000001fa007824 */ /* 0x000fca00078e0a00 */
[----:B------:R-:W-:-:S04]  /*ec80*/  SHF.R.S32.HI R2, RZ, 0x1f, R0 ;  /* 0x0000001fff027819 */ /* 0x000fc80000011400 */
[----:B------:R-:W-:-:S04]  /*ec90*/  LEA.HI R2, R2, R0, RZ, 0x2 ;  /* 0x0000000002027211 */ /* 0x000fc800078f10ff */
[----:B------:R-:W-:-:S05]  /*eca0*/  LOP3.LUT R2, R2, 0x7ffffffc, RZ, 0xc0, !PT ;  /* 0x7ffffffc02027812 */ /* 0x000fca00078ec0ff */
[----:B------:R-:W-:-:S04]  /*ecb0*/  IMAD.IADD R0, R0, 0x1, -R2 ;  /* 0x0000000100007824 */ /* 0x000fc800078e0a02 */
[----:B------:R-:W-:-:S04]  /*ecc0*/  IMAD.SHL.U32 R0, R0, 0x2, RZ ;  /* 0x0000000200007824 */ /* 0x000fc800078e00ff */
[----:B------:R-:W-:-:S05]  /*ecd0*/  IMAD.IADD R0, R149, 0x1, -R0 ;  /* 0x0000000195007824 */ /* 0x000fca00078e0a00 */
        /* <DEDUP_REMOVED lines=14> */
[----:B------:R-:W-:Y:S02]  /*edc0*/  FSEL R20, R107, -INF , P2 ;  /* 0xff8000006b147808 */ /* 0x000fe40001000000 */
[----:B------:R-:W-:Y:S02]  /*edd0*/  ISETP.GT.AND P2, PT, R0, 0x18, PT ;  /* 0x000000180000780c */ /* 0x000fe40003f44270 */
[----:B------:R-:W-:Y:S02]  /*ede0*/  FSEL R25, R104, -INF , P6 ;  /* 0xff80000068197808 */ /* 0x000fe40003000000 */
[----:B------:R-:W-:-:S02]  /*edf0*/  FMNMX.FTZ R2, R24, R2, !PT ;  /* 0x0000000218027209 */ /* 0x000fc40007810000 */
[----:B------:R-:W-:Y:S02]  /*ee00*/  FSEL R10, R111, -INF , P1 ;  /* 0xff8000006f0a7808 */ /* 0x000fe40000800000 */
[----:B------:R-:W-:Y:S02]  /*ee10*/  ISETP.GT.AND P5, PT, R0, 0x19, PT ;  /* 0x000000190000780c */ /* 0x000fe40003fa4270 */
[----:B------:R-:W-:Y:S02]  /*ee20*/  FSEL R11, R110, -INF , P0 ;  /* 0xff8000006e0b7808 */ /* 0x000fe40000000000 */
[----:B------:R-:W-:Y:S02]  /*ee30*/  FSEL R26, R89, -INF , P2 ;  /* 0xff800000591a7808 */ /* 0x000fe40001000000 */
[----:B------:R-:W-:Y:S02]  /*ee40*/  FMNMX.FTZ R2, R25, R2, !PT ;  /* 0x0000000219027209 */ /* 0x000fe40007810000 */
[----:B------:R-:W-:-:S02]  /*ee50*/  ISETP.GT.AND P1, PT, R0, 0x20, PT ;  /* 0x000000200000780c */ /* 0x000fc40003f24270 */
        /* <DEDUP_REMOVED lines=20> */
[----:B------:R-:W-:Y:S02]  /*efa0*/  FSEL R38, R38, -INF , P2 ;  /* 0xff80000026267808 */ /* 0x000fe40001000000 */
[----:B------:R-:W-:Y:S02]  /*efb0*/  FSEL R86, R76, -INF , P4 ;  /* 0xff8000004c567808 */ /* 0x000fe40002000000 */
[----:B------:R-:W-:Y:S02]  /*efc0*/  ISETP.GT.AND P5, PT, R0, 0x30, PT ;  /* 0x000000300000780c */ /* 0x000fe40003fa4270 */
        /* <DEDUP_REMOVED lines=8> */
[----:B------:R-:W-:Y:S02]  /*f050*/  FSEL R146, R73, -INF , P3 ;  /* 0xff80000049927808 */ /* 0x000fe40001800000 */
[C---:B------:R-:W-:Y:S02]  /*f060*/  ISETP.GT.AND P3, PT, R0.reuse, 0x38, PT ;  /* 0x000000380000780c */ /* 0x040fe40003f64270 */
        /* <DEDUP_REMOVED lines=23> */
[----:B------:R-:W-:Y:S02]  /*f1e0*/  FMNMX.FTZ R3, R148, R3, !PT ;  /* 0x0000000394037209 */ /* 0x000fe40007810000 */
[----:B------:R-:W-:Y:S02]  /*f1f0*/  FMNMX.FTZ R2, R153, R2, !PT ;  /* 0x0000000299027209 */ /* 0x000fe40007810000 */
[----:B------:R-:W-:Y:S02]  /*f200*/  FSEL R161, R44, -INF , P0 ;  /* 0xff8000002ca17808 */ /* 0x000fe40000000000 */
[----:B------:R-:W-:-:S02]  /*f210*/  FSEL R151, R64, -INF , P3 ;  /* 0xff80000040977808 */ /* 0x000fc40001800000 */
[----:B------:R-:W-:Y:S02]  /*f220*/  FSEL R155, R45, -INF , P5 ;  /* 0xff8000002d9b7808 */ /* 0x000fe40002800000 */
[----:B------:R-:W-:Y:S02]  /*f230*/  FMNMX.FTZ R3, R149, R3, !PT ;  /* 0x0000000395037209 */ /* 0x000fe40007810000 */
[----:B------:R-:W-:Y:S02]  /*f240*/  FMNMX.FTZ R2, R154, R2, !PT ;  /* 0x000000029a027209 */ /* 0x000fe40007810000 */
[----:B------:R-:W-:Y:S02]  /*f250*/  ISETP.GT.AND P0, PT, R0, 0x50, PT ;  /* 0x000000500000780c */ /* 0x000fe40003f04270 */
[----:B------:R-:W-:Y:S02]  /*f260*/  FSEL R162, R49, -INF , P1 ;  /* 0xff80000031a27808 */ /* 0x000fe40000800000 */
[----:B------:R-:W-:-:S02]  /*f270*/  FSEL R150, R61, -INF , P6 ;  /* 0xff8000003d967808 */ /* 0x000fc40003000000 */
[----:B------:R-:W-:Y:S02]  /*f280*/  FSEL R166, R41, -INF , P0 ;  /* 0xff80000029a67808 */ /* 0x000fe40000000000 */
[C---:B------:R-:W-:Y:S02]  /*f290*/  ISETP.GT.AND P1, PT, R0.reuse, 0x51, PT ;  /* 0x000000510000780c */ /* 0x040fe40003f24270 */
        /* <DEDUP_REMOVED lines=9> */
[----:B------:R-:W-:-:S02]  /*f330*/  FMNMX.FTZ R3, R160, R3, !PT ;  /* 0x00000003a0037209 */ /* 0x000fc40007810000 */
[----:B------:R-:W-:Y:S02]  /*f340*/  FMNMX.FTZ R2, R172, R2, !PT ;  /* 0x00000002ac027209 */ /* 0x000fe40007810000 */
[----:B------:R-:W-:Y:S02]  /*f350*/  ISETP.GT.AND P3, PT, R0, 0x60, PT ;  /* 0x000000600000780c */ /* 0x000fe40003f64270 */
        /* <DEDUP_REMOVED lines=9> */
[C---:B------:R-:W-:Y:S01]  /*f3f0*/  ISETP.GT.AND P1, PT, R0.reuse, 0x68, PT ;  /* 0x000000680000780c */ /* 0x040fe20003f24270 */
[----:B------:R-:W-:Y:S01]  /*f400*/  LDSM.16.MT88.4 R40, [R203+0x3800] ;  /* 0x00380000cb28783b */ /* 0x000fe20000004200 */
[----:B------:R-:W-:-:S02]  /*f410*/  ISETP.GT.AND P0, PT, R0, 0x69, PT ;  /* 0x000000690000780c */ /* 0x000fc40003f04270 */
[----:B------:R-:W-:Y:S02]  /*f420*/  ISETP.GT.AND P5, PT, R0, 0x51, PT ;  /* 0x000000510000780c */ /* 0x000fe40003fa4270 */
[----:B------:R-:W-:Y:S02]  /*f430*/  FSEL R215, R15, -INF , P2 ;  /* 0xff8000000fd77808 */ /* 0x000fe40001000000 */
[----:B------:R-:W-:Y:S02]  /*f440*/  FMNMX.FTZ R3, R163, R3, !PT ;  /* 0x00000003a3037209 */ /* 0x000fe40007810000 */
[----:B------:R-:W-:Y:S02]  /*f450*/  FMNMX.FTZ R0, R214, R2, !PT ;  /* 0x00000002d6007209 */ /* 0x000fe40007810000 */
[----:B------:R-:W-:Y:S02]  /*f460*/  FSEL R184, R34, -INF , P5 ;  /* 0xff80000022b87808 */ /* 0x000fe40002800000 */
[----:B------:R-:W-:-:S02]  /*f470*/  FSEL R216, R13, -INF , P1 ;  /* 0xff8000000dd87808 */ /* 0x000fc40000800000 */
[----:B------:R-:W-:Y:S02]  /*f480*/  FMNMX.FTZ R2, R175, R3, !PT ;  /* 0x00000003af027209 */ /* 0x000fe40007810000 */
[----:B------:R-:W-:Y:S02]  /*f490*/  FMNMX.FTZ R0, R215, R0, !PT ;  /* 0x00000000d7007209 */ /* 0x000fe40007810000 */
[----:B------:R-:W-:Y:S02]  /*f4a0*/  FSEL R186, R29, -INF , P6 ;  /* 0xff8000001dba7808 */ /* 0x000fe40003000000 */
[----:B------:R-:W-:Y:S02]  /*f4b0*/  FSEL R217, R12, -INF , P0 ;  /* 0xff8000000cd97808 */ /* 0x000fe40000000000 */
[----:B------:R-:W-:Y:S02]  /*f4c0*/  FMNMX.FTZ R2, R184, R2, !PT ;  /* 0x00000002b8027209 */ /* 0x000fe40007810000 */
[----:B------:R-:W-:-:S02]  /*f4d0*/  FMNMX.FTZ R0, R216, R0, !PT ;  /* 0x00000000d8007209 */ /* 0x000fc40007810000 */
[----:B------:R-:W-:Y:S02]  /*f4e0*/  FSEL R185, R28, -INF , P4 ;  /* 0xff8000001cb97808 */ /* 0x000fe40002000000 */
[----:B------:R-:W-:Y:S01]  /*f4f0*/  FMNMX.FTZ R2, R186, R2, !PT ;  /* 0x00000002ba027209 */ /* 0x000fe20007810000 */
[----:B------:R-:W-:Y:S01]  /*f500*/  LDSM.16.MT88.4 R28, [R205+0x3800] ;  /* 0x00380000cd1c783b */ /* 0x000fe20000004200 */
[----:B------:R-:W-:Y:S02]  /*f510*/  FMNMX.FTZ R0, R217, R0, !PT ;  /* 0x00000000d9007209 */ /* 0x000fe40007810000 */
[----:B------:R-:W-:Y:S02]  /*f520*/  FSEL R218, R19, -INF , P3 ;  /* 0xff80000013da7808 */ /* 0x000fe40001800000 */
[----:B------:R-:W-:Y:S01]  /*f530*/  FMNMX.FTZ R2, R185, R2, !PT ;  /* 0x00000002b9027209 */ /* 0x000fe20007810000 */
[----:B------:R-:W1:Y:S01]  /*f540*/  SHFL.BFLY PT, R4, R0, 0x2, 0x1f ;  /* 0x0c401f0000047f89 */ /* 0x000e6200000e0000 */
[----:B------:R-:W-:-:S02]  /*f550*/  FSEL R220, R18, -INF , P2 ;  /* 0xff80000012dc7808 */ /* 0x000fc40001000000 */
[----:B------:R-:W-:Y:S02]  /*f560*/  FMNMX.FTZ R2, R218, R2, !PT ;  /* 0x00000002da027209 */ /* 0x000fe40007810000 */
[----:B------:R-:W-:Y:S02]  /*f570*/  FSEL R219, R17, -INF , P1 ;  /* 0xff80000011db7808 */ /* 0x000fe40000800000 */
[----:B------:R-:W-:Y:S01]  /*f580*/  FMNMX.FTZ R2, R220, R2, !PT ;  /* 0x00000002dc027209 */ /* 0x000fe20007810000 */
[----:B------:R-:W-:Y:S01]  /*f590*/  LDSM.16.MT88.4 R16, [R202] ;  /* 0x00000000ca10783b */ /* 0x000fe20000004200 */
        /* <DEDUP_REMOVED lines=41> */
[C---:B------:R-:W-:Y:S08]  /*f830*/  HMMA.16816.F32 R76, R4.reuse, R16, RZ ;  /* 0x00000010044c723c */ /* 0x040ff000000018ff */
[----:B------:R-:W-:Y:S01]  /*f840*/  HMMA.16816.F32 R72, R4, R18, RZ ;  /* 0x000000120448723c */ /* 0x000fe200000018ff */
[----:B------:R-:W4:Y:S01]  /*f850*/  LDSM.16.MT88.4 R16, [R202+0x3800] ;  /* 0x00380000ca10783b */ /* 0x000f220000004200 */
[----:B---3--:R-:W-:-:S06]  /*f860*/  FFMA.FTZ R3, R25, c[0x0][0x2d0], -R2 ;  /* 0x0000b40019037a23 */ /* 0x008fcc0000010802 */
[C---:B-1----:R-:W-:Y:S01]  /*f870*/  HMMA.16816.F32 R56, R4.reuse, R8, RZ ;  /* 0x000000080438723c */ /* 0x042fe200000018ff */
[----:B------:R1:W3:Y:S07]  /*f880*/  MUFU.EX2 R232, R3 ;  /* 0x0000000300e87308 */ /* 0x0002ee0000000800 */
[C---:B------:R-:W-:Y:S01]  /*f890*/  HMMA.16816.F32 R48, R4.reuse, R10, RZ ;  /* 0x0000000a0430723c */ /* 0x040fe200000018ff */
[----:B------:R-:W5:Y:S07]  /*f8a0*/  LDSM.16.MT88.4 R8, [R204+0x3800] ;  /* 0x00380000cc08783b */ /* 0x000f6e0000004200 */
[----:B------:R-:W-:Y:S01]  /*f8b0*/  HMMA.16816.F32 R64, R4, R12, RZ ;  /* 0x0000000c0440723c */ /* 0x000fe200000018ff */
[----:B-1----:R-:W-:-:S04]  /*f8c0*/  FFMA.FTZ R3, R26, c[0x0][0x2d0], -R2 ;  /* 0x0000b4001a037a23 */ /* 0x002fc80000010802 */
[----:B------:R1:W-:Y:S03]  /*f8d0*/  MUFU.EX2 R226, R3 ;  /* 0x0000000300e27308 */ /* 0x0003e60000000800 */
[C---:B------:R-:W-:Y:S01]  /*f8e0*/  HMMA.16816.F32 R60, R4.reuse, R14, RZ ;  /* 0x0000000e043c723c */ /* 0x040fe200000018ff */
[----:B------:R-:W-:Y:S07]  /*f8f0*/  LDSM.16.MT88.4 R12, [R205+0x800] ;  /* 0x00080000cd0c783b */ /* 0x000fee0000004200 */
[----:B--2---:R-:W-:Y:S01]  /*f900*/  HMMA.16816.F32 R52, R4, R20, RZ ;  /* 0x000000140434723c */ /* 0x004fe200000018ff */
[----:B-1----:R-:W-:-:S02]  /*f910*/  FFMA.FTZ R3, R27, c[0x0][0x2d0], -R2 ;  /* 0x0000b4001b037a23 */ /* 0x002fc40000010802 */
[----:B------:R-:W1:Y:S05]  /*f920*/  LDSM.16.MT88.4 R24, [R203+0x800] ;  /* 0x00080000cb18783b */ /* 0x000e6a0000004200 */
[C---:B----4-:R-:W-:Y:S01]  /*f930*/  HMMA.16816.F32 R80, R4.reuse, R16, RZ ;  /* 0x000000100450723c */ /* 0x050fe200000018ff */
[----:B------:R2:W4:Y:S07]  /*f940*/  MUFU.EX2 R235, R3 ;  /* 0x0000000300eb7308 */ /* 0x00052e0000000800 */
[C---:B------:R-:W-:Y:S01]  /*f950*/  HMMA.16816.F32 R88, R4.reuse, R18, RZ ;  /* 0x000000120458723c */ /* 0x040fe200000018ff */
[----:B------:R-:W1:Y:S07]  /*f960*/  LDSM.16.MT88.4 R16, [R204+0x800] ;  /* 0x00080000cc10783b */ /* 0x000e6e0000004200 */
[C---:B------:R-:W-:Y:S01]  /*f970*/  HMMA.16816.F32 R44, R4.reuse, R22, RZ ;  /* 0x00000016042c723c */ /* 0x040fe200000018ff */
[--C-:B--2---:R-:W-:Y:S01]  /*f980*/  FFMA.FTZ R3, R32, c[0x0][0x2d0], -R0.reuse ;  /* 0x0000b40020037a23 */ /* 0x104fe20000010800 */
[----:B------:R-:W-:Y:S03]  /*f990*/  LDSM.16.MT88.4 R20, [R202+0x4000] ;  /* 0x00400000ca14783b */ /* 0x000fe60000004200 */
[----:B------:R2:W-:Y:S03]  /*f9a0*/  MUFU.EX2 R224, R3 ;  /* 0x0000000300e07308 */ /* 0x0005e60000000800 */
[C---:B------:R-:W-:Y:S08]  /*f9b0*/  HMMA.16816.F32 R100, R4.reuse, R40, RZ ;  /* 0x000000280464723c */ /* 0x040ff000000018ff */
[----:B------:R-:W-:Y:S01]  /*f9c0*/  HMMA.16816.F32 R40, R4, R42, RZ ;  /* 0x0000002a0428723c */ /* 0x000fe200000018ff */
[----:B--2---:R-:W-:-:S02]  /*f9d0*/  FFMA.FTZ R3, R33, c[0x0][0x2d0], -R0 ;  /* 0x0000b40021037a23 */ /* 0x004fc40000010800 */
[----:B------:R-:W2:Y:S05]  /*f9e0*/  LDSM.16.MT88.4 R32, [R202+0x800] ;  /* 0x00080000ca20783b */ /* 0x000eaa0000004200 */
[C---:B------:R-:W-:Y:S01]  /*f9f0*/  HMMA.16816.F32 R112, R4.reuse, R28, RZ ;  /* 0x0000001c0470723c */ /* 0x040fe200000018ff */
[----:B------:R1:W1:Y:S07]  /*fa00*/  MUFU.EX2 R222, R3 ;  /* 0x0000000300de7308 */ /* 0x00026e0000000800 */
[C---:B------:R-:W-:Y:S01]  /*fa10*/  HMMA.16816.F32 R120, R4.reuse, R30, RZ ;  /* 0x0000001e0478723c */ /* 0x040fe200000018ff */
[----:B------:R-:W2:Y:S07]  /*fa20*/  LDSM.16.MT88.4 R28, [R203+0x4000] ;  /* 0x00400000cb1c783b */ /* 0x000eae0000004200 */
[----:B-----5:R-:W-:Y:S01]  /*fa30*/  HMMA.16816.F32 R124, R4, R8, RZ ;  /* 0x00000008047c723c */ /* 0x020fe200000018ff */
[----:B-1----:R-:W-:-:S04]  /*fa40*/  FFMA.FTZ R3, R38, c[0x0][0x2d0], -R0 ;  /* 0x0000b40026037a23 */ /* 0x002fc80000010800 */
[----:B------:R1:W-:Y:S03]  /*fa50*/  MUFU.EX2 R223, R3 ;  /* 0x0000000300df7308 */ /* 0x0003e60000000800 */
[----:B------:R-:W-:Y:S01]  /*fa60*/  HMMA.16816.F32 R116, R4, R10, RZ ;  /* 0x0000000a0474723c */ /* 0x000fe200000018ff */
[----:B------:R-:W-:Y:S06]  /*fa70*/  LDSM.16.MT88.4 R8, [R204+0x4000] ;  /* 0x00400000cc08783b */ /* 0x000fec0000004200 */
[----:B---3--:R-:W-:-:S02]  /*fa80*/  F2FP.PACK_AB R4, R232, R227 ;  /* 0x000000e3e804723e */ /* 0x008fc400000000ff */
[----:B----4-:R-:W-:Y:S02]  /*fa90*/  F2FP.PACK_AB R6, R235, R226 ;  /* 0x000000e2eb06723e */ /* 0x010fe400000000ff */
        /* <DEDUP_REMOVED lines=8> */
[----:B-1----:R-:W-:-:S04]  /*fb20*/  FFMA.FTZ R3, R85, c[0x0][0x2d0], -R2 ;  /* 0x0000b40055037a23 */ /* 0x002fc80000010802 */
[----:B------:R1:W3:Y:S03]  /*fb30*/  MUFU.EX2 R211, R3 ;  /* 0x0000000300d37308 */ /* 0x0002e60000000800 */
[C---:B------:R-:W-:Y:S01]  /*fb40*/  HMMA.16816.F32 R60, R4.reuse, R14, R48 ;  /* 0x0000000e043c723c */ /* 0x040fe20000001830 */
[----:B------:R-:W4:Y:S07]  /*fb50*/  LDSM.16.MT88.4 R12, [R205+0x4000] ;  /* 0x00400000cd0c783b */ /* 0x000f2e0000004200 */
[----:B------:R-:W-:Y:S01]  /*fb60*/  HMMA.16816.F32 R56, R4, R16, R52 ;  /* 0x000000100438723c */ /* 0x000fe20000001834 */
[----:B-1----:R-:W-:-:S07]  /*fb70*/  FFMA.FTZ R3, R84, c[0x0][0x2d0], -R2 ;  /* 0x0000b40054037a23 */ /* 0x002fce0000010802 */
[C---:B------:R-:W-:Y:S01]  /*fb80*/  HMMA.16816.F32 R44, R4.reuse, R18, R44 ;  /* 0x00000012042c723c */ /* 0x040fe2000000182c */
[----:B------:R-:W1:Y:S01]  /*fb90*/  LDSM.16.MT88.4 R16, [R205+0x1000] ;  /* 0x00100000cd10783b */ /* 0x000e620000004200 */
[----:B------:R5:W-:Y:S06]  /*fba0*/  MUFU.EX2 R199, R3 ;  /* 0x0000000300c77308 */ /* 0x000bec0000000800 */
[C---:B------:R-:W-:Y:S01]  /*fbb0*/  HMMA.16816.F32 R108, R4.reuse, R24, R64 ;  /* 0x00000018046c723c */ /* 0x040fe20000001840 */
[----:B------:R-:W1:Y:S07]  /*fbc0*/  LDSM.16.MT88.4 R24, [R202+0x1000] ;  /* 0x00100000ca18783b */ /* 0x000e6e0000004200 */
[----:B--2---:R-:W-:Y:S01]  /*fbd0*/  HMMA.16816.F32 R128, R4, R32, R76 ;  /* 0x000000200480723c */ /* 0x004fe2000000184c */
[----:B-----5:R-:W-:-:S04]  /*fbe0*/  FFMA.FTZ R3, R86, c[0x0][0x2d0], -R2 ;  /* 0x0000b40056037a23 */ /* 0x020fc80000010802 */
[----:B------:R2:W5:Y:S03]  /*fbf0*/  MUFU.EX2 R212, R3 ;  /* 0x0000000300d47308 */ /* 0x0005660000000800 */
[C---:B------:R-:W-:Y:S01]  /*fc00*/  HMMA.16816.F32 R140, R4.reuse, R34, R72 ;  /* 0x00000022048c723c */ /* 0x040fe20000001848 */
[----:B------:R-:W-:Y:S07]  /*fc10*/  LDSM.16.MT88.4 R32, [R204+0x1000] ;  /* 0x00100000cc20783b */ /* 0x000fee0000004200 */
[----:B------:R-:W-:Y:S01]  /*fc20*/  HMMA.16816.F32 R52, R4, R20, R80 ;  /* 0x000000140434723c */ /* 0x000fe20000001850 */
[----:B--2---:R-:W-:-:S07]  /*fc30*/  FFMA.FTZ R3, R104, c[0x0][0x2d0], -R0 ;  /* 0x0000b40068037a23 */ /* 0x004fce0000010800 */
[C---:B------:R-:W-:Y:S01]  /*fc40*/  HMMA.16816.F32 R48, R4.reuse, R22, R88 ;  /* 0x000000160430723c */ /* 0x040fe20000001858 */
[----:B------:R-:W2:Y:S01]  /*fc50*/  LDSM.16.MT88.4 R20, [R203+0x1000] ;  /* 0x00100000cb14783b */ /* 0x000ea20000004200 */
[----:B------:R1:W-:Y:S06]  /*fc60*/  MUFU.EX2 R198, R3 ;  /* 0x0000000300c67308 */ /* 0x0003ec0000000800 */
[C---:B------:R-:W-:Y:S08]  /*fc70*/  HMMA.16816.F32 R76, R4.reuse, R30, R40 ;  /* 0x0000001e044c723c */ /* 0x040ff00000001828 */
[----:B----4-:R-:W-:Y:S01]  /*fc80*/  HMMA.16816.F32 R80, R4, R12, R112 ;  /* 0x0000000c0450723c */ /* 0x010fe20000001870 */
[----:B-1----:R-:W-:-:S04]  /*fc90*/  FFMA.FTZ R3, R87, c[0x0][0x2d0], -R0 ;  /* 0x0000b40057037a23 */ /* 0x002fc80000010800 */
[----:B------:R1:W4:Y:S03]  /*fca0*/  MUFU.EX2 R197, R3 ;  /* 0x0000000300c57308 */ /* 0x0003260000000800 */
[C---:B------:R-:W-:Y:S01]  /*fcb0*/  HMMA.16816.F32 R84, R4.reuse, R28, R100 ;  /* 0x0000001c0454723c */ /* 0x040fe20000001864 */
[----:B------:R-:W2:Y:S07]  /*fcc0*/  LDSM.16.MT88.4 R28, [R203+0x4800] ;  /* 0x00480000cb1c783b */ /* 0x000eae0000004200 */
[----:B------:R-:W-:Y:S01]  /*fcd0*/  HMMA.16816.F32 R72, R4, R14, R120 ;  /* 0x0000000e0448723c */ /* 0x000fe20000001878 */
[----:B------:R-:W-:Y:S01]  /*fce0*/  LDSM.16.MT88.4 R12, [R204+0x4800] ;  /* 0x00480000cc0c783b */ /* 0x000fe20000004200 */
[----:B-1----:R-:W-:-:S06]  /*fcf0*/  FFMA.FTZ R3, R105, c[0x0][0x2d0], -R0 ;  /* 0x0000b40069037a23 */ /* 0x002fcc0000010800 */
[C---:B------:R-:W-:Y:S01]  /*fd00*/  HMMA.16816.F32 R64, R4.reuse, R8, R124 ;  /* 0x000000080440723c */ /* 0x040fe2000000187c */
[----:B------:R1:W-:Y:S07]  /*fd10*/  MUFU.EX2 R196, R3 ;  /* 0x0000000300c47308 */ /* 0x0003ee0000000800 */
[----:B------:R-:W-:Y:S01]  /*fd20*/  HMMA.16816.F32 R40, R4, R10, R116 ;  /* 0x0000000a0428723c */ /* 0x000fe20000001874 */
[----:B------:R-:W-:Y:S06]  /*fd30*/  LDSM.16.MT88.4 R8, [R202+0x4800] ;  /* 0x00480000ca08783b */ /* 0x000fec0000004200 */
[----:B---3--:R-:W-:-:S02]  /*fd40*/  F2FP.PACK_AB R4, R211, R213 ;  /* 0x000000d5d304723e */ /* 0x008fc400000000ff */
[----:B-----5:R-:W-:Y:S01]  /*fd50*/  F2FP.PACK_AB R6, R212, R199 ;  /* 0x000000c7d406723e */ /* 0x020fe200000000ff */
[----:B-1----:R-:W-:Y:S01]  /*fd60*/  FFMA.FTZ R3, R106, c[0x0][0x2d0], -R0 ;  /* 0x0000b4006a037a23 */ /* 0x002fe20000010800 */
[----:B----4-:R-:W-:-:S03]  /*fd70*/  F2FP.PACK_AB R5, R197, R198 ;  /* 0x000000c6c505723e */ /* 0x010fc600000000ff */
[----:B------:R-:W1:Y:S02]  /*fd80*/  MUFU.EX2 R187, R3 ;  /* 0x0000000300bb7308 */ /* 0x000e640000000800 */
[----:B-1----:R-:W-:Y:S01]  /*fd90*/  F2FP.PACK_AB R7, R187, R196 ;  /* 0x000000c4bb07723e */ /* 0x002fe200000000ff */
[----:B------:R-:W-:-:S05]  /*fda0*/  FFMA.FTZ R3, R145, c[0x0][0x2d0], -R2 ;  /* 0x0000b40091037a23 */ /* 0x000fca0000010802 */
[----:B------:R1:W-:Y:S01]  /*fdb0*/  MUFU.EX2 R245, R3 ;  /* 0x0000000300f57308 */ /* 0x0003e20000000800 */
[C---:B------:R-:W-:Y:S08]  /*fdc0*/  HMMA.16816.F32 R104, R4.reuse, R16, R92 ;  /* 0x000000100468723c */ /* 0x040ff0000000185c */
[----:B------:R-:W-:Y:S01]  /*fdd0*/  HMMA.16816.F32 R112, R4, R18, R60 ;  /* 0x000000120470723c */ /* 0x000fe2000000183c */
[----:B------:R-:W3:Y:S01]  /*fde0*/  LDSM.16.MT88.4 R16, [R205+0x4800] ;  /* 0x00480000cd10783b */ /* 0x000ee20000004200 */
[----:B-1----:R-:W-:-:S06]  /*fdf0*/  FFMA.FTZ R3, R146, c[0x0][0x2d0], -R2 ;  /* 0x0000b40092037a23 */ /* 0x002fcc0000010802 */
[C---:B------:R-:W-:Y:S01]  /*fe00*/  HMMA.16816.F32 R124, R4.reuse, R24, R128 ;  /* 0x00000018047c723c */ /* 0x040fe20000001880 */
[----:B------:R1:W4:Y:S07]  /*fe10*/  MUFU.EX2 R244, R3 ;  /* 0x0000000300f47308 */ /* 0x00032e0000000800 */
[C---:B------:R-:W-:Y:S01]  /*fe20*/  HMMA.16816.F32 R140, R4.reuse, R26, R140 ;  /* 0x0000001a048c723c */ /* 0x040fe2000000188c */
[----:B------:R-:W5:Y:S07]  /*fe30*/  LDSM.16.MT88.4 R24, [R202+0x1800] ;  /* 0x00180000ca18783b */ /* 0x000f6e0000004200 */
[----:B--2---:R-:W-:Y:S01]  /*fe40*/  HMMA.16816.F32 R120, R4, R20, R108 ;  /* 0x000000140478723c */ /* 0x004fe2000000186c */
[----:B-1----:R-:W-:-:S04]  /*fe50*/  FFMA.FTZ R3, R144, c[0x0][0x2d0], -R2 ;  /* 0x0000b40090037a23 */ /* 0x002fc80000010802 */
[----:B------:R1:W-:Y:S03]  /*fe60*/  MUFU.EX2 R165, R3 ;  /* 0x0000000300a57308 */ /* 0x0003e60000000800 */
[C---:B------:R-:W-:Y:S01]  /*fe70*/  HMMA.16816.F32 R116, R4.reuse, R22, R96 ;  /* 0x000000160474723c */ /* 0x040fe20000001860 */
[----:B------:R-:W2:Y:S07]  /*fe80*/  LDSM.16.MT88.4 R20, [R203+0x1800] ;  /* 0x00180000cb14783b */ /* 0x000eae0000004200 */
[----:B------:R-:W-:Y:S01]  /*fe90*/  HMMA.16816.F32 R100, R4, R32, R56 ;  /* 0x000000200464723c */ /* 0x000fe20000001838 */
[----:B-1----:R-:W-:-:S07]  /*fea0*/  FFMA.FTZ R3, R147, c[0x0][0x2d0], -R2 ;  /* 0x0000b40093037a23 */ /* 0x002fce0000010802 */
[C---:B------:R-:W-:Y:S01]  /*feb0*/  HMMA.16816.F32 R44, R4.reuse, R34, R44 ;  /* 0x00000022042c723c */ /* 0x040fe2000000182c */
[----:B------:R-:W1:Y:S01]  /*fec0*/  LDSM.16.MT88.4 R32, [R205+0x1800] ;  /* 0x00180000cd20783b */ /* 0x000e620000004200 */
[----:B------:R3:W1:Y:S06]  /*fed0*/  MUFU.EX2 R167, R3 ;  /* 0x0000000300a77308 */ /* 0x00066c0000000800 */
[C---:B------:R-:W-:Y:S08]  /*fee0*/  HMMA.16816.F32 R92, R4.reuse, R28, R84 ;  /* 0x0000001c045c723c */ /* 0x040ff00000001854 */
[----:B------:R-:W-:Y:S01]  /*fef0*/  HMMA.16816.F32 R128, R4, R30, R76 ;  /* 0x0000001e0480723c */ /* 0x000fe2000000184c */
[----:B------:R-:W1:Y:S01]  /*ff00*/  LDSM.16.MT88.4 R28, [R204+0x1800] ;  /* 0x00180000cc1c783b */ /* 0x000e620000004200 */
[----:B---3--:R-:W-:-:S04]  /*ff10*/  FFMA.FTZ R3, R148, c[0x0][0x2d0], -R0 ;  /* 0x0000b40094037a23 */ /* 0x008fc80000010800 */
[----:B------:R3:W-:Y:S02]  /*ff20*/  MUFU.EX2 R243, R3 ;  /* 0x0000000300f37308 */ /* 0x0007e40000000800 */
[C---:B------:R-:W-:Y:S08]  /*ff30*/  HMMA.16816.F32 R88, R4.reuse, R16, R80 ;  /* 0x000000100458723c */ /* 0x040ff00000001850 */
[----:B------:R-:W-:Y:S01]  /*ff40*/  HMMA.16816.F32 R84, R4, R18, R72 ;  /* 0x000000120454723c */ /* 0x000fe20000001848 */
[----:B------:R-:W1:Y:S01]  /*ff50*/  LDSM.16.MT88.4 R16, [R205+0x5000] ;  /* 0x00500000cd10783b */ /* 0x000e620000004200 */
[----:B---3--:R-:W-:-:S06]  /*ff60*/  FFMA.FTZ R3, R149, c[0x0][0x2d0], -R0 ;  /* 0x0000b40095037a23 */ /* 0x008fcc0000010800 */
[C---:B------:R-:W-:Y:S01]  /*ff70*/  HMMA.16816.F32 R80, R4.reuse, R12, R64 ;  /* 0x0000000c0450723c */ /* 0x040fe20000001840 */
[----:B------:R3:W1:Y:S07]  /*ff80*/  MUFU.EX2 R242, R3 ;  /* 0x0000000300f27308 */ /* 0x00066e0000000800 */
[C---:B------:R-:W-:Y:S01]  /*ff90*/  HMMA.16816.F32 R56, R4.reuse, R14, R40 ;  /* 0x0000000e0438723c */ /* 0x040fe20000001828 */
[----:B------:R-:W2:Y:S07]  /*ffa0*/  LDSM.16.MT88.4 R12, [R203+0x5000] ;  /* 0x00500000cb0c783b */ /* 0x000eae0000004200 */
[----:B------:R-:W-:Y:S01]  /*ffb0*/  HMMA.16816.F32 R96, R4, R8, R52 ;  /* 0x000000080460723c */ /* 0x000fe20000001834 */
[----:B---3--:R-:W-:-:S04]  /*ffc0*/  FFMA.FTZ R3, R151, c[0x0][0x2d0], -R0 ;  /* 0x0000b40097037a23 */ /* 0x008fc80000010800 */
[----:B------:R3:W-:Y:S03]  /*ffd0*/  MUFU.EX2 R164, R3 ;  /* 0x0000000300a47308 */ /* 0x0007e60000000800 */
[----:B------:R-:W-:Y:S01]  /*ffe0*/  HMMA.16816.F32 R108, R4, R10, R48 ;  /* 0x0000000a046c723c */ /* 0x000fe20000001830 */
[----:B------:R-:W2:Y:S06]  /*fff0*/  LDSM.16.MT88.4 R8, [R202+0x5000] ;  /* 0x00500000ca08783b */ /* 0x000eac0000004200 */
[----:B----4-:R-:W-:-:S02]  /*10000*/  F2FP.PACK_AB R4, R244, R245 ;  /* 0x000000f5f404723e */ /* 0x010fc400000000ff */
[----:B-1----:R-:W-:Y:S02]  /*10010*/  F2FP.PACK_AB R6, R167, R165 ;  /* 0x000000a5a706723e */ /* 0x002fe400000000ff */
[----:B------:R-:W-:Y:S01]  /*10020*/  F2FP.PACK_AB R5, R242, R243 ;  /* 0x000000f3f205723e */ /* 0x000fe200000000ff */
[----:B---3--:R-:W-:-:S04]  /*10030*/  FFMA.FTZ R3, R150, c[0x0][0x2d0], -R0 ;  /* 0x0000b40096037a23 */ /* 0x008fc80000010800 */
[----:B------:R-:W1:Y:S02]  /*10040*/  MUFU.EX2 R151, R3 ;  /* 0x0000000300977308 */ /* 0x000e640000000800 */
[----:B-1----:R-:W-:Y:S01]  /*10050*/  F2FP.PACK_AB R7, R151, R164 ;  /* 0x000000a49707723e */ /* 0x002fe200000000ff */
[----:B------:R-:W-:-:S06]  /*10060*/  FFMA.FTZ R3, R152, c[0x0][0x2d0], -R2 ;  /* 0x0000b40098037a23 */ /* 0x000fcc0000010802 */
[C---:B-----5:R-:W-:Y:S01]  /*10070*/  HMMA.16816.F32 R76, R4.reuse, R24, R124 ;  /* 0x00000018044c723c */ /* 0x060fe2000000187c */
[----:B------:R1:W-:Y:S07]  /*10080*/  MUFU.EX2 R125, R3 ;  /* 0x00000003007d7308 */ /* 0x0003ee0000000800 */
[C---:B--2---:R-:W-:Y:S08]  /*10090*/  HMMA.16816.F32 R64, R4.reuse, R20, R120 ;  /* 0x000000140440723c */ /* 0x044ff00000001878 */
[C---:B------:R-:W-:Y:S01]  /*100a0*/  HMMA.16816.F32 R52, R4.reuse, R22, R116 ;  /* 0x000000160434723c */ /* 0x040fe20000001874 */
[--C-:B-1----:R-:W-:Y:S01]  /*100b0*/  FFMA.FTZ R3, R153, c[0x0][0x2d0], -R2.reuse ;  /* 0x0000b40099037a23 */ /* 0x102fe20000010802 */
[----:B------:R-:W1:Y:S03]  /*100c0*/  LDSM.16.MT88.4 R20, [R204+0x5000] ;  /* 0x00500000cc14783b */ /* 0x000e660000004200 */
[----:B------:R2:W3:Y:S03]  /*100d0*/  MUFU.EX2 R150, R3 ;  /* 0x0000000300967308 */ /* 0x0004e60000000800 */
[C---:B------:R-:W-:Y:S08]  /*100e0*/  HMMA.16816.F32 R60, R4.reuse, R32, R104 ;  /* 0x00000020043c723c */ /* 0x040ff00000001868 */
[----:B------:R-:W-:Y:S01]  /*100f0*/  HMMA.16816.F32 R48, R4, R34, R112 ;  /* 0x000000220430723c */ /* 0x000fe20000001870 */
[----:B--2---:R-:W-:-:S07]  /*10100*/  FFMA.FTZ R3, R154, c[0x0][0x2d0], -R2 ;  /* 0x0000b4009a037a23 */ /* 0x004fce0000010802 */
[C---:B------:R-:W-:Y:S01]  /*10110*/  HMMA.16816.F32 R32, R4.reuse, R28, R100 ;  /* 0x0000001c0420723c */ /* 0x040fe20000001864 */
[----:B------:R2:W-:Y:S07]  /*10120*/  MUFU.EX2 R149, R3 ;  /* 0x0000000300957308 */ /* 0x0005ee0000000800 */
[C---:B------:R-:W-:Y:S01]  /*10130*/  HMMA.16816.F32 R44, R4.reuse, R30, R44 ;  /* 0x0000001e042c723c */ /* 0x040fe2000000182c */
[----:B------:R-:W4:Y:S07]  /*10140*/  LDSM.16.MT88.4 R28, [R202+0x2000] ;  /* 0x00200000ca1c783b */ /* 0x000f2e0000004200 */
[----:B------:R-:W-:Y:S01]  /*10150*/  HMMA.16816.F32 R112, R4, R16, R88 ;  /* 0x000000100470723c */ /* 0x000fe20000001858 */
[----:B--2---:R-:W-:-:S04]  /*10160*/  FFMA.FTZ R3, R155, c[0x0][0x2d0], -R2 ;  /* 0x0000b4009b037a23 */ /* 0x004fc80000010802 */
[----:B------:R2:W5:Y:S03]  /*10170*/  MUFU.EX2 R148, R3 ;  /* 0x0000000300947308 */ /* 0x0005660000000800 */
[C---:B------:R-:W-:Y:S01]  /*10180*/  HMMA.16816.F32 R120, R4.reuse, R18, R84 ;  /* 0x000000120478723c */ /* 0x040fe20000001854 */
[----:B------:R-:W1:Y:S07]  /*10190*/  LDSM.16.MT88.4 R16, [R204+0x2000] ;  /* 0x00200000cc10783b */ /* 0x000e6e0000004200 */
[----:B------:R-:W-:Y:S01]  /*101a0*/  HMMA.16816.F32 R72, R4, R26, R140 ;  /* 0x0000001a0448723c */ /* 0x000fe2000000188c */
[----:B------:R-:W3:Y:S01]  /*101b0*/  LDSM.16.MT88.4 R24, [R203+0x2000] ;  /* 0x00200000cb18783b */ /* 0x000ee20000004200 */
[----:B--2---:R-:W-:-:S06]  /*101c0*/  FFMA.FTZ R3, R160, c[0x0][0x2d0], -R0 ;  /* 0x0000b400a0037a23 */ /* 0x004fcc0000010800 */
[C---:B------:R-:W-:Y:S01]  /*101d0*/  HMMA.16816.F32 R92, R4.reuse, R12, R92 ;  /* 0x0000000c045c723c */ /* 0x040fe2000000185c */
[----:B------:R2:W-:Y:S07]  /*101e0*/  MUFU.EX2 R124, R3 ;  /* 0x00000003007c7308 */ /* 0x0005ee0000000800 */
[C---:B------:R-:W-:Y:S01]  /*101f0*/  HMMA.16816.F32 R128, R4.reuse, R14, R128 ;  /* 0x0000000e0480723c */ /* 0x040fe20000001880 */
[----:B------:R-:W4:Y:S07]  /*10200*/  LDSM.16.MT88.4 R12, [R205+0x2000] ;  /* 0x00200000cd0c783b */ /* 0x000f2e0000004200 */
[----:B------:R-:W-:Y:S01]  /*10210*/  HMMA.16816.F32 R40, R4, R8, R96 ;  /* 0x000000080428723c */ /* 0x000fe20000001860 */
[----:B--2---:R-:W-:-:S04]  /*10220*/  FFMA.FTZ R3, R162, c[0x0][0x2d0], -R0 ;  /* 0x0000b400a2037a23 */ /* 0x004fc80000010800 */
[----:B------:R2:W2:Y:S03]  /*10230*/  MUFU.EX2 R147, R3 ;  /* 0x0000000300937308 */ /* 0x0004a60000000800 */
[C---:B------:R-:W-:Y:S01]  /*10240*/  HMMA.16816.F32 R96, R4.reuse, R10, R108 ;  /* 0x0000000a0460723c */ /* 0x040fe2000000186c */
[----:B------:R-:W-:Y:S07]  /*10250*/  LDSM.16.MT88.4 R8, [R202+0x5800] ;  /* 0x00580000ca08783b */ /* 0x000fee0000004200 */
[----:B-1----:R-:W-:Y:S01]  /*10260*/  HMMA.16816.F32 R108, R4, R20, R80 ;  /* 0x00000014046c723c */ /* 0x002fe20000001850 */
[----:B--2---:R-:W-:-:S07]  /*10270*/  FFMA.FTZ R3, R161, c[0x0][0x2d0], -R0 ;  /* 0x0000b400a1037a23 */ /* 0x004fce0000010800 */
[----:B------:R-:W-:Y:S01]  /*10280*/  HMMA.16816.F32 R84, R4, R22, R56 ;  /* 0x000000160454723c */ /* 0x000fe20000001838 */
[----:B------:R1:W-:Y:S01]  /*10290*/  MUFU.EX2 R146, R3 ;  /* 0x0000000300927308 */ /* 0x0003e20000000800 */
[----:B------:R-:W-:Y:S05]  /*102a0*/  LDSM.16.MT88.4 R20, [R204+0x5800] ;  /* 0x00580000cc14783b */ /* 0x000fea0000004200 */
[----:B---3--:R-:W-:Y:S02]  /*102b0*/  F2FP.PACK_AB R4, R150, R125 ;  /* 0x0000007d9604723e */ /* 0x008fe400000000ff */
[----:B-----5:R-:W-:Y:S02]  /*102c0*/  F2FP.PACK_AB R6, R148, R149 ;  /* 0x000000959406723e */ /* 0x020fe400000000ff */
[----:B------:R-:W-:Y:S01]  /*102d0*/  F2FP.PACK_AB R5, R147, R124 ;  /* 0x0000007c9305723e */ /* 0x000fe200000000ff */
[----:B-1----:R-:W-:-:S04]  /*102e0*/  FFMA.FTZ R3, R163, c[0x0][0x2d0], -R0 ;  /* 0x0000b400a3037a23 */ /* 0x002fc80000010800 */
[----:B------:R1:W2:Y:S02]  /*102f0*/  MUFU.EX2 R145, R3 ;  /* 0x0000000300917308 */ /* 0x0002a40000000800 */
[----:B-1----:R-:W-:Y:S01]  /*10300*/  FFMA.FTZ R3, R166, c[0x0][0x2d0], -R2 ;  /* 0x0000b400a6037a23 */ /* 0x002fe20000010802 */
[----:B--2---:R-:W-:-:S05]  /*10310*/  F2FP.PACK_AB R7, R145, R146 ;  /* 0x000000929107723e */ /* 0x004fca00000000ff */
[----:B------:R1:W-:Y:S02]  /*10320*/  MUFU.EX2 R144, R3 ;  /* 0x0000000300907308 */ /* 0x0003e40000000800 */
[C---:B----4-:R-:W-:Y:S08]  /*10330*/  HMMA.16816.F32 R104, R4.reuse, R30, R72 ;  /* 0x0000001e0468723c */ /* 0x050ff00000001848 */
[----:B------:R-:W-:Y:S01]  /*10340*/  HMMA.16816.F32 R72, R4, R16, R32 ;  /* 0x000000100448723c */ /* 0x000fe20000001820 */
[----:B------:R-:W2:Y:S01]  /*10350*/  LDSM.16.MT88.4 R32, [R205+0x5800] ;  /* 0x00580000cd20783b */ /* 0x000ea20000004200 */
[----:B-1----:R-:W-:-:S04]  /*10360*/  FFMA.FTZ R3, R172, c[0x0][0x2d0], -R2 ;  /* 0x0000b400ac037a23 */ /* 0x002fc80000010802 */
[----:B------:R1:W3:Y:S02]  /*10370*/  MUFU.EX2 R143, R3 ;  /* 0x00000003008f7308 */ /* 0x0002e40000000800 */
[C---:B------:R-:W-:Y:S08]  /*10380*/  HMMA.16816.F32 R100, R4.reuse, R24, R64 ;  /* 0x000000180464723c */ /* 0x040ff00000001840 */
[----:B------:R-:W-:Y:S01]  /*10390*/  HMMA.16816.F32 R116, R4, R26, R52 ;  /* 0x0000001a0474723c */ /* 0x000fe20000001834 */
[----:B------:R-:W4:Y:S01]  /*103a0*/  LDSM.16.MT88.4 R24, [R203+0x5800] ;  /* 0x00580000cb18783b */ /* 0x000f220000004200 */
[----:B-1----:R-:W-:-:S06]  /*103b0*/  FFMA.FTZ R3, R173, c[0x0][0x2d0], -R2 ;  /* 0x0000b400ad037a23 */ /* 0x002fcc0000010802 */
[C---:B------:R-:W-:Y:S01]  /*103c0*/  HMMA.16816.F32 R88, R4.reuse, R12, R60 ;  /* 0x0000000c0458723c */ /* 0x040fe2000000183c */
[----:B------:R1:W-:Y:S07]  /*103d0*/  MUFU.EX2 R142, R3 ;  /* 0x00000003008e7308 */ /* 0x0003ee0000000800 */
[C---:B------:R-:W-:Y:S01]  /*103e0*/  HMMA.16816.F32 R80, R4.reuse, R14, R48 ;  /* 0x0000000e0450723c */ /* 0x040fe20000001830 */
[----:B------:R-:W5:Y:S07]  /*103f0*/  LDSM.16.MT88.4 R12, [R203+0x2800] ;  /* 0x00280000cb0c783b */ /* 0x000f6e0000004200 */
[----:B------:R-:W-:Y:S01]  /*10400*/  HMMA.16816.F32 R76, R4, R28, R76 ;  /* 0x0000001c044c723c */ /* 0x000fe2000000184c */
[----:B------:R-:W3:Y:S01]  /*10410*/  LDSM.16.MT88.4 R28, [R204+0x2800] ;  /* 0x00280000cc1c783b */ /* 0x000ee20000004200 */
[----:B-1----:R-:W-:-:S04]  /*10420*/  FFMA.FTZ R3, R174, c[0x0][0x2d0], -R2 ;  /* 0x0000b400ae037a23 */ /* 0x002fc80000010802 */
[----:B------:R1:W1:Y:S02]  /*10430*/  MUFU.EX2 R141, R3 ;  /* 0x00000003008d7308 */ /* 0x0002640000000800 */
[C---:B------:R-:W-:Y:S01]  /*10440*/  HMMA.16816.F32 R60, R4.reuse, R18, R44 ;  /* 0x00000012043c723c */ /* 0x040fe2000000182c */
[----:B------:R-:W3:Y:S07]  /*10450*/  LDSM.16.MT88.4 R16, [R202+0x2800] ;  /* 0x00280000ca10783b */ /* 0x000eee0000004200 */
[----:B--2---:R-:W-:Y:S01]  /*10460*/  HMMA.16816.F32 R56, R4, R32, R112 ;  /* 0x000000200438723c */ /* 0x004fe20000001870 */
[----:B-1----:R-:W-:-:S07]  /*10470*/  FFMA.FTZ R3, R175, c[0x0][0x2d0], -R0 ;  /* 0x0000b400af037a23 */ /* 0x002fce0000010800 */
[C---:B------:R-:W-:Y:S01]  /*10480*/  HMMA.16816.F32 R52, R4.reuse, R8, R40 ;  /* 0x000000080434723c */ /* 0x040fe20000001828 */
[----:B------:R1:W-:Y:S07]  /*10490*/  MUFU.EX2 R140, R3 ;  /* 0x00000003008c7308 */ /* 0x0003ee0000000800 */
[C---:B------:R-:W-:Y:S01]  /*104a0*/  HMMA.16816.F32 R112, R4.reuse, R34, R120 ;  /* 0x000000220470723c */ /* 0x040fe20000001878 */
[----:B------:R-:W-:Y:S07]  /*104b0*/  LDSM.16.MT88.4 R120, [R203+0x6800] ;  /* 0x00680000cb78783b */ /* 0x000fee0000004200 */
[----:B------:R-:W-:Y:S01]  /*104c0*/  HMMA.16816.F32 R44, R4, R10, R96 ;  /* 0x0000000a042c723c */ /* 0x000fe20000001860 */
[----:B------:R-:W2:Y:S01]  /*104d0*/  LDSM.16.MT88.4 R8, [R205+0x2800] ;  /* 0x00280000cd08783b */ /* 0x000ea20000004200 */
[----:B-1----:R-:W-:-:S03]  /*104e0*/  FFMA.FTZ R3, R184, c[0x0][0x2d0], -R0 ;  /* 0x0000b400b8037a23 */ /* 0x002fc60000010800 */
[----:B------:R-:W-:Y:S01]  /*104f0*/  LDSM.16.MT88.4 R96, [R205+0x3000] ;  /* 0x00300000cd60783b */ /* 0x000fe20000004200 */
[----:B------:R1:W1:Y:S02]  /*10500*/  MUFU.EX2 R71, R3 ;  /* 0x0000000300477308 */ /* 0x0002640000000800 */
[C---:B----4-:R-:W-:Y:S08]  /*10510*/  HMMA.16816.F32 R48, R4.reuse, R24, R92 ;  /* 0x000000180430723c */ /* 0x050ff0000000185c */
[----:B------:R-:W-:Y:S01]  /*10520*/  HMMA.16816.F32 R40, R4, R26, R128 ;  /* 0x0000001a0428723c */ /* 0x000fe20000001880 */
[----:B------:R-:W-:Y:S04]  /*10530*/  LDSM.16.MT88.4 R24, [R202+0x6000] ;  /* 0x00600000ca18783b */ /* 0x000fe80000004200 */
[----:B------:R-:W-:Y:S01]  /*10540*/  LDSM.16.MT88.4 R128, [R205+0x6800] ;  /* 0x00680000cd80783b */ /* 0x000fe20000004200 */
[----:B-1----:R-:W-:-:S02]  /*10550*/  FFMA.FTZ R3, R186, c[0x0][0x2d0], -R0 ;  /* 0x0000b400ba037a23 */ /* 0x002fc40000010800 */
[C---:B------:R-:W-:Y:S02]  /*10560*/  HMMA.16816.F32 R64, R4.reuse, R20, R108 ;  /* 0x000000140440723c */ /* 0x040fe4000000186c */
[----:B------:R1:W-:Y:S06]  /*10570*/  MUFU.EX2 R39, R3 ;  /* 0x0000000300277308 */ /* 0x0003ec0000000800 */
[----:B------:R-:W-:Y:S01]  /*10580*/  HMMA.16816.F32 R32, R4, R22, R84 ;  /* 0x000000160420723c */ /* 0x000fe20000001854 */
[----:B------:R-:W-:Y:S06]  /*10590*/  LDSM.16.MT88.4 R20, [R203+0x6000] ;  /* 0x00600000cb14783b */ /* 0x000fec0000004200 */
[----:B---3--:R-:W-:-:S02]  /*105a0*/  F2FP.PACK_AB R4, R143, R144 ;  /* 0x000000908f04723e */ /* 0x008fc400000000ff */
[----:B------:R-:W-:Y:S01]  /*105b0*/  F2FP.PACK_AB R6, R141, R142 ;  /* 0x0000008e8d06723e */ /* 0x000fe200000000ff */
[----:B-1----:R-:W-:Y:S01]  /*105c0*/  FFMA.FTZ R3, R185, c[0x0][0x2d0], -R0 ;  /* 0x0000b400b9037a23 */ /* 0x002fe20000010800 */
[----:B------:R-:W-:-:S03]  /*105d0*/  F2FP.PACK_AB R5, R71, R140 ;  /* 0x0000008c4705723e */ /* 0x000fc600000000ff */
[----:B------:R-:W1:Y:S02]  /*105e0*/  MUFU.EX2 R38, R3 ;  /* 0x0000000300267308 */ /* 0x000e640000000800 */
[----:B-1----:R-:W-:Y:S01]  /*105f0*/  F2FP.PACK_AB R7, R38, R39 ;  /* 0x000000272607723e */ /* 0x002fe200000000ff */
[----:B------:R-:W-:-:S06]  /*10600*/  FFMA.FTZ R3, R214, c[0x0][0x2d0], -R2 ;  /* 0x0000b400d6037a23 */ /* 0x000fcc0000010802 */
[C---:B-----5:R-:W-:Y:S08]  /*10610*/  HMMA.16816.F32 R100, R4.reuse, R12, R100 ;  /* 0x0000000c0464723c */ /* 0x060ff00000001864 */
[C---:B------:R-:W-:Y:S01]  /*10620*/  HMMA.16816.F32 R116, R4.reuse, R14, R116 ;  /* 0x0000000e0474723c */ /* 0x040fe20000001874 */
[----:B------:R-:W1:Y:S07]  /*10630*/  LDSM.16.MT88.4 R12, [R205+0x6000] ;  /* 0x00600000cd0c783b */ /* 0x000e6e0000004200 */
[C---:B------:R-:W-:Y:S01]  /*10640*/  HMMA.16816.F32 R72, R4.reuse, R28, R72 ;  /* 0x0000001c0448723c */ /* 0x040fe20000001848 */
[----:B------:R3:W-:Y:S07]  /*10650*/  MUFU.EX2 R29, R3 ;  /* 0x00000003001d7308 */ /* 0x0007ee0000000800 */
[C---:B------:R-:W-:Y:S01]  /*10660*/  HMMA.16816.F32 R84, R4.reuse, R18, R104 ;  /* 0x000000120454723c */ /* 0x040fe20000001868 */
[----:B------:R-:W-:Y:S07]  /*10670*/  LDSM.16.MT88.4 R104, [R204+0x3000] ;  /* 0x00300000cc68783b */ /* 0x000fee0000004200 */
[----:B------:R-:W-:Y:S01]  /*10680*/  HMMA.16816.F32 R76, R4, R16, R76 ;  /* 0x00000010044c723c */ /* 0x000fe2000000184c */
[----:B---3--:R-:W-:-:S04]  /*10690*/  FFMA.FTZ R3, R215, c[0x0][0x2d0], -R2 ;  /* 0x0000b400d7037a23 */ /* 0x008fc80000010802 */
[----:B------:R3:W4:Y:S03]  /*106a0*/  MUFU.EX2 R28, R3 ;  /* 0x00000003001c7308 */ /* 0x0007260000000800 */
[C---:B--2---:R-:W-:Y:S01]  /*106b0*/  HMMA.16816.F32 R92, R4.reuse, R8, R88 ;  /* 0x00000008045c723c */ /* 0x044fe20000001858 */
[----:B------:R-:W-:Y:S07]  /*106c0*/  LDSM.16.MT88.4 R88, [R203+0x3000] ;  /* 0x00300000cb58783b */ /* 0x000fee0000004200 */
[----:B------:R-:W-:Y:S01]  /*106d0*/  HMMA.16816.F32 R108, R4, R10, R80 ;  /* 0x0000000a046c723c */ /* 0x000fe20000001850 */
[----:B------:R-:W2:Y:S01]  /*106e0*/  LDSM.16.MT88.4 R8, [R204+0x6000] ;  /* 0x00600000cc08783b */ /* 0x000ea20000004200 */
[----:B---3--:R-:W-:-:S03]  /*106f0*/  FFMA.FTZ R3, R216, c[0x0][0x2d0], -R2 ;  /* 0x0000b400d8037a23 */ /* 0x008fc60000010802 */
[----:B------:R-:W3:Y:S01]  /*10700*/  LDSM.16.MT88.4 R80, [R202+0x3000] ;  /* 0x00300000ca50783b */ /* 0x000ee20000004200 */
[----:B------:R-:W-:Y:S02]  /*10710*/  FFMA.FTZ R2, R217, c[0x0][0x2d0], -R2 ;  /* 0x0000b400d9027a23 */ /* 0x000fe40000010802 */
[C---:B-1----:R-:W-:Y:S01]  /*10720*/  HMMA.16816.F32 R56, R4.reuse, R12, R56 ;  /* 0x0000000c0438723c */ /* 0x042fe20000001838 */
[----:B------:R-:W-:Y:S07]  /*10730*/  MUFU.EX2 R19, R3 ;  /* 0x0000000300137308 */ /* 0x000fee0000000800 */
[C---:B------:R-:W-:Y:S01]  /*10740*/  HMMA.16816.F32 R48, R4.reuse, R20, R48 ;  /* 0x000000140430723c */ /* 0x040fe20000001830 */
[----:B------:R1:W5:Y:S07]  /*10750*/  MUFU.EX2 R18, R2 ;  /* 0x0000000200127308 */ /* 0x00036e0000000800 */
[C---:B------:R-:W-:Y:S08]  /*10760*/  HMMA.16816.F32 R40, R4.reuse, R22, R40 ;  /* 0x000000160428723c */ /* 0x040ff00000001828 */
[----:B------:R-:W-:Y:S01]  /*10770*/  HMMA.16816.F32 R52, R4, R24, R52 ;  /* 0x000000180434723c */ /* 0x000fe20000001834 */
[----:B-1----:R-:W-:-:S04]  /*10780*/  FFMA.FTZ R2, R218, c[0x0][0x2d0], -R0 ;  /* 0x0000b400da027a23 */ /* 0x002fc80000010800 */
[----:B------:R1:W-:Y:S03]  /*10790*/  MUFU.EX2 R17, R2 ;  /* 0x0000000200117308 */ /* 0x0003e60000000800 */
[C---:B------:R-:W-:Y:S08]  /*107a0*/  HMMA.16816.F32 R44, R4.reuse, R26, R44 ;  /* 0x0000001a042c723c */ /* 0x040ff0000000182c */
[----:B------:R-:W-:Y:S01]  /*107b0*/  HMMA.16816.F32 R20, R4, R14, R112 ;  /* 0x0000000e0414723c */ /* 0x000fe20000001870 */
[----:B------:R-:W3:Y:S01]  /*107c0*/  LDSM.16.MT88.4 R112, [R202+0x6800] ;  /* 0x00680000ca70783b */ /* 0x000ee20000004200 */
[----:B-1----:R-:W-:-:S06]  /*107d0*/  FFMA.FTZ R2, R220, c[0x0][0x2d0], -R0 ;  /* 0x0000b400dc027a23 */ /* 0x002fcc0000010800 */
[C---:B------:R-:W-:Y:S01]  /*107e0*/  HMMA.16816.F32 R60, R4.reuse, R30, R60 ;  /* 0x0000001e043c723c */ /* 0x040fe2000000183c */
[----:B------:R1:W1:Y:S07]  /*107f0*/  MUFU.EX2 R16, R2 ;  /* 0x0000000200107308 */ /* 0x00026e0000000800 */
[C---:B--2---:R-:W-:Y:S07]  /*10800*/  HMMA.16816.F32 R24, R4.reuse, R8, R64 ;  /* 0x000000080418723c */ /* 0x044fee0000001840 */
[----:B----4-:R-:W-:Y:S01]  /*10810*/  F2FP.PACK_AB R64, R28, R29 ;  /* 0x0000001d1c40723e */ /* 0x010fe200000000ff */
[----:B------:R-:W-:Y:S01]  /*10820*/  HMMA.16816.F32 R32, R4, R10, R32 ;  /* 0x0000000a0420723c */ /* 0x000fe20000001820 */
[--C-:B-1----:R-:W-:Y:S01]  /*10830*/  FFMA.FTZ R2, R219, c[0x0][0x2d0], -R0.reuse ;  /* 0x0000b400db027a23 */ /* 0x102fe20000010800 */
[----:B------:R-:W1:Y:S01]  /*10840*/  LDSM.16.MT88.4 R4, [R204+0x6800] ;  /* 0x00680000cc04783b */ /* 0x000e620000004200 */
[----:B------:R-:W-:Y:S01]  /*10850*/  FFMA.FTZ R0, R221, c[0x0][0x2d0], -R0 ;  /* 0x0000b400dd007a23 */ /* 0x000fe20000010800 */
[----:B-----5:R-:W-:Y:S01]  /*10860*/  F2FP.PACK_AB R66, R18, R19 ;  /* 0x000000131242723e */ /* 0x020fe200000000ff */
[----:B------:R2:W-:Y:S01]  /*10870*/  MUFU.EX2 R13, R2 ;  /* 0x00000002000d7308 */ /* 0x0005e20000000800 */
[----:B------:R-:W-:-:S07]  /*10880*/  F2FP.PACK_AB R65, R16, R17 ;  /* 0x000000111041723e */ /* 0x000fce00000000ff */
[----:B------:R4:W5:Y:S01]  /*10890*/  MUFU.EX2 R12, R0 ;  /* 0x00000000000c7308 */ /* 0x0009620000000800 */
[----:B--2---:R-:W-:-:S04]  /*108a0*/  FADD.FTZ R2, R233, R231 ;  /* 0x000000e7e9027221 */ /* 0x004fc80000010000 */
[----:B------:R-:W-:Y:S02]  /*108b0*/  FADD.FTZ R2, R234, R2 ;  /* 0x00000002ea027221 */ /* 0x000fe40000010000 */
[----:B----4-:R-:W-:Y:S01]  /*108c0*/  FADD.FTZ R0, R239, R238 ;  /* 0x000000eeef007221 */ /* 0x010fe20000010000 */
[----:B-----5:R-:W-:Y:S01]  /*108d0*/  F2FP.PACK_AB R67, R12, R13 ;  /* 0x0000000d0c43723e */ /* 0x020fe200000000ff */
        /* <DEDUP_REMOVED lines=19> */
[----:B------:R-:W-:Y:S01]  /*10a10*/  IADD3 R211, R241, -0x2, RZ ;  /* 0xfffffffef1d37810 */ /* 0x000fe20007ffe0ff */
[----:B------:R-:W-:Y:S02]  /*10a20*/  HMMA.16816.F32 R92, R64, R96, R92 ;  /* 0x00000060405c723c */ /* 0x000fe4000000185c */
[----:B------:R-:W-:Y:S01]  /*10a30*/  FADD.FTZ R0, R199, R0 ;  /* 0x00000000c7007221 */ /* 0x000fe20000010000 */
[----:B------:R-:W-:-:S03]  /*10a40*/  ISETP.GE.AND P0, PT, R211, R251, PT ;  /* 0x000000fbd300720c */ /* 0x000fc60003f06270 */
[----:B------:R-:W-:Y:S02]  /*10a50*/  FADD.FTZ R2, R212, R0 ;  /* 0x00000000d4027221 */ /* 0x000fe40000010000 */
        /* <DEDUP_REMOVED lines=41> */
[C---:B------:R-:W-:Y:S04]  /*10cf0*/  HMMA.16816.F32 R120, R64.reuse, R122, R40 ;  /* 0x0000007a4078723c */ /* 0x040fe80000001828 */
[----:B------:R2:W-:Y:S04]  /*10d00*/  STL [R1+0x14], R0 ;  /* 0x0000140001007387 */ /* 0x0005e80000100800 */
[----:B------:R2:W-:Y:S01]  /*10d10*/  STL [R1+0x10], R2 ;  /* 0x0000100201007387 */ /* 0x0005e20000100800 */
[C---:B------:R-:W-:Y:S08]  /*10d20*/  HMMA.16816.F32 R128, R64.reuse, R130, R20 ;  /* 0x000000824080723c */ /* 0x040ff00000001814 */
[C---:B-1----:R-:W-:Y:S08]  /*10d30*/  HMMA.16816.F32 R60, R64.reuse, R4, R24 ;  /* 0x00000004403c723c */ /* 0x042ff00000001818 */
[----:B------:R-:W-:Y:S01]  /*10d40*/  HMMA.16816.F32 R64, R64, R6, R32 ;  /* 0x000000064040723c */ /* 0x000fe20000001820 */
[----:B------:R-:W-:Y:S07]  /*10d50*/  @!UPT UIADD3 URZ, URZ, URZ, URZ ;  /* 0x0000003f3f3ff290 */ /* 0x000fee000fffe03f */
[----:B------:R-:W-:Y:S11]  /*10d60*/  @!P0 BRA `(.L_x_333) ;  /* 0x00003a7000008947 */ /* 0x000ff60003800000 */
[----:B------:R-:W-:Y:S01]  /*10d70*/  LOP3.LUT P1, RZ, R249, 0x2, RZ, 0xc0, !PT ;  /* 0x00000002f9ff7812 */ /* 0x000fe2000782c0ff */
[----:B--2---:R-:W-:Y:S01]  /*10d80*/  IMAD.MOV.U32 R0, RZ, RZ, c[0x0][0x208] ;  /* 0x00008200ff007624 */ /* 0x004fe200078e00ff */
[----:B------:R-:W-:Y:S01]  /*10d90*/  ISETP.GT.AND P0, PT, R250, 0x7f, PT ;  /* 0x0000007ffa00780c */ /* 0x000fe20003f04270 */
[----:B------:R-:W-:Y:S01]  /*10da0*/  IMAD.MOV.U32 R234, RZ, RZ, c[0x0][0x20c] ;  /* 0x00008300ffea7624 */ /* 0x000fe200078e00ff */
[----:B------:R-:W-:Y:S01]  /*10db0*/  LOP3.LUT R230, R230, 0xfffffff7, RZ, 0xc0, !PT ;  /* 0xfffffff7e6e67812 */ /* 0x000fe200078ec0ff */
[----:B------:R-:W-:Y:S01]  /*10dc0*/  IMAD.MOV.U32 R3, RZ, RZ, R248 ;  /* 0x000000ffff037224 */ /* 0x000fe200078e00f8 */
[----:B------:R-:W-:-:S02]  /*10dd0*/  ISETP.GE.AND P4, PT, R36, c[0x0][0x1d4], PT ;  /* 0x0000750024007a0c */ /* 0x000fc40003f86270 */
[C---:B------:R-:W-:Y:S01]  /*10de0*/  SHF.L.U64.HI R2, R0.reuse, 0x6, R234 ;  /* 0x0000000600027819 */ /* 0x040fe200000102ea */
[----:B------:R-:W-:Y:S01]  /*10df0*/  IMAD.MOV.U32 R2, RZ, RZ, R246 ;  /* 0x000000ffff027224 */ /* 0x000fe200078e00f6 */
[C---:B------:R-:W-:Y:S01]  /*10e00*/  SHF.L.U64.HI R235, R0.reuse, 0x5, R234 ;  /* 0x0000000500eb7819 */ /* 0x040fe200000102ea */
[----:B------:R-:W-:Y:S01]  /*10e10*/  IMAD.SHL.U32 R234, R0, 0x20, RZ ;  /* 0x0000002000ea7824 */ /* 0x000fe200078e00ff */
[----:B------:R-:W-:Y:S02]  /*10e20*/  ISETP.GE.AND P5, PT, R209, c[0x0][0x1d4], PT ;  /* 0x00007500d1007a0c */ /* 0x000fe40003fa6270 */
[----:B------:R-:W-:Y:S01]  /*10e30*/  @P1 LOP3.LUT R230, R230, 0x8, RZ, 0xfc, !PT ;  /* 0x00000008e6e61812 */ /* 0x000fe200078efcff */
[----:B------:R1:W-:Y:S03]  /*10e40*/  STL.64 [R1+0x20], R2 ;  /* 0x0000200201007387 */ /* 0x0003e60000100a00 */
[----:B------:R-:W-:-:S04]  /*10e50*/  LOP3.LUT R230, R230, 0xfffffffd, RZ, 0xc0, !PT ;  /* 0xfffffffde6e67812 */ /* 0x000fc800078ec0ff */
[----:B------:R-:W-:Y:S02]  /*10e60*/  @P0 LOP3.LUT R230, R230, 0x2, RZ, 0xfc, !PT ;  /* 0x00000002e6e60812 */ /* 0x000fe400078efcff */
[----:B------:R-:W-:Y:S02]  /*10e70*/  LOP3.LUT P0, RZ, R249, 0x4, RZ, 0xc0, !PT ;  /* 0x00000004f9ff7812 */ /* 0x000fe4000780c0ff */
[----:B------:R-:W-:-:S11]  /*10e80*/  LOP3.LUT R230, R230, 0xfffffffb, RZ, 0xc0, !PT ;  /* 0xfffffffbe6e67812 */ /* 0x000fd600078ec0ff */
[----:B------:R-:W-:Y:S02]  /*10e90*/  @P0 LOP3.LUT R230, R230, 0x4, RZ, 0xfc, !PT ;  /* 0x00000004e6e60812 */ /* 0x000fe400078efcff */
.L_x_336:
[----:B------:R-:W2:Y:S01]  /*10ea0*/  LDL.64 R148, [R1+0x20] ;  /* 0x0000200001947983 */ /* 0x000ea20000100a00 */
[----:B------:R-:W-:Y:S04]  /*10eb0*/  DEPBAR.LE SB0, 0x0 ;  /* 0x000080000000791a */ /* 0x000fe80000000000 */
[----:B------:R-:W-:Y:S01]  /*10ec0*/  WARPSYNC 0xffffffff ;  /* 0xffffffff00007948 */ /* 0x000fe20003800000 */
[----:B------:R-:W3:Y:S01]  /*10ed0*/  LDL.64 R152, [R1+0x30] ;  /* 0x0000300001987983 */ /* 0x000ee20000100a00 */
[----:B-1----:R-:W-:Y:S01]  /*10ee0*/  IADD3 R0, R201, 0x20, RZ ;  /* 0x00000020c9007810 */ /* 0x002fe20007ffe0ff */
[----:B------:R-:W-:Y:S01]  /*10ef0*/  BSSY B0, `(.L_x_334) ;  /* 0x000018c000007945 */ /* 0x000fe20003800000 */
[----:B-1----:R-:W-:Y:S02]  /*10f00*/  SHF.R.S32.HI R2, RZ, 0x1f, R211 ;  /* 0x0000001fff027819 */ /* 0x002fe400000114d3 */
[----:B------:R-:W-:Y:S01]  /*10f10*/  MOV R162, c[0x0][0x208] ;  /* 0x0000820000a27a02 */ /* 0x000fe20000000f00 */
[----:B------:R-:W4:Y:S01]  /*10f20*/  LDL R150, [R1+0x24] ;  /* 0x0000240001967983 */ /* 0x000f220000100800 */
[----:B------:R-:W-:Y:S01]  /*10f30*/  MOV R172, c[0x0][0x20c] ;  /* 0x0000830000ac7a02 */ /* 0x000fe20000000f00 */
[----:B------:R-:W-:Y:S01]  /*10f40*/  IMAD R71, R2, c[0x0][0x208], RZ ;  /* 0x0000820002477a24 */ /* 0x000fe200078e02ff */
[----:B------:R-:W-:Y:S01]  /*10f50*/  SHF.L.U32 R162, R162, 0x6, RZ ;  /* 0x00000006a2a27819 */ /* 0x000fe200000006ff */
[----:B------:R-:W-:Y:S01]  /*10f60*/  BAR.SYNC.DEFER_BLOCKING 0x0 ;  /* 0x0000000000007b1d */ /* 0x000fe20000010000 */
[C---:B------:R-:W-:Y:S01]  /*10f70*/  IMAD.WIDE.U32 R2, R211.reuse, c[0x0][0x208], RZ ;  /* 0x00008200d3027a25 */ /* 0x040fe200078e00ff */
[----:B------:R-:W-:Y:S02]  /*10f80*/  MOV R167, c[0x0][0x208] ;  /* 0x0000820000a77a02 */ /* 0x000fe40000000f00 */
[----:B------:R-:W-:Y:S01]  /*10f90*/  LOP3.LUT R230, R230, 0xfffffffe, RZ, 0xc0, !PT ;  /* 0xfffffffee6e67812 */ /* 0x000fe200078ec0ff */
[----:B------:R-:W-:Y:S01]  /*10fa0*/  IMAD R71, R211, c[0x0][0x20c], R71 ;  /* 0x00008300d3477a24 */ /* 0x000fe200078e0247 */
[----:B------:R-:W-:Y:S04]  /*10fb0*/  SHF.L.U64.HI R167, R167, 0x6, R172 ;  /* 0x00000006a7a77819 */ /* 0x000fe800000102ac */
[----:B------:R-:W-:Y:S05]  /*10fc0*/  IADD3 R3, R3, R71, RZ ;  /* 0x0000004703037210 */ /* 0x000fea0007ffe0ff */
[----:B------:R-:W-:Y:S01]  /*10fd0*/  IMAD R3, R3, 0x70, RZ ;  /* 0x0000007003037824 */ /* 0x000fe200078e02ff */
[----:B------:R-:W1:Y:S08]  /*10fe0*/  LDSM.16.M88.4 R8, [R201] ;  /* 0x00000000c908783b */ /* 0x000e700000000200 */
[----:B------:R-:W5:Y:S08]  /*10ff0*/  LDSM.16.M88.4 R16, [R201+0x800] ;  /* 0x00080000c910783b */ /* 0x000f700000000200 */
[----:B------:R-:W5:Y:S08]  /*11000*/  LDSM.16.M88.4 R24, [R201+0x1000] ;  /* 0x00100000c918783b */ /* 0x000f700000000200 */
[----:B------:R-:W4:Y:S04]  /*11010*/  LDL R231, [R1+0x28] ;  /* 0x0000280001e77983 */ /* 0x000f280000100800 */
[----:B------:R-:W5:Y:S08]  /*11020*/  LDSM.16.M88.4 R32, [R201+0x1800] ;  /* 0x00180000c920783b */ /* 0x000f700000000200 */
[----:B------:R-:W5:Y:S01]  /*11030*/  LDSM.16.M88.4 R40, [R201+0x2000] ;  /* 0x00200000c928783b */ /* 0x000f620000000200 */
[C---:B-1----:R-:W-:Y:S07]  /*11040*/  HMMA.16816.F32 R4, R132.reuse, R8, RZ ;  /* 0x000000088404723c */ /* 0x042fee00000018ff */
[----:B------:R-:W1:Y:S01]  /*11050*/  LDSM.16.M88.4 R48, [R201+0x2800] ;  /* 0x00280000c930783b */ /* 0x000e620000000200 */
[C---:B------:R-:W-:Y:S07]  /*11060*/  HMMA.16816.F32 R8, R132.reuse, R10, RZ ;  /* 0x0000000a8408723c */ /* 0x040fee00000018ff */
[----:B------:R-:W5:Y:S02]  /*11070*/  S2R R151, SR_TID.X ;  /* 0x0000000000977919 */ /* 0x000f640000002100 */
[C---:B-----5:R-:W-:Y:S06]  /*11080*/  HMMA.16816.F32 R12, R132.reuse, R16, RZ ;  /* 0x00000010840c723c */ /* 0x060fec00000018ff */
[----:B------:R-:W5:Y:S02]  /*11090*/  LDSM.16.M88.4 R56, [R201+0x3000] ;  /* 0x00300000c938783b */ /* 0x000f640000000200 */
[C---:B------:R-:W-:Y:S08]  /*110a0*/  HMMA.16816.F32 R16, R132.reuse, R18, RZ ;  /* 0x000000128410723c */ /* 0x040ff000000018ff */
[C---:B------:R-:W-:Y:S01]  /*110b0*/  HMMA.16816.F32 R20, R132.reuse, R24, RZ ;  /* 0x000000188414723c */ /* 0x040fe200000018ff */
[----:B------:R-:W-:Y:S02]  /*110c0*/  SHF.R.S32.HI R166, RZ, 0x1f, R151 ;  /* 0x0000001fffa67819 */ /* 0x000fe40000011497 */
[----:B------:R-:W-:Y:S05]  /*110d0*/  ISETP.GT.AND P2, PT, R151, 0x7f, PT ;  /* 0x0000007f9700780c */ /* 0x000fea0003f44270 */
[C---:B------:R-:W-:Y:S01]  /*110e0*/  HMMA.16816.F32 R24, R132.reuse, R26, RZ ;  /* 0x0000001a8418723c */ /* 0x040fe200000018ff */
[-C--:B------:R-:W-:Y:S04]  /*110f0*/  LEA.HI R166, R166, R151.reuse, RZ, 0x3 ;  /* 0x00000097a6a67211 */ /* 0x080fe800078f18ff */
[----:B------:R-:W-:Y:S03]  /*11100*/  LOP3.LUT R166, R166, 0xfffffff8, RZ, 0xc0, !PT ;  /* 0xfffffff8a6a67812 */ /* 0x000fe600078ec0ff */
[C---:B------:R-:W-:Y:S01]  /*11110*/  HMMA.16816.F32 R28, R132.reuse, R32, RZ ;  /* 0x00000020841c723c */ /* 0x040fe200000018ff */
[----:B------:R-:W-:Y:S04]  /*11120*/  IADD3 R166, -R166, R151, RZ ;  /* 0x00000097a6a67210 */ /* 0x000fe80007ffe1ff */
[C---:B------:R-:W-:Y:S02]  /*11130*/  LOP3.LUT P0, RZ, R166.reuse, 0x2, RZ, 0xc0, !PT ;  /* 0x00000002a6ff7812 */ /* 0x040fe4000780c0ff */
[----:B------:R-:W-:Y:S01]  /*11140*/  LOP3.LUT P3, RZ, R166, 0x4, RZ, 0xc0, !PT ;  /* 0x00000004a6ff7812 */ /* 0x000fe2000786c0ff */
[C---:B------:R-:W-:Y:S08]  /*11150*/  HMMA.16816.F32 R32, R132.reuse, R34, RZ ;  /* 0x000000228420723c */ /* 0x040ff000000018ff */
[C---:B------:R-:W-:Y:S04]  /*11160*/  HMMA.16816.F32 R36, R132.reuse, R40, RZ ;  /* 0x000000288424723c */ /* 0x040fe800000018ff */
[----:B------:R-:W-:Y:S04]  /*11170*/  @P0 IADD3 R0, R201, -0x20, RZ ;  /* 0xffffffe0c9000810 */ /* 0x000fe80007ffe0ff */
[C---:B------:R-:W-:Y:S01]  /*11180*/  HMMA.16816.F32 R40, R132.reuse, R42, RZ ;  /* 0x0000002a8428723c */ /* 0x040fe200000018ff */
[----:B------:R-:W5:Y:S07]  /*11190*/  LDSM.16.M88.4 R72, [R0] ;  /* 0x000000000048783b */ /* 0x000f6e0000000200 */
[C---:B-1----:R-:W-:Y:S01]  /*111a0*/  HMMA.16816.F32 R44, R132.reuse, R48, RZ ;  /* 0x00000030842c723c */ /* 0x042fe200000018ff */
[----:B------:R-:W1:Y:S07]  /*111b0*/  LDSM.16.M88.4 R140, [R0+0x800] ;  /* 0x00080000008c783b */ /* 0x000e6e0000000200 */
[C---:B------:R-:W-:Y:S01]  /*111c0*/  HMMA.16816.F32 R48, R132.reuse, R50, RZ ;  /* 0x000000328430723c */ /* 0x040fe200000018ff */
[----:B------:R-:W1:Y:S07]  /*111d0*/  LDSM.16.M88.4 R144, [R0+0x1000] ;  /* 0x001000000090783b */ /* 0x000e6e0000000200 */
[C---:B-----5:R-:W-:Y:S08]  /*111e0*/  HMMA.16816.F32 R52, R132.reuse, R56, RZ ;  /* 0x000000388434723c */ /* 0x060ff000000018ff */
[----:B------:R-:W-:Y:S08]  /*111f0*/  HMMA.16816.F32 R56, R132, R58, RZ ;  /* 0x0000003a8438723c */ /* 0x000ff000000018ff */
[C---:B------:R-:W-:Y:S07]  /*11200*/  HMMA.16816.F32 R4, R136.reuse, R72, R4 ;  /* 0x000000488804723c */ /* 0x040fee0000001804 */
[--C-:B------:R-:W-:Y:S01]  /*11210*/  IMAD.WIDE.U32 R72, R2, 0x70, R234.reuse ;  /* 0x0000007002487825 */ /* 0x100fe200078e00ea */
[C---:B------:R-:W-:Y:S04]  /*11220*/  HMMA.16816.F32 R8, R136.reuse, R74, R8 ;  /* 0x0000004a8808723c */ /* 0x040fe80000001808 */
[----:B------:R-:W-:Y:S02]  /*11230*/  @!P2 IADD3 R72, P1, P0, R234, R72, R234 ;  /* 0x00000048ea48a210 */ /* 0x000fe4000783e0ea */
[----:B------:R-:W-:Y:S02]  /*11240*/  IADD3 R71, R3, R73, RZ ;  /* 0x0000004903477210 */ /* 0x000fe40007ffe0ff */
[C---:B-1----:R-:W-:Y:S07]  /*11250*/  HMMA.16816.F32 R12, R136.reuse, R140, R12 ;  /* 0x0000008c880c723c */ /* 0x042fee000000180c */
[----:B------:R-:W-:Y:S01]  /*11260*/  @!P2 IADD3.X R140, R235, R71, R235, P1, P0 ;  /* 0x00000047eb8ca210 */ /* 0x000fe20000fe04eb */
[C---:B------:R-:W-:Y:S08]  /*11270*/  HMMA.16816.F32 R16, R136.reuse, R142, R16 ;  /* 0x0000008e8810723c */ /* 0x040ff00000001810 */
[C---:B------:R-:W-:Y:S08]  /*11280*/  HMMA.16816.F32 R20, R136.reuse, R144, R20 ;  /* 0x000000908814723c */ /* 0x040ff00000001814 */
[C---:B------:R-:W-:Y:S04]  /*11290*/  HMMA.16816.F32 R24, R136.reuse, R146, R24 ;  /* 0x000000928818723c */ /* 0x040fe80000001818 */
[----:B--2---:R-:W-:Y:S05]  /*112a0*/  IMAD.WIDE.U32 R148, R2, 0x70, R148 ;  /* 0x0000007002947825 */ /* 0x004fea00078e0094 */
[----:B------:R-:W-:Y:S03]  /*112b0*/  IADD3 R3, R149, R3, RZ ;  /* 0x0000000395037210 */ /* 0x000fe60007ffe0ff */
[----:B---3--:R-:W-:Y:S02]  /*112c0*/  @!P2 IADD3 R71, P0, R72, R152, RZ ;  /* 0x000000984847a210 */ /* 0x008fe40007f1e0ff */
[----:B------:R-:W-:Y:S01]  /*112d0*/  LEA R2, P1, R148, c[0x0][0x1f8], 0x1 ;  /* 0x00007e0094027a11 */ /* 0x000fe200078208ff */
[----:B------:R-:W1:Y:S01]  /*112e0*/  LDSM.16.M88.4 R72, [R0+0x1800] ;  /* 0x001800000048783b */ /* 0x000e620000000200 */
[----:B----4-:R-:W-:Y:S02]  /*112f0*/  @!P2 IADD3.X R140, R140, R150, RZ, P0, !PT ;  /* 0x000000968c8ca210 */ /* 0x010fe400007fe4ff */
[C---:B------:R-:W-:Y:S02]  /*11300*/  @!P2 LEA R164, P0, R71.reuse, c[0x0][0x1f8], 0x1 ;  /* 0x00007e0047a4aa11 */ /* 0x040fe400078008ff */
[----:B------:R-:W-:Y:S02]  /*11310*/  LEA.HI.X R3, R148, c[0x0][0x1fc], R3, 0x1, P1 ;  /* 0x00007f0094037a11 */ /* 0x000fe400008f0c03 */
[----:B------:R-:W-:Y:S01]  /*11320*/  @!P2 LEA.HI.X R165, R71, c[0x0][0x1fc], R140, 0x1, P0 ;  /* 0x00007f0047a5aa11 */ /* 0x000fe200000f0c8c */
[----:B------:R-:W2:Y:S01]  /*11330*/  LDSM.16.M88.4 R148, [R0+0x2000] ;  /* 0x002000000094783b */ /* 0x000ea20000000200 */
[-C--:B------:R-:W-:Y:S04]  /*11340*/  IADD3 R160, P1, R2, R162.reuse, RZ ;  /* 0x000000a202a07210 */ /* 0x080fe80007f3e0ff */
[-C--:B------:R-:W-:Y:S02]  /*11350*/  IADD3.X R161, R3, R167.reuse, RZ, P1, !PT ;  /* 0x000000a703a17210 */ /* 0x080fe40000ffe4ff */
[----:B------:R-:W-:Y:S01]  /*11360*/  IADD3 R162, P0, R160, R162, RZ ;  /* 0x000000a2a0a27210 */ /* 0x000fe20007f1e0ff */
[----:B------:R-:W3:Y:S03]  /*11370*/  LDSM.16.M88.4 R140, [R0+0x2800] ;  /* 0x00280000008c783b */ /* 0x000ee60000000200 */
[----:B------:R-:W-:Y:S05]  /*11380*/  IADD3.X R163, R161, R167, RZ, P0, !PT ;  /* 0x000000a7a1a37210 */ /* 0x000fea00007fe4ff */
[----:B------:R4:W5:Y:S08]  /*11390*/  LDSM.16.M88.4 R152, [R0+0x3000] ;  /* 0x003000000098783b */ /* 0x0009700000000200 */
[----:B------:R-:W-:Y:S01]  /*113a0*/  @!PT LDS RZ, [RZ] ;  /* 0x00000000fffff984 */ /* 0x000fe20000000800 */
[----:B------:R-:W-:Y:S01]  /*113b0*/  @!PT LDS RZ, [RZ] ;  /* 0x00000000fffff984 */ /* 0x000fe20000000800 */
[----:B------:R-:W-:Y:S01]  /*113c0*/  @!PT LDS RZ, [RZ] ;  /* 0x00000000fffff984 */ /* 0x000fe20000000800 */
[----:B------:R3:W-:Y:S01]  /*113d0*/  LDGSTS.E.BYPASS.LTC128B.128 [R208+0x100], [R2.64], !P4 ;  /* 0x0010000002d07fae */ /* 0x0007e2000e101d4a */
[C---:B-1----:R-:W-:Y:S07]  /*113e0*/  HMMA.16816.F32 R28, R136.reuse, R72, R28 ;  /* 0x00000048881c723c */ /* 0x042fee000000181c */
[----:B------:R1:W-:Y:S01]  /*113f0*/  LDGSTS.E.BYPASS.LTC128B.128 [R208+0x3900], [R2.64+0x80], !P5 ;  /* 0x0390008002d07fae */ /* 0x0003e2000e901d4a */
[C---:B------:R-:W-:Y:S07]  /*11400*/  HMMA.16816.F32 R32, R136.reuse, R74, R32 ;  /* 0x0000004a8820723c */ /* 0x040fee0000001820 */
[----:B------:R1:W-:Y:S01]  /*11410*/  LDGSTS.E.BYPASS.LTC128B.128 [R208+0x1100], [R160.64], !P4 ;  /* 0x01100000a0d07fae */ /* 0x0003e2000e101d4a */
[C---:B----4-:R-:W-:Y:S04]  /*11420*/  IADD3 R0, R201.reuse, 0x40, RZ ;  /* 0x00000040c9007810 */ /* 0x050fe80007ffe0ff */
[----:B------:R-:W-:Y:S01]  /*11430*/  @P3 IADD3 R0, R201, -0x40, RZ ;  /* 0xffffffc0c9003810 */ /* 0x000fe20007ffe0ff */
[C---:B--2---:R-:W-:Y:S02]  /*11440*/  HMMA.16816.F32 R36, R136.reuse, R148, R36 ;  /* 0x000000948824723c */ /* 0x044fe40000001824 */
[----:B------:R1:W-:Y:S01]  /*11450*/  LDGSTS.E.BYPASS.LTC128B.128 [R208+0x4900], [R160.64+0x80], !P5 ;  /* 0x04900080a0d07fae */ /* 0x0003e2000e901d4a */
[----:B------:R-:W-:Y:S05]  /*11460*/  ISETP.GT.AND P0, PT, R211, R231, PT ;  /* 0x000000e7d300720c */ /* 0x000fea0003f04270 */
[C---:B------:R-:W-:Y:S02]  /*11470*/  HMMA.16816.F32 R40, R136.reuse, R150, R40 ;  /* 0x000000968828723c */ /* 0x040fe40000001828 */
[----:B------:R1:W-:Y:S06]  /*11480*/  LDGSTS.E.BYPASS.LTC128B.128 [R208+0x2100], [R162.64], !P4 ;  /* 0x02100000a2d07fae */ /* 0x0003ec000e101d4a */
[C---:B---3--:R-:W-:Y:S02]  /*11490*/  HMMA.16816.F32 R44, R136.reuse, R140, R44 ;  /* 0x0000008c882c723c */ /* 0x048fe4000000182c */
[----:B------:R1:W-:Y:S02]  /*114a0*/  LDGSTS.E.BYPASS.LTC128B.128 [R208+0x5900], [R162.64+0x80], !P5 ;  /* 0x05900080a2d07fae */ /* 0x0003e4000e901d4a */
[----:B------:R-:W-:Y:S04]  /*114b0*/  @P0 LOP3.LUT R230, R230, 0x1, RZ, 0xfc, !PT ;  /* 0x00000001e6e60812 */ /* 0x000fe800078efcff */
[C---:B------:R-:W-:Y:S02]  /*114c0*/  HMMA.16816.F32 R48, R136.reuse, R142, R48 ;  /* 0x0000008e8830723c */ /* 0x040fe40000001830 */
[----:B------:R2:W-:Y:S06]  /*114d0*/  @!P2 LDGSTS.E.BYPASS.LTC128B.128 [R210+0x3100], [R164.64], !P4 ;  /* 0x03100000a4d2afae */ /* 0x0005ec000e101d4a */
[C---:B-----5:R-:W-:Y:S02]  /*114e0*/  HMMA.16816.F32 R52, R136.reuse, R152, R52 ;  /* 0x000000988834723c */ /* 0x060fe40000001834 */
[----:B------:R2:W-:Y:S06]  /*114f0*/  @!P2 LDGSTS.E.BYPASS.LTC128B.128 [R210+0x6900], [R164.64+0x80], !P5 ;  /* 0x06900080a4d2afae */ /* 0x0005ec000e901d4a */
[----:B------:R-:W-:Y:S02]  /*11500*/  HMMA.16816.F32 R56, R136, R154, R56 ;  /* 0x0000009a8838723c */ /* 0x000fe40000001838 */
[----:B------:R-:W-:Y:S08]  /*11510*/  LDSM.16.M88.4 R144, [R0+0x800] ;  /* 0x000800000090783b */ /* 0x000ff00000000200 */
[----:B-1----:R-:W1:Y:S08]  /*11520*/  LDSM.16.M88.4 R160, [R0] ;  /* 0x0000000000a0783b */ /* 0x002e700000000200 */
[----:B------:R-:W0:Y:S08]  /*11530*/  LDGDEPBAR ;  /* 0x00000000000079af */ /* 0x000e300000000000 */
[----:B--2---:R-:W2:Y:S08]  /*11540*/  LDSM.16.M88.4 R164, [R0+0x1000] ;  /* 0x0010000000a4783b */ /* 0x004eb00000000200 */
[----:B------:R-:W3:Y:S08]  /*11550*/  LDSM.16.M88.4 R72, [R0+0x1800] ;  /* 0x001800000048783b */ /* 0x000ef00000000200 */
[----:B------:R-:W4:Y:S01]  /*11560*/  LDSM.16.M88.4 R148, [R0+0x2000] ;  /* 0x002000000094783b */ /* 0x000f220000000200 */
[C---:B-1----:R-:W-:Y:S07]  /*11570*/  HMMA.16816.F32 R4, R156.reuse, R160, R4 ;  /* 0x000000a09c04723c */ /* 0x042fee0000001804 */
[----:B------:R-:W1:Y:S01]  /*11580*/  LDSM.16.M88.4 R140, [R0+0x2800] ;  /* 0x00280000008c783b */ /* 0x000e620000000200 */
[C---:B------:R-:W-:Y:S07]  /*11590*/  HMMA.16816.F32 R8, R156.reuse, R162, R8 ;  /* 0x000000a29c08723c */ /* 0x040fee0000001808 */
[----:B------:R-:W-:Y:S01]  /*115a0*/  LDSM.16.M88.4 R152, [R200+-0x3800] ;  /* 0xffc80000c898783b */ /* 0x000fe20000000200 */
[C---:B------:R-:W-:Y:S07]  /*115b0*/  HMMA.16816.F32 R12, R156.reuse, R144, R12 ;  /* 0x000000909c0c723c */ /* 0x040fee000000180c */
[----:B------:R-:W-:Y:S01]  /*115c0*/  LDSM.16.M88.4 R160, [R200+-0x3000] ;  /* 0xffd00000c8a0783b */ /* 0x000fe20000000200 */
[C---:B------:R-:W-:Y:S07]  /*115d0*/  HMMA.16816.F32 R16, R156.reuse, R146, R16 ;  /* 0x000000929c10723c */ /* 0x040fee0000001810 */
[----:B------:R-:W5:Y:S01]  /*115e0*/  LDSM.16.M88.4 R144, [R0+0x3000] ;  /* 0x003000000090783b */ /* 0x000f620000000200 */
[C---:B--2---:R-:W-:Y:S07]  /*115f0*/  HMMA.16816.F32 R20, R156.reuse, R164, R20 ;  /* 0x000000a49c14723c */ /* 0x044fee0000001814 */
[----:B------:R-:W-:Y:S01]  /*11600*/  LDSM.16.M88.4 R172, [R200+-0x1800] ;  /* 0xffe80000c8ac783b */ /* 0x000fe20000000200 */
[C---:B------:R-:W-:Y:S07]  /*11610*/  HMMA.16816.F32 R24, R156.reuse, R166, R24 ;  /* 0x000000a69c18723c */ /* 0x040fee0000001818 */
[----:B------:R-:W-:Y:S01]  /*11620*/  LDSM.16.M88.4 R164, [R200+-0x2000] ;  /* 0xffe00000c8a4783b */ /* 0x000fe20000000200 */
[C---:B---3--:R-:W-:Y:S07]  /*11630*/  HMMA.16816.F32 R28, R156.reuse, R72, R28 ;  /* 0x000000489c1c723c */ /* 0x048fee000000181c */
[----:B------:R-:W-:Y:S01]  /*11640*/  LDSM.16.M88.4 R184, [R206+0x5800] ;  /* 0x00580000ceb8783b */ /* 0x000fe20000000200 */
[C---:B------:R-:W-:Y:S07]  /*11650*/  HMMA.16816.F32 R32, R156.reuse, R74, R32 ;  /* 0x0000004a9c20723c */ /* 0x040fee0000001820 */
[----:B------:R-:W2:Y:S01]  /*11660*/  LDSM.16.M88.4 R72, [R200+-0x2800] ;  /* 0xffd80000c848783b */ /* 0x000ea20000000200 */
[C---:B----4-:R-:W-:Y:S07]  /*11670*/  HMMA.16816.F32 R36, R156.reuse, R148, R36 ;  /* 0x000000949c24723c */ /* 0x050fee0000001824 */
[----:B------:R-:W-:Y:S01]  /*11680*/  LDSM.16.M88.4 R196, [R200] ;  /* 0x00000000c8c4783b */ /* 0x000fe20000000200 */
[C---:B------:R-:W-:Y:S07]  /*11690*/  HMMA.16816.F32 R40, R156.reuse, R150, R40 ;  /* 0x000000969c28723c */ /* 0x040fee0000001828 */
[----:B------:R-:W3:Y:S01]  /*116a0*/  LDSM.16.M88.4 R148, [R200+-0x1000] ;  /* 0xfff00000c894783b */ /* 0x000ee20000000200 */
[C---:B-1----:R-:W-:Y:S08]  /*116b0*/  HMMA.16816.F32 R44, R156.reuse, R140, R44 ;  /* 0x0000008c9c2c723c */ /* 0x042ff0000000182c */
[C---:B------:R-:W-:Y:S01]  /*116c0*/  HMMA.16816.F32 R48, R156.reuse, R142, R48 ;  /* 0x0000008e9c30723c */ /* 0x040fe20000001830 */
[----:B------:R-:W1:Y:S07]  /*116d0*/  LDSM.16.M88.4 R140, [R200+-0x800] ;  /* 0xfff80000c88c783b */ /* 0x000e6e0000000200 */
[C---:B-----5:R-:W-:Y:S08]  /*116e0*/  HMMA.16816.F32 R52, R156.reuse, R144, R52 ;  /* 0x000000909c34723c */ /* 0x060ff00000001834 */
[----:B------:R-:W-:Y:S01]  /*116f0*/  HMMA.16816.F32 R56, R156, R146, R56 ;  /* 0x000000929c38723c */ /* 0x000fe20000001838 */
[----:B------:R-:W4:Y:S07]  /*11700*/  LDSM.16.M88.4 R144, [R201+0x3800] ;  /* 0x00380000c990783b */ /* 0x000f2e0000000200 */
[C---:B------:R-:W-:Y:S08]  /*11710*/  HMMA.16816.F32 R4, R168.reuse, R152, R4 ;  /* 0x00000098a804723c */ /* 0x040ff00000001804 */
[C---:B------:R-:W-:Y:S01]  /*11720*/  HMMA.16816.F32 R8, R168.reuse, R154, R8 ;  /* 0x0000009aa808723c */ /* 0x040fe20000001808 */
[----:B------:R-:W5:Y:S07]  /*11730*/  LDSM.16.M88.4 R152, [R201+0x4000] ;  /* 0x00400000c998783b */ /* 0x000f6e0000000200 */
[C---:B------:R-:W-:Y:S08]  /*11740*/  HMMA.16816.F32 R12, R168.reuse, R160, R12 ;  /* 0x000000a0a80c723c */ /* 0x040ff0000000180c */
[C---:B------:R-:W-:Y:S01]  /*11750*/  HMMA.16816.F32 R16, R168.reuse, R162, R16 ;  /* 0x000000a2a810723c */ /* 0x040fe20000001810 */
[----:B------:R-:W-:Y:S07]  /*11760*/  LDSM.16.M88.4 R160, [R201+0x6000] ;  /* 0x00600000c9a0783b */ /* 0x000fee0000000200 */
[C---:B--2---:R-:W-:Y:S08]  /*11770*/  HMMA.16816.F32 R20, R168.reuse, R72, R20 ;  /* 0x00000048a814723c */ /* 0x044ff00000001814 */
[C---:B------:R-:W-:Y:S01]  /*11780*/  HMMA.16816.F32 R24, R168.reuse, R74, R24 ;  /* 0x0000004aa818723c */ /* 0x040fe20000001818 */
[----:B------:R-:W2:Y:S07]  /*11790*/  LDSM.16.M88.4 R72, [R201+0x4800] ;  /* 0x00480000c948783b */ /* 0x000eae0000000200 */
[C---:B------:R-:W-:Y:S08]  /*117a0*/  HMMA.16816.F32 R28, R168.reuse, R164, R28 ;  /* 0x000000a4a81c723c */ /* 0x040ff0000000181c */
[C---:B------:R-:W-:Y:S01]  /*117b0*/  HMMA.16816.F32 R32, R168.reuse, R166, R32 ;  /* 0x000000a6a820723c */ /* 0x040fe20000001820 */
[----:B------:R-:W-:Y:S07]  /*117c0*/  LDSM.16.M88.4 R164, [R206+0x3800] ;  /* 0x00380000cea4783b */ /* 0x000fee0000000200 */
[C---:B------:R-:W-:Y:S08]  /*117d0*/  HMMA.16816.F32 R36, R168.reuse, R172, R36 ;  /* 0x000000aca824723c */ /* 0x040ff00000001824 */
[C---:B------:R-:W-:Y:S01]  /*117e0*/  HMMA.16816.F32 R40, R168.reuse, R174, R40 ;  /* 0x000000aea828723c */ /* 0x040fe20000001828 */
[----:B------:R-:W-:Y:S07]  /*117f0*/  LDSM.16.M88.4 R172, [R206+0x4000] ;  /* 0x00400000ceac783b */ /* 0x000fee0000000200 */
[C---:B---3--:R-:W-:Y:S08]  /*11800*/  HMMA.16816.F32 R44, R168.reuse, R148, R44 ;  /* 0x00000094a82c723c */ /* 0x048ff0000000182c */
[C---:B------:R-:W-:Y:S01]  /*11810*/  HMMA.16816.F32 R48, R168.reuse, R150, R48 ;  /* 0x00000096a830723c */ /* 0x040fe20000001830 */
[----:B------:R-:W3:Y:S07]  /*11820*/  LDSM.16.M88.4 R148, [R201+0x5000] ;  /* 0x00500000c994783b */ /* 0x000eee0000000200 */
[C---:B-1----:R-:W-:Y:S08]  /*11830*/  HMMA.16816.F32 R52, R168.reuse, R140, R52 ;  /* 0x0000008ca834723c */ /* 0x042ff00000001834 */
[----:B------:R-:W-:Y:S01]  /*11840*/  HMMA.16816.F32 R56, R168, R142, R56 ;  /* 0x0000008ea838723c */ /* 0x000fe20000001838 */
[----:B------:R-:W1:Y:S07]  /*11850*/  LDSM.16.M88.4 R140, [R201+0x5800] ;  /* 0x00580000c98c783b */ /* 0x000e6e0000000200 */
[C---:B----4-:R-:W-:Y:S08]  /*11860*/  HMMA.16816.F32 R4, R176.reuse, R144, R4 ;  /* 0x00000090b004723c */ /* 0x050ff00000001804 */
[C---:B------:R-:W-:Y:S01]  /*11870*/  HMMA.16816.F32 R8, R176.reuse, R146, R8 ;  /* 0x00000092b008723c */ /* 0x040fe20000001808 */
[----:B------:R-:W4:Y:S07]  /*11880*/  LDSM.16.M88.4 R144, [R201+0x6800] ;  /* 0x00680000c990783b */ /* 0x000f2e0000000200 */
[C---:B-----5:R-:W-:Y:S08]  /*11890*/  HMMA.16816.F32 R12, R176.reuse, R152, R12 ;  /* 0x00000098b00c723c */ /* 0x060ff0000000180c */
[C---:B------:R-:W-:Y:S01]  /*118a0*/  HMMA.16816.F32 R16, R176.reuse, R154, R16 ;  /* 0x0000009ab010723c */ /* 0x040fe20000001810 */
[----:B------:R-:W5:Y:S07]  /*118b0*/  LDSM.16.M88.4 R152, [R206+0x4800] ;  /* 0x00480000ce98783b */ /* 0x000f6e0000000200 */
[C---:B--2---:R-:W-:Y:S08]  /*118c0*/  HMMA.16816.F32 R20, R176.reuse, R72, R20 ;  /* 0x00000048b014723c */ /* 0x044ff00000001814 */
[C---:B------:R-:W-:Y:S01]  /*118d0*/  HMMA.16816.F32 R24, R176.reuse, R74, R24 ;  /* 0x0000004ab018723c */ /* 0x040fe20000001818 */
[----:B------:R-:W2:Y:S07]  /*118e0*/  LDSM.16.M88.4 R72, [R206+0x5000] ;  /* 0x00500000ce48783b */ /* 0x000eae0000000200 */
[C---:B---3--:R-:W-:Y:S08]  /*118f0*/  HMMA.16816.F32 R28, R176.reuse, R148, R28 ;  /* 0x00000094b01c723c */ /* 0x048ff0000000181c */
[C---:B------:R-:W-:Y:S01]  /*11900*/  HMMA.16816.F32 R32, R176.reuse, R150, R32 ;  /* 0x00000096b020723c */ /* 0x040fe20000001820 */
[----:B------:R-:W-:Y:S07]  /*11910*/  LDSM.16.M88.4 R148, [R0+0x3800] ;  /* 0x003800000094783b */ /* 0x000fee0000000200 */
[C---:B-1----:R-:W-:Y:S08]  /*11920*/  HMMA.16816.F32 R36, R176.reuse, R140, R36 ;  /* 0x0000008cb024723c */ /* 0x042ff00000001824 */
[C---:B------:R-:W-:Y:S01]  /*11930*/  HMMA.16816.F32 R40, R176.reuse, R142, R40 ;  /* 0x0000008eb028723c */ /* 0x040fe20000001828 */
[----:B------:R-:W1:Y:S07]  /*11940*/  LDSM.16.M88.4 R140, [R206+0x6000] ;  /* 0x00600000ce8c783b */ /* 0x000e6e0000000200 */
[C---:B------:R-:W-:Y:S08]  /*11950*/  HMMA.16816.F32 R44, R176.reuse, R160, R44 ;  /* 0x000000a0b02c723c */ /* 0x040ff0000000182c */
[C---:B------:R-:W-:Y:S01]  /*11960*/  HMMA.16816.F32 R48, R176.reuse, R162, R48 ;  /* 0x000000a2b030723c */ /* 0x040fe20000001830 */
[----:B------:R-:W-:Y:S07]  /*11970*/  LDSM.16.M88.4 R160, [R0+0x5000] ;  /* 0x0050000000a0783b */ /* 0x000fee0000000200 */
[C---:B----4-:R-:W-:Y:S08]  /*11980*/  HMMA.16816.F32 R52, R176.reuse, R144, R52 ;  /* 0x00000090b034723c */ /* 0x050ff00000001834 */
[----:B------:R-:W-:Y:S01]  /*11990*/  HMMA.16816.F32 R56, R176, R146, R56 ;  /* 0x00000092b038723c */ /* 0x000fe20000001838 */
[----:B------:R-:W3:Y:S07]  /*119a0*/  LDSM.16.M88.4 R144, [R206+0x6800] ;  /* 0x00680000ce90783b */ /* 0x000eee0000000200 */
[C---:B------:R-:W-:Y:S08]  /*119b0*/  HMMA.16816.F32 R4, R180.reuse, R164, R4 ;  /* 0x000000a4b404723c */ /* 0x040ff00000001804 */
[C---:B------:R-:W-:Y:S01]  /*119c0*/  HMMA.16816.F32 R8, R180.reuse, R166, R8 ;  /* 0x000000a6b408723c */ /* 0x040fe20000001808 */
[----:B------:R-:W-:Y:S07]  /*119d0*/  LDSM.16.M88.4 R164, [R0+0x5800] ;  /* 0x0058000000a4783b */ /* 0x000fee0000000200 */
[C---:B------:R-:W-:Y:S08]  /*119e0*/  HMMA.16816.F32 R12, R180.reuse, R172, R12 ;  /* 0x000000acb40c723c */ /* 0x040ff0000000180c */
[C---:B------:R-:W-:Y:S01]  /*119f0*/  HMMA.16816.F32 R16, R180.reuse, R174, R16 ;  /* 0x000000aeb410723c */ /* 0x040fe20000001810 */
[----:B------:R-:W-:Y:S07]  /*11a00*/  LDSM.16.M88.4 R172, [R0+0x6000] ;  /* 0x0060000000ac783b */ /* 0x000fee0000000200 */
[C---:B-----5:R-:W-:Y:S08]  /*11a10*/  HMMA.16816.F32 R20, R180.reuse, R152, R20 ;  /* 0x00000098b414723c */ /* 0x060ff00000001814 */
[C---:B------:R-:W-:Y:S01]  /*11a20*/  HMMA.16816.F32 R24, R180.reuse, R154, R24 ;  /* 0x0000009ab418723c */ /* 0x040fe20000001818 */
[----:B------:R-:W-:Y:S07]  /*11a30*/  LDSM.16.M88.4 R152, [R0+0x4800] ;  /* 0x004800000098783b */ /* 0x000fee0000000200 */
[C---:B--2---:R-:W-:Y:S08]  /*11a40*/  HMMA.16816.F32 R28, R180.reuse, R72, R28 ;  /* 0x00000048b41c723c */ /* 0x044ff0000000181c */
[C---:B------:R-:W-:Y:S01]  /*11a50*/  HMMA.16816.F32 R32, R180.reuse, R74, R32 ;  /* 0x0000004ab420723c */ /* 0x040fe20000001820 */
[----:B------:R-:W2:Y:S07]  /*11a60*/  LDSM.16.M88.4 R72, [R0+0x4000] ;  /* 0x004000000048783b */ /* 0x000eae0000000200 */
[C---:B------:R-:W-:Y:S08]  /*11a70*/  HMMA.16816.F32 R36, R180.reuse, R184, R36 ;  /* 0x000000b8b424723c */ /* 0x040ff00000001824 */
[C---:B------:R-:W-:Y:S01]  /*11a80*/  HMMA.16816.F32 R40, R180.reuse, R186, R40 ;  /* 0x000000bab428723c */ /* 0x040fe20000001828 */
[----:B------:R-:W4:Y:S07]  /*11a90*/  LDSM.16.M88.4 R184, [R0+0x6800] ;  /* 0x0068000000b8783b */ /* 0x000f2e0000000200 */
[C---:B-1----:R-:W-:Y:S08]  /*11aa0*/  HMMA.16816.F32 R44, R180.reuse, R140, R44 ;  /* 0x0000008cb42c723c */ /* 0x042ff0000000182c */
[C---:B------:R-:W-:Y:S08]  /*11ab0*/  HMMA.16816.F32 R48, R180.reuse, R142, R48 ;  /* 0x0000008eb430723c */ /* 0x040ff00000001830 */
[C---:B---3--:R-:W-:Y:S08]  /*11ac0*/  HMMA.16816.F32 R52, R180.reuse, R144, R52 ;  /* 0x00000090b434723c */ /* 0x048ff00000001834 */
[----:B------:R-:W-:Y:S08]  /*11ad0*/  HMMA.16816.F32 R56, R180, R146, R56 ;  /* 0x00000092b438723c */ /* 0x000ff00000001838 */
[C---:B------:R-:W-:Y:S08]  /*11ae0*/  HMMA.16816.F32 R4, R188.reuse, R148, R4 ;  /* 0x00000094bc04723c */ /* 0x040ff00000001804 */
[C---:B------:R-:W-:Y:S08]  /*11af0*/  HMMA.16816.F32 R8, R188.reuse, R150, R8 ;  /* 0x00000096bc08723c */ /* 0x040ff00000001808 */
[C---:B--2---:R-:W-:Y:S08]  /*11b00*/  HMMA.16816.F32 R12, R188.reuse, R72, R12 ;  /* 0x00000048bc0c723c */ /* 0x044ff0000000180c */
        /* <DEDUP_REMOVED lines=148> */
[----:B--234-:R-:W-:Y:S01]  /*12450*/  IADD3 R0, R211, -0x1, RZ ;  /* 0xffffffffd3007810 */ /* 0x01cfe20007ffe0ff */
[----:B------:R-:W2:Y:S01]  /*12460*/  LDL.64 R232, [R1+0x8] ;  /* 0x0000080001e87983 */ /* 0x000ea20000100a00 */
[C---:B------:R-:W-:Y:S02]  /*12470*/  ISETP.GE.AND P2, PT, R228.reuse, 0x21, PT ;  /* 0x00000021e400780c */ /* 0x040fe40003f46270 */
[----:B------:R-:W-:Y:S01]  /*12480*/  SHF.R.S32.HI R2, RZ, 0x1f, R0 ;  /* 0x0000001fff027819 */ /* 0x000fe20000011400 */
[----:B------:R-:W3:Y:S01]  /*12490*/  LDL R231, [R1] ;  /* 0x0000000001e77983 */ /* 0x000ee20000100800 */
[C---:B------:R-:W-:Y:S02]  /*124a0*/  ISETP.GE.AND P1, PT, R228.reuse, 0x41, PT ;  /* 0x00000041e400780c */ /* 0x040fe40003f26270 */
[----:B------:R-:W-:Y:S01]  /*124b0*/  ISETP.GE.AND P3, PT, R228, 0x1, PT ;  /* 0x00000001e400780c */ /* 0x000fe20003f66270 */
[----:B------:R-:W-:Y:S02]  /*124c0*/  IMAD R5, R2, c[0x0][0x1e0], RZ ;  /* 0x0000780002057a24 */ /* 0x000fe400078e02ff */
[C---:B------:R-:W-:Y:S04]  /*124d0*/  IMAD.WIDE.U32 R2, R0.reuse, c[0x0][0x1e0], RZ ;  /* 0x0000780000027a25 */ /* 0x040fe800078e00ff */
[----:B------:R-:W-:Y:S02]  /*124e0*/  IMAD R0, R0, c[0x0][0x1e4], R5 ;  /* 0x0000790000007a24 */ /* 0x000fe400078e0205 */
[----:B------:R-:W-:Y:S02]  /*124f0*/  @P2 IMAD.MOV.U32 R5, RZ, RZ, c[0x0][0x1e0] ;  /* 0x00007800ff052624 */ /* 0x000fe400078e00ff */
[----:B------:R-:W-:Y:S02]  /*12500*/  IMAD.IADD R0, R3, 0x1, R0 ;  /* 0x0000000103007824 */ /* 0x000fe400078e0200 */
[----:B------:R-:W-:Y:S04]  /*12510*/  IMAD.WIDE.U32 R2, R2, 0x70, RZ ;  /* 0x0000007002027825 */ /* 0x000fe800078e00ff */
[----:B------:R-:W-:Y:S01]  /*12520*/  IMAD R0, R0, 0x70, RZ ;  /* 0x0000007000007824 */ /* 0x000fe200078e02ff */
[-C--:B------:R-:W-:Y:S01]  /*12530*/  @P2 LEA R8, P0, R5, R2.reuse, 0x5 ;  /* 0x0000000205082211 */ /* 0x080fe200078028ff */
[----:B------:R-:W-:Y:S02]  /*12540*/  @P2 IMAD.MOV.U32 R6, RZ, RZ, c[0x0][0x1e4] ;  /* 0x00007900ff062624 */ /* 0x000fe400078e00ff */
[----:B------:R-:W-:Y:S02]  /*12550*/  IMAD.IADD R3, R3, 0x1, R0 ;  /* 0x0000000103037824 */ /* 0x000fe400078e0200 */
[----:B------:R-:W-:Y:S03]  /*12560*/  @P1 IMAD.MOV.U32 R0, RZ, RZ, c[0x0][0x1e0] ;  /* 0x00007800ff001624 */ /* 0x000fe600078e00ff */
[-C--:B------:R-:W-:Y:S01]  /*12570*/  @P2 LEA.HI.X R9, R5, R3.reuse, R6, 0x5, P0 ;  /* 0x0000000305092211 */ /* 0x080fe200000f2c06 */
[----:B------:R-:W-:Y:S01]  /*12580*/  @P1 IMAD.MOV.U32 R5, RZ, RZ, c[0x0][0x1e4] ;  /* 0x00007900ff051624 */ /* 0x000fe200078e00ff */
[CC--:B------:R-:W-:Y:S04]  /*12590*/  @P1 LEA R10, P0, R0.reuse, R2.reuse, 0x6 ;  /* 0x00000002000a1211 */ /* 0x0c0fe800078030ff */
[----:B------:R-:W-:Y:S02]  /*125a0*/  @P1 LEA.HI.X R11, R0, R3, R5, 0x6, P0 ;  /* 0x00000003000b1211 */ /* 0x000fe400000f3405 */
[----:B--2---:R-:W-:Y:S05]  /*125b0*/  @P3 IADD3 R0, P0, R232, R2, RZ ;  /* 0x00000002e8003210 */ /* 0x004fea0007f1e0ff */
[----:B---3--:R-:W-:Y:S01]  /*125c0*/  @P3 IMAD.X R5, R3, 0x1, R231, P0 ;  /* 0x0000000103053824 */ /* 0x008fe200000e06e7 */
        /* <DEDUP_REMOVED lines=26> */
[----:B------:R-:W-:Y:S04]  /*12770*/  @P0 IADD3.X R3, R231, R5, R3, P6, !PT ;  /* 0x00000005e7030210 */ /* 0x000fe800037fe403 */
[----:B------:R-:W-:Y:S05]  /*12780*/  @P0 LEA.HI.X R3, R0, c[0x0][0x1cc], R3, 0x1, P3 ;  /* 0x0000730000030a11 */ /* 0x000fea00018f0c03 */
[----:B------:R2:W-:Y:S04]  /*12790*/  @P0 LDGSTS.E.BYPASS.LTC128B.128 [R210+0xb100], [R2.64], !P4 ;  /* 0x0b10000002d20fae */ /* 0x0005e8000e101d4a */
[----:B------:R2:W-:Y:S02]  /*127a0*/  @P0 LDGSTS.E.BYPASS.LTC128B.128 [R210+0xe900], [R2.64+0x80], !P5 ;  /* 0x0e90008002d20fae */ /* 0x0005e4000e901d4a */
.L_x_335:
[----:B---34-:R-:W-:Y:S05]  /*127b0*/  BSYNC B0 ;  /* 0x0000000000007941 */ /* 0x018fea0003800000 */
.L_x_334:
        /* <DEDUP_REMOVED lines=90> */
[--C-:B------:R-:W-:Y:S02]  /*12d60*/  FFMA.FTZ R6, R140, c[0x0][0x2d0], -R69.reuse ;  /* 0x0000b4008c067a23 */ /* 0x100fe40000010845 */
[C---:B---3--:R-:W-:Y:S02]  /*12d70*/  FMUL.FTZ R5, R2.reuse, R77 ;  /* 0x0000004d02057220 */ /* 0x048fe40000410000 */
[C---:B------:R-:W-:Y:S02]  /*12d80*/  FMUL.FTZ R9, R2.reuse, R81 ;  /* 0x0000005102097220 */ /* 0x040fe40000410000 */
[C---:B------:R-:W-:Y:S01]  /*12d90*/  FMUL.FTZ R16, R2.reuse, R88 ;  /* 0x0000005802107220 */ /* 0x040fe20000410000 */
[----:B------:R3:W-:Y:S01]  /*12da0*/  MUFU.EX2 R243, R56 ;  /* 0x0000003800f37308 */ /* 0x0007e20000000800 */
[----:B------:R-:W-:Y:S02]  /*12db0*/  FMUL.FTZ R17, R2, R89 ;  /* 0x0000005902117220 */ /* 0x000fe40000410000 */
[--C-:B-1----:R-:W-:Y:S02]  /*12dc0*/  FFMA.FTZ R4, R142, c[0x0][0x2d0], -R148.reuse ;  /* 0x0000b4008e047a23 */ /* 0x102fe40000010894 */
[C---:B------:R-:W-:Y:S02]  /*12dd0*/  FMUL.FTZ R24, R2.reuse, R96 ;  /* 0x0000006002187220 */ /* 0x040fe40000410000 */
[C---:B------:R-:W-:Y:S02]  /*12de0*/  FMUL.FTZ R25, R2.reuse, R97 ;  /* 0x0000006102197220 */ /* 0x040fe40000410000 */
[C---:B------:R-:W-:Y:S01]  /*12df0*/  FMUL.FTZ R32, R2.reuse, R104 ;  /* 0x0000006802207220 */ /* 0x040fe20000410000 */
[----:B------:R1:W-:Y:S01]  /*12e00*/  MUFU.EX2 R50, R4 ;  /* 0x0000000400327308 */ /* 0x0003e20000000800 */
[C---:B------:R-:W-:Y:S02]  /*12e10*/  FMUL.FTZ R33, R2.reuse, R105 ;  /* 0x0000006902217220 */ /* 0x040fe40000410000 */
[--C-:B------:R-:W-:Y:S02]  /*12e20*/  FFMA.FTZ R40, R147, c[0x0][0x2d0], -R69.reuse ;  /* 0x0000b40093287a23 */ /* 0x100fe40000010845 */
[C---:B------:R-:W-:Y:S02]  /*12e30*/  FMUL.FTZ R41, R2.reuse, R113 ;  /* 0x0000007102297220 */ /* 0x040fe40000410000 */
[C---:B--2---:R-:W-:Y:S02]  /*12e40*/  FMUL.FTZ R48, R2.reuse, R120 ;  /* 0x0000007802307220 */ /* 0x044fe40000410000 */
[C---:B------:R-:W-:Y:S01]  /*12e50*/  FMUL.FTZ R57, R2.reuse, R129 ;  /* 0x0000008102397220 */ /* 0x040fe20000410000 */
[----:B------:R-:W2:Y:S01]  /*12e60*/  MUFU.EX2 R0, R0 ;  /* 0x0000000000007308 */ /* 0x000ea20000000800 */
[C---:B------:R-:W-:Y:S02]  /*12e70*/  FMUL.FTZ R60, R2.reuse, R60 ;  /* 0x0000003c023c7220 */ /* 0x040fe40000410000 */
[C---:B------:R-:W-:Y:S02]  /*12e80*/  FMUL.FTZ R61, R2.reuse, R61 ;  /* 0x0000003d023d7220 */ /* 0x040fe40000410000 */
[C---:B---3--:R-:W-:Y:S02]  /*12e90*/  FMUL.FTZ R56, R2.reuse, R128 ;  /* 0x0000008002387220 */ /* 0x048fe40000410000 */
[C---:B------:R-:W-:Y:S02]  /*12ea0*/  FMUL.FTZ R64, R2.reuse, R64 ;  /* 0x0000004002407220 */ /* 0x040fe40000410000 */
[----:B------:R-:W-:Y:S01]  /*12eb0*/  FMUL.FTZ R65, R2, R65 ;  /* 0x0000004102417220 */ /* 0x000fe20000410000 */
[----:B------:R-:W3:Y:S01]  /*12ec0*/  MUFU.EX2 R58, R6 ;  /* 0x00000006003a7308 */ /* 0x000ee20000000800 */
[--C-:B------:R-:W-:Y:S02]  /*12ed0*/  FFMA.FTZ R71, R71, c[0x0][0x2d0], -R69.reuse ;  /* 0x0000b40047477a23 */ /* 0x100fe40000010845 */
[--C-:B-1----:R-:W-:Y:S02]  /*12ee0*/  FFMA.FTZ R4, R73, c[0x0][0x2d0], -R148.reuse ;  /* 0x0000b40049047a23 */ /* 0x102fe40000010894 */
[--C-:B------:R-:W-:Y:S05]  /*12ef0*/  FFMA.FTZ R73, R153, c[0x0][0x2d0], -R69.reuse ;  /* 0x0000b40099497a23 */ /* 0x100fea0000010845 */
[----:B------:R1:W-:Y:S01]  /*12f00*/  MUFU.EX2 R128, R73 ;  /* 0x0000004900807308 */ /* 0x0003e20000000800 */
[C---:B--2---:R-:W-:Y:S02]  /*12f10*/  FMUL.FTZ R7, R0.reuse, R79 ;  /* 0x0000004f00077220 */ /* 0x044fe40000410000 */
[C---:B------:R-:W-:Y:S02]  /*12f20*/  FMUL.FTZ R10, R0.reuse, R82 ;  /* 0x00000052000a7220 */ /* 0x040fe40000410000 */
[C---:B------:R-:W-:Y:S05]  /*12f30*/  FMUL.FTZ R11, R0.reuse, R83 ;  /* 0x00000053000b7220 */ /* 0x040fea0000410000 */
[----:B------:R-:W2:Y:S01]  /*12f40*/  MUFU.EX2 R49, R4 ;  /* 0x0000000400317308 */ /* 0x000ea20000000800 */
[C---:B------:R-:W-:Y:S02]  /*12f50*/  FMUL.FTZ R18, R0.reuse, R90 ;  /* 0x0000005a00127220 */ /* 0x040fe40000410000 */
[C---:B------:R-:W-:Y:S01]  /*12f60*/  FMUL.FTZ R19, R0.reuse, R91 ;  /* 0x0000005b00137220 */ /* 0x040fe20000410000 */
[----:B---3--:R-:W-:Y:S01]  /*12f70*/  MOV R129, R58 ;  /* 0x0000003a00817202 */ /* 0x008fe20000000f00 */
[C---:B------:R-:W-:Y:S01]  /*12f80*/  FMUL.FTZ R6, R0.reuse, R78 ;  /* 0x0000004e00067220 */ /* 0x040fe20000410000 */
[----:B------:R-:W-:Y:S01]  /*12f90*/  LDSM.16.MT88.4 R88, [R202+0x800] ;  /* 0x00080000ca58783b */ /* 0x000fe20000004200 */
[C---:B------:R-:W-:Y:S02]  /*12fa0*/  FMUL.FTZ R26, R0.reuse, R98 ;  /* 0x00000062001a7220 */ /* 0x040fe40000410000 */
[C---:B------:R-:W-:Y:S01]  /*12fb0*/  FMUL.FTZ R27, R0.reuse, R99 ;  /* 0x00000063001b7220 */ /* 0x040fe20000410000 */
[----:B------:R-:W3:Y:S01]  /*12fc0*/  MUFU.EX2 R252, R8 ;  /* 0x0000000800fc7308 */ /* 0x000ee20000000800 */
[C---:B------:R-:W-:Y:S01]  /*12fd0*/  FMUL.FTZ R59, R0.reuse, R131 ;  /* 0x00000083003b7220 */ /* 0x040fe20000410000 */
[----:B------:R-:W-:Y:S01]  /*12fe0*/  MOV R131, R231 ;  /* 0x000000e700837202 */ /* 0x000fe20000000f00 */
[----:B------:R-:W-:Y:S01]  /*12ff0*/  FMUL.FTZ R34, R0, R106 ;  /* 0x0000006a00227220 */ /* 0x000fe20000410000 */
[----:B------:R-:W-:Y:S01]  /*13000*/  LDSM.16.MT88.4 R96, [R205+0x4000] ;  /* 0x00400000cd60783b */ /* 0x000fe20000004200 */
[--C-:B-1----:R-:W-:Y:S02]  /*13010*/  FFMA.FTZ R73, R154, c[0x0][0x2d0], -R148.reuse ;  /* 0x0000b4009a497a23 */ /* 0x102fe40000010894 */
[C---:B------:R-:W-:Y:S02]  /*13020*/  FMUL.FTZ R35, R0.reuse, R107 ;  /* 0x0000006b00237220 */ /* 0x040fe40000410000 */
[C---:B------:R-:W-:Y:S01]  /*13030*/  FMUL.FTZ R42, R0.reuse, R114 ;  /* 0x00000072002a7220 */ /* 0x040fe20000410000 */
[----:B------:R1:W-:Y:S01]  /*13040*/  MUFU.EX2 R242, R73 ;  /* 0x0000004900f27308 */ /* 0x0003e20000000800 */
[C---:B------:R-:W-:Y:S01]  /*13050*/  FMUL.FTZ R43, R0.reuse, R115 ;  /* 0x00000073002b7220 */ /* 0x040fe20000410000 */
[----:B------:R-:W-:Y:S01]  /*13060*/  LDSM.16.MT88.4 R104, [R204+0x6000] ;  /* 0x00600000cc68783b */ /* 0x000fe20000004200 */
[----:B------:R-:W-:Y:S01]  /*13070*/  FMUL.FTZ R62, R0, R62 ;  /* 0x0000003e003e7220 */ /* 0x000fe20000410000 */
[-C--:B--2---:R-:W-:Y:S01]  /*13080*/  F2FP.PACK_AB R78, R49, R50.reuse ;  /* 0x00000032314e723e */ /* 0x084fe200000000ff */
[--C-:B------:R-:W-:Y:S01]  /*13090*/  FFMA.FTZ R4, R141, c[0x0][0x2d0], -R69.reuse ;  /* 0x0000b4008d047a23 */ /* 0x100fe20000010845 */
[----:B------:R-:W-:Y:S01]  /*130a0*/  MOV R120, R49 ;  /* 0x0000003100787202 */ /* 0x000fe20000000f00 */
[----:B------:R-:W-:Y:S01]  /*130b0*/  FMUL.FTZ R49, R2, R121 ;  /* 0x0000007902317220 */ /* 0x000fe20000410000 */
[----:B------:R-:W-:Y:S01]  /*130c0*/  MOV R121, R50 ;  /* 0x0000003200797202 */ /* 0x000fe20000000f00 */
[C---:B------:R-:W-:Y:S01]  /*130d0*/  FMUL.FTZ R50, R0.reuse, R122 ;  /* 0x0000007a00327220 */ /* 0x040fe20000410000 */
[----:B------:R2:W-:Y:S01]  /*130e0*/  MUFU.EX2 R251, R4 ;  /* 0x0000000400fb7308 */ /* 0x0005e20000000800 */
[----:B------:R-:W-:Y:S01]  /*130f0*/  MOV R122, R51 ;  /* 0x00000033007a7202 */ /* 0x000fe20000000f00 */
[----:B------:R-:W-:Y:S01]  /*13100*/  FMUL.FTZ R63, R0, R63 ;  /* 0x0000003f003f7220 */ /* 0x000fe20000410000 */
[----:B---3--:R-:W-:Y:S01]  /*13110*/  F2FP.PACK_AB R77, R252, R58 ;  /* 0x0000003afc4d723e */ /* 0x008fe200000000ff */
[----:B------:R-:W-:Y:S02]  /*13120*/  FMUL.FTZ R8, R2, R80 ;  /* 0x0000005002087220 */ /* 0x000fe40000410000 */
[----:B------:R-:W3:Y:S01]  /*13130*/  LDSM.16.MT88.4 R80, [R205+0x3800] ;  /* 0x00380000cd50783b */ /* 0x000ee20000004200 */
[C---:B------:R-:W-:Y:S03]  /*13140*/  FMUL.FTZ R58, R0.reuse, R130 ;  /* 0x00000082003a7220 */ /* 0x040fe60000410000 */
[----:B------:R4:W-:Y:S01]  /*13150*/  MUFU.EX2 R247, R40 ;  /* 0x0000002800f77308 */ /* 0x0009e20000000800 */
[C---:B------:R-:W-:Y:S02]  /*13160*/  FMUL.FTZ R66, R0.reuse, R66 ;  /* 0x0000004200427220 */ /* 0x040fe40000410000 */
[----:B------:R-:W-:Y:S02]  /*13170*/  FMUL.FTZ R67, R0, R67 ;  /* 0x0000004300437220 */ /* 0x000fe40000410000 */
[--C-:B-1----:R-:W-:Y:S05]  /*13180*/  FFMA.FTZ R73, R155, c[0x0][0x2d0], -R148.reuse ;  /* 0x0000b4009b497a23 */ /* 0x102fea0000010894 */
[----:B------:R1:W-:Y:S01]  /*13190*/  MUFU.EX2 R241, R73 ;  /* 0x0000004900f17308 */ /* 0x0003e20000000800 */
[--C-:B--2---:R-:W-:Y:S09]  /*131a0*/  FFMA.FTZ R4, R143, c[0x0][0x2d0], -R69.reuse ;  /* 0x0000b4008f047a23 */ /* 0x104ff20000010845 */
[----:B------:R2:W5:Y:S01]  /*131b0*/  MUFU.EX2 R250, R4 ;  /* 0x0000000400fa7308 */ /* 0x0005620000000800 */
[----:B----4-:R-:W-:Y:S02]  /*131c0*/  FMUL.FTZ R40, R2, R112 ;  /* 0x0000007002287220 */ /* 0x010fe40000410000 */
[----:B------:R-:W-:Y:S07]  /*131d0*/  LDSM.16.MT88.4 R112, [R205+0x3000] ;  /* 0x00300000cd70783b */ /* 0x000fee0000004200 */
[----:B------:R-:W-:Y:S01]  /*131e0*/  MUFU.EX2 R71, R71 ;  /* 0x0000004700477308 */ /* 0x000fe20000000800 */
[--C-:B-1----:R-:W-:Y:S09]  /*131f0*/  FFMA.FTZ R73, R160, c[0x0][0x2d0], -R69.reuse ;  /* 0x0000b400a0497a23 */ /* 0x102ff20000010845 */
[----:B------:R1:W-:Y:S01]  /*13200*/  MUFU.EX2 R240, R73 ;  /* 0x0000004900f07308 */ /* 0x0003e20000000800 */
[----:B--2---:R-:W-:Y:S01]  /*13210*/  FMUL.FTZ R4, R2, R76 ;  /* 0x0000004c02047220 */ /* 0x004fe20000410000 */
[----:B------:R-:W-:Y:S01]  /*13220*/  F2FP.PACK_AB R76, R51, R231 ;  /* 0x000000e7334c723e */ /* 0x000fe200000000ff */
[----:B------:R-:W-:Y:S01]  /*13230*/  FMUL.FTZ R51, R0, R123 ;  /* 0x0000007b00337220 */ /* 0x000fe20000410000 */
[----:B-----5:R-:W-:Y:S01]  /*13240*/  F2FP.PACK_AB R79, R250, R251 ;  /* 0x000000fbfa4f723e */ /* 0x020fe200000000ff */
[----:B------:R-:W2:Y:S04]  /*13250*/  LDL.LU R123, [R1+0x14] ;  /* 0x00001400017b7983 */ /* 0x000ea80000300800 */
[----:B------:R-:W4:Y:S02]  /*13260*/  LDL.LU R130, [R1+0x10] ;  /* 0x0000100001827983 */ /* 0x000f240000300800 */
[C---:B------:R-:W-:Y:S07]  /*13270*/  HMMA.16816.F32 R4, R76.reuse, R12, R4 ;  /* 0x0000000c4c04723c */ /* 0x040fee0000001804 */
[C---:B------:R-:W-:Y:S01]  /*13280*/  FMUL.FTZ R12, R2.reuse, R84 ;  /* 0x00000054020c7220 */ /* 0x040fe20000410000 */
[C---:B------:R-:W-:Y:S04]  /*13290*/  HMMA.16816.F32 R8, R76.reuse, R14, R8 ;  /* 0x0000000e4c08723c */ /* 0x040fe80000001808 */
[--C-:B-1----:R-:W-:Y:S02]  /*132a0*/  FFMA.FTZ R73, R161, c[0x0][0x2d0], -R69.reuse ;  /* 0x0000b400a1497a23 */ /* 0x102fe40000010845 */
[----:B------:R-:W-:Y:S02]  /*132b0*/  FMUL.FTZ R13, R2, R85 ;  /* 0x00000055020d7220 */ /* 0x000fe40000410000 */
[----:B------:R1:W-:Y:S01]  /*132c0*/  MUFU.EX2 R239, R73 ;  /* 0x0000004900ef7308 */ /* 0x0003e20000000800 */
[C---:B------:R-:W-:Y:S03]  /*132d0*/  FMUL.FTZ R14, R0.reuse, R86 ;  /* 0x00000056000e7220 */ /* 0x040fe60000410000 */
[----:B------:R-:W-:Y:S02]  /*132e0*/  FMUL.FTZ R15, R0, R87 ;  /* 0x00000057000f7220 */ /* 0x000fe40000410000 */
[----:B------:R-:W5:Y:S05]  /*132f0*/  LDSM.16.MT88.4 R84, [R204+0x3800] ;  /* 0x00380000cc54783b */ /* 0x000f6a0000004200 */
[C---:B------:R-:W-:Y:S07]  /*13300*/  HMMA.16816.F32 R12, R76.reuse, R20, R12 ;  /* 0x000000144c0c723c */ /* 0x040fee000000180c */
[C---:B------:R-:W-:Y:S01]  /*13310*/  FMUL.FTZ R20, R2.reuse, R92 ;  /* 0x0000005c02147220 */ /* 0x040fe20000410000 */
[C---:B------:R-:W-:Y:S04]  /*13320*/  HMMA.16816.F32 R16, R76.reuse, R22, R16 ;  /* 0x000000164c10723c */ /* 0x040fe80000001810 */
[----:B------:R-:W-:Y:S02]  /*13330*/  FMUL.FTZ R21, R2, R93 ;  /* 0x0000005d02157220 */ /* 0x000fe40000410000 */
[--C-:B-1----:R-:W-:Y:S02]  /*13340*/  FFMA.FTZ R73, R162, c[0x0][0x2d0], -R148.reuse ;  /* 0x0000b400a2497a23 */ /* 0x102fe40000010894 */
[C---:B------:R-:W-:Y:S02]  /*13350*/  FMUL.FTZ R22, R0.reuse, R94 ;  /* 0x0000005e00167220 */ /* 0x040fe40000410000 */
[----:B------:R1:W-:Y:S02]  /*13360*/  MUFU.EX2 R238, R73 ;  /* 0x0000004900ee7308 */ /* 0x0003e40000000800 */
[----:B------:R-:W-:Y:S02]  /*13370*/  FMUL.FTZ R23, R0, R95 ;  /* 0x0000005f00177220 */ /* 0x000fe40000410000 */
[----:B------:R-:W-:Y:S05]  /*13380*/  LDSM.16.MT88.4 R92, [R205+0x800] ;  /* 0x00080000cd5c783b */ /* 0x000fea0000004200 */
        /* <DEDUP_REMOVED lines=10> */
[--C-:B------:R-:W-:Y:S01]  /*13430*/  FFMA.FTZ R36, R75, c[0x0][0x2d0], -R148.reuse ;  /* 0x0000b4004b247a23 */ /* 0x100fe20000010894 */
[C---:B------:R-:W-:Y:S03]  /*13440*/  HMMA.16816.F32 R32, R76.reuse, R38, R32 ;  /* 0x000000264c20723c */ /* 0x040fe60000001820 */
[----:B------:R3:W3:Y:S01]  /*13450*/  MUFU.EX2 R248, R36 ;  /* 0x0000002400f87308 */ /* 0x0006e20000000800 */
[----:B------:R-:W-:Y:S03]  /*13460*/  FMUL.FTZ R37, R2, R109 ;  /* 0x0000006d02257220 */ /* 0x000fe60000410000 */
[----:B------:R-:W-:Y:S02]  /*13470*/  FMUL.FTZ R38, R0, R110 ;  /* 0x0000006e00267220 */ /* 0x000fe40000410000 */
[--C-:B-1----:R-:W-:Y:S03]  /*13480*/  FFMA.FTZ R73, R164, c[0x0][0x2d0], -R69.reuse ;  /* 0x0000b400a4497a23 */ /* 0x102fe60000010845 */
[----:B------:R-:W-:Y:S01]  /*13490*/  FMUL.FTZ R39, R0, R111 ;  /* 0x0000006f00277220 */ /* 0x000fe20000410000 */
[----:B------:R1:W-:Y:S01]  /*134a0*/  MUFU.EX2 R236, R73 ;  /* 0x0000004900ec7308 */ /* 0x0003e20000000800 */
[C---:B---3--:R-:W-:Y:S02]  /*134b0*/  FMUL.FTZ R36, R2.reuse, R108 ;  /* 0x0000006c02247220 */ /* 0x048fe40000410000 */
[----:B------:R-:W-:Y:S05]  /*134c0*/  LDSM.16.MT88.4 R108, [R203+0x3000] ;  /* 0x00300000cb6c783b */ /* 0x000fea0000004200 */
[C---:B------:R-:W-:Y:S03]  /*134d0*/  HMMA.16816.F32 R36, R76.reuse, R44, R36 ;  /* 0x0000002c4c24723c */ /* 0x040fe60000001824 */
[--C-:B-1----:R-:W-:Y:S04]  /*134e0*/  FFMA.FTZ R73, R165, c[0x0][0x2d0], -R69.reuse ;  /* 0x0000b400a5497a23 */ /* 0x102fe80000010845 */
[----:B------:R1:W-:Y:S01]  /*134f0*/  MUFU.EX2 R233, R73 ;  /* 0x0000004900e97308 */ /* 0x0003e20000000800 */
[C---:B------:R-:W-:Y:S04]  /*13500*/  HMMA.16816.F32 R40, R76.reuse, R46, R40 ;  /* 0x0000002e4c28723c */ /* 0x040fe80000001828 */
[--C-:B------:R-:W-:Y:S02]  /*13510*/  FFMA.FTZ R44, R149, c[0x0][0x2d0], -R69.reuse ;  /* 0x0000b400952c7a23 */ /* 0x100fe40000010845 */
[----:B------:R-:W-:Y:S02]  /*13520*/  FMUL.FTZ R45, R2, R117 ;  /* 0x00000075022d7220 */ /* 0x000fe40000410000 */
[C---:B------:R-:W-:Y:S01]  /*13530*/  FMUL.FTZ R46, R0.reuse, R118 ;  /* 0x00000076002e7220 */ /* 0x040fe20000410000 */
[----:B------:R3:W3:Y:S03]  /*13540*/  MUFU.EX2 R246, R44 ;  /* 0x0000002c00f67308 */ /* 0x0006e60000000800 */
[----:B------:R-:W-:Y:S02]  /*13550*/  FMUL.FTZ R47, R0, R119 ;  /* 0x00000077002f7220 */ /* 0x000fe40000410000 */
[--C-:B-1----:R-:W-:Y:S05]  /*13560*/  FFMA.FTZ R73, R166, c[0x0][0x2d0], -R148.reuse ;  /* 0x0000b400a6497a23 */ /* 0x102fea0000010894 */
[----:B------:R1:W-:Y:S01]  /*13570*/  MUFU.EX2 R232, R73 ;  /* 0x0000004900e87308 */ /* 0x0003e20000000800 */
[C---:B---3--:R-:W-:Y:S02]  /*13580*/  FMUL.FTZ R44, R2.reuse, R116 ;  /* 0x00000074022c7220 */ /* 0x048fe40000410000 */
[----:B------:R-:W-:Y:S05]  /*13590*/  LDSM.16.MT88.4 R116, [R204+0x3000] ;  /* 0x00300000cc74783b */ /* 0x000fea0000004200 */
[C---:B------:R-:W-:Y:S07]  /*135a0*/  HMMA.16816.F32 R44, R76.reuse, R52, R44 ;  /* 0x000000344c2c723c */ /* 0x040fee000000182c */
[--C-:B------:R-:W-:Y:S01]  /*135b0*/  FFMA.FTZ R52, R151, c[0x0][0x2d0], -R148.reuse ;  /* 0x0000b40097347a23 */ /* 0x100fe20000010894 */
[C---:B------:R-:W-:Y:S03]  /*135c0*/  HMMA.16816.F32 R48, R76.reuse, R54, R48 ;  /* 0x000000364c30723c */ /* 0x040fe60000001830 */
[----:B------:R3:W3:Y:S01]  /*135d0*/  MUFU.EX2 R244, R52 ;  /* 0x0000003400f47308 */ /* 0x0006e20000000800 */
[--C-:B-1----:R-:W-:Y:S02]  /*135e0*/  FFMA.FTZ R73, R167, c[0x0][0x2d0], -R148.reuse ;  /* 0x0000b400a7497a23 */ /* 0x102fe40000010894 */
[----:B------:R-:W-:Y:S02]  /*135f0*/  FMUL.FTZ R53, R2, R125 ;  /* 0x0000007d02357220 */ /* 0x000fe40000410000 */
[C---:B------:R-:W-:Y:S04]  /*13600*/  FMUL.FTZ R54, R0.reuse, R126 ;  /* 0x0000007e00367220 */ /* 0x040fe80000410000 */
[----:B------:R-:W-:Y:S01]  /*13610*/  FMUL.FTZ R55, R0, R127 ;  /* 0x0000007f00377220 */ /* 0x000fe20000410000 */
[----:B------:R1:W1:Y:S01]  /*13620*/  MUFU.EX2 R231, R73 ;  /* 0x0000004900e77308 */ /* 0x0002620000000800 */
[----:B---3--:R-:W-:Y:S07]  /*13630*/  FMUL.FTZ R52, R2, R124 ;  /* 0x0000007c02347220 */ /* 0x008fee0000410000 */
[C---:B------:R-:W-:Y:S03]  /*13640*/  HMMA.16816.F32 R52, R76.reuse, R80, R52 ;  /* 0x000000504c34723c */ /* 0x040fe60000001834 */
[--C-:B-1----:R-:W-:Y:S04]  /*13650*/  FFMA.FTZ R73, R172, c[0x0][0x2d0], -R69.reuse ;  /* 0x0000b400ac497a23 */ /* 0x102fe80000010845 */
[----:B------:R1:W-:Y:S01]  /*13660*/  MUFU.EX2 R172, R73 ;  /* 0x0000004900ac7308 */ /* 0x0003e20000000800 */
[C---:B------:R-:W-:Y:S01]  /*13670*/  HMMA.16816.F32 R56, R76.reuse, R82, R56 ;  /* 0x000000524c38723c */ /* 0x040fe20000001838 */
[----:B------:R-:W3:Y:S07]  /*13680*/  LDSM.16.MT88.4 R80, [R203+0x800] ;  /* 0x00080000cb50783b */ /* 0x000eee0000004200 */
[C---:B-----5:R-:W-:Y:S08]  /*13690*/  HMMA.16816.F32 R60, R76.reuse, R84, R60 ;  /* 0x000000544c3c723c */ /* 0x060ff0000000183c */
[----:B------:R-:W-:Y:S01]  /*136a0*/  HMMA.16816.F32 R64, R76, R86, R64 ;  /* 0x000000564c40723c */ /* 0x000fe20000001840 */
[----:B------:R-:W5:Y:S03]  /*136b0*/  LDSM.16.MT88.4 R84, [R204+0x800] ;  /* 0x00080000cc54783b */ /* 0x000f660000004200 */
[----:B-1----:R-:W-:Y:S03]  /*136c0*/  FFMA.FTZ R73, R173, c[0x0][0x2d0], -R69 ;  /* 0x0000b400ad497a23 */ /* 0x002fe60000010845 */
[----:B------:R-:W-:Y:S01]  /*136d0*/  F2FP.PACK_AB R79, R128, R243 ;  /* 0x000000f3804f723e */ /* 0x000fe200000000ff */
[----:B------:R1:W-:Y:S01]  /*136e0*/  MUFU.EX2 R167, R73 ;  /* 0x0000004900a77308 */ /* 0x0003e20000000800 */
[----:B------:R-:W-:Y:S03]  /*136f0*/  F2FP.PACK_AB R76, R248, R249 ;  /* 0x000000f9f84c723e */ /* 0x000fe600000000ff */
[----:B------:R-:W-:Y:S02]  /*13700*/  F2FP.PACK_AB R77, R246, R247 ;  /* 0x000000f7f64d723e */ /* 0x000fe400000000ff */
[----:B------:R-:W-:Y:S07]  /*13710*/  F2FP.PACK_AB R78, R244, R245 ;  /* 0x000000f5f44e723e */ /* 0x000fee00000000ff */
[C---:B------:R-:W-:Y:S08]  /*13720*/  HMMA.16816.F32 R4, R76.reuse, R88, R4 ;  /* 0x000000584c04723c */ /* 0x040ff00000001804 */
[C---:B------:R-:W-:Y:S01]  /*13730*/  HMMA.16816.F32 R8, R76.reuse, R90, R8 ;  /* 0x0000005a4c08723c */ /* 0x040fe20000001808 */
[----:B------:R-:W5:Y:S03]  /*13740*/  LDSM.16.MT88.4 R88, [R202+0x4000] ;  /* 0x00400000ca58783b */ /* 0x000f660000004200 */
[--C-:B-1----:R-:W-:Y:S04]  /*13750*/  FFMA.FTZ R73, R174, c[0x0][0x2d0], -R148.reuse ;  /* 0x0000b400ae497a23 */ /* 0x102fe80000010894 */
[C---:B---3--:R-:W-:Y:S01]  /*13760*/  HMMA.16816.F32 R12, R76.reuse, R80, R12 ;  /* 0x000000504c0c723c */ /* 0x048fe2000000180c */
[----:B------:R1:W3:Y:S07]  /*13770*/  MUFU.EX2 R166, R73 ;  /* 0x0000004900a67308 */ /* 0x0002ee0000000800 */
[C---:B------:R-:W-:Y:S01]  /*13780*/  HMMA.16816.F32 R16, R76.reuse, R82, R16 ;  /* 0x000000524c10723c */ /* 0x040fe20000001810 */
[----:B------:R-:W3:Y:S07]  /*13790*/  LDSM.16.MT88.4 R80, [R203+0x4000] ;  /* 0x00400000cb50783b */ /* 0x000eee0000004200 */
[C---:B------:R-:W-:Y:S04]  /*137a0*/  HMMA.16816.F32 R20, R76.reuse, R92, R20 ;  /* 0x0000005c4c14723c */ /* 0x040fe80000001814 */
[----:B--2---:R-:W-:Y:S02]  /*137b0*/  FFMA.FTZ R0, R0, R123, R129 ;  /* 0x0000007b00007223 */ /* 0x004fe40000010081 */
[----:B----4-:R-:W-:Y:S02]  /*137c0*/  FFMA.FTZ R2, R2, R130, R131 ;  /* 0x0000008202027223 */ /* 0x010fe40000010083 */
[C---:B------:R-:W-:Y:S01]  /*137d0*/  HMMA.16816.F32 R24, R76.reuse, R94, R24 ;  /* 0x0000005e4c18723c */ /* 0x040fe20000001818 */
[----:B------:R-:W-:Y:S03]  /*137e0*/  LDSM.16.MT88.4 R92, [R204+0x1000] ;  /* 0x00100000cc5c783b */ /* 0x000fe60000004200 */
[----:B-1----:R-:W-:Y:S02]  /*137f0*/  FFMA.FTZ R73, R175, c[0x0][0x2d0], -R148 ;  /* 0x0000b400af497a23 */ /* 0x002fe40000010894 */
[----:B------:R-:W-:Y:S02]  /*13800*/  FADD.FTZ R2, R122, R2 ;  /* 0x000000027a027221 */ /* 0x000fe40000010000 */
[C---:B-----5:R-:W-:Y:S01]  /*13810*/  HMMA.16816.F32 R28, R76.reuse, R84, R28 ;  /* 0x000000544c1c723c */ /* 0x060fe2000000181c */
[----:B------:R1:W2:Y:S03]  /*13820*/  MUFU.EX2 R165, R73 ;  /* 0x0000004900a57308 */ /* 0x0002a60000000800 */
[----:B------:R-:W-:Y:S02]  /*13830*/  FADD.FTZ R2, R121, R2 ;  /* 0x0000000279027221 */ /* 0x000fe40000010000 */
[----:B------:R-:W-:Y:S02]  /*13840*/  FADD.FTZ R0, R252, R0 ;  /* 0x00000000fc007221 */ /* 0x000fe40000010000 */
[C---:B------:R-:W-:Y:S01]  /*13850*/  HMMA.16816.F32 R32, R76.reuse, R86, R32 ;  /* 0x000000564c20723c */ /* 0x040fe20000001820 */
[----:B------:R-:W4:Y:S03]  /*13860*/  LDSM.16.MT88.4 R84, [R202+0x1000] ;  /* 0x00100000ca54783b */ /* 0x000f260000004200 */
[----:B------:R-:W-:Y:S02]  /*13870*/  FADD.FTZ R2, R120, R2 ;  /* 0x0000000278027221 */ /* 0x000fe40000010000 */
[----:B------:R-:W-:Y:S02]  /*13880*/  FADD.FTZ R0, R251, R0 ;  /* 0x00000000fb007221 */ /* 0x000fe40000010000 */
[C---:B------:R-:W-:Y:S01]  /*13890*/  HMMA.16816.F32 R36, R76.reuse, R88, R36 ;  /* 0x000000584c24723c */ /* 0x040fe20000001824 */
[----:B------:R-:W-:Y:S03]  /*138a0*/  LDSM.16.MT88.4 R120, [R203+0x6800] ;  /* 0x00680000cb78783b */ /* 0x000fe60000004200 */
[----:B------:R-:W-:Y:S02]  /*138b0*/  FADD.FTZ R0, R250, R0 ;  /* 0x00000000fa007221 */ /* 0x000fe40000010000 */
[----:B------:R-:W-:Y:S02]  /*138c0*/  FADD.FTZ R2, R249, R2 ;  /* 0x00000002f9027221 */ /* 0x000fe40000010000 */
[C---:B------:R-:W-:Y:S01]  /*138d0*/  HMMA.16816.F32 R40, R76.reuse, R90, R40 ;  /* 0x0000005a4c28723c */ /* 0x040fe20000001828 */
[----:B------:R-:W5:Y:S03]  /*138e0*/  LDSM.16.MT88.4 R88, [R203+0x1000] ;  /* 0x00100000cb58783b */ /* 0x000f660000004200 */
[--C-:B-1----:R-:W-:Y:S02]  /*138f0*/  FFMA.FTZ R73, R184, c[0x0][0x2d0], -R69.reuse ;  /* 0x0000b400b8497a23 */ /* 0x102fe40000010845 */
[----:B------:R-:W-:Y:S02]  /*13900*/  FADD.FTZ R0, R247, R0 ;  /* 0x00000000f7007221 */ /* 0x000fe40000010000 */
[C---:B---3--:R-:W-:Y:S01]  /*13910*/  HMMA.16816.F32 R44, R76.reuse, R80, R44 ;  /* 0x000000504c2c723c */ /* 0x048fe2000000182c */
[----:B------:R1:W-:Y:S03]  /*13920*/  MUFU.EX2 R164, R73 ;  /* 0x0000004900a47308 */ /* 0x0003e60000000800 */
        /* <DEDUP_REMOVED lines=8> */
[----:B------:R-:W-:Y:S01]  /*139b0*/  LDSM.16.MT88.4 R128, [R205+0x6800] ;  /* 0x00680000cd80783b */ /* 0x000fe20000004200 */
[----:B------:R-:W-:Y:S01]  /*139c0*/  FADD.FTZ R2, R244, R2 ;  /* 0x00000002f4027221 */ /* 0x000fe20000010000 */
[C---:B------:R-:W-:Y:S04]  /*139d0*/  HMMA.16816.F32 R56, R76.reuse, R98, R56 ;  /* 0x000000624c38723c */ /* 0x040fe80000001838 */
[--C-:B-1----:R-:W-:Y:S02]  /*139e0*/  FFMA.FTZ R73, R185, c[0x0][0x2d0], -R69.reuse ;  /* 0x0000b400b9497a23 */ /* 0x102fe40000010845 */
[----:B------:R-:W-:Y:S01]  /*139f0*/  LDSM.16.MT88.4 R96, [R205+0x4800] ;  /* 0x00480000cd60783b */ /* 0x000fe20000004200 */
[----:B------:R-:W-:Y:S01]  /*13a00*/  FADD.FTZ R2, R242, R2 ;  /* 0x00000002f2027221 */ /* 0x000fe20000010000 */
[C---:B------:R-:W-:Y:S01]  /*13a10*/  HMMA.16816.F32 R60, R76.reuse, R100, R60 ;  /* 0x000000644c3c723c */ /* 0x040fe2000000183c */
[----:B------:R1:W-:Y:S03]  /*13a20*/  MUFU.EX2 R163, R73 ;  /* 0x0000004900a37308 */ /* 0x0003e60000000800 */
[----:B------:R-:W-:Y:S02]  /*13a30*/  FADD.FTZ R2, R241, R2 ;  /* 0x00000002f1027221 */ /* 0x000fe40000010000 */
[----:B------:R-:W-:Y:S02]  /*13a40*/  FADD.FTZ R0, R240, R0 ;  /* 0x00000000f0007221 */ /* 0x000fe40000010000 */
[----:B------:R-:W-:Y:S01]  /*13a50*/  HMMA.16816.F32 R64, R76, R102, R64 ;  /* 0x000000664c40723c */ /* 0x000fe20000001840 */
[----:B------:R-:W-:Y:S03]  /*13a60*/  LDSM.16.MT88.4 R100, [R204+0x5000] ;  /* 0x00500000cc64783b */ /* 0x000fe60000004200 */
[----:B------:R-:W-:Y:S02]  /*13a70*/  FADD.FTZ R2, R238, R2 ;  /* 0x00000002ee027221 */ /* 0x000fe40000010000 */
[----:B------:R-:W-:Y:S01]  /*13a80*/  FADD.FTZ R0, R239, R0 ;  /* 0x00000000ef007221 */ /* 0x000fe20000010000 */
[----:B------:R-:W-:Y:S01]  /*13a90*/  F2FP.PACK_AB R76, R241, R242 ;  /* 0x000000f2f14c723e */ /* 0x000fe200000000ff */
[----:B------:R-:W-:Y:S01]  /*13aa0*/  FADD.FTZ R2, R237, R2 ;  /* 0x00000002ed027221 */ /* 0x000fe20000010000 */
[----:B------:R-:W-:Y:S03]  /*13ab0*/  F2FP.PACK_AB R77, R239, R240 ;  /* 0x000000f0ef4d723e */ /* 0x000fe600000000ff */
[----:B------:R-:W-:Y:S01]  /*13ac0*/  F2FP.PACK_AB R78, R237, R238 ;  /* 0x000000eeed4e723e */ /* 0x000fe200000000ff */
[----:B------:R-:W-:Y:S01]  /*13ad0*/  FADD.FTZ R2, R232, R2 ;  /* 0x00000002e8027221 */ /* 0x000fe20000010000 */
[----:B------:R-:W-:Y:S01]  /*13ae0*/  F2FP.PACK_AB R79, R233, R236 ;  /* 0x000000ece94f723e */ /* 0x000fe200000000ff */
[----:B------:R-:W-:Y:S02]  /*13af0*/  FADD.FTZ R0, R236, R0 ;  /* 0x00000000ec007221 */ /* 0x000fe40000010000 */
[----:B-1----:R-:W-:Y:S02]  /*13b00*/  FFMA.FTZ R73, R186, c[0x0][0x2d0], -R148 ;  /* 0x0000b400ba497a23 */ /* 0x002fe40000010894 */
[----:B------:R-:W-:Y:S02]  /*13b10*/  FADD.FTZ R2, R231, R2 ;  /* 0x00000002e7027221 */ /* 0x000fe40000010000 */
[C---:B----4-:R-:W-:Y:S01]  /*13b20*/  HMMA.16816.F32 R4, R76.reuse, R84, R4 ;  /* 0x000000544c04723c */ /* 0x050fe20000001804 */
[----:B------:R1:W4:Y:S02]  /*13b30*/  MUFU.EX2 R127, R73 ;  /* 0x00000049007f7308 */ /* 0x0003240000000800 */
[----:B------:R-:W-:Y:S02]  /*13b40*/  FADD.FTZ R2, R166, R2 ;  /* 0x00000002a6027221 */ /* 0x000fe40000010000 */
[----:B------:R-:W-:Y:S02]  /*13b50*/  FADD.FTZ R0, R233, R0 ;  /* 0x00000000e9007221 */ /* 0x000fe40000010000 */
[----:B--2---:R-:W-:Y:S01]  /*13b60*/  FADD.FTZ R2, R165, R2 ;  /* 0x00000002a5027221 */ /* 0x004fe20000010000 */
[C---:B------:R-:W-:Y:S01]  /*13b70*/  HMMA.16816.F32 R8, R76.reuse, R86, R8 ;  /* 0x000000564c08723c */ /* 0x040fe20000001808 */
[----:B------:R-:W2:Y:S03]  /*13b80*/  LDSM.16.MT88.4 R84, [R202+0x4800] ;  /* 0x00480000ca54783b */ /* 0x000ea60000004200 */
[----:B------:R-:W-:Y:S04]  /*13b90*/  FADD.FTZ R0, R172, R0 ;  /* 0x00000000ac007221 */ /* 0x000fe80000010000 */
[C---:B-----5:R-:W-:Y:S04]  /*13ba0*/  HMMA.16816.F32 R12, R76.reuse, R88, R12 ;  /* 0x000000584c0c723c */ /* 0x060fe8000000180c */
[----:B------:R-:W-:Y:S04]  /*13bb0*/  FADD.FTZ R0, R167, R0 ;  /* 0x00000000a7007221 */ /* 0x000fe80000010000 */
[C---:B------:R-:W-:Y:S01]  /*13bc0*/  HMMA.16816.F32 R16, R76.reuse, R90, R16 ;  /* 0x0000005a4c10723c */ /* 0x040fe20000001810 */
[----:B------:R-:W5:Y:S03]  /*13bd0*/  LDSM.16.MT88.4 R88, [R203+0x4800] ;  /* 0x00480000cb58783b */ /* 0x000f660000004200 */
[----:B-1----:R-:W-:Y:S02]  /*13be0*/  FFMA.FTZ R73, R187, c[0x0][0x2d0], -R148 ;  /* 0x0000b400bb497a23 */ /* 0x002fe40000010894 */
[----:B----4-:R-:W-:Y:S02]  /*13bf0*/  FADD.FTZ R2, R127, R2 ;  /* 0x000000027f027221 */ /* 0x010fe40000010000 */
[C---:B---3--:R-:W-:Y:S01]  /*13c00*/  HMMA.16816.F32 R20, R76.reuse, R80, R20 ;  /* 0x000000504c14723c */ /* 0x048fe20000001814 */
[----:B------:R1:W3:Y:S03]  /*13c10*/  MUFU.EX2 R126, R73 ;  /* 0x00000049007e7308 */ /* 0x0002e60000000800 */
[----:B------:R-:W-:Y:S04]  /*13c20*/  FADD.FTZ R0, R164, R0 ;  /* 0x00000000a4007221 */ /* 0x000fe80000010000 */
[C---:B------:R-:W-:Y:S01]  /*13c30*/  HMMA.16816.F32 R24, R76.reuse, R82, R24 ;  /* 0x000000524c18723c */ /* 0x040fe20000001818 */
[----:B------:R-:W4:Y:S03]  /*13c40*/  LDSM.16.MT88.4 R80, [R204+0x4800] ;  /* 0x00480000cc50783b */ /* 0x000f260000004200 */
[----:B------:R-:W-:Y:S04]  /*13c50*/  FADD.FTZ R0, R163, R0 ;  /* 0x00000000a3007221 */ /* 0x000fe80000010000 */
[C---:B------:R-:W-:Y:S08]  /*13c60*/  HMMA.16816.F32 R28, R76.reuse, R92, R28 ;  /* 0x0000005c4c1c723c */ /* 0x040ff0000000181c */
[C---:B------:R-:W-:Y:S01]  /*13c70*/  HMMA.16816.F32 R32, R76.reuse, R94, R32 ;  /* 0x0000005e4c20723c */ /* 0x040fe20000001820 */
[----:B------:R-:W4:Y:S03]  /*13c80*/  LDSM.16.MT88.4 R92, [R202+0x1800] ;  /* 0x00180000ca5c783b */ /* 0x000f260000004200 */
[--C-:B-1----:R-:W-:Y:S02]  /*13c90*/  FFMA.FTZ R73, R196, c[0x0][0x2d0], -R69.reuse ;  /* 0x0000b400c4497a23 */ /* 0x102fe40000010845 */
[----:B---3--:R-:W-:Y:S02]  /*13ca0*/  FADD.FTZ R2, R126, R2 ;  /* 0x000000027e027221 */ /* 0x008fe40000010000 */
[C---:B--2---:R-:W-:Y:S01]  /*13cb0*/  HMMA.16816.F32 R36, R76.reuse, R84, R36 ;  /* 0x000000544c24723c */ /* 0x044fe20000001824 */
[----:B------:R1:W2:Y:S07]  /*13cc0*/  MUFU.EX2 R125, R73 ;  /* 0x00000049007d7308 */ /* 0x0002ae0000000800 */
[C---:B------:R-:W-:Y:S01]  /*13cd0*/  HMMA.16816.F32 R40, R76.reuse, R86, R40 ;  /* 0x000000564c28723c */ /* 0x040fe20000001828 */
[----:B------:R-:W3:Y:S07]  /*13ce0*/  LDSM.16.MT88.4 R84, [R203+0x1800] ;  /* 0x00180000cb54783b */ /* 0x000eee0000004200 */
[C---:B-----5:R-:W-:Y:S08]  /*13cf0*/  HMMA.16816.F32 R44, R76.reuse, R88, R44 ;  /* 0x000000584c2c723c */ /* 0x060ff0000000182c */
[C---:B------:R-:W-:Y:S01]  /*13d00*/  HMMA.16816.F32 R48, R76.reuse, R90, R48 ;  /* 0x0000005a4c30723c */ /* 0x040fe20000001830 */
[----:B------:R-:W-:Y:S03]  /*13d10*/  LDSM.16.MT88.4 R88, [R204+0x1800] ;  /* 0x00180000cc58783b */ /* 0x000fe60000004200 */
[--C-:B-1----:R-:W-:Y:S02]  /*13d20*/  FFMA.FTZ R73, R197, c[0x0][0x2d0], -R69.reuse ;  /* 0x0000b400c5497a23 */ /* 0x102fe40000010845 */
[----:B--2---:R-:W-:Y:S02]  /*13d30*/  FADD.FTZ R0, R125, R0 ;  /* 0x000000007d007221 */ /* 0x004fe40000010000 */
[C---:B------:R-:W-:Y:S01]  /*13d40*/  HMMA.16816.F32 R52, R76.reuse, R96, R52 ;  /* 0x000000604c34723c */ /* 0x040fe20000001834 */
[----:B------:R1:W2:Y:S07]  /*13d50*/  MUFU.EX2 R124, R73 ;  /* 0x00000049007c7308 */ /* 0x0002ae0000000800 */
[C---:B------:R-:W-:Y:S01]  /*13d60*/  HMMA.16816.F32 R56, R76.reuse, R98, R56 ;  /* 0x000000624c38723c */ /* 0x040fe20000001838 */
[----:B------:R-:W-:Y:S07]  /*13d70*/  LDSM.16.MT88.4 R96, [R205+0x5000] ;  /* 0x00500000cd60783b */ /* 0x000fee0000004200 */
[C---:B----4-:R-:W-:Y:S08]  /*13d80*/  HMMA.16816.F32 R60, R76.reuse, R80, R60 ;  /* 0x000000504c3c723c */ /* 0x050ff0000000183c */
[----:B------:R-:W-:Y:S01]  /*13d90*/  HMMA.16816.F32 R64, R76, R82, R64 ;  /* 0x000000524c40723c */ /* 0x000fe20000001840 */
[----:B------:R-:W4:Y:S03]  /*13da0*/  LDSM.16.MT88.4 R80, [R205+0x1800] ;  /* 0x00180000cd50783b */ /* 0x000f260000004200 */
[----:B-1----:R-:W-:Y:S02]  /*13db0*/  FFMA.FTZ R73, R198, c[0x0][0x2d0], -R148 ;  /* 0x0000b400c6497a23 */ /* 0x002fe40000010894 */
[----:B--2---:R-:W-:Y:S01]  /*13dc0*/  FADD.FTZ R0, R124, R0 ;  /* 0x000000007c007221 */ /* 0x004fe20000010000 */
[----:B------:R-:W-:Y:S01]  /*13dd0*/  F2FP.PACK_AB R76, R231, R232 ;  /* 0x000000e8e74c723e */ /* 0x000fe200000000ff */
[----:B------:R1:W2:Y:S01]  /*13de0*/  MUFU.EX2 R162, R73 ;  /* 0x0000004900a27308 */ /* 0x0002a20000000800 */
[----:B------:R-:W-:Y:S03]  /*13df0*/  F2FP.PACK_AB R77, R167, R172 ;  /* 0x000000aca74d723e */ /* 0x000fe600000000ff */
[----:B------:R-:W-:Y:S02]  /*13e00*/  F2FP.PACK_AB R78, R165, R166 ;  /* 0x000000a6a54e723e */ /* 0x000fe400000000ff */
[----:B------:R-:W-:Y:S07]  /*13e10*/  F2FP.PACK_AB R79, R163, R164 ;  /* 0x000000a4a34f723e */ /* 0x000fee00000000ff */
[C---:B------:R-:W-:Y:S08]  /*13e20*/  HMMA.16816.F32 R4, R76.reuse, R92, R4 ;  /* 0x0000005c4c04723c */ /* 0x040ff00000001804 */
[C---:B------:R-:W-:Y:S01]  /*13e30*/  HMMA.16816.F32 R8, R76.reuse, R94, R8 ;  /* 0x0000005e4c08723c */ /* 0x040fe20000001808 */
[----:B------:R-:W5:Y:S03]  /*13e40*/  LDSM.16.MT88.4 R92, [R202+0x5000] ;  /* 0x00500000ca5c783b */ /* 0x000f660000004200 */
[----:B-1----:R-:W-:Y:S02]  /*13e50*/  FFMA.FTZ R73, R199, c[0x0][0x2d0], -R148 ;  /* 0x0000b400c7497a23 */ /* 0x002fe40000010894 */
[----:B--2---:R-:W-:Y:S02]  /*13e60*/  FADD.FTZ R2, R162, R2 ;  /* 0x00000002a2027221 */ /* 0x004fe40000010000 */
[C---:B---3--:R-:W-:Y:S01]  /*13e70*/  HMMA.16816.F32 R12, R76.reuse, R84, R12 ;  /* 0x000000544c0c723c */ /* 0x048fe2000000180c */
[----:B------:R1:W2:Y:S07]  /*13e80*/  MUFU.EX2 R161, R73 ;  /* 0x0000004900a17308 */ /* 0x0002ae0000000800 */
[C---:B------:R-:W-:Y:S01]  /*13e90*/  HMMA.16816.F32 R16, R76.reuse, R86, R16 ;  /* 0x000000564c10723c */ /* 0x040fe20000001810 */
[----:B------:R-:W3:Y:S07]  /*13ea0*/  LDSM.16.MT88.4 R84, [R203+0x5000] ;  /* 0x00500000cb54783b */ /* 0x000eee0000004200 */
[C---:B----4-:R-:W-:Y:S08]  /*13eb0*/  HMMA.16816.F32 R20, R76.reuse, R80, R20 ;  /* 0x000000504c14723c */ /* 0x050ff00000001814 */
[C---:B------:R-:W-:Y:S01]  /*13ec0*/  HMMA.16816.F32 R24, R76.reuse, R82, R24 ;  /* 0x000000524c18723c */ /* 0x040fe20000001818 */
[----:B------:R-:W4:Y:S03]  /*13ed0*/  LDSM.16.MT88.4 R80, [R202+0x2000] ;  /* 0x00200000ca50783b */ /* 0x000f260000004200 */
[--C-:B-1----:R-:W-:Y:S02]  /*13ee0*/  FFMA.FTZ R73, R212, c[0x0][0x2d0], -R69.reuse ;  /* 0x0000b400d4497a23 */ /* 0x102fe40000010845 */
[----:B--2---:R-:W-:Y:S02]  /*13ef0*/  FADD.FTZ R2, R161, R2 ;  /* 0x00000002a1027221 */ /* 0x004fe40000010000 */
[C---:B------:R-:W-:Y:S01]  /*13f00*/  HMMA.16816.F32 R28, R76.reuse, R88, R28 ;  /* 0x000000584c1c723c */ /* 0x040fe2000000181c */
[----:B------:R1:W2:Y:S07]  /*13f10*/  MUFU.EX2 R160, R73 ;  /* 0x0000004900a07308 */ /* 0x0002ae0000000800 */
[C---:B------:R-:W-:Y:S01]  /*13f20*/  HMMA.16816.F32 R32, R76.reuse, R90, R32 ;  /* 0x0000005a4c20723c */ /* 0x040fe20000001820 */
[----:B------:R-:W4:Y:S07]  /*13f30*/  LDSM.16.MT88.4 R88, [R203+0x2000] ;  /* 0x00200000cb58783b */ /* 0x000f2e0000004200 */
[C---:B-----5:R-:W-:Y:S08]  /*13f40*/  HMMA.16816.F32 R36, R76.reuse, R92, R36 ;  /* 0x0000005c4c24723c */ /* 0x060ff00000001824 */
[C---:B------:R-:W-:Y:S01]  /*13f50*/  HMMA.16816.F32 R40, R76.reuse, R94, R40 ;  /* 0x0000005e4c28723c */ /* 0x040fe20000001828 */
[----:B------:R-:W5:Y:S03]  /*13f60*/  LDSM.16.MT88.4 R92, [R205+0x2000] ;  /* 0x00200000cd5c783b */ /* 0x000f660000004200 */
[--C-:B-1----:R-:W-:Y:S02]  /*13f70*/  FFMA.FTZ R73, R213, c[0x0][0x2d0], -R69.reuse ;  /* 0x0000b400d5497a23 */ /* 0x102fe40000010845 */
[----:B--2---:R-:W-:Y:S02]  /*13f80*/  FADD.FTZ R0, R160, R0 ;  /* 0x00000000a0007221 */ /* 0x004fe40000010000 */
[C---:B---3--:R-:W-:Y:S01]  /*13f90*/  HMMA.16816.F32 R44, R76.reuse, R84, R44 ;  /* 0x000000544c2c723c */ /* 0x048fe2000000182c */
[----:B------:R1:W2:Y:S07]  /*13fa0*/  MUFU.EX2 R155, R73 ;  /* 0x00000049009b7308 */ /* 0x0002ae0000000800 */
[C---:B------:R-:W-:Y:S01]  /*13fb0*/  HMMA.16816.F32 R48, R76.reuse, R86, R48 ;  /* 0x000000564c30723c */ /* 0x040fe20000001830 */
[----:B------:R-:W3:Y:S07]  /*13fc0*/  LDSM.16.MT88.4 R84, [R204+0x2000] ;  /* 0x00200000cc54783b */ /* 0x000eee0000004200 */
[C---:B------:R-:W-:Y:S08]  /*13fd0*/  HMMA.16816.F32 R52, R76.reuse, R96, R52 ;  /* 0x000000604c34723c */ /* 0x040ff00000001834 */
[C---:B------:R-:W-:Y:S01]  /*13fe0*/  HMMA.16816.F32 R56, R76.reuse, R98, R56 ;  /* 0x000000624c38723c */ /* 0x040fe20000001838 */
[----:B------:R-:W3:Y:S03]  /*13ff0*/  LDSM.16.MT88.4 R96, [R202+0x5800] ;  /* 0x00580000ca60783b */ /* 0x000ee60000004200 */
[----:B-1----:R-:W-:Y:S02]  /*14000*/  FFMA.FTZ R73, R215, c[0x0][0x2d0], -R148 ;  /* 0x0000b400d7497a23 */ /* 0x002fe40000010894 */
[----:B--2---:R-:W-:Y:S02]  /*14010*/  FADD.FTZ R0, R155, R0 ;  /* 0x000000009b007221 */ /* 0x004fe40000010000 */
[C---:B------:R-:W-:Y:S01]  /*14020*/  HMMA.16816.F32 R60, R76.reuse, R100, R60 ;  /* 0x000000644c3c723c */ /* 0x040fe2000000183c */
[----:B------:R1:W2:Y:S07]  /*14030*/  MUFU.EX2 R154, R73 ;  /* 0x00000049009a7308 */ /* 0x0002ae0000000800 */
[----:B------:R-:W-:Y:S01]  /*14040*/  HMMA.16816.F32 R64, R76, R102, R64 ;  /* 0x000000664c40723c */ /* 0x000fe20000001840 */
[----:B------:R-:W-:Y:S06]  /*14050*/  LDSM.16.MT88.4 R100, [R205+0x6000] ;  /* 0x00600000cd64783b */ /* 0x000fec0000004200 */
[----:B------:R-:W-:Y:S02]  /*14060*/  F2FP.PACK_AB R76, R126, R127 ;  /* 0x0000007f7e4c723e */ /* 0x000fe400000000ff */
[----:B------:R-:W-:Y:S03]  /*14070*/  F2FP.PACK_AB R77, R124, R125 ;  /* 0x0000007d7c4d723e */ /* 0x000fe600000000ff */
[----:B------:R-:W-:Y:S02]  /*14080*/  F2FP.PACK_AB R78, R161, R162 ;  /* 0x000000a2a14e723e */ /* 0x000fe400000000ff */
[----:B------:R-:W-:Y:S01]  /*14090*/  F2FP.PACK_AB R79, R155, R160 ;  /* 0x000000a09b4f723e */ /* 0x000fe200000000ff */
[----:B-1----:R-:W-:Y:S02]  /*140a0*/  FFMA.FTZ R73, R214, c[0x0][0x2d0], -R148 ;  /* 0x0000b400d6497a23 */ /* 0x002fe40000010894 */
[----:B--2---:R-:W-:Y:S04]  /*140b0*/  FADD.FTZ R2, R154, R2 ;  /* 0x000000029a027221 */ /* 0x004fe80000010000 */
[C---:B----4-:R-:W-:Y:S01]  /*140c0*/  HMMA.16816.F32 R4, R76.reuse, R80, R4 ;  /* 0x000000504c04723c */ /* 0x050fe20000001804 */
[----:B------:R1:W2:Y:S07]  /*140d0*/  MUFU.EX2 R153, R73 ;  /* 0x0000004900997308 */ /* 0x0002ae0000000800 */
[C---:B------:R-:W-:Y:S01]  /*140e0*/  HMMA.16816.F32 R8, R76.reuse, R82, R8 ;  /* 0x000000524c08723c */ /* 0x040fe20000001808 */
[----:B------:R-:W4:Y:S07]  /*140f0*/  LDSM.16.MT88.4 R80, [R203+0x5800] ;  /* 0x00580000cb50783b */ /* 0x000f2e0000004200 */
[C---:B------:R-:W-:Y:S08]  /*14100*/  HMMA.16816.F32 R12, R76.reuse, R88, R12 ;  /* 0x000000584c0c723c */ /* 0x040ff0000000180c */
[C---:B------:R-:W-:Y:S01]  /*14110*/  HMMA.16816.F32 R16, R76.reuse, R90, R16 ;  /* 0x0000005a4c10723c */ /* 0x040fe20000001810 */
[----:B------:R-:W4:Y:S03]  /*14120*/  LDSM.16.MT88.4 R88, [R205+0x5800] ;  /* 0x00580000cd58783b */ /* 0x000f260000004200 */
[--C-:B-1----:R-:W-:Y:S02]  /*14130*/  FFMA.FTZ R73, R216, c[0x0][0x2d0], -R69.reuse ;  /* 0x0000b400d8497a23 */ /* 0x102fe40000010845 */
[----:B--2---:R-:W-:Y:S02]  /*14140*/  FADD.FTZ R2, R153, R2 ;  /* 0x0000000299027221 */ /* 0x004fe40000010000 */
[C---:B-----5:R-:W-:Y:S01]  /*14150*/  HMMA.16816.F32 R20, R76.reuse, R92, R20 ;  /* 0x0000005c4c14723c */ /* 0x060fe20000001814 */
[----:B------:R1:W2:Y:S07]  /*14160*/  MUFU.EX2 R152, R73 ;  /* 0x0000004900987308 */ /* 0x0002ae0000000800 */
[C---:B------:R-:W-:Y:S01]  /*14170*/  HMMA.16816.F32 R24, R76.reuse, R94, R24 ;  /* 0x0000005e4c18723c */ /* 0x040fe20000001818 */
[----:B------:R-:W-:Y:S07]  /*14180*/  LDSM.16.MT88.4 R92, [R204+0x2800] ;  /* 0x00280000cc5c783b */ /* 0x000fee0000004200 */
[C---:B---3--:R-:W-:Y:S08]  /*14190*/  HMMA.16816.F32 R28, R76.reuse, R84, R28 ;  /* 0x000000544c1c723c */ /* 0x048ff0000000181c */
[C---:B------:R-:W-:Y:S01]  /*141a0*/  HMMA.16816.F32 R32, R76.reuse, R86, R32 ;  /* 0x000000564c20723c */ /* 0x040fe20000001820 */
[----:B------:R-:W3:Y:S03]  /*141b0*/  LDSM.16.MT88.4 R84, [R204+0x5800] ;  /* 0x00580000cc54783b */ /* 0x000ee60000004200 */
[--C-:B-1----:R-:W-:Y:S02]  /*141c0*/  FFMA.FTZ R73, R217, c[0x0][0x2d0], -R69.reuse ;  /* 0x0000b400d9497a23 */ /* 0x102fe40000010845 */
[----:B--2---:R-:W-:Y:S02]  /*141d0*/  FADD.FTZ R0, R152, R0 ;  /* 0x0000000098007221 */ /* 0x004fe40000010000 */
[C---:B------:R-:W-:Y:S01]  /*141e0*/  HMMA.16816.F32 R36, R76.reuse, R96, R36 ;  /* 0x000000604c24723c */ /* 0x040fe20000001824 */
[----:B------:R1:W2:Y:S07]  /*141f0*/  MUFU.EX2 R151, R73 ;  /* 0x0000004900977308 */ /* 0x0002ae0000000800 */
[C---:B------:R-:W-:Y:S01]  /*14200*/  HMMA.16816.F32 R40, R76.reuse, R98, R40 ;  /* 0x000000624c28723c */ /* 0x040fe20000001828 */
[----:B------:R-:W-:Y:S07]  /*14210*/  LDSM.16.MT88.4 R96, [R203+0x6000] ;  /* 0x00600000cb60783b */ /* 0x000fee0000004200 */
[C---:B----4-:R-:W-:Y:S08]  /*14220*/  HMMA.16816.F32 R44, R76.reuse, R80, R44 ;  /* 0x000000504c2c723c */ /* 0x050ff0000000182c */
[C---:B------:R-:W-:Y:S01]  /*14230*/  HMMA.16816.F32 R48, R76.reuse, R82, R48 ;  /* 0x000000524c30723c */ /* 0x040fe20000001830 */
[----:B------:R-:W4:Y:S03]  /*14240*/  LDSM.16.MT88.4 R80, [R202+0x2800] ;  /* 0x00280000ca50783b */ /* 0x000f260000004200 */
[----:B-1----:R-:W-:Y:S02]  /*14250*/  FFMA.FTZ R73, R218, c[0x0][0x2d0], -R148 ;  /* 0x0000b400da497a23 */ /* 0x002fe40000010894 */
[----:B--2---:R-:W-:Y:S02]  /*14260*/  FADD.FTZ R0, R151, R0 ;  /* 0x0000000097007221 */ /* 0x004fe40000010000 */
[C---:B------:R-:W-:Y:S01]  /*14270*/  HMMA.16816.F32 R52, R76.reuse, R88, R52 ;  /* 0x000000584c34723c */ /* 0x040fe20000001834 */
[----:B------:R1:W2:Y:S07]  /*14280*/  MUFU.EX2 R150, R73 ;  /* 0x0000004900967308 */ /* 0x0002ae0000000800 */
[C---:B------:R-:W-:Y:S01]  /*14290*/  HMMA.16816.F32 R56, R76.reuse, R90, R56 ;  /* 0x0000005a4c38723c */ /* 0x040fe20000001838 */
[----:B------:R-:W5:Y:S07]  /*142a0*/  LDSM.16.MT88.4 R88, [R203+0x2800] ;  /* 0x00280000cb58783b */ /* 0x000f6e0000004200 */
[C---:B---3--:R-:W-:Y:S08]  /*142b0*/  HMMA.16816.F32 R60, R76.reuse, R84, R60 ;  /* 0x000000544c3c723c */ /* 0x048ff0000000183c */
[----:B------:R-:W-:Y:S01]  /*142c0*/  HMMA.16816.F32 R64, R76, R86, R64 ;  /* 0x000000564c40723c */ /* 0x000fe20000001840 */
[----:B------:R-:W3:Y:S03]  /*142d0*/  LDSM.16.MT88.4 R84, [R205+0x2800] ;  /* 0x00280000cd54783b */ /* 0x000ee60000004200 */
[----:B-1----:R-:W-:Y:S02]  /*142e0*/  FFMA.FTZ R73, R219, c[0x0][0x2d0], -R148 ;  /* 0x0000b400db497a23 */ /* 0x002fe40000010894 */
[----:B--2---:R-:W-:Y:S01]  /*142f0*/  FADD.FTZ R2, R150, R2 ;  /* 0x0000000296027221 */ /* 0x004fe20000010000 */
[----:B------:R-:W-:Y:S01]  /*14300*/  F2FP.PACK_AB R76, R153, R154 ;  /* 0x0000009a994c723e */ /* 0x000fe200000000ff */
[----:B------:R1:W2:Y:S01]  /*14310*/  MUFU.EX2 R149, R73 ;  /* 0x0000004900957308 */ /* 0x0002a20000000800 */
[----:B------:R-:W-:Y:S03]  /*14320*/  F2FP.PACK_AB R77, R151, R152 ;  /* 0x00000098974d723e */ /* 0x000fe600000000ff */
[--C-:B-1----:R-:W-:Y:S01]  /*14330*/  FFMA.FTZ R73, R220, c[0x0][0x2d0], -R69.reuse ;  /* 0x0000b400dc497a23 */ /* 0x102fe20000010845 */
[----:B--2---:R-:W-:Y:S05]  /*14340*/  F2FP.PACK_AB R78, R149, R150 ;  /* 0x00000096954e723e */ /* 0x004fea00000000ff */
[----:B------:R1:W2:Y:S02]  /*14350*/  MUFU.EX2 R147, R73 ;  /* 0x0000004900937308 */ /* 0x0002a40000000800 */
[--C-:B-1----:R-:W-:Y:S02]  /*14360*/  FFMA.FTZ R73, R221, c[0x0][0x2d0], -R69.reuse ;  /* 0x0000b400dd497a23 */ /* 0x102fe40000010845 */
[----:B--2---:R-:W-:Y:S06]  /*14370*/  FADD.FTZ R0, R147, R0 ;  /* 0x0000000093007221 */ /* 0x004fec0000010000 */
[----:B------:R1:W2:Y:S02]  /*14380*/  MUFU.EX2 R146, R73 ;  /* 0x0000004900927308 */ /* 0x0002a40000000800 */
[--C-:B-1----:R-:W-:Y:S01]  /*14390*/  FFMA.FTZ R73, R223, c[0x0][0x2d0], -R148.reuse ;  /* 0x0000b400df497a23 */ /* 0x102fe20000010894 */
[----:B--2---:R-:W-:Y:S07]  /*143a0*/  F2FP.PACK_AB R79, R146, R147 ;  /* 0x00000093924f723e */ /* 0x004fee00000000ff */
[----:B------:R1:W-:Y:S01]  /*143b0*/  MUFU.EX2 R145, R73 ;  /* 0x0000004900917308 */ /* 0x0003e20000000800 */
[C---:B----4-:R-:W-:Y:S08]  /*143c0*/  HMMA.16816.F32 R4, R76.reuse, R80, R4 ;  /* 0x000000504c04723c */ /* 0x050ff00000001804 */
[C---:B------:R-:W-:Y:S01]  /*143d0*/  HMMA.16816.F32 R8, R76.reuse, R82, R8 ;  /* 0x000000524c08723c */ /* 0x040fe20000001808 */
[----:B------:R-:W2:Y:S07]  /*143e0*/  LDSM.16.MT88.4 R80, [R202+0x6000] ;  /* 0x00600000ca50783b */ /* 0x000eae0000004200 */
[C---:B-----5:R-:W-:Y:S04]  /*143f0*/  HMMA.16816.F32 R12, R76.reuse, R88, R12 ;  /* 0x000000584c0c723c */ /* 0x060fe8000000180c */
[--C-:B-1----:R-:W-:Y:S04]  /*14400*/  FFMA.FTZ R73, R222, c[0x0][0x2d0], -R148.reuse ;  /* 0x0000b400de497a23 */ /* 0x102fe80000010894 */
[C---:B------:R-:W-:Y:S01]  /*14410*/  HMMA.16816.F32 R16, R76.reuse, R90, R16 ;  /* 0x0000005a4c10723c */ /* 0x040fe20000001810 */
[----:B------:R1:W4:Y:S01]  /*14420*/  MUFU.EX2 R144, R73 ;  /* 0x0000004900907308 */ /* 0x0003220000000800 */
[----:B------:R-:W5:Y:S06]  /*14430*/  LDSM.16.MT88.4 R88, [R202+0x3000] ;  /* 0x00300000ca58783b */ /* 0x000f6c0000004200 */
[C---:B---3--:R-:W-:Y:S08]  /*14440*/  HMMA.16816.F32 R20, R76.reuse, R84, R20 ;  /* 0x000000544c14723c */ /* 0x048ff00000001814 */
[C---:B------:R-:W-:Y:S08]  /*14450*/  HMMA.16816.F32 R24, R76.reuse, R86, R24 ;  /* 0x000000564c18723c */ /* 0x040ff00000001818 */
[C---:B------:R-:W-:Y:S04]  /*14460*/  HMMA.16816.F32 R28, R76.reuse, R92, R28 ;  /* 0x0000005c4c1c723c */ /* 0x040fe8000000181c */
[--C-:B-1----:R-:W-:Y:S04]  /*14470*/  FFMA.FTZ R73, R224, c[0x0][0x2d0], -R69.reuse ;  /* 0x0000b400e0497a23 */ /* 0x102fe80000010845 */
[C---:B------:R-:W-:Y:S01]  /*14480*/  HMMA.16816.F32 R32, R76.reuse, R94, R32 ;  /* 0x0000005e4c20723c */ /* 0x040fe20000001820 */
[----:B------:R1:W-:Y:S07]  /*14490*/  MUFU.EX2 R143, R73 ;  /* 0x00000049008f7308 */ /* 0x0003ee0000000800 */
[C---:B--2---:R-:W-:Y:S08]  /*144a0*/  HMMA.16816.F32 R36, R76.reuse, R80, R36 ;  /* 0x000000504c24723c */ /* 0x044ff00000001824 */
[C---:B------:R-:W-:Y:S08]  /*144b0*/  HMMA.16816.F32 R40, R76.reuse, R82, R40 ;  /* 0x000000524c28723c */ /* 0x040ff00000001828 */
[C---:B------:R-:W-:Y:S04]  /*144c0*/  HMMA.16816.F32 R44, R76.reuse, R96, R44 ;  /* 0x000000604c2c723c */ /* 0x040fe8000000182c */
[--C-:B-1----:R-:W-:Y:S02]  /*144d0*/  FFMA.FTZ R73, R225, c[0x0][0x2d0], -R69.reuse ;  /* 0x0000b400e1497a23 */ /* 0x102fe40000010845 */
[----:B------:R-:W-:Y:S01]  /*144e0*/  FFMA.FTZ R69, R72, c[0x0][0x2d0], -R69 ;  /* 0x0000b40048457a23 */ /* 0x000fe20000010845 */
[----:B----4-:R-:W-:Y:S01]  /*144f0*/  F2FP.PACK_AB R72, R144, R145 ;  /* 0x000000919048723e */ /* 0x010fe200000000ff */
[C---:B------:R-:W-:Y:S01]  /*14500*/  HMMA.16816.F32 R48, R76.reuse, R98, R48 ;  /* 0x000000624c30723c */ /* 0x040fe20000001830 */
[----:B------:R1:W-:Y:S07]  /*14510*/  MUFU.EX2 R142, R73 ;  /* 0x00000049008e7308 */ /* 0x0003ee0000000800 */
[C---:B------:R-:W-:Y:S03]  /*14520*/  HMMA.16816.F32 R52, R76.reuse, R100, R52 ;  /* 0x000000644c34723c */ /* 0x040fe60000001834 */
[----:B------:R-:W2:Y:S05]  /*14530*/  MUFU.EX2 R69, R69 ;  /* 0x0000004500457308 */ /* 0x000eaa0000000800 */
[C---:B------:R-:W-:Y:S08]  /*14540*/  HMMA.16816.F32 R56, R76.reuse, R102, R56 ;  /* 0x000000664c38723c */ /* 0x040ff00000001838 */
[C---:B------:R-:W-:Y:S04]  /*14550*/  HMMA.16816.F32 R60, R76.reuse, R104, R60 ;  /* 0x000000684c3c723c */ /* 0x040fe8000000183c */
[--C-:B-1----:R-:W-:Y:S04]  /*14560*/  FFMA.FTZ R73, R226, c[0x0][0x2d0], -R148.reuse ;  /* 0x0000b400e2497a23 */ /* 0x102fe80000010894 */
[----:B------:R-:W-:Y:S01]  /*14570*/  HMMA.16816.F32 R64, R76, R106, R64 ;  /* 0x0000006a4c40723c */ /* 0x000fe20000001840 */
[----:B------:R1:W-:Y:S03]  /*14580*/  MUFU.EX2 R141, R73 ;  /* 0x00000049008d7308 */ /* 0x0003e60000000800 */
[----:B--2---:R-:W-:Y:S01]  /*14590*/  F2FP.PACK_AB R75, R69, R71 ;  /* 0x00000047454b723e */ /* 0x004fe200000000ff */
[----:B-1----:R-:W-:Y:S06]  /*145a0*/  FFMA.FTZ R73, R227, c[0x0][0x2d0], -R148 ;  /* 0x0000b400e3497a23 */ /* 0x002fec0000010894 */
[----:B------:R1:W2:Y:S02]  /*145b0*/  MUFU.EX2 R140, R73 ;  /* 0x00000049008c7308 */ /* 0x0002a40000000800 */
[----:B-1----:R-:W-:Y:S02]  /*145c0*/  F2FP.PACK_AB R73, R142, R143 ;  /* 0x0000008f8e49723e */ /* 0x002fe400000000ff */
[----:B--2---:R-:W-:Y:S07]  /*145d0*/  F2FP.PACK_AB R74, R140, R141 ;  /* 0x0000008d8c4a723e */ /* 0x004fee00000000ff */
[C---:B-----5:R-:W-:Y:S01]  /*145e0*/  HMMA.16816.F32 R76, R72.reuse, R88, R4 ;  /* 0x00000058484c723c */ /* 0x060fe20000001804 */
        /* <DEDUP_REMOVED lines=28> */
[----:B------:R1:W-:Y:S04]  /*147b0*/  STL [R1+0x10], R2 ;  /* 0x0000100201007387 */ /* 0x0003e80000100800 */
[----:B------:R1:W-:Y:S01]  /*147c0*/  STL [R1+0x14], R0 ;  /* 0x0000140001007387 */ /* 0x0003e20000100800 */
[----:B------:R-:W-:-:S05]  /*147d0*/  @P0 BRA `(.L_x_336) ;  /* 0xffffc6c000000947 */ /* 0x000fca000383ffff */
.L_x_333:
[----:B------:R-:W-:Y:S05]  /*147e0*/  BRA.DIV ~URZ, `(.L_x_337) ;  /* 0x000043527f007947 */ /* 0x000fea000b800000 */
[----:B-12---:R-:W2:Y:S04]  /*147f0*/  LDL.LU R2, [R1+0x10] ;  /* 0x0000100001027983 */ /* 0x006ea80000300800 */
        /* <DEDUP_REMOVED lines=8> */
.L_x_400:
[----:B------:R-:W-:Y:S01]  /*14880*/  FSETP.NE.FTZ.AND P1, PT, R0, RZ, PT ;  /* 0x000000ff0000720b */ /* 0x000fe20003f35000 */
[----:B--23--:R-:W-:Y:S01]  /*14890*/  FADD.FTZ R3, R4, R3 ;  /* 0x0000000304037221 */ /* 0x00cfe20000010000 */
[----:B------:R-:W-:Y:S02]  /*148a0*/  MOV R2, RZ ;  /* 0x000000ff00027202 */ /* 0x000fe40000000f00 */
[----:B------:R-:W-:Y:S02]  /*148b0*/  MOV R23, 0xff800000 ;  /* 0xff80000000177802 */ /* 0x000fe40000000f00 */
[----:B------:R-:W-:-:S02]  /*148c0*/  FSETP.NE.FTZ.AND P0, PT, R3, RZ, PT ;  /* 0x000000ff0300720b */ /* 0x000fc40003f15000 */
[----:B------:R-:W-:-:S05]  /*148d0*/  MOV R17, 0xff800000 ;  /* 0xff80000000117802 */ /* 0x000fca0000000f00 */
[----:B------:R-:W1:Y:S01]  /*148e0*/  @P1 MUFU.LG2 R5, R0 ;  /* 0x0000000000051308 */ /* 0x000e620000000c00 */
[----:B------:R-:W-:-:S05]  /*148f0*/  @P1 MOV R4, 0x3f317218 ;  /* 0x3f31721800041802 */ /* 0x000fca0000000f00 */
[----:B------:R-:W-:Y:S02]  /*14900*/  @P1 FMUL.FTZ R4, R4, c[0x0][0x2d0] ;  /* 0x0000b40004041a20 */ /* 0x000fe40000410000 */
[----:B------:R2:W3:Y:S01]  /*14910*/  @P1 MUFU.RCP R2, R0 ;  /* 0x0000000000021308 */ /* 0x0004e20000001000 */
[----:B-1----:R-:W-:-:S04]  /*14920*/  @P1 FMUL.FTZ R5, R5, 0.69314718246459960938 ;  /* 0x3f31721805051820 */ /* 0x002fc80000410000 */
[----:B------:R-:W-:Y:S01]  /*14930*/  @P1 FFMA.FTZ R23, R4, R70, R5 ;  /* 0x0000004604171223 */ /* 0x000fe20000010005 */
[----:B------:R-:W-:Y:S02]  /*14940*/  MOV R4, 0x1 ;  /* 0x0000000100047802 */ /* 0x000fe40000000f00 */
[----:B--2---:R-:W-:Y:S01]  /*14950*/  MOV R0, RZ ;  /* 0x000000ff00007202 */ /* 0x004fe20000000f00 */
[C---:B---3--:R-:W-:Y:S02]  /*14960*/  FMUL.FTZ R132, R2.reuse, R76 ;  /* 0x0000004c02847220 */ /* 0x048fe40000410000 */
[C---:B------:R-:W-:Y:S02]  /*14970*/  FMUL.FTZ R133, R2.reuse, R77 ;  /* 0x0000004d02857220 */ /* 0x040fe40000410000 */
[C---:B------:R-:W-:Y:S01]  /*14980*/  FMUL.FTZ R48, R2.reuse, R80 ;  /* 0x0000005002307220 */ /* 0x040fe20000410000 */
[----:B------:R-:W1:Y:S01]  /*14990*/  @P0 MUFU.RCP R0, R3 ;  /* 0x0000000300000308 */ /* 0x000e620000001000 */
        /* <DEDUP_REMOVED lines=28> */
[----:B------:R-:W-:Y:S02]  /*14b60*/  FMUL.FTZ R45, R2, R65 ;  /* 0x00000041022d7220 */ /* 0x000fe40000410000 */
[----:B------:R2:W3:Y:S01]  /*14b70*/  @P0 MUFU.LG2 R2, R3 ;  /* 0x0000000300020308 */ /* 0x0004e20000000c00 */
[C---:B-1----:R-:W-:Y:S02]  /*14b80*/  FMUL.FTZ R64, R0.reuse, R86 ;  /* 0x0000005600407220 */ /* 0x042fe40000410000 */
[----:B------:R-:W-:-:S02]  /*14b90*/  FMUL.FTZ R65, R0, R87 ;  /* 0x0000005700417220 */ /* 0x000fc40000410000 */
[C---:B------:R-:W-:Y:S02]  /*14ba0*/  FMUL.FTZ R104, R0.reuse, R94 ;  /* 0x0000005e00687220 */ /* 0x040fe40000410000 */
[C---:B------:R-:W-:Y:S02]  /*14bb0*/  FMUL.FTZ R105, R0.reuse, R95 ;  /* 0x0000005f00697220 */ /* 0x040fe40000410000 */
[C---:B------:R-:W-:Y:S02]  /*14bc0*/  FMUL.FTZ R96, R0.reuse, R78 ;  /* 0x0000004e00607220 */ /* 0x040fe40000410000 */
[C---:B------:R-:W-:Y:S02]  /*14bd0*/  FMUL.FTZ R97, R0.reuse, R79 ;  /* 0x0000004f00617220 */ /* 0x040fe40000410000 */
[C---:B------:R-:W-:Y:S02]  /*14be0*/  FMUL.FTZ R108, R0.reuse, R90 ;  /* 0x0000005a006c7220 */ /* 0x040fe40000410000 */
[----:B------:R-:W-:Y:S01]  /*14bf0*/  FMUL.FTZ R109, R0, R91 ;  /* 0x0000005b006d7220 */ /* 0x000fe20000410000 */
[----:B--2---:R-:W-:Y:S01]  /*14c00*/  @P0 MOV R3, 0x3f317218 ;  /* 0x3f31721800030802 */ /* 0x004fe20000000f00 */
[----:B---3--:R-:W-:-:S02]  /*14c10*/  @P0 FMUL.FTZ R2, R2, 0.69314718246459960938 ;  /* 0x3f31721802020820 */ /* 0x008fc40000410000 */
[C---:B------:R-:W-:Y:S02]  /*14c20*/  FMUL.FTZ R100, R0.reuse, R98 ;  /* 0x0000006200647220 */ /* 0x040fe40000410000 */
[----:B------:R-:W-:Y:S02]  /*14c30*/  @P0 FMUL.FTZ R3, R3, c[0x0][0x2d0] ;  /* 0x0000b40003030a20 */ /* 0x000fe40000410000 */
        /* <DEDUP_REMOVED lines=23> */
[----:B------:R-:W-:Y:S01]  /*14db0*/  PRMT R0, R4, 0x7610, R0 ;  /* 0x0000761004007816 */ /* 0x000fe20000000000 */
[----:B------:R-:W-:Y:S02]  /*14dc0*/  @P0 FFMA.FTZ R17, R3, R69, R2 ;  /* 0x0000004503110223 */ /* 0x000fe40000010002 */
.L_x_302:
[----:B------:R2:W5:Y:S01]  /*14dd0*/  LDL R6, [R1+0x38] ;  /* 0x0000380001067983 */ /* 0x0005620000100800 */
        /* <DEDUP_REMOVED lines=18> */
.L_x_339:
[----:B--2---:R-:W-:Y:S05]  /*14f00*/  BSYNC B0 ;  /* 0x0000000000007941 */ /* 0x004fea0003800000 */
.L_x_338:
[----:B------:R-:W2:Y:S01]  /*14f10*/  LDL R11, [R1+0x18] ;  /* 0x00001800010b7983 */ /* 0x000ea20000100800 */
[----:B------:R-:W-:Y:S01]  /*14f20*/  SHF.R.S32.HI R25, RZ, 0x1f, R15 ;  /* 0x0000001fff197819 */ /* 0x000fe2000001140f */
[----:B------:R-:W-:Y:S01]  /*14f30*/  BSSY B1, `(.L_x_340) ;  /* 0x00002bf000017945 */ /* 0x000fe20003800000 */
[----:B------:R-:W-:Y:S01]  /*14f40*/  PRMT R0, R0, 0x9910, RZ ;  /* 0x0000991000007816 */ /* 0x000fe200000000ff */
[----:B-----5:R-:W-:Y:S01]  /*14f50*/  IMAD.MOV.U32 R67, RZ, RZ, R6 ;  /* 0x000000ffff437224 */ /* 0x020fe200078e0006 */
[----:B------:R-:W-:Y:S02]  /*14f60*/  LEA.HI R25, R25, R15, RZ, 0x3 ;  /* 0x0000000f19197211 */ /* 0x000fe400078f18ff */
[----:B------:R-:W-:Y:S02]  /*14f70*/  ISETP.NE.AND P0, PT, R0, RZ, PT ;  /* 0x000000ff0000720c */ /* 0x000fe40003f05270 */
[----:B------:R-:W-:Y:S02]  /*14f80*/  LOP3.LUT R25, R25, 0xfffffff8, RZ, 0xc0, !PT ;  /* 0xfffffff819197812 */ /* 0x000fe400078ec0ff */
[----:B------:R-:W-:-:S03]  /*14f90*/  SHF.R.S32.HI R30, RZ, 0x1f, R209 ;  /* 0x0000001fff1e7819 */ /* 0x000fc600000114d1 */
[----:B------:R-:W-:-:S04]  /*14fa0*/  IMAD.IADD R25, R15, 0x1, -R25 ;  /* 0x000000010f197824 */ /* 0x000fc800078e0a19 */
[----:B------:R-:W-:-:S05]  /*14fb0*/  IMAD.SHL.U32 R28, R25, 0x8, RZ ;  /* 0x00000008191c7824 */ /* 0x000fca00078e00ff */
[----:B------:R-:W-:Y:S02]  /*14fc0*/  SHF.R.S32.HI R29, RZ, 0x1f, R28 ;  /* 0x0000001fff1d7819 */ /* 0x000fe4000001141c */
[----:B--2---:R-:W-:Y:S01]  /*14fd0*/  SHF.R.S32.HI R9, RZ, 0x1f, R11 ;  /* 0x0000001fff097819 */ /* 0x004fe2000001140b */
[----:B------:R-:W-:Y:S05]  /*14fe0*/  @!P0 BRA `(.L_x_341) ;  /* 0x00001fa000008947 */ /* 0x000fea0003800000 */
[----:B------:R-:W2:Y:S04]  /*14ff0*/  LDL R19, [R1+0x4c] ;  /* 0x00004c0001137983 */ /* 0x000ea80000100800 */
[----:B------:R-:W3:Y:S04]  /*15000*/  LDL R12, [R1+0x54] ;  /* 0x00005400010c7983 */ /* 0x000ee80000100800 */
[----:B------:R-:W4:Y:S04]  /*15010*/  LDL R18, [R1+0x50] ;  /* 0x0000500001127983 */ /* 0x000f280000100800 */
[----:B------:R-:W4:Y:S04]  /*15020*/  LDL R16, [R1+0x64] ;  /* 0x0000640001107983 */ /* 0x000f280000100800 */
[----:B------:R-:W4:Y:S04]  /*15030*/  LDL R14, [R1+0x5c] ;  /* 0x00005c00010e7983 */ /* 0x000f280000100800 */
[----:B------:R-:W4:Y:S04]  /*15040*/  LDL R8, [R1+0x60] ;  /* 0x0000600001087983 */ /* 0x000f280000100800 */
[----:B------:R-:W4:Y:S01]  /*15050*/  LDL R13, [R1+0x58] ;  /* 0x00005800010d7983 */ /* 0x000f220000100800 */
[----:B------:R-:W-:Y:S01]  /*15060*/  SHF.R.S32.HI R7, RZ, 0x1f, R15 ;  /* 0x0000001fff077819 */ /* 0x000fe2000001140f */
[----:B------:R-:W-:Y:S01]  /*15070*/  WARPSYNC 0xffffffff ;  /* 0xffffffff00007948 */ /* 0x000fe20003800000 */
[----:B------:R-:W-:-:S02]  /*15080*/  F2FP.PACK_AB R4, R71, R70 ;  /* 0x000000464704723e */ /* 0x000fc400000000ff */
[CC--:B------:R-:W-:Y:S02]  /*15090*/  LEA.HI R3, R7.reuse, R15.reuse, RZ, 0x2 ;  /* 0x0000000f07037211 */ /* 0x0c0fe400078f10ff */
[----:B------:R-:W-:Y:S02]  /*150a0*/  LEA.HI R7, R7, R15, RZ, 0x5 ;  /* 0x0000000f07077211 */ /* 0x000fe400078f28ff */
[--C-:B------:R-:W-:Y:S02]  /*150b0*/  SHF.R.S32.HI R2, RZ, 0x2, R3.reuse ;  /* 0x00000002ff027819 */ /* 0x100fe40000011403 */
[----:B------:R-:W-:Y:S02]  /*150c0*/  SHF.R.S32.HI R0, RZ, 0x1f, R3 ;  /* 0x0000001fff007819 */ /* 0x000fe40000011403 */
[----:B------:R-:W-:Y:S02]  /*150d0*/  SHF.R.S32.HI R10, RZ, 0x5, R7 ;  /* 0x00000005ff0a7819 */ /* 0x000fe40000011407 */
[----:B------:R-:W-:-:S04]  /*150e0*/  LEA.HI R0, R0, R2, RZ, 0x3 ;  /* 0x0000000200007211 */ /* 0x000fc800078f18ff */
[----:B------:R-:W-:-:S05]  /*150f0*/  LOP3.LUT R0, R0, 0xfffffff8, RZ, 0xc0, !PT ;  /* 0xfffffff800007812 */ /* 0x000fca00078ec0ff */
[----:B------:R-:W-:Y:S01]  /*15100*/  IMAD.IADD R2, R2, 0x1, -R0 ;  /* 0x0000000102027824 */ /* 0x000fe200078e0a00 */
[----:B------:R-:W-:-:S03]  /*15110*/  LOP3.LUT R0, R3, 0xfffffffc, RZ, 0xc0, !PT ;  /* 0xfffffffc03007812 */ /* 0x000fc600078ec0ff */
[----:B------:R-:W-:Y:S02]  /*15120*/  IMAD.SHL.U32 R2, R2, 0x40, RZ ;  /* 0x0000004002027824 */ /* 0x000fe400078e00ff */
[----:B------:R-:W-:Y:S02]  /*15130*/  IMAD.IADD R6, R15, 0x1, -R0 ;  /* 0x000000010f067824 */ /* 0x000fe400078e0a00 */
[----:B------:R-:W-:Y:S01]  /*15140*/  IMAD.SHL.U32 R0, R10, 0x400, RZ ;  /* 0x000004000a007824 */ /* 0x000fe200078e00ff */
[----:B------:R-:W-:-:S03]  /*15150*/  LOP3.LUT R3, R2, 0x1c0, RZ, 0xc0, !PT ;  /* 0x000001c002037812 */ /* 0x000fc600078ec0ff */
[----:B------:R-:W-:Y:S01]  /*15160*/  IMAD R2, R6, 0x2, R0 ;  /* 0x0000000206027824 */ /* 0x000fe200078e0200 */
[----:B------:R-:W-:Y:S02]  /*15170*/  LEA.HI R0, R3, R3, RZ, 0x1d ;  /* 0x0000000303007211 */ /* 0x000fe400078fe8ff */
[----:B------:R-:W-:-:S03]  /*15180*/  F2FP.PACK_AB R3, R49, R48 ;  /* 0x000000303103723e */ /* 0x000fc600000000ff */
[----:B------:R-:W-:Y:S01]  /*15190*/  IMAD.IADD R2, R2, 0x1, R0 ;  /* 0x0000000102027824 */ /* 0x000fe200078e0200 */
[----:B------:R-:W-:-:S03]  /*151a0*/  F2FP.PACK_AB R0, R133, R132 ;  /* 0x000000848500723e */ /* 0x000fc600000000ff */
[----:B------:R-:W-:Y:S01]  /*151b0*/  IMAD.SHL.U32 R5, R2, 0x2, RZ ;  /* 0x0000000202057824 */ /* 0x000fe200078e00ff */
[----:B------:R-:W-:Y:S01]  /*151c0*/  BAR.SYNC.DEFER_BLOCKING 0x1, 0x100 ;  /* 0x0044000000007b1d */ /* 0x000fe20000010000 */
[----:B------:R-:W-:-:S05]  /*151d0*/  F2FP.PACK_AB R2, R97, R96 ;  /* 0x000000606102723e */ /* 0x000fca00000000ff */
[----:B------:R1:W-:Y:S04]  /*151e0*/  STS [R5+0x80], R0 ;  /* 0x0000800005007388 */ /* 0x0003e80000000800 */
[----:B------:R1:W-:Y:S02]  /*151f0*/  STS [R5+0x480], R2 ;  /* 0x0004800205007388 */ /* 0x0003e40000000800 */
[----:B-1----:R-:W-:Y:S02]  /*15200*/  F2FP.PACK_AB R0, R83, R82 ;  /* 0x000000525300723e */ /* 0x002fe400000000ff */
[----:B------:R-:W-:Y:S02]  /*15210*/  F2FP.PACK_AB R2, R51, R50 ;  /* 0x000000323302723e */ /* 0x000fe400000000ff */
[----:B------:R-:W-:-:S04]  /*15220*/  ISETP.NE.U32.AND P2, PT, RZ, c[0x0][0x500], PT ;  /* 0x00014000ff007a0c */ /* 0x000fc80003f45070 */
[----:B------:R-:W-:Y:S01]  /*15230*/  ISETP.NE.AND.EX P2, PT, RZ, c[0x0][0x504], PT, P2 ;  /* 0x00014100ff007a0c */ /* 0x000fe20003f45320 */
[----:B--2---:R1:W-:Y:S04]  /*15240*/  STS [R19], R3 ;  /* 0x0000000313007388 */ /* 0x0043e80000000800 */
[----:B------:R2:W-:Y:S04]  /*15250*/  STS [R19+0x400], R0 ;  /* 0x0004000013007388 */ /* 0x0005e80000000800 */
[----:B---3--:R3:W-:Y:S01]  /*15260*/  STS [R12+0x80], R2 ;  /* 0x000080020c007388 */ /* 0x0087e20000000800 */
        /* <DEDUP_REMOVED lines=8> */
[----:B------:R1:W-:Y:S01]  /*152f0*/  STS [R16+0x80], R3 ;  /* 0x0000800310007388 */ /* 0x0003e20000000800 */
        /* <DEDUP_REMOVED lines=9> */
[----:B------:R4:W-:Y:S01]  /*15390*/  STS [R13], R4 ;  /* 0x000000040d007388 */ /* 0x0009e20000000800 */
[----:B-1----:R-:W-:Y:S02]  /*153a0*/  F2FP.PACK_AB R3, R85, R84 ;  /* 0x000000545503723e */ /* 0x002fe400000000ff */
[----:B--2---:R-:W-:-:S02]  /*153b0*/  F2FP.PACK_AB R0, R87, R86 ;  /* 0x000000565700723e */ /* 0x004fc400000000ff */
[----:B---3--:R-:W-:-:S03]  /*153c0*/  F2FP.PACK_AB R2, R73, R72 ;  /* 0x000000484902723e */ /* 0x008fc600000000ff */
[----:B------:R1:W-:Y:S01]  /*153d0*/  STS [R13+0x400], R0 ;  /* 0x000400000d007388 */ /* 0x0003e20000000800 */
[----:B----4-:R-:W-:-:S03]  /*153e0*/  F2FP.PACK_AB R4, R61, R60 ;  /* 0x0000003c3d04723e */ /* 0x010fc600000000ff */
        /* <DEDUP_REMOVED lines=16> */
[----:B------:R-:W-:Y:S02]  /*154f0*/  ISETP.NE.U32.AND P0, PT, RZ, c[0x0][0x508], PT ;  /* 0x00014200ff007a0c */ /* 0x000fe40003f05070 */
[----:B---3--:R-:W-:Y:S01]  /*15500*/  F2FP.PACK_AB R2, R91, R90 ;  /* 0x0000005a5b02723e */ /* 0x008fe200000000ff */
[----:B------:R3:W-:Y:S01]  /*15510*/  STS [R16+0x4080], R3 ;  /* 0x0040800310007388 */ /* 0x0007e20000000800 */
[----:B------:R-:W-:Y:S01]  /*15520*/  IMAD.WIDE R4, R11, R4, c[0x0][0x500] ;  /* 0x000140000b047625 */ /* 0x000fe200078e0204 */
[----:B------:R-:W-:-:S02]  /*15530*/  ISETP.NE.AND.EX P1, PT, RZ, c[0x0][0x50c], PT, P0 ;  /* 0x00014300ff007a0c */ /* 0x000fc40003f25300 */
        /* <DEDUP_REMOVED lines=9> */
[----:B---3--:R-:W-:Y:S01]  /*155d0*/  F2FP.PACK_AB R3, R45, R44 ;  /* 0x0000002c2d03723e */ /* 0x008fe200000000ff */
[----:B------:R-:W-:Y:S01]  /*155e0*/  IMAD.MOV.U32 R14, RZ, RZ, c[0x0][0x388] ;  /* 0x0000e200ff0e7624 */ /* 0x000fe200078e00ff */
[----:B----4-:R-:W-:-:S03]  /*155f0*/  @P1 LEA R2, P0, R11, c[0x0][0x508], 0x2 ;  /* 0x000142000b021a11 */ /* 0x010fc600078010ff */
[----:B------:R3:W-:Y:S01]  /*15600*/  STS [R13+0x4000], R3 ;  /* 0x004000030d007388 */ /* 0x0007e20000000800 */
[----:B-1----:R-:W-:Y:S01]  /*15610*/  F2FP.PACK_AB R0, R47, R46 ;  /* 0x0000002e2f00723e */ /* 0x002fe200000000ff */
[----:B------:R-:W-:-:S04]  /*15620*/  IMAD.MOV.U32 R8, RZ, RZ, RZ ;  /* 0x000000ffff087224 */ /* 0x000fc800078e00ff */
[----:B------:R1:W-:Y:S04]  /*15630*/  STS [R13+0x4400], R0 ;  /* 0x004400000d007388 */ /* 0x0003e80000000800 */
[----:B------:R-:W-:Y:S01]  /*15640*/  BAR.SYNC.DEFER_BLOCKING 0x1, 0x100 ;  /* 0x0044000000007b1d */ /* 0x000fe20000010000 */
[----:B---3--:R-:W-:-:S05]  /*15650*/  @P1 LEA.HI.X R3, R11, c[0x0][0x50c], R9, 0x2, P0 ;  /* 0x000143000b031a11 */ /* 0x008fca00000f1409 */
[----:B------:R1:W5:Y:S04]  /*15660*/  @P2 LDG.E R8, [R4.64] ;  /* 0x0000000a04082981 */ /* 0x000368000c1e1900 */
[----:B------:R3:W5:Y:S01]  /*15670*/  @P1 LDG.E R14, [R2.64] ;  /* 0x0000000a020e1981 */ /* 0x000762000c1e1900 */
[----:B--2---:R-:W-:-:S04]  /*15680*/  ISETP.NE.AND P0, PT, R12, RZ, PT ;  /* 0x000000ff0c00720c */ /* 0x004fc80003f05270 */
[----:B---3--:R-:W-:Y:S01]  /*15690*/  SEL R2, R12, c[0x0][0x3d4], P0 ;  /* 0x0000f5000c027a07 */ /* 0x008fe20000000000 */
[----:B------:R-:W-:Y:S05]  /*156a0*/  @P1 BRA `(.L_x_342) ;  /* 0x0000004000001947 */ /* 0x000fea0003800000 */
[----:B-1----:R-:W-:Y:S05]  /*156b0*/  @!P2 BRA `(.L_x_342) ;  /* 0x000000300000a947 */ /* 0x002fea0003800000 */
[----:B------:R1:W2:Y:S04]  /*156c0*/  LDG.E R0, [R4.64] ;  /* 0x0000000a04007981 */ /* 0x0002a8000c1e1900 */
[----:B-1----:R-:W2:Y:S02]  /*156d0*/  LDG.E R4, [R4.64+0x4] ;  /* 0x0000040a04047981 */ /* 0x002ea4000c1e1900 */
[----:B--2--5:R-:W-:Y:S02]  /*156e0*/  IADD3 R14, -R0, R4, RZ ;  /* 0x00000004000e7210 */ /* 0x024fe40007ffe1ff */
.L_x_342:
[----:B-1----:R-:W2:Y:S04]  /*156f0*/  LDL R31, [R1+0x3c] ;  /* 0x00003c00011f7983 */ /* 0x002ea80000100800 */
[----:B------:R-:W3:Y:S04]  /*15700*/  LDL R24, [R1+0x2c] ;  /* 0x00002c0001187983 */ /* 0x000ee80000100800 */
[----:B------:R-:W4:Y:S01]  /*15710*/  LDL R26, [R1+0x48] ;  /* 0x00004800011a7983 */ /* 0x000f220000100800 */
[----:B------:R-:W-:Y:S01]  /*15720*/  ISETP.GT.AND P2, PT, R2, 0x1, PT ;  /* 0x000000010200780c */ /* 0x000fe20003f44270 */
[----:B------:R-:W-:-:S05]  /*15730*/  IMAD.MOV.U32 R2, RZ, RZ, 0x368 ;  /* 0x00000368ff027424 */ /* 0x000fca00078e00ff */
[----:B------:R-:W-:-:S04]  /*15740*/  SEL R2, R2, 0x328, P2 ;  /* 0x0000032802027807 */ /* 0x000fc80001000000 */
[----:B------:R1:W1:Y:S08]  /*15750*/  LDC.64 R4, c[0x0][R2+0x170] ;  /* 0x00005c0002047b82 */ /* 0x0002700000000a00 */
[----:B------:R1:W3:Y:S01]  /*15760*/  LDC.64 R12, c[0x0][R2+0x168] ;  /* 0x00005a00020c7b82 */ /* 0x0002e20000000a00 */
[----:B------:R-:W-:Y:S02]  /*15770*/  SHF.R.S32.HI R0, RZ, 0x1f, R7 ;  /* 0x0000001fff007819 */ /* 0x000fe40000011407 */
[----:B------:R-:W-:-:S05]  /*15780*/  LOP3.LUT R3, R7, 0xffffffe0, RZ, 0xc0, !PT ;  /* 0xffffffe007037812 */ /* 0x000fca00078ec0ff */
[----:B------:R1:W2:Y:S01]  /*15790*/  LDC.64 R20, c[0x0][R2+0x178] ;  /* 0x00005e0002147b82 */ /* 0x0002a20000000a00 */
[----:B------:R-:W-:Y:S01]  /*157a0*/  LEA.HI R0, R0, R10, RZ, 0x3 ;  /* 0x0000000a00007211 */ /* 0x000fe200078f18ff */
[----:B------:R-:W-:-:S03]  /*157b0*/  IMAD.IADD R16, R15, 0x1, -R3 ;  /* 0x000000010f107824 */ /* 0x000fc600078e0a03 */
[----:B------:R-:W-:Y:S02]  /*157c0*/  LOP3.LUT R0, R0, 0xffffff8, RZ, 0xc0, !PT ;  /* 0x0ffffff800007812 */ /* 0x000fe400078ec0ff */
[----:B------:R-:W-:Y:S01]  /*157d0*/  SHF.R.S32.HI R7, RZ, 0x1f, R16 ;  /* 0x0000001fff077819 */ /* 0x000fe20000011410 */
[----:B------:R1:W2:Y:S02]  /*157e0*/  LDC.64 R18, c[0x0][R2+0x160] ;  /* 0x0000580002127b82 */ /* 0x0002a40000000a00 */
[----:B------:R-:W-:Y:S01]  /*157f0*/  IMAD.IADD R3, R10, 0x1, -R0 ;  /* 0x000000010a037824 */ /* 0x000fe200078e0a00 */
[----:B------:R-:W-:Y:S02]  /*15800*/  LEA.HI R0, R6, R6, RZ, 0x1 ;  /* 0x0000000606007211 */ /* 0x000fe400078f08ff */
[----:B------:R-:W-:Y:S01]  /*15810*/  LEA.HI R22, R7, R16, RZ, 0x2 ;  /* 0x0000001007167211 */ /* 0x000fe200078f10ff */
[----:B------:R-:W-:Y:S01]  /*15820*/  IMAD.MOV.U32 R7, RZ, RZ, c[0x0][0x4e8] ;  /* 0x00013a00ff077624 */ /* 0x000fe200078e00ff */
[----:B------:R-:W-:-:S02]  /*15830*/  ISETP.NE.U32.AND P0, PT, RZ, c[0x0][0x500], PT ;  /* 0x00014000ff007a0c */ /* 0x000fc40003f05070 */
[----:B------:R-:W-:Y:S02]  /*15840*/  LOP3.LUT R0, R0, 0x1ffffffe, RZ, 0xc0, !PT ;  /* 0x1ffffffe00007812 */ /* 0x000fe400078ec0ff */
[----:B------:R-:W-:Y:S02]  /*15850*/  ISETP.NE.AND.EX P0, PT, RZ, c[0x0][0x504], PT, P0 ;  /* 0x00014100ff007a0c */ /* 0x000fe40003f05300 */
[----:B------:R-:W-:Y:S01]  /*15860*/  ISETP.NE.AND P3, PT, R7, 0x1, PT ;  /* 0x000000010700780c */ /* 0x000fe20003f65270 */
[----:B------:R-:W-:Y:S01]  /*15870*/  IMAD.IADD R0, R6, 0x1, -R0 ;  /* 0x0000000106007824 */ /* 0x000fe200078e0a00 */
[----:B------:R-:W-:Y:S02]  /*15880*/  SEL R7, R11, RZ, !P0 ;  /* 0x000000ff0b077207 */ /* 0x000fe40004000000 */
[----:B-1----:R-:W-:-:S05]  /*15890*/  SHF.R.S32.HI R2, RZ, 0x2, R22 ;  /* 0x00000002ff027819 */ /* 0x002fca0000011416 */
[----:B------:R-:W-:Y:S01]  /*158a0*/  IMAD R15, R3, 0x10, R2 ;  /* 0x00000010030f7824 */ /* 0x000fe200078e0202 */
[----:B------:R-:W-:-:S03]  /*158b0*/  SEL R3, R9, RZ, !P0 ;  /* 0x000000ff09037207 */ /* 0x000fc60004000000 */
[----:B------:R-:W-:Y:S02]  /*158c0*/  IMAD R0, R0, 0x8, R15 ;  /* 0x0000000800007824 */ /* 0x000fe400078e020f */
[----:B------:R-:W-:-:S04]  /*158d0*/  IMAD R2, R5, R7, RZ ;  /* 0x0000000705027224 */ /* 0x000fc800078e02ff */
[C---:B------:R-:W-:Y:S02]  /*158e0*/  IMAD R9, R4.reuse, R3, R2 ;  /* 0x0000000304097224 */ /* 0x040fe400078e0202 */
[----:B------:R-:W-:-:S04]  /*158f0*/  IMAD.WIDE.U32 R2, R4, R7, RZ ;  /* 0x0000000704027225 */ /* 0x000fc800078e00ff */
[----:B--2---:R-:W-:-:S04]  /*15900*/  IMAD R10, R31, 0x80, R0 ;  /* 0x000000801f0a7824 */ /* 0x004fc800078e0200 */
[----:B------:R-:W-:-:S04]  /*15910*/  @P3 IMAD.HI.U32 R6, R10, c[0x0][0x4ec], RZ ;  /* 0x00013b000a063a27 */ /* 0x000fc800078e00ff */
[----:B---3--:R-:W-:-:S04]  /*15920*/  IMAD.WIDE.U32 R4, R12, R24, RZ ;  /* 0x000000180c047225 */ /* 0x008fc800078e00ff */
[----:B------:R-:W-:Y:S02]  /*15930*/  IMAD R11, R13, R24, RZ ;  /* 0x000000180d0b7224 */ /* 0x000fe400078e02ff */
[----:B------:R-:W-:Y:S01]  /*15940*/  IMAD.MOV.U32 R0, RZ, RZ, R10 ;  /* 0x000000ffff007224 */ /* 0x000fe200078e000a */
[----:B------:R-:W-:Y:S01]  /*15950*/  @P3 SHF.R.U32.HI R0, RZ, c[0x0][0x4f0], R6 ;  /* 0x00013c00ff003a19 */ /* 0x000fe20000011606 */
[----:B------:R-:W-:Y:S01]  /*15960*/  IMAD.IADD R12, R3, 0x1, R9 ;  /* 0x00000001030c7824 */ /* 0x000fe200078e0209 */
[----:B----4-:R-:W-:Y:S02]  /*15970*/  SEL R6, R26, RZ, P2 ;  /* 0x000000ff1a067207 */ /* 0x010fe40001000000 */
[--C-:B-----5:R-:W-:Y:S01]  /*15980*/  IADD3 R13, P1, P0, R2, R4, R8.reuse ;  /* 0x00000004020d7210 */ /* 0x120fe2000783e008 */
[----:B------:R-:W-:Y:S01]  /*15990*/  IMAD.IADD R4, R5, 0x1, R11 ;  /* 0x0000000105047824 */ /* 0x000fe200078e020b */
[----:B------:R-:W-:Y:S01]  /*159a0*/  SHF.R.S32.HI R9, RZ, 0x1f, R8 ;  /* 0x0000001fff097819 */ /* 0x000fe20000011408 */
[----:B------:R-:W-:-:S02]  /*159b0*/  IMAD R5, R21, R6, RZ ;  /* 0x0000000615057224 */ /* 0x000fc400078e02ff */
[----:B------:R-:W-:Y:S01]  /*159c0*/  IMAD.WIDE.U32 R2, R20, R6, RZ ;  /* 0x0000000614027225 */ /* 0x000fe200078e00ff */
[----:B------:R-:W-:-:S03]  /*159d0*/  IADD3.X R6, R12, R4, R9, P1, P0 ;  /* 0x000000040c067210 */ /* 0x000fc60000fe0409 */
[----:B------:R-:W-:Y:S01]  /*159e0*/  IMAD.MOV R4, RZ, RZ, -R0 ;  /* 0x000000ffff047224 */ /* 0x000fe200078e0a00 */
[----:B------:R-:W-:Y:S01]  /*159f0*/  IADD3 R2, P1, P0, R0, R13, R2 ;  /* 0x0000000d00027210 */ /* 0x000fe2000783e002 */
[----:B------:R-:W-:Y:S01]  /*15a00*/  IMAD.IADD R5, R3, 0x1, R5 ;  /* 0x0000000103057824 */ /* 0x000fe200078e0205 */
[----:B------:R-:W-:Y:S01]  /*15a10*/  SHF.R.S32.HI R3, RZ, 0x1f, R0 ;  /* 0x0000001fff037819 */ /* 0x000fe20000011400 */
[----:B------:R-:W-:-:S03]  /*15a20*/  IMAD R0, R4, c[0x0][0x4e8], R10 ;  /* 0x00013a0004007a24 */ /* 0x000fc600078e020a */
[----:B------:R-:W-:Y:S01]  /*15a30*/  IADD3.X R3, R3, R6, R5, P1, P0 ;  /* 0x0000000603037210 */ /* 0x000fe20000fe0405 */
[-C--:B------:R-:W-:Y:S01]  /*15a40*/  IMAD R4, R19, R0.reuse, RZ ;  /* 0x0000000013047224 */ /* 0x080fe200078e02ff */
[----:B------:R-:W-:Y:S01]  /*15a50*/  SHF.R.S32.HI R5, RZ, 0x1f, R0 ;  /* 0x0000001fff057819 */ /* 0x000fe20000011400 */
[----:B------:R-:W-:Y:S02]  /*15a60*/  IMAD.MOV.U32 R6, RZ, RZ, c[0x0][0x4a8] ;  /* 0x00012a00ff067624 */ /* 0x000fe400078e00ff */
[----:B------:R-:W-:-:S04]  /*15a70*/  IMAD.WIDE.U32 R2, R18, R0, R2 ;  /* 0x0000000012027225 */ /* 0x000fc800078e0002 */
[----:B------:R-:W-:Y:S01]  /*15a80*/  IMAD R0, R18, R5, R4 ;  /* 0x0000000512007224 */ /* 0x000fe200078e0204 */
[----:B------:R-:W-:Y:S01]  /*15a90*/  SEL R4, R6, c[0x0][0x450], P2 ;  /* 0x0001140006047a07 */ /* 0x000fe20001000000 */
[----:B------:R-:W-:Y:S02]  /*15aa0*/  IMAD.MOV.U32 R5, RZ, RZ, c[0x0][0x4ac] ;  /* 0x00012b00ff057624 */ /* 0x000fe400078e00ff */
[----:B------:R-:W-:Y:S01]  /*15ab0*/  IMAD.IADD R3, R3, 0x1, R0 ;  /* 0x0000000103037824 */ /* 0x000fe200078e0200 */
[----:B------:R-:W-:Y:S02]  /*15ac0*/  LEA R0, P0, R2, R4, 0x2 ;  /* 0x0000000402007211 */ /* 0x000fe400078010ff */
[----:B------:R-:W-:-:S04]  /*15ad0*/  SEL R5, R5, c[0x0][0x454], P2 ;  /* 0x0001150005057a07 */ /* 0x000fc80001000000 */
[----:B------:R-:W-:Y:S01]  /*15ae0*/  LEA.HI.X R3, R2, R5, R3, 0x2, P0 ;  /* 0x0000000502037211 */ /* 0x000fe200000f1403 */
[----:B------:R-:W-:Y:S04]  /*15af0*/  SHFL.IDX PT, R4, R0, RZ, 0x1c1f ;  /* 0x001c1fff00047589 */ /* 0x000fe800000e0000 */
[----:B------:R-:W1:Y:S01]  /*15b00*/  SHFL.IDX PT, R5, R3, RZ, 0x1c1f ;  /* 0x001c1fff03057589 */ /* 0x000e6200000e0000 */
[----:B------:R-:W-:-:S03]  /*15b10*/  IMAD R11, R14, c[0x0][0x4e8], RZ ;  /* 0x00013a000e0b7a24 */ /* 0x000fc600078e02ff */
[----:B------:R2:W-:Y:S01]  /*15b20*/  SHFL.IDX PT, R2, R0, 0x1, 0x1c1f ;  /* 0x003c1f0000027f89 */ /* 0x0005e200000e0000 */
[----:B------:R-:W-:-:S03]  /*15b30*/  LOP3.LUT P0, RZ, R16, 0x3, RZ, 0xc0, !PT ;  /* 0x0000000310ff7812 */ /* 0x000fc6000780c0ff */
[----:B------:R-:W3:Y:S01]  /*15b40*/  SHFL.IDX PT, R3, R3, 0x1, 0x1c1f ;  /* 0x003c1f0003037f89 */ /* 0x000ee200000e0000 */
[----:B--2---:R-:W-:-:S05]  /*15b50*/  IMAD R0, R31, 0x80, R15 ;  /* 0x000000801f007824 */ /* 0x004fca00078e020f */
[C---:B------:R-:W-:Y:S02]  /*15b60*/  IADD3 R6, R0.reuse, 0x8, RZ ;  /* 0x0000000800067810 */ /* 0x040fe40007ffe0ff */
[-C--:B------:R-:W-:Y:S02]  /*15b70*/  ISETP.GE.OR P1, PT, R0, R11.reuse, P0 ;  /* 0x0000000b0000720c */ /* 0x080fe40000726670 */
[----:B------:R-:W-:-:S11]  /*15b80*/  ISETP.GE.OR P0, PT, R6, R11, P0 ;  /* 0x0000000b0600720c */ /* 0x000fd60000706670 */
[----:B-1----:R1:W-:Y:S01]  /*15b90*/  @!P1 ST.E [R4.64], R23 ;  /* 0x0000001704009985 */ /* 0x0023e2000c10190a */
[----:B------:R-:W-:-:S03]  /*15ba0*/  ISETP.GE.AND P1, PT, R6, R11, PT ;  /* 0x0000000b0600720c */ /* 0x000fc60003f26270 */
[----:B---3--:R1:W-:Y:S01]  /*15bb0*/  @!P0 ST.E [R2.64], R17 ;  /* 0x0000001102008985 */ /* 0x0083e2000c10190a */
[----:B------:R-:W-:Y:S02]  /*15bc0*/  ISETP.GE.AND P0, PT, R0, R11, PT ;  /* 0x0000000b0000720c */ /* 0x000fe40003f06270 */
[----:B------:R-:W-:Y:S01]  /*15bd0*/  P2R R66, PR, RZ, 0x2 ;  /* 0x00000002ff427803 */ /* 0x000fe20000000000 */
[----:B------:R-:W-:Y:S05]  /*15be0*/  @P2 BRA `(.L_x_343) ;  /* 0x0000068000002947 */ /* 0x000fea0003800000 */
[----:B------:R-:W-:Y:S01]  /*15bf0*/  IMAD R0, R9, c[0x0][0x3a0], RZ ;  /* 0x0000e80009007a24 */ /* 0x000fe200078e02ff */
[----:B-1----:R-:W-:Y:S01]  /*15c00*/  LEA R4, R25, R229, 0x5 ;  /* 0x000000e519047211 */ /* 0x002fe200078e28ff */
[C---:B------:R-:W-:Y:S01]  /*15c10*/  IMAD.WIDE.U32 R2, R8.reuse, c[0x0][0x3a0], RZ ;  /* 0x0000e80008027a25 */ /* 0x040fe200078e00ff */
[----:B------:R-:W-:Y:S01]  /*15c20*/  SHF.R.S32.HI R5, RZ, 0x1f, R7 ;  /* 0x0000001fff057819 */ /* 0x000fe20000011407 */
[----:B------:R1:W2:Y:S01]  /*15c30*/  LDS.128 R16, [R208+0x80] ;  /* 0x00008000d0107984 */ /* 0x0002a20000000c00 */
[----:B------:R-:W-:Y:S01]  /*15c40*/  LEA R4, R31, R4, 0x7 ;  /* 0x000000041f047211 */ /* 0x000fe200078e38ff */
[----:B------:R-:W-:-:S02]  /*15c50*/  IMAD R0, R8, c[0x0][0x3a4], R0 ;  /* 0x0000e90008007a24 */ /* 0x000fc400078e0200 */
[----:B------:R1:W3:Y:S01]  /*15c60*/  LDS.128 R36, [R208+0x2080] ;  /* 0x00208000d0247984 */ /* 0x0002e20000000c00 */
[----:B------:R-:W-:Y:S02]  /*15c70*/  IMAD R5, R5, c[0x0][0x3f0], RZ ;  /* 0x0000fc0005057a24 */ /* 0x000fe400078e02ff */
[----:B------:R-:W-:Y:S01]  /*15c80*/  IADD3 R3, R3, R0, RZ ;  /* 0x0000000003037210 */ /* 0x000fe20007ffe0ff */
[----:B------:R-:W-:Y:S01]  /*15c90*/  @P3 IMAD.HI.U32 R6, R4, c[0x0][0x4ec], RZ ;  /* 0x00013b0004063a27 */ /* 0x000fe200078e00ff */
[----:B------:R1:W4:Y:S01]  /*15ca0*/  LDS.128 R44, [R208+0x3080] ;  /* 0x00308000d02c7984 */ /* 0x0003220000000c00 */
[----:B------:R-:W-:Y:S02]  /*15cb0*/  MOV R0, R4 ;  /* 0x0000000400007202 */ /* 0x000fe40000000f00 */
[----:B------:R-:W-:Y:S01]  /*15cc0*/  IMAD.WIDE.U32 R2, R24, c[0x0][0x3e8], R2 ;  /* 0x0000fa0018027a25 */ /* 0x000fe200078e0002 */
[----:B------:R1:W1:Y:S01]  /*15cd0*/  LDS.128 R12, [R208+0x4080] ;  /* 0x00408000d00c7984 */ /* 0x0002620000000c00 */
[----:B------:R-:W-:-:S02]  /*15ce0*/  @P3 SHF.R.U32.HI R0, RZ, c[0x0][0x4f0], R6 ;  /* 0x00013c00ff003a19 */ /* 0x000fc40000011606 */
[----:B------:R-:W-:Y:S01]  /*15cf0*/  IMAD R3, R24, c[0x0][0x3ec], R3 ;  /* 0x0000fb0018037a24 */ /* 0x000fe200078e0203 */
[----:B------:R1:W1:Y:S01]  /*15d00*/  LDS.128 R20, [R208+0x5080] ;  /* 0x00508000d0147984 */ /* 0x0002620000000c00 */
[C---:B------:R-:W-:Y:S01]  /*15d10*/  IMAD R8, R7.reuse, c[0x0][0x3f4], R5 ;  /* 0x0000fd0007087a24 */ /* 0x040fe200078e0205 */
[----:B------:R-:W-:Y:S01]  /*15d20*/  SHF.R.S32.HI R6, RZ, 0x1f, R0 ;  /* 0x0000001fff067819 */ /* 0x000fe20000011400 */
[----:B------:R-:W-:Y:S01]  /*15d30*/  IMAD.WIDE.U32 R2, R7, c[0x0][0x3f0], R2 ;  /* 0x0000fc0007027a25 */ /* 0x000fe200078e0002 */
[----:B------:R1:W1:Y:S01]  /*15d40*/  LDS.128 R24, [R208+0x1080] ;  /* 0x00108000d0187984 */ /* 0x0002620000000c00 */
[----:B------:R-:W-:Y:S02]  /*15d50*/  IADD3 R5, -R0, RZ, RZ ;  /* 0x000000ff00057210 */ /* 0x000fe40007ffe1ff */
[----:B------:R-:W-:Y:S01]  /*15d60*/  IMAD R6, R6, c[0x0][0x3e0], RZ ;  /* 0x0000f80006067a24 */ /* 0x000fe200078e02ff */
[----:B------:R1:W1:Y:S01]  /*15d70*/  LDS.128 R32, [R208+0x6080] ;  /* 0x00608000d0207984 */ /* 0x0002620000000c00 */
[----:B------:R-:W-:Y:S01]  /*15d80*/  IADD3 R3, R3, R8, RZ ;  /* 0x0000000803037210 */ /* 0x000fe20007ffe0ff */
[----:B------:R-:W-:-:S02]  /*15d90*/  IMAD R4, R5, c[0x0][0x4e8], R4 ;  /* 0x00013a0005047a24 */ /* 0x000fc400078e0204 */
[----:B------:R1:W1:Y:S01]  /*15da0*/  LDS.128 R40, [R208+0x7080] ;  /* 0x00708000d0287984 */ /* 0x0002620000000c00 */
[C---:B------:R-:W-:Y:S01]  /*15db0*/  IMAD R5, R0.reuse, c[0x0][0x3e4], R6 ;  /* 0x0000f90000057a24 */ /* 0x040fe200078e0206 */
[----:B------:R-:W-:Y:S01]  /*15dc0*/  LEA R6, R31, R229, 0x7 ;  /* 0x000000e51f067211 */ /* 0x000fe200078e38ff */
        /* <DEDUP_REMOVED lines=10> */
[----:B--234-:R2:W3:Y:S02]  /*15e70*/  SHFL.IDX PT, R8, R7, RZ, 0x181f ;  /* 0x00181fff07087589 */ /* 0x01c4e400000e0000 */
.L_x_401:
[----:B------:R-:W-:Y:S05]  /*15e80*/  BRA.DIV ~URZ, `(.L_x_345) ;  /* 0x00002eb27f007947 */ /* 0x000fea000b800000 */
[----:B------:R4:W2:Y:S02]  /*15e90*/  SHFL.IDX PT, R0, R10, RZ, 0x181f ;  /* 0x00181fff0a007589 */ /* 0x0008a400000e0000 */
.L_x_402:
[----:B------:R-:W-:Y:S01]  /*15ea0*/  ISETP.GE.AND P0, PT, R6, R11, PT ;  /* 0x0000000b0600720c */ /* 0x000fe20003f06270 */
[----:B------:R-:W-:-:S12]  /*15eb0*/  BSSY B0, `(.L_x_346) ;  /* 0x000000a000007945 */ /* 0x000fd80003800000 */
[----:B------:R-:W-:Y:S05]  /*15ec0*/  @P0 BRA `(.L_x_347) ;  /* 0x0000008000000947 */ /* 0x000fea0003800000 */
[----:B------:R-:W-:Y:S02]  /*15ed0*/  ISETP.GE.AND P1, PT, R28, c[0x0][0x3c8], PT ;  /* 0x0000f2001c007a0c */ /* 0x000fe40003f26270 */
[----:B------:R-:W-:-:S11]  /*15ee0*/  ISETP.GE.AND P0, PT, R209, c[0x0][0x3c8], PT ;  /* 0x0000f200d1007a0c */ /* 0x000fd60003f06270 */
[CC--:B--2---:R-:W-:Y:S02]  /*15ef0*/  @!P1 LEA R4, P3, R28.reuse, R0.reuse, 0x1 ;  /* 0x000000001c049211 */ /* 0x0c4fe400078608ff */
[C---:B------:R-:W-:Y:S02]  /*15f00*/  @!P0 LEA R2, P2, R209.reuse, R0, 0x1 ;  /* 0x00000000d1028211 */ /* 0x040fe400078408ff */
[-C--:B---3--:R-:W-:Y:S02]  /*15f10*/  @!P1 LEA.HI.X R5, R28, R8.reuse, R29, 0x1, P3 ;  /* 0x000000081c059211 */ /* 0x088fe400018f0c1d */
[----:B------:R-:W-:-:S03]  /*15f20*/  @!P0 LEA.HI.X R3, R209, R8, R30, 0x1, P2 ;  /* 0x00000008d1038211 */ /* 0x000fc600010f0c1e */
[----:B------:R2:W-:Y:S04]  /*15f30*/  @!P1 ST.E.128 [R4.64], R16 ;  /* 0x0000001004009985 */ /* 0x0005e8000c101d0a */
[----:B-1----:R2:W-:Y:S02]  /*15f40*/  @!P0 ST.E.128 [R2.64], R12 ;  /* 0x0000000c02008985 */ /* 0x0025e4000c101d0a */
.L_x_347:
[----:B------:R-:W-:Y:S05]  /*15f50*/  BSYNC B0 ;  /* 0x0000000000007941 */ /* 0x000fea0003800000 */
.L_x_346:
[----:B------:R-:W-:Y:S05]  /*15f60*/  BRA.DIV ~URZ, `(.L_x_348) ;  /* 0x00002e327f007947 */ /* 0x000fea000b800000 */
[----:B---3--:R3:W4:Y:S04]  /*15f70*/  SHFL.IDX PT, R8, R7, 0x1, 0x181f ;  /* 0x00381f0007087f89 */ /* 0x00872800000e0000 */
[----:B--2---:R3:W2:Y:S02]  /*15f80*/  SHFL.IDX PT, R0, R10, 0x1, 0x181f ;  /* 0x00381f000a007f89 */ /* 0x0046a400000e0000 */
.L_x_403:
[----:B------:R-:W-:Y:S01]  /*15f90*/  IADD3 R2, R6, 0x20, RZ ;  /* 0x0000002006027810 */ /* 0x000fe20007ffe0ff */
[----:B------:R-:W-:Y:S03]  /*15fa0*/  BSSY B0, `(.L_x_349) ;  /* 0x000000b000007945 */ /* 0x000fe60003800000 */
[----:B------:R-:W-:-:S13]  /*15fb0*/  ISETP.GE.AND P0, PT, R2, R11, PT ;  /* 0x0000000b0200720c */ /* 0x000fda0003f06270 */
[----:B------:R-:W-:Y:S05]  /*15fc0*/  @P0 BRA `(.L_x_350) ;  /* 0x0000008000000947 */ /* 0x000fea0003800000 */
[----:B------:R-:W-:Y:S02]  /*15fd0*/  ISETP.GE.AND P1, PT, R28, c[0x0][0x3c8], PT ;  /* 0x0000f2001c007a0c */ /* 0x000fe40003f26270 */
[----:B------:R-:W-:-:S11]  /*15fe0*/  ISETP.GE.AND P0, PT, R209, c[0x0][0x3c8], PT ;  /* 0x0000f200d1007a0c */ /* 0x000fd60003f06270 */
[CC--:B--2---:R-:W-:Y:S02]  /*15ff0*/  @!P1 LEA R4, P3, R28.reuse, R0.reuse, 0x1 ;  /* 0x000000001c049211 */ /* 0x0c4fe400078608ff */
[C---:B------:R-:W-:Y:S02]  /*16000*/  @!P0 LEA R2, P2, R209.reuse, R0, 0x1 ;  /* 0x00000000d1028211 */ /* 0x040fe400078408ff */
[-C--:B----4-:R-:W-:Y:S02]  /*16010*/  @!P1 LEA.HI.X R5, R28, R8.reuse, R29, 0x1, P3 ;  /* 0x000000081c059211 */ /* 0x090fe400018f0c1d */
[----:B------:R-:W-:-:S03]  /*16020*/  @!P0 LEA.HI.X R3, R209, R8, R30, 0x1, P2 ;  /* 0x00000008d1038211 */ /* 0x000fc600010f0c1e */
[----:B-1----:R1:W-:Y:S04]  /*16030*/  @!P1 ST.E.128 [R4.64], R24 ;  /* 0x0000001804009985 */ /* 0x0023e8000c101d0a */
[----:B------:R1:W-:Y:S02]  /*16040*/  @!P0 ST.E.128 [R2.64], R20 ;  /* 0x0000001402008985 */ /* 0x0003e4000c101d0a */
.L_x_350:
[----:B------:R-:W-:Y:S05]  /*16050*/  BSYNC B0 ;  /* 0x0000000000007941 */ /* 0x000fea0003800000 */
.L_x_349:
[----:B------:R-:W-:Y:S05]  /*16060*/  BRA.DIV ~URZ, `(.L_x_351) ;  /* 0x00002df27f007947 */ /* 0x000fea000b800000 */
[----:B----4-:R4:W3:Y:S02]  /*16070*/  SHFL.IDX PT, R8, R7, 0x2, 0x181f ;  /* 0x00581f0007087f89 */ /* 0x0108e400000e0000 */
.L_x_404:
[----:B------:R-:W-:Y:S05]  /*16080*/  BRA.DIV ~URZ, `(.L_x_352) ;  /* 0x00002e427f007947 */ /* 0x000fea000b800000 */
[----:B--2---:R2:W4:Y:S02]  /*16090*/  SHFL.IDX PT, R0, R10, 0x2, 0x181f ;  /* 0x00581f000a007f89 */ /* 0x00452400000e0000 */
.L_x_405:
[----:B-1----:R-:W-:Y:S01]  /*160a0*/  IADD3 R2, R6, 0x40, RZ ;  /* 0x0000004006027810 */ /* 0x002fe20007ffe0ff */
[----:B------:R-:W-:Y:S03]  /*160b0*/  BSSY B0, `(.L_x_353) ;  /* 0x000000b000007945 */ /* 0x000fe60003800000 */
[----:B------:R-:W-:-:S13]  /*160c0*/  ISETP.GE.AND P0, PT, R2, R11, PT ;  /* 0x0000000b0200720c */ /* 0x000fda0003f06270 */
[----:B------:R-:W-:Y:S05]  /*160d0*/  @P0 BRA `(.L_x_354) ;  /* 0x0000008000000947 */ /* 0x000fea0003800000 */
[----:B------:R-:W-:Y:S02]  /*160e0*/  ISETP.GE.AND P1, PT, R28, c[0x0][0x3c8], PT ;  /* 0x0000f2001c007a0c */ /* 0x000fe40003f26270 */
[----:B------:R-:W-:-:S11]  /*160f0*/  ISETP.GE.AND P0, PT, R209, c[0x0][0x3c8], PT ;  /* 0x0000f200d1007a0c */ /* 0x000fd60003f06270 */
[CC--:B----4-:R-:W-:Y:S02]  /*16100*/  @!P1 LEA R4, P3, R28.reuse, R0.reuse, 0x1 ;  /* 0x000000001c049211 */ /* 0x0d0fe400078608ff */
[C---:B------:R-:W-:Y:S02]  /*16110*/  @!P0 LEA R2, P2, R209.reuse, R0, 0x1 ;  /* 0x00000000d1028211 */ /* 0x040fe400078408ff */
[-C--:B---3--:R-:W-:Y:S02]  /*16120*/  @!P1 LEA.HI.X R5, R28, R8.reuse, R29, 0x1, P3 ;  /* 0x000000081c059211 */ /* 0x088fe400018f0c1d */
[----:B------:R-:W-:-:S03]  /*16130*/  @!P0 LEA.HI.X R3, R209, R8, R30, 0x1, P2 ;  /* 0x00000008d1038211 */ /* 0x000fc600010f0c1e */
[----:B------:R1:W-:Y:S04]  /*16140*/  @!P1 ST.E.128 [R4.64], R36 ;  /* 0x0000002404009985 */ /* 0x0003e8000c101d0a */
[----:B------:R1:W-:Y:S02]  /*16150*/  @!P0 ST.E.128 [R2.64], R32 ;  /* 0x0000002002008985 */ /* 0x0003e4000c101d0a */
.L_x_354:
[----:B------:R-:W-:Y:S05]  /*16160*/  BSYNC B0 ;  /* 0x0000000000007941 */ /* 0x000fea0003800000 */
.L_x_353:
[----:B------:R-:W-:Y:S05]  /*16170*/  BRA.DIV ~URZ, `(.L_x_355) ;  /* 0x00002db27f007947 */ /* 0x000fea000b800000 */
[----:B---34-:R-:W3:Y:S04]  /*16180*/  SHFL.IDX PT, R7, R7, 0x3, 0x181f ;  /* 0x00781f0007077f89 */ /* 0x018ee800000e0000 */
[----:B------:R4:W1:Y:S02]  /*16190*/  SHFL.IDX PT, R0, R10, 0x3, 0x181f ;  /* 0x00781f000a007f89 */ /* 0x00086400000e0000 */
.L_x_406:
[----:B-1----:R-:W-:-:S04]  /*161a0*/  IADD3 R2, R6, 0x60, RZ ;  /* 0x0000006006027810 */ /* 0x002fc80007ffe0ff */
[----:B------:R-:W-:-:S13]  /*161b0*/  ISETP.GE.AND P0, PT, R2, R11, PT ;  /* 0x0000000b0200720c */ /* 0x000fda0003f06270 */
[----:B------:R-:W-:Y:S05]  /*161c0*/  @P0 BRA `(.L_x_356) ;  /* 0x0000195000000947 */ /* 0x000fea0003800000 */
[----:B------:R-:W-:-:S13]  /*161d0*/  ISETP.GE.AND P0, PT, R28, c[0x0][0x3c8], PT ;  /* 0x0000f2001c007a0c */ /* 0x000fda0003f06270 */
[----:B------:R-:W-:-:S04]  /*161e0*/  @!P0 LEA R2, P1, R28, R0, 0x1 ;  /* 0x000000001c028211 */ /* 0x000fc800078208ff */
[----:B---3--:R-:W-:-:S05]  /*161f0*/  @!P0 LEA.HI.X R3, R28, R7, R29, 0x1, P1 ;  /* 0x000000071c038211 */ /* 0x008fca00008f0c1d */
[----:B------:R1:W-:Y:S01]  /*16200*/  @!P0 ST.E.128 [R2.64], R44 ;  /* 0x0000002c02008985 */ /* 0x0003e2000c101d0a */
[----:B------:R-:W-:-:S13]  /*16210*/  ISETP.GE.AND P0, PT, R209, c[0x0][0x3c8], PT ;  /* 0x0000f200d1007a0c */ /* 0x000fda0003f06270 */
[----:B------:R-:W-:Y:S05]  /*16220*/  @P0 BRA `(.L_x_356) ;  /* 0x000018f000000947 */ /* 0x000fea0003800000 */
[----:B-1----:R-:W-:-:S04]  /*16230*/  LEA R2, P0, R209, R0, 0x1 ;  /* 0x00000000d1027211 */ /* 0x002fc800078008ff */
[----:B------:R-:W-:-:S05]  /*16240*/  LEA.HI.X R3, R209, R7, R30, 0x1, P0 ;  /* 0x00000007d1037211 */ /* 0x000fca00000f0c1e */
[----:B------:R1:W-:Y:S01]  /*16250*/  ST.E.128 [R2.64], R40 ;  /* 0x0000002802007985 */ /* 0x0003e2000c101d0a */
[----:B------:R-:W-:Y:S05]  /*16260*/  BRA `(.L_x_356) ;  /* 0x000018b000007947 */ /* 0x000fea0003800000 */
.L_x_343:
        /* <DEDUP_REMOVED lines=34> */
.L_x_407:
[----:B------:R-:W-:Y:S05]  /*16490*/  BRA.DIV ~URZ, `(.L_x_358) ;  /* 0x00002bc27f007947 */ /* 0x000fea000b800000 */
[----:B------:R3:W4:Y:S02]  /*164a0*/  SHFL.IDX PT, R0, R28, RZ, 0x1c1f ;  /* 0x001c1fff1c007589 */ /* 0x00072400000e0000 */
.L_x_408:
[----:B------:R-:W-:Y:S01]  /*164b0*/  LOP3.LUT R4, R22, 0x7ffffffc, RZ, 0xc0, !PT ;  /* 0x7ffffffc16047812 */ /* 0x000fe200078ec0ff */
[----:B------:R-:W-:Y:S04]  /*164c0*/  BSSY B0, `(.L_x_359) ;  /* 0x0000063000007945 */ /* 0x000fe80003800000 */
[----:B------:R-:W-:-:S04]  /*164d0*/  IMAD.IADD R4, R16, 0x1, -R4 ;  /* 0x0000000110047824 */ /* 0x000fc800078e0a04 */
[----:B------:R-:W-:-:S05]  /*164e0*/  IMAD.SHL.U32 R4, R4, 0x2, RZ ;  /* 0x0000000204047824 */ /* 0x000fca00078e00ff */
        /* <DEDUP_REMOVED lines=14> */
[----:B------:R-:W-:Y:S02]  /*165d0*/  IADD3 R22, R4, 0x50, RZ ;  /* 0x0000005004167810 */ /* 0x000fe40007ffe0ff */
        /* <DEDUP_REMOVED lines=16> */
[----:B------:R-:W-:Y:S02]  /*166e0*/  ISETP.GE.AND P1, PT, R4, c[0x0][0x3c8], PT ;  /* 0x0000f20004007a0c */ /* 0x000fe40003f26270 */
[----:B------:R-:W-:-:S02]  /*166f0*/  ISETP.GE.AND P0, PT, R13, c[0x0][0x3c8], PT ;  /* 0x0000f2000d007a0c */ /* 0x000fc40003f06270 */
[----:B------:R-:W-:Y:S02]  /*16700*/  ISETP.GE.AND P3, PT, R12, c[0x0][0x3c8], PT ;  /* 0x0000f2000c007a0c */ /* 0x000fe40003f66270 */
[----:B------:R-:W-:Y:S02]  /*16710*/  ISETP.GE.AND P4, PT, R15, c[0x0][0x3c8], PT ;  /* 0x0000f2000f007a0c */ /* 0x000fe40003f86270 */
[----:B------:R-:W-:-:S05]  /*16720*/  ISETP.GE.AND P6, PT, R22, c[0x0][0x3c8], PT ;  /* 0x0000f20016007a0c */ /* 0x000fca0003fc6270 */
[----:B----4-:R-:W-:Y:S02]  /*16730*/  @!P1 IMAD.MOV.U32 R6, RZ, RZ, R0 ;  /* 0x000000ffff069224 */ /* 0x010fe400078e0000 */
[----:B--2---:R-:W-:Y:S01]  /*16740*/  @!P1 IMAD.MOV.U32 R7, RZ, RZ, R5 ;  /* 0x000000ffff079224 */ /* 0x004fe200078e0005 */
[----:B------:R-:W-:-:S03]  /*16750*/  @!P0 LEA R2, P2, R13, R0, 0x2 ;  /* 0x000000000d028211 */ /* 0x000fc600078410ff */
[----:B------:R-:W-:Y:S01]  /*16760*/  @!P1 IMAD.WIDE R6, R4, 0x4, R6 ;  /* 0x0000000404069825 */ /* 0x000fe200078e0206 */
[----:B------:R-:W-:Y:S02]  /*16770*/  @!P0 LEA.HI.X R3, R13, R5, R29, 0x2, P2 ;  /* 0x000000050d038211 */ /* 0x000fe400010f141d */
[----:B------:R-:W-:Y:S02]  /*16780*/  ISETP.GE.AND P2, PT, R16, c[0x0][0x3c8], PT ;  /* 0x0000f20010007a0c */ /* 0x000fe40003f46270 */
[----:B------:R2:W-:Y:S01]  /*16790*/  @!P1 ST.E.64 [R6.64], R132 ;  /* 0x0000008406009985 */ /* 0x0005e2000c101b0a */
[----:B------:R-:W-:-:S03]  /*167a0*/  ISETP.GE.AND P1, PT, R17, c[0x0][0x3c8], PT ;  /* 0x0000f20011007a0c */ /* 0x000fc60003f26270 */
[----:B------:R4:W-:Y:S01]  /*167b0*/  @!P0 ST.E.64 [R2.64], R48 ;  /* 0x0000003002008985 */ /* 0x0009e2000c101b0a */
[CC--:B--2---:R-:W-:Y:S02]  /*167c0*/  @!P3 LEA R6, P5, R12.reuse, R0.reuse, 0x2 ;  /* 0x000000000c06b211 */ /* 0x0c4fe400078a10ff */
[C---:B----4-:R-:W-:Y:S02]  /*167d0*/  @!P4 LEA R2, P0, R15.reuse, R0, 0x2 ;  /* 0x000000000f02c211 */ /* 0x050fe400078010ff */
[-C--:B------:R-:W-:Y:S02]  /*167e0*/  @!P3 LEA.HI.X R7, R12, R5.reuse, R30, 0x2, P5 ;  /* 0x000000050c07b211 */ /* 0x080fe400028f141e */
        /* <DEDUP_REMOVED lines=14> */
[CC--:B----4-:R-:W-:Y:S02]  /*168d0*/  @!P4 LEA R2, P0, R19.reuse, R0.reuse, 0x2 ;  /* 0x000000001302c211 */ /* 0x0d0fe400078010ff */
[-C--:B------:R-:W-:Y:S02]  /*168e0*/  @!P3 LEA.HI.X R7, R18, R5.reuse, R34, 0x2, P5 ;  /* 0x000000051207b211 */ /* 0x080fe400028f1422 */
[----:B------:R-:W-:Y:S02]  /*168f0*/  @!P4 LEA.HI.X R3, R19, R5, R35, 0x2, P0 ;  /* 0x000000051303c211 */ /* 0x000fe400000f1423 */
[----:B------:R-:W-:Y:S01]  /*16900*/  @!P2 LEA R8, P0, R20, R0, 0x2 ;  /* 0x000000001408a211 */ /* 0x000fe200078010ff */
[----:B------:R2:W-:Y:S01]  /*16910*/  @!P3 ST.E.64 [R6.64], R58 ;  /* 0x0000003a0600b985 */ /* 0x0005e2000c101b0a */
[----:B------:R-:W-:-:S02]  /*16920*/  ISETP.GE.AND P5, PT, R23, c[0x0][0x3c8], PT ;  /* 0x0000f20017007a0c */ /* 0x000fc40003fa6270 */
[----:B------:R-:W-:Y:S01]  /*16930*/  @!P2 LEA.HI.X R9, R20, R5, R36, 0x2, P0 ;  /* 0x000000051409a211 */ /* 0x000fe200000f1424 */
[----:B------:R4:W-:Y:S01]  /*16940*/  @!P4 ST.E.64 [R2.64], R70 ;  /* 0x000000460200c985 */ /* 0x0009e2000c101b0a */
[----:B------:R-:W-:-:S03]  /*16950*/  ISETP.GE.AND P4, PT, R24, c[0x0][0x3c8], PT ;  /* 0x0000f20018007a0c */ /* 0x000fc60003f86270 */
[----:B------:R-:W-:Y:S01]  /*16960*/  @!P2 ST.E.64 [R8.64], R84 ;  /* 0x000000540800a985 */ /* 0x000fe2000c101b0a */
[----:B------:R-:W-:Y:S02]  /*16970*/  ISETP.GE.AND P2, PT, R25, c[0x0][0x3c8], PT ;  /* 0x0000f20019007a0c */ /* 0x000fe40003f46270 */
[CC--:B--2---:R-:W-:Y:S02]  /*16980*/  @!P6 LEA R6, P0, R22.reuse, R0.reuse, 0x2 ;  /* 0x000000001606e211 */ /* 0x0c4fe400078010ff */
[C---:B----4-:R-:W-:Y:S02]  /*16990*/  @!P1 LEA R2, P3, R21.reuse, R0, 0x2 ;  /* 0x0000000015029211 */ /* 0x050fe400078610ff */
[-C--:B------:R-:W-:Y:S02]  /*169a0*/  @!P6 LEA.HI.X R7, R22, R5.reuse, R39, 0x2, P0 ;  /* 0x000000051607e211 */ /* 0x080fe400000f1427 */
[----:B------:R-:W-:Y:S02]  /*169b0*/  @!P1 LEA.HI.X R3, R21, R5, R37, 0x2, P3 ;  /* 0x0000000515039211 */ /* 0x000fe400018f1425 */
[----:B------:R-:W-:-:S03]  /*169c0*/  ISETP.GE.AND P0, PT, R27, c[0x0][0x3c8], PT ;  /* 0x0000f2001b007a0c */ /* 0x000fc60003f06270 */
[----:B------:R2:W-:Y:S01]  /*169d0*/  @!P1 ST.E.64 [R2.64], R72 ;  /* 0x0000004802009985 */ /* 0x0005e2000c101b0a */
[----:B------:R-:W-:-:S03]  /*169e0*/  ISETP.GE.AND P1, PT, R26, c[0x0][0x3c8], PT ;  /* 0x0000f2001a007a0c */ /* 0x000fc60003f26270 */
[----:B------:R4:W-:Y:S01]  /*169f0*/  @!P6 ST.E.64 [R6.64], R74 ;  /* 0x0000004a0600e985 */ /* 0x0009e2000c101b0a */
[----:B------:R-:W-:-:S04]  /*16a00*/  @!P4 LEA R10, P6, R24, R0, 0x2 ;  /* 0x00000000180ac211 */ /* 0x000fc800078c10ff */
[----:B------:R-:W-:Y:S02]  /*16a10*/  @!P4 LEA.HI.X R11, R24, R5, R40, 0x2, P6 ;  /* 0x00000005180bc211 */ /* 0x000fe400030f1428 */
[----:B--2---:R-:W-:-:S04]  /*16a20*/  @!P5 LEA R2, P3, R23, R0, 0x2 ;  /* 0x000000001702d211 */ /* 0x004fc800078610ff */
[----:B------:R-:W-:Y:S02]  /*16a30*/  @!P5 LEA.HI.X R3, R23, R5, R38, 0x2, P3 ;  /* 0x000000051703d211 */ /* 0x000fe400018f1426 */
[----:B------:R-:W-:-:S03]  /*16a40*/  @!P2 LEA R8, P3, R25, R0, 0x2 ;  /* 0x000000001908a211 */ /* 0x000fc600078610ff */
[----:B------:R2:W-:Y:S01]  /*16a50*/  @!P5 ST.E.64 [R2.64], R76 ;  /* 0x0000004c0200d985 */ /* 0x0005e2000c101b0a */
        /* <DEDUP_REMOVED lines=9> */
.L_x_360:
[----:B------:R-:W-:Y:S05]  /*16af0*/  BSYNC B0 ;  /* 0x0000000000007941 */ /* 0x000fea0003800000 */
.L_x_359:
[----:B------:R-:W-:Y:S05]  /*16b00*/  BRA.DIV ~URZ, `(.L_x_361) ;  /* 0x000025b27f007947 */ /* 0x000fea000b800000 */
[----:B--2---:R2:W1:Y:S04]  /*16b10*/  SHFL.IDX PT, R5, R14, 0x1, 0x1c1f ;  /* 0x003c1f000e057f89 */ /* 0x00446800000e0000 */
[----:B----4-:R2:W4:Y:S02]  /*16b20*/  SHFL.IDX PT, R0, R28, 0x1, 0x1c1f ;  /* 0x003c1f001c007f89 */ /* 0x01052400000e0000 */
.L_x_409:
[----:B------:R-:W-:-:S13]  /*16b30*/  ISETP.NE.AND P0, PT, R66, RZ, PT ;  /* 0x000000ff4200720c */ /* 0x000fda0003f05270 */
[----:B------:R-:W-:Y:S05]  /*16b40*/  @P0 BRA `(.L_x_356) ;  /* 0x00000fd000000947 */ /* 0x000fea0003800000 */
[----:B------:R-:W-:Y:S02]  /*16b50*/  ISETP.GE.AND P2, PT, R4, c[0x0][0x3c8], PT ;  /* 0x0000f20004007a0c */ /* 0x000fe40003f46270 */
[----:B------:R-:W-:Y:S02]  /*16b60*/  ISETP.GE.AND P1, PT, R13, c[0x0][0x3c8], PT ;  /* 0x0000f2000d007a0c */ /* 0x000fe40003f26270 */
[----:B------:R-:W-:Y:S02]  /*16b70*/  ISETP.GE.AND P0, PT, R12, c[0x0][0x3c8], PT ;  /* 0x0000f2000c007a0c */ /* 0x000fe40003f06270 */
[----:B------:R-:W-:Y:S02]  /*16b80*/  ISETP.GE.AND P5, PT, R15, c[0x0][0x3c8], PT ;  /* 0x0000f2000f007a0c */ /* 0x000fe40003fa6270 */
[----:B------:R-:W-:-:S05]  /*16b90*/  ISETP.GE.AND P6, PT, R16, c[0x0][0x3c8], PT ;  /* 0x0000f20010007a0c */ /* 0x000fca0003fc6270 */
[----:B----4-:R-:W-:Y:S02]  /*16ba0*/  @!P2 IMAD.MOV.U32 R2, RZ, RZ, R0 ;  /* 0x000000ffff02a224 */ /* 0x010fe400078e0000 */
[----:B-1----:R-:W-:Y:S01]  /*16bb0*/  @!P2 IMAD.MOV.U32 R3, RZ, RZ, R5 ;  /* 0x000000ffff03a224 */ /* 0x002fe200078e0005 */
[----:B------:R-:W-:-:S03]  /*16bc0*/  @!P1 LEA R6, P4, R13, R0, 0x2 ;  /* 0x000000000d069211 */ /* 0x000fc600078810ff */
[----:B------:R-:W-:Y:S01]  /*16bd0*/  @!P2 IMAD.WIDE R8, R4, 0x4, R2 ;  /* 0x000000040408a825 */ /* 0x000fe200078e0202 */
[C---:B------:R-:W-:Y:S02]  /*16be0*/  @!P0 LEA R2, P3, R12.reuse, R0, 0x2 ;  /* 0x000000000c028211 */ /* 0x040fe400078610ff */
[-C--:B------:R-:W-:Y:S02]  /*16bf0*/  @!P1 LEA.HI.X R7, R13, R5.reuse, R29, 0x2, P4 ;  /* 0x000000050d079211 */ /* 0x080fe400020f141d */
[----:B------:R-:W-:Y:S01]  /*16c00*/  ISETP.GE.AND P4, PT, R17, c[0x0][0x3c8], PT ;  /* 0x0000f20011007a0c */ /* 0x000fe20003f86270 */
[----:B------:R1:W-:Y:S01]  /*16c10*/  @!P2 ST.E.64 [R8.64], R96 ;  /* 0x000000600800a985 */ /* 0x0003e2000c101b0a */
[----:B------:R-:W-:Y:S02]  /*16c20*/  @!P0 LEA.HI.X R3, R12, R5, R30, 0x2, P3 ;  /* 0x000000050c038211 */ /* 0x000fe400018f141e */
[----:B------:R-:W-:Y:S01]  /*16c30*/  ISETP.GE.AND P3, PT, R18, c[0x0][0x3c8], PT ;  /* 0x0000f20012007a0c */ /* 0x000fe20003f66270 */
[----:B------:R4:W-:Y:S01]  /*16c40*/  @!P1 ST.E.64 [R6.64], R82 ;  /* 0x0000005206009985 */ /* 0x0009e2000c101b0a */
[----:B------:R-:W-:-:S02]  /*16c50*/  ISETP.GE.AND P2, PT, R19, c[0x0][0x3c8], PT ;  /* 0x0000f20013007a0c */ /* 0x000fc40003f46270 */
[CC--:B------:R-:W-:Y:S01]  /*16c60*/  @!P6 LEA R12, P1, R16.reuse, R0.reuse, 0x2 ;  /* 0x00000000100ce211 */ /* 0x0c0fe200078210ff */
[----:B------:R5:W-:Y:S01]  /*16c70*/  @!P0 ST.E.64 [R2.64], R64 ;  /* 0x0000004002008985 */ /* 0x000be2000c101b0a */
[CC--:B--2---:R-:W-:Y:S02]  /*16c80*/  @!P5 LEA R14, P0, R15.reuse, R0.reuse, 0x2 ;  /* 0x000000000f0ed211 */ /* 0x0c4fe400078010ff */
[-C--:B------:R-:W-:Y:S02]  /*16c90*/  @!P6 LEA.HI.X R13, R16, R5.reuse, R32, 0x2, P1 ;  /* 0x00000005100de211 */ /* 0x080fe400008f1420 */
[-C--:B------:R-:W-:Y:S02]  /*16ca0*/  @!P5 LEA.HI.X R15, R15, R5.reuse, R31, 0x2, P0 ;  /* 0x000000050f0fd211 */ /* 0x080fe400000f141f */
[C---:B------:R-:W-:Y:S02]  /*16cb0*/  @!P4 LEA R10, P0, R17.reuse, R0, 0x2 ;  /* 0x00000000110ac211 */ /* 0x040fe400078010ff */
[----:B------:R-:W-:Y:S01]  /*16cc0*/  ISETP.GE.AND P1, PT, R20, c[0x0][0x3c8], PT ;  /* 0x0000f20014007a0c */ /* 0x000fe20003f26270 */
[----:B------:R2:W-:Y:S01]  /*16cd0*/  @!P5 ST.E.64 [R14.64], R108 ;  /* 0x0000006c0e00d985 */ /* 0x0005e2000c101b0a */
[----:B------:R-:W-:-:S02]  /*16ce0*/  @!P4 LEA.HI.X R11, R17, R5, R33, 0x2, P0 ;  /* 0x00000005110bc211 */ /* 0x000fc400000f1421 */
[----:B------:R-:W-:Y:S02]  /*16cf0*/  ISETP.GE.AND P6, PT, R21, c[0x0][0x3c8], PT ;  /* 0x0000f20015007a0c */ /* 0x000fe40003fc6270 */
[----:B------:R-:W-:Y:S02]  /*16d00*/  ISETP.GE.AND P5, PT, R22, c[0x0][0x3c8], PT ;  /* 0x0000f20016007a0c */ /* 0x000fe40003fa6270 */
[----:B-1----:R-:W-:-:S04]  /*16d10*/  @!P3 LEA R8, P0, R18, R0, 0x2 ;  /* 0x000000001208b211 */ /* 0x002fc800078010ff */
[----:B------:R-:W-:Y:S02]  /*16d20*/  @!P3 LEA.HI.X R9, R18, R5, R34, 0x2, P0 ;  /* 0x000000051209b211 */ /* 0x000fe400000f1422 */
[----:B----4-:R-:W-:-:S04]  /*16d30*/  @!P2 LEA R6, P0, R19, R0, 0x2 ;  /* 0x000000001306a211 */ /* 0x010fc800078010ff */
[----:B------:R-:W-:Y:S02]  /*16d40*/  @!P2 LEA.HI.X R7, R19, R5, R35, 0x2, P0 ;  /* 0x000000051307a211 */ /* 0x000fe400000f1423 */
[----:B-----5:R-:W-:-:S04]  /*16d50*/  @!P1 LEA R2, P0, R20, R0, 0x2 ;  /* 0x0000000014029211 */ /* 0x020fc800078010ff */
[----:B------:R-:W-:Y:S02]  /*16d60*/  @!P1 LEA.HI.X R3, R20, R5, R36, 0x2, P0 ;  /* 0x0000000514039211 */ /* 0x000fe400000f1424 */
[----:B------:R-:W-:-:S13]  /*16d70*/  ISETP.GE.AND P0, PT, R16, c[0x0][0x3c8], PT ;  /* 0x0000f20010007a0c */ /* 0x000fda0003f06270 */
[----:B------:R1:W-:Y:S01]  /*16d80*/  @!P0 ST.E.64 [R12.64], R104 ;  /* 0x000000680c008985 */ /* 0x0003e2000c101b0a */
[----:B--2---:R-:W-:-:S03]  /*16d90*/  @!P6 LEA R14, P0, R21, R0, 0x2 ;  /* 0x00000000150ee211 */ /* 0x004fc600078010ff */
[----:B------:R2:W-:Y:S01]  /*16da0*/  @!P4 ST.E.64 [R10.64], R100 ;  /* 0x000000640a00c985 */ /* 0x0005e2000c101b0a */
[----:B------:R-:W-:Y:S02]  /*16db0*/  ISETP.GE.AND P4, PT, R23, c[0x0][0x3c8], PT ;  /* 0x0000f20017007a0c */ /* 0x000fe40003f86270 */
[----:B------:R-:W-:Y:S01]  /*16dc0*/  @!P6 LEA.HI.X R15, R21, R5, R37, 0x2, P0 ;  /* 0x00000005150fe211 */ /* 0x000fe200000f1425 */
[----:B------:R4:W-:Y:S01]  /*16dd0*/  @!P3 ST.E.64 [R8.64], R94 ;  /* 0x0000005e0800b985 */ /* 0x0009e2000c101b0a */
[----:B------:R-:W-:-:S03]  /*16de0*/  ISETP.GE.AND P3, PT, R24, c[0x0][0x3c8], PT ;  /* 0x0000f20018007a0c */ /* 0x000fc60003f66270 */
[----:B------:R5:W-:Y:S01]  /*16df0*/  @!P2 ST.E.64 [R6.64], R86 ;  /* 0x000000560600a985 */ /* 0x000be2000c101b0a */
[----:B------:R-:W-:-:S03]  /*16e00*/  ISETP.GE.AND P2, PT, R25, c[0x0][0x3c8], PT ;  /* 0x0000f20019007a0c */ /* 0x000fc60003f46270 */
[----:B------:R3:W-:Y:S04]  /*16e10*/  @!P1 ST.E.64 [R2.64], R60 ;  /* 0x0000003c02009985 */ /* 0x0007e8000c101b0a */
[----:B------:R3:W-:Y:S01]  /*16e20*/  @!P6 ST.E.64 [R14.64], R106 ;  /* 0x0000006a0e00e985 */ /* 0x0007e2000c101b0a */
[CC--:B-1----:R-:W-:Y:S02]  /*16e30*/  @!P5 LEA R12, P1, R22.reuse, R0.reuse, 0x2 ;  /* 0x00000000160cd211 */ /* 0x0c2fe400078210ff */
[----:B--2---:R-:W-:Y:S02]  /*16e40*/  @!P4 LEA R10, P0, R23, R0, 0x2 ;  /* 0x00000000170ac211 */ /* 0x004fe400078010ff */
[----:B------:R-:W-:Y:S02]  /*16e50*/  @!P5 LEA.HI.X R13, R22, R5, R39, 0x2, P1 ;  /* 0x00000005160dd211 */ /* 0x000fe400008f1427 */
[----:B------:R-:W-:-:S02]  /*16e60*/  ISETP.GE.AND P1, PT, R26, c[0x0][0x3c8], PT ;  /* 0x0000f2001a007a0c */ /* 0x000fc40003f26270 */
[----:B------:R-:W-:Y:S01]  /*16e70*/  @!P4 LEA.HI.X R11, R23, R5, R38, 0x2, P0 ;  /* 0x00000005170bc211 */ /* 0x000fe200000f1426 */
[----:B------:R1:W-:Y:S01]  /*16e80*/  @!P5 ST.E.64 [R12.64], R102 ;  /* 0x000000660c00d985 */ /* 0x0003e2000c101b0a */
[----:B----4-:R-:W-:-:S03]  /*16e90*/  @!P3 LEA R8, P0, R24, R0, 0x2 ;  /* 0x000000001808b211 */ /* 0x010fc600078010ff */
[----:B------:R1:W-:Y:S01]  /*16ea0*/  @!P4 ST.E.64 [R10.64], R98 ;  /* 0x000000620a00c985 */ /* 0x0003e2000c101b0a */
[----:B------:R-:W-:Y:S02]  /*16eb0*/  @!P3 LEA.HI.X R9, R24, R5, R40, 0x2, P0 ;  /* 0x000000051809b211 */ /* 0x000fe400000f1428 */
[----:B-----5:R-:W-:-:S03]  /*16ec0*/  @!P2 LEA R6, P0, R25, R0, 0x2 ;  /* 0x000000001906a211 */ /* 0x020fc600078010ff */
[----:B------:R1:W-:Y:S01]  /*16ed0*/  @!P3 ST.E.64 [R8.64], R90 ;  /* 0x0000005a0800b985 */ /* 0x0003e2000c101b0a */
[----:B------:R-:W-:Y:S02]  /*16ee0*/  @!P2 LEA.HI.X R7, R25, R5, R41, 0x2, P0 ;  /* 0x000000051907a211 */ /* 0x000fe400000f1429 */
[----:B---3--:R-:W-:-:S03]  /*16ef0*/  @!P1 LEA R2, P0, R26, R0, 0x2 ;  /* 0x000000001a029211 */ /* 0x008fc600078010ff */
[----:B------:R1:W-:Y:S01]  /*16f00*/  @!P2 ST.E.64 [R6.64], R78 ;  /* 0x0000004e0600a985 */ /* 0x0003e2000c101b0a */
[----:B------:R-:W-:Y:S02]  /*16f10*/  @!P1 LEA.HI.X R3, R26, R5, R42, 0x2, P0 ;  /* 0x000000051a039211 */ /* 0x000fe400000f142a */
[----:B------:R-:W-:-:S03]  /*16f20*/  ISETP.GE.AND P0, PT, R27, c[0x0][0x3c8], PT ;  /* 0x0000f2001b007a0c */ /* 0x000fc60003f06270 */
[----:B------:R1:W-:Y:S10]  /*16f30*/  @!P1 ST.E.64 [R2.64], R62 ;  /* 0x0000003e02009985 */ /* 0x0003f4000c101b0a */
[----:B------:R-:W-:Y:S05]  /*16f40*/  @P0 BRA `(.L_x_356) ;  /* 0x00000bd000000947 */ /* 0x000fea0003800000 */
[----:B-1----:R-:W-:-:S04]  /*16f50*/  LEA R2, P0, R27, R0, 0x2 ;  /* 0x000000001b027211 */ /* 0x002fc800078010ff */
[----:B------:R-:W-:-:S05]  /*16f60*/  LEA.HI.X R3, R27, R5, R43, 0x2, P0 ;  /* 0x000000051b037211 */ /* 0x000fca00000f142b */
[----:B------:R1:W-:Y:S01]  /*16f70*/  ST.E.64 [R2.64], R46 ;  /* 0x0000002e02007985 */ /* 0x0003e2000c101b0a */
[----:B------:R-:W-:Y:S05]  /*16f80*/  BRA `(.L_x_356) ;  /* 0x00000b9000007947 */ /* 0x000fea0003800000 */
.L_x_341:
        /* <DEDUP_REMOVED lines=18> */
[----:B------:R2:W4:Y:S04]  /*170b0*/  LDG.E R0, [R4.64] ;  /* 0x0000000a04007981 */ /* 0x000528000c1e1900 */
[----:B--23--:R-:W4:Y:S02]  /*170c0*/  LDG.E R4, [R4.64+0x4] ;  /* 0x0000040a04047981 */ /* 0x00cf24000c1e1900 */
[----:B----45:R-:W-:Y:S02]  /*170d0*/  IADD3 R19, -R0, R4, RZ ;  /* 0x0000000400137210 */ /* 0x030fe40007ffe1ff */
.L_x_362:
[----:B---3--:R-:W2:Y:S01]  /*170e0*/  S2R R3, SR_TID.X ;  /* 0x0000000000037919 */ /* 0x008ea20000002100 */
[----:B------:R-:W-:Y:S01]  /*170f0*/  BSSY B0, `(.L_x_363) ;  /* 0x0000038000007945 */ /* 0x000fe20003800000 */
[----:B------:R-:W-:Y:S02]  /*17100*/  SEL R15, R6, RZ, !P2 ;  /* 0x000000ff060f7207 */ /* 0x000fe40005000000 */
[----:B------:R-:W-:-:S02]  /*17110*/  SEL R20, R9, RZ, !P2 ;  /* 0x000000ff09147207 */ /* 0x000fc40005000000 */
[----:B-----5:R-:W-:Y:S02]  /*17120*/  SHF.R.S32.HI R17, RZ, 0x1f, R7 ;  /* 0x0000001fff117819 */ /* 0x020fe40000011407 */
[----:B--2---:R-:W-:-:S13]  /*17130*/  ISETP.GT.AND P0, PT, R3, 0x7f, PT ;  /* 0x0000007f0300780c */ /* 0x004fda0003f04270 */
        /* <DEDUP_REMOVED lines=9> */
[----:B------:R-:W-:Y:S02]  /*171d0*/  ISETP.GT.AND P2, PT, R18, 0x1, PT ;  /* 0x000000011200780c */ /* 0x000fe40003f44270 */
[----:B------:R-:W-:Y:S02]  /*171e0*/  MOV R6, R14 ;  /* 0x0000000e00067202 */ /* 0x000fe40000000f00 */
[----:B------:R-:W-:-:S04]  /*171f0*/  SEL R0, R0, 0x328, P2 ;  /* 0x0000032800007807 */ /* 0x000fc80001000000 */
[----:B------:R4:W5:Y:S08]  /*17200*/  LDC.64 R8, c[0x0][R0+0x170] ;  /* 0x00005c0000087b82 */ /* 0x0009700000000a00 */
[----:B------:R4:W2:Y:S08]  /*17210*/  LDC.64 R4, c[0x0][R0+0x168] ;  /* 0x00005a0000047b82 */ /* 0x0008b00000000a00 */
[----:B------:R4:W1:Y:S08]  /*17220*/  LDC.64 R10, c[0x0][R0+0x178] ;  /* 0x00005e00000a7b82 */ /* 0x0008700000000a00 */
[----:B------:R4:W1:Y:S02]  /*17230*/  LDC.64 R12, c[0x0][R0+0x160] ;  /* 0x00005800000c7b82 */ /* 0x0008640000000a00 */
[----:B----4-:R-:W-:-:S05]  /*17240*/  IMAD.MOV.U32 R0, RZ, RZ, c[0x0][0x4e8] ;  /* 0x00013a00ff007624 */ /* 0x010fca00078e00ff */
[----:B------:R-:W-:Y:S01]  /*17250*/  ISETP.NE.AND P0, PT, R0, 0x1, PT ;  /* 0x000000010000780c */ /* 0x000fe20003f05270 */
[----:B-----5:R-:W-:-:S12]  /*17260*/  IMAD R0, R9, R15, RZ ;  /* 0x0000000f09007224 */ /* 0x020fd800078e02ff */
[----:B------:R-:W-:-:S05]  /*17270*/  @P0 IMAD.HI.U32 R16, R14, c[0x0][0x4ec], RZ ;  /* 0x00013b000e100a27 */ /* 0x000fca00078e00ff */
[----:B------:R-:W-:Y:S01]  /*17280*/  @P0 SHF.R.U32.HI R6, RZ, c[0x0][0x4f0], R16 ;  /* 0x00013c00ff060a19 */ /* 0x000fe20000011610 */
[-C--:B--2---:R-:W-:Y:S02]  /*17290*/  IMAD R9, R5, R2.reuse, RZ ;  /* 0x0000000205097224 */ /* 0x084fe400078e02ff */
[----:B------:R-:W-:-:S04]  /*172a0*/  IMAD.WIDE.U32 R4, R4, R2, RZ ;  /* 0x0000000204047225 */ /* 0x000fc800078e00ff */
[----:B------:R-:W-:-:S04]  /*172b0*/  IMAD.WIDE.U32 R2, R8, R15, RZ ;  /* 0x0000000f08027225 */ /* 0x000fc800078e00ff */
[----:B------:R-:W-:Y:S01]  /*172c0*/  IMAD R8, R8, R20, R0 ;  /* 0x0000001408087224 */ /* 0x000fe200078e0200 */
[----:B---3--:R-:W-:Y:S01]  /*172d0*/  SEL R0, R21, RZ, P2 ;  /* 0x000000ff15007207 */ /* 0x008fe20001000000 */
[----:B------:R-:W-:Y:S01]  /*172e0*/  IMAD.IADD R9, R5, 0x1, R9 ;  /* 0x0000000105097824 */ /* 0x000fe200078e0209 */
[----:B------:R-:W-:Y:S01]  /*172f0*/  IADD3 R16, P1, P0, R2, R4, R7 ;  /* 0x0000000402107210 */ /* 0x000fe2000783e007 */
[----:B------:R-:W-:Y:S01]  /*17300*/  IMAD.MOV R4, RZ, RZ, -R6 ;  /* 0x000000ffff047224 */ /* 0x000fe200078e0a06 */
[----:B------:R-:W-:Y:S01]  /*17310*/  IADD3 R5, R3, R8, RZ ;  /* 0x0000000803057210 */ /* 0x000fe20007ffe0ff */
[----:B-1----:R-:W-:-:S03]  /*17320*/  IMAD.WIDE.U32 R2, R10, R0, RZ ;  /* 0x000000000a027225 */ /* 0x002fc600078e00ff */
[----:B------:R-:W-:Y:S01]  /*17330*/  IADD3.X R9, R5, R9, R17, P1, P0 ;  /* 0x0000000905097210 */ /* 0x000fe20000fe0411 */
[----:B------:R-:W-:Y:S01]  /*17340*/  IMAD R8, R11, R0, RZ ;  /* 0x000000000b087224 */ /* 0x000fe200078e02ff */
[----:B------:R-:W-:Y:S01]  /*17350*/  IADD3 R2, P1, P0, R6, R16, R2 ;  /* 0x0000001006027210 */ /* 0x000fe2000783e002 */
[----:B------:R-:W-:Y:S01]  /*17360*/  IMAD R0, R4, c[0x0][0x4e8], R14 ;  /* 0x00013a0004007a24 */ /* 0x000fe200078e020e */
[----:B------:R-:W-:Y:S02]  /*17370*/  SHF.R.S32.HI R6, RZ, 0x1f, R6 ;  /* 0x0000001fff067819 */ /* 0x000fe40000011406 */
[----:B------:R-:W-:Y:S01]  /*17380*/  IADD3 R3, R3, R8, RZ ;  /* 0x0000000803037210 */ /* 0x000fe20007ffe0ff */
[----:B------:R-:W-:Y:S01]  /*17390*/  IMAD R4, R13, R0, RZ ;  /* 0x000000000d047224 */ /* 0x000fe200078e02ff */
[----:B------:R-:W-:Y:S01]  /*173a0*/  SHF.R.S32.HI R5, RZ, 0x1f, R0 ;  /* 0x0000001fff057819 */ /* 0x000fe20000011400 */
[----:B------:R-:W-:Y:S01]  /*173b0*/  IMAD.MOV.U32 R8, RZ, RZ, c[0x0][0x4a8] ;  /* 0x00012a00ff087624 */ /* 0x000fe200078e00ff */
[----:B------:R-:W-:-:S02]  /*173c0*/  IADD3.X R3, R6, R9, R3, P1, P0 ;  /* 0x0000000906037210 */ /* 0x000fc40000fe0403 */
[----:B------:R-:W-:Y:S01]  /*173d0*/  MOV R6, c[0x0][0x4ac] ;  /* 0x00012b0000067a02 */ /* 0x000fe20000000f00 */
[----:B------:R-:W-:Y:S01]  /*173e0*/  IMAD R4, R12, R5, R4 ;  /* 0x000000050c047224 */ /* 0x000fe200078e0204 */
[----:B------:R-:W-:Y:S01]  /*173f0*/  SEL R5, R8, c[0x0][0x450], P2 ;  /* 0x0001140008057a07 */ /* 0x000fe20001000000 */
[----:B------:R-:W-:Y:S01]  /*17400*/  IMAD.WIDE.U32 R2, R12, R0, R2 ;  /* 0x000000000c027225 */ /* 0x000fe200078e0002 */
[----:B------:R-:W-:-:S03]  /*17410*/  SEL R6, R6, c[0x0][0x454], P2 ;  /* 0x0001150006067a07 */ /* 0x000fc60001000000 */
[----:B------:R-:W-:Y:S01]  /*17420*/  IMAD.IADD R0, R3, 0x1, R4 ;  /* 0x0000000103007824 */ /* 0x000fe200078e0204 */
[----:B------:R-:W-:-:S04]  /*17430*/  LEA R4, P0, R2, R5, 0x2 ;  /* 0x0000000502047211 */ /* 0x000fc800078010ff */
[----:B------:R-:W-:Y:S02]  /*17440*/  LEA.HI.X R5, R2, R6, R0, 0x2, P0 ;  /* 0x0000000602057211 */ /* 0x000fe400000f1400 */
[----:B------:R-:W-:-:S05]  /*17450*/  MOV R0, 0xff800000 ;  /* 0xff80000000007802 */ /* 0x000fca0000000f00 */
[----:B------:R1:W-:Y:S02]  /*17460*/  STG.E [R4.64], R0 ;  /* 0x0000000004007986 */ /* 0x0003e4000c10190a */
.L_x_364:
[----:B------:R-:W-:Y:S05]  /*17470*/  BSYNC B0 ;  /* 0x0000000000007941 */ /* 0x000fea0003800000 */
.L_x_363:
        /* <DEDUP_REMOVED lines=8> */
[----:B-1----:R-:W-:-:S04]  /*17500*/  SHF.R.S32.HI R4, RZ, 0x1f, R3 ;  /* 0x0000001fff047819 */ /* 0x002fc80000011403 */
[----:B------:R-:W-:-:S04]  /*17510*/  LEA.HI R4, R4, R3, RZ, 0x3 ;  /* 0x0000000304047211 */ /* 0x000fc800078f18ff */
[----:B------:R-:W-:-:S04]  /*17520*/  LOP3.LUT R4, R4, 0xfffffff8, RZ, 0xc0, !PT ;  /* 0xfffffff804047812 */ /* 0x000fc800078ec0ff */
[----:B------:R-:W-:Y:S01]  /*17530*/  IADD3 R4, -R4, R3, RZ ;  /* 0x0000000304047210 */ /* 0x000fe20007ffe1ff */
[----:B------:R-:W-:-:S03]  /*17540*/  IMAD.WIDE.U32 R2, R7, c[0x0][0x3a0], RZ ;  /* 0x0000e80007027a25 */ /* 0x000fc600078e00ff */
[----:B------:R-:W-:Y:S02]  /*17550*/  LEA R4, R4, R229, 0x5 ;  /* 0x000000e504047211 */ /* 0x000fe400078e28ff */
[----:B--2---:R-:W-:Y:S01]  /*17560*/  MOV R8, R0 ;  /* 0x0000000000087202 */ /* 0x004fe20000000f00 */
[----:B------:R-:W-:-:S03]  /*17570*/  IMAD R0, R17, c[0x0][0x3a0], RZ ;  /* 0x0000e80011007a24 */ /* 0x000fc600078e02ff */
[C---:B------:R-:W-:Y:S01]  /*17580*/  LEA R4, R8.reuse, R4, 0x7 ;  /* 0x0000000408047211 */ /* 0x040fe200078e38ff */
[----:B------:R-:W-:Y:S01]  /*17590*/  IMAD R0, R7, c[0x0][0x3a4], R0 ;  /* 0x0000e90007007a24 */ /* 0x000fe200078e0200 */
[----:B------:R-:W-:Y:S01]  /*175a0*/  LEA R8, R8, R229, 0x7 ;  /* 0x000000e508087211 */ /* 0x000fe200078e38ff */
[----:B------:R-:W-:Y:S02]  /*175b0*/  IMAD R7, R15, c[0x0][0x3f4], R5 ;  /* 0x0000fd000f077a24 */ /* 0x000fe400078e0205 */
[----:B------:R-:W-:Y:S01]  /*175c0*/  IMAD.IADD R3, R3, 0x1, R0 ;  /* 0x0000000103037824 */ /* 0x000fe200078e0200 */
[----:B------:R-:W-:Y:S01]  /*175d0*/  MOV R0, R4 ;  /* 0x0000000400007202 */ /* 0x000fe20000000f00 */
[----:B------:R-:W-:-:S04]  /*175e0*/  @P0 IMAD.HI.U32 R6, R4, c[0x0][0x4ec], RZ ;  /* 0x00013b0004060a27 */ /* 0x000fc800078e00ff */
[----:B---3--:R-:W-:Y:S01]  /*175f0*/  IMAD.WIDE.U32 R2, R9, c[0x0][0x3e8], R2 ;  /* 0x0000fa0009027a25 */ /* 0x008fe200078e0002 */
[----:B------:R-:W-:-:S03]  /*17600*/  @P0 SHF.R.U32.HI R0, RZ, c[0x0][0x4f0], R6 ;  /* 0x00013c00ff000a19 */ /* 0x000fc60000011606 */
[----:B------:R-:W-:Y:S01]  /*17610*/  IMAD R3, R9, c[0x0][0x3ec], R3 ;  /* 0x0000fb0009037a24 */ /* 0x000fe200078e0203 */
[----:B------:R-:W-:Y:S02]  /*17620*/  SHF.R.S32.HI R6, RZ, 0x1f, R0 ;  /* 0x0000001fff067819 */ /* 0x000fe40000011400 */
[----:B------:R-:W-:Y:S01]  /*17630*/  IADD3 R5, -R0, RZ, RZ ;  /* 0x000000ff00057210 */ /* 0x000fe20007ffe1ff */
[----:B------:R-:W-:-:S04]  /*17640*/  IMAD.WIDE.U32 R2, R15, c[0x0][0x3f0], R2 ;  /* 0x0000fc000f027a25 */ /* 0x000fc800078e0002 */
[----:B------:R-:W-:Y:S02]  /*17650*/  IMAD R6, R6, c[0x0][0x3e0], RZ ;  /* 0x0000f80006067a24 */ /* 0x000fe400078e02ff */
[----:B------:R-:W-:Y:S02]  /*17660*/  IMAD.IADD R3, R3, 0x1, R7 ;  /* 0x0000000103037824 */ /* 0x000fe400078e0207 */
        /* <DEDUP_REMOVED lines=13> */
.L_x_410:
[----:B------:R-:W-:Y:S05]  /*17740*/  BRA.DIV ~URZ, `(.L_x_366) ;  /* 0x00001aa27f007947 */ /* 0x000fea000b800000 */
[----:B------:R3:W4:Y:S02]  /*17750*/  SHFL.IDX PT, R0, R10, RZ, 0x181f ;  /* 0x00181fff0a007589 */ /* 0x00072400000e0000 */
.L_x_411:
[----:B------:R-:W-:Y:S01]  /*17760*/  IMAD R7, R19, c[0x0][0x4e8], RZ ;  /* 0x00013a0013077a24 */ /* 0x000fe200078e02ff */
[----:B------:R-:W-:Y:S04]  /*17770*/  BSSY B0, `(.L_x_367) ;  /* 0x000000b000007945 */ /* 0x000fe80003800000 */
[----:B------:R-:W-:-:S13]  /*17780*/  ISETP.GE.AND P0, PT, R8, R7, PT ;  /* 0x000000070800720c */ /* 0x000fda0003f06270 */
[----:B------:R-:W-:Y:S05]  /*17790*/  @P0 BRA `(.L_x_368) ;  /* 0x0000008000000947 */ /* 0x000fea0003800000 */
[----:B------:R-:W-:Y:S02]  /*177a0*/  ISETP.GE.AND P1, PT, R28, c[0x0][0x3c8], PT ;  /* 0x0000f2001c007a0c */ /* 0x000fe40003f26270 */
[----:B------:R-:W-:-:S11]  /*177b0*/  ISETP.GE.AND P0, PT, R209, c[0x0][0x3c8], PT ;  /* 0x0000f200d1007a0c */ /* 0x000fd60003f06270 */
[CC--:B----4-:R-:W-:Y:S02]  /*177c0*/  @!P1 LEA R4, P3, R28.reuse, R0.reuse, 0x1 ;  /* 0x000000001c049211 */ /* 0x0d0fe400078608ff */
[C---:B------:R-:W-:Y:S02]  /*177d0*/  @!P0 LEA R2, P2, R209.reuse, R0, 0x1 ;  /* 0x00000000d1028211 */ /* 0x040fe400078408ff */
[-C--:B--2---:R-:W-:Y:S02]  /*177e0*/  @!P1 LEA.HI.X R5, R28, R11.reuse, R29, 0x1, P3 ;  /* 0x0000000b1c059211 */ /* 0x084fe400018f0c1d */
[----:B------:R-:W-:-:S03]  /*177f0*/  @!P0 LEA.HI.X R3, R209, R11, R30, 0x1, P2 ;  /* 0x0000000bd1038211 */ /* 0x000fc600010f0c1e */
[----:B------:R2:W-:Y:S04]  /*17800*/  @!P1 ST.E.128 [R4.64], RZ ;  /* 0x000000ff04009985 */ /* 0x0005e8000c101d0a */
[----:B------:R2:W-:Y:S02]  /*17810*/  @!P0 ST.E.128 [R2.64], RZ ;  /* 0x000000ff02008985 */ /* 0x0005e4000c101d0a */
.L_x_368:
[----:B------:R-:W-:Y:S05]  /*17820*/  BSYNC B0 ;  /* 0x0000000000007941 */ /* 0x000fea0003800000 */
.L_x_367:
[----:B------:R-:W-:Y:S05]  /*17830*/  BRA.DIV ~URZ, `(.L_x_369) ;  /* 0x00001a127f007947 */ /* 0x000fea000b800000 */
[----:B--2---:R2:W1:Y:S04]  /*17840*/  SHFL.IDX PT, R11, R6, 0x1, 0x181f ;  /* 0x00381f00060b7f89 */ /* 0x00446800000e0000 */
[----:B----4-:R2:W4:Y:S02]  /*17850*/  SHFL.IDX PT, R0, R10, 0x1, 0x181f ;  /* 0x00381f000a007f89 */ /* 0x01052400000e0000 */
.L_x_412:
[----:B------:R-:W-:Y:S01]  /*17860*/  IADD3 R2, R8, 0x20, RZ ;  /* 0x0000002008027810 */ /* 0x000fe20007ffe0ff */
[----:B------:R-:W-:Y:S03]  /*17870*/  BSSY B0, `(.L_x_370) ;  /* 0x000000b000007945 */ /* 0x000fe60003800000 */
[----:B------:R-:W-:-:S13]  /*17880*/  ISETP.GE.AND P0, PT, R2, R7, PT ;  /* 0x000000070200720c */ /* 0x000fda0003f06270 */
[----:B------:R-:W-:Y:S05]  /*17890*/  @P0 BRA `(.L_x_371) ;  /* 0x0000008000000947 */ /* 0x000fea0003800000 */
[----:B------:R-:W-:Y:S02]  /*178a0*/  ISETP.GE.AND P1, PT, R28, c[0x0][0x3c8], PT ;  /* 0x0000f2001c007a0c */ /* 0x000fe40003f26270 */
[----:B------:R-:W-:-:S11]  /*178b0*/  ISETP.GE.AND P0, PT, R209, c[0x0][0x3c8], PT ;  /* 0x0000f200d1007a0c */ /* 0x000fd60003f06270 */
[CC--:B----4-:R-:W-:Y:S02]  /*178c0*/  @!P1 LEA R4, P3, R28.reuse, R0.reuse, 0x1 ;  /* 0x000000001c049211 */ /* 0x0d0fe400078608ff */
[C---:B------:R-:W-:Y:S02]  /*178d0*/  @!P0 LEA R2, P2, R209.reuse, R0, 0x1 ;  /* 0x00000000d1028211 */ /* 0x040fe400078408ff */
[-C--:B-1----:R-:W-:Y:S02]  /*178e0*/  @!P1 LEA.HI.X R5, R28, R11.reuse, R29, 0x1, P3 ;  /* 0x0000000b1c059211 */ /* 0x082fe400018f0c1d */
[----:B------:R-:W-:-:S03]  /*178f0*/  @!P0 LEA.HI.X R3, R209, R11, R30, 0x1, P2 ;  /* 0x0000000bd1038211 */ /* 0x000fc600010f0c1e */
[----:B------:R1:W-:Y:S04]  /*17900*/  @!P1 ST.E.128 [R4.64], RZ ;  /* 0x000000ff04009985 */ /* 0x0003e8000c101d0a */
[----:B------:R1:W-:Y:S02]  /*17910*/  @!P0 ST.E.128 [R2.64], RZ ;  /* 0x000000ff02008985 */ /* 0x0003e4000c101d0a */
.L_x_371:
[----:B------:R-:W-:Y:S05]  /*17920*/  BSYNC B0 ;  /* 0x0000000000007941 */ /* 0x000fea0003800000 */
.L_x_370:
[----:B------:R-:W-:Y:S05]  /*17930*/  BRA.DIV ~URZ, `(.L_x_372) ;  /* 0x000019d27f007947 */ /* 0x000fea000b800000 */
[----:B-1----:R1:W2:Y:S02]  /*17940*/  SHFL.IDX PT, R11, R6, 0x2, 0x181f ;  /* 0x00581f00060b7f89 */ /* 0x0022a400000e0000 */
.L_x_413:
[----:B------:R-:W-:Y:S05]  /*17950*/  BRA.DIV ~URZ, `(.L_x_373) ;  /* 0x00001a227f007947 */ /* 0x000fea000b800000 */
[----:B----4-:R4:W1:Y:S02]  /*17960*/  SHFL.IDX PT, R0, R10, 0x2, 0x181f ;  /* 0x00581f000a007f89 */ /* 0x01086400000e0000 */
.L_x_414:
[----:B------:R-:W-:Y:S01]  /*17970*/  IADD3 R2, R8, 0x40, RZ ;  /* 0x0000004008027810 */ /* 0x000fe20007ffe0ff */
[----:B------:R-:W-:Y:S03]  /*17980*/  BSSY B0, `(.L_x_374) ;  /* 0x000000b000007945 */ /* 0x000fe60003800000 */
[----:B------:R-:W-:-:S13]  /*17990*/  ISETP.GE.AND P0, PT, R2, R7, PT ;  /* 0x000000070200720c */ /* 0x000fda0003f06270 */
[----:B------:R-:W-:Y:S05]  /*179a0*/  @P0 BRA `(.L_x_375) ;  /* 0x0000008000000947 */ /* 0x000fea0003800000 */
[----:B------:R-:W-:Y:S02]  /*179b0*/  ISETP.GE.AND P1, PT, R28, c[0x0][0x3c8], PT ;  /* 0x0000f2001c007a0c */ /* 0x000fe40003f26270 */
[----:B------:R-:W-:-:S11]  /*179c0*/  ISETP.GE.AND P0, PT, R209, c[0x0][0x3c8], PT ;  /* 0x0000f200d1007a0c */ /* 0x000fd60003f06270 */
[CC--:B-1----:R-:W-:Y:S02]  /*179d0*/  @!P1 LEA R4, P3, R28.reuse, R0.reuse, 0x1 ;  /* 0x000000001c049211 */ /* 0x0c2fe400078608ff */
[C---:B------:R-:W-:Y:S02]  /*179e0*/  @!P0 LEA R2, P2, R209.reuse, R0, 0x1 ;  /* 0x00000000d1028211 */ /* 0x040fe400078408ff */
[-C--:B--2---:R-:W-:Y:S02]  /*179f0*/  @!P1 LEA.HI.X R5, R28, R11.reuse, R29, 0x1, P3 ;  /* 0x0000000b1c059211 */ /* 0x084fe400018f0c1d */
[----:B------:R-:W-:-:S03]  /*17a00*/  @!P0 LEA.HI.X R3, R209, R11, R30, 0x1, P2 ;  /* 0x0000000bd1038211 */ /* 0x000fc600010f0c1e */
[----:B------:R1:W-:Y:S04]  /*17a10*/  @!P1 ST.E.128 [R4.64], RZ ;  /* 0x000000ff04009985 */ /* 0x0003e8000c101d0a */
[----:B------:R1:W-:Y:S02]  /*17a20*/  @!P0 ST.E.128 [R2.64], RZ ;  /* 0x000000ff02008985 */ /* 0x0003e4000c101d0a */
.L_x_375:
[----:B------:R-:W-:Y:S05]  /*17a30*/  BSYNC B0 ;  /* 0x0000000000007941 */ /* 0x000fea0003800000 */
.L_x_374:
[----:B------:R-:W-:Y:S05]  /*17a40*/  BRA.DIV ~URZ, `(.L_x_376) ;  /* 0x000019927f007947 */ /* 0x000fea000b800000 */
[----:B-12---:R-:W1:Y:S04]  /*17a50*/  SHFL.IDX PT, R6, R6, 0x3, 0x181f ;  /* 0x00781f0006067f89 */ /* 0x006e6800000e0000 */
[----:B------:R2:W3:Y:S02]  /*17a60*/  SHFL.IDX PT, R0, R10, 0x3, 0x181f ;  /* 0x00781f000a007f89 */ /* 0x0004e400000e0000 */
.L_x_415:
[----:B------:R-:W-:-:S04]  /*17a70*/  IADD3 R2, R8, 0x60, RZ ;  /* 0x0000006008027810 */ /* 0x000fc80007ffe0ff */
[----:B------:R-:W-:-:S13]  /*17a80*/  ISETP.GE.AND P0, PT, R2, R7, PT ;  /* 0x000000070200720c */ /* 0x000fda0003f06270 */
[----:B------:R-:W-:Y:S05]  /*17a90*/  @P0 BRA `(.L_x_356) ;  /* 0x0000008000000947 */ /* 0x000fea0003800000 */
[----:B------:R-:W-:Y:S02]  /*17aa0*/  ISETP.GE.AND P1, PT, R28, c[0x0][0x3c8], PT ;  /* 0x0000f2001c007a0c */ /* 0x000fe40003f26270 */
[----:B------:R-:W-:-:S11]  /*17ab0*/  ISETP.GE.AND P0, PT, R209, c[0x0][0x3c8], PT ;  /* 0x0000f200d1007a0c */ /* 0x000fd60003f06270 */
[CC--:B---3--:R-:W-:Y:S02]  /*17ac0*/  @!P1 LEA R4, P3, R28.reuse, R0.reuse, 0x1 ;  /* 0x000000001c049211 */ /* 0x0c8fe400078608ff */
[C---:B------:R-:W-:Y:S02]  /*17ad0*/  @!P0 LEA R2, P2, R209.reuse, R0, 0x1 ;  /* 0x00000000d1028211 */ /* 0x040fe400078408ff */
[-C--:B-1----:R-:W-:Y:S02]  /*17ae0*/  @!P1 LEA.HI.X R5, R28, R6.reuse, R29, 0x1, P3 ;  /* 0x000000061c059211 */ /* 0x082fe400018f0c1d */
[----:B------:R-:W-:-:S03]  /*17af0*/  @!P0 LEA.HI.X R3, R209, R6, R30, 0x1, P2 ;  /* 0x00000006d1038211 */ /* 0x000fc600010f0c1e */
[----:B------:R1:W-:Y:S04]  /*17b00*/  @!P1 ST.E.128 [R4.64], RZ ;  /* 0x000000ff04009985 */ /* 0x0003e8000c101d0a */
[----:B------:R1:W-:Y:S02]  /*17b10*/  @!P0 ST.E.128 [R2.64], RZ ;  /* 0x000000ff02008985 */ /* 0x0003e4000c101d0a */
.L_x_356:
[----:B------:R-:W-:Y:S05]  /*17b20*/  BSYNC B1 ;  /* 0x0000000000017941 */ /* 0x000fea0003800000 */
.L_x_340:
        /* <DEDUP_REMOVED lines=11> */
[----:B--23--:R-:W-:-:S04]  /*17be0*/  LOP3.LUT R14, R0, 0x1f, RZ, 0xc0, !PT ;  /* 0x0000001f000e7812 */ /* 0x00cfc800078ec0ff */
[----:B------:R-:W-:Y:S01]  /*17bf0*/  ISETP.NE.AND P6, PT, R14, 0x1f, PT ;  /* 0x0000001f0e00780c */ /* 0x000fe20003fc5270 */
[----:B------:R-:W-:Y:S10]  /*17c00*/  BRA.DIV ~URZ, `(.L_x_378) ;  /* 0x000018927f007947 */ /* 0x000ff4000b800000 */
[----:B------:R1:W2:Y:S02]  /*17c10*/  SHFL.IDX PT, R10, R67, RZ, 0x1f ;  /* 0x00001fff430a7589 */ /* 0x0002a400000e0000 */
.L_x_416:
[----:B------:R-:W-:Y:S05]  /*17c20*/  BRA.DIV ~URZ, `(.L_x_379) ;  /* 0x000018e27f007947 */ /* 0x000fea000b800000 */
[----:B------:R3:W4:Y:S02]  /*17c30*/  SHFL.IDX PT, R8, R67, 0x1, 0x1f ;  /* 0x00201f0043087f89 */ /* 0x00072400000e0000 */
.L_x_417:
        /* <DEDUP_REMOVED lines=19> */
.L_x_418:
        /* <DEDUP_REMOVED lines=16> */
.L_x_419:
[----:B---3--:R-:W-:Y:S01]  /*17e70*/  IMAD R0, R0, c[0x0][0x538], RZ ;  /* 0x00014e0000007a24 */ /* 0x008fe200078e02ff */
[----:B------:R-:W-:Y:S04]  /*17e80*/  BSSY B1, `(.L_x_382) ;  /* 0x0000083000017945 */ /* 0x000fe80003800000 */
[----:B----4-:R-:W-:-:S04]  /*17e90*/  IADD3 R8, R0, R8, RZ ;  /* 0x0000000800087210 */ /* 0x010fc80007ffe0ff */
[----:B--2---:R-:W-:-:S13]  /*17ea0*/  ISETP.GT.AND P0, PT, R8, R10, PT ;  /* 0x0000000a0800720c */ /* 0x004fda0003f04270 */
[----:B------:R-:W-:Y:S05]  /*17eb0*/  @P0 BRA `(.L_x_383) ;  /* 0x0000025000000947 */ /* 0x000fea0003800000 */
.L_x_387:
        /* <DEDUP_REMOVED lines=17> */
.L_x_420:
        /* <DEDUP_REMOVED lines=16> */
.L_x_421:
[----:B--2---:R-:W-:-:S05]  /*180d0*/  IMAD R0, R0, c[0x0][0x538], RZ ;  /* 0x00014e0000007a24 */ /* 0x004fca00078e02ff */
[----:B------:R-:W-:-:S04]  /*180e0*/  IADD3 R8, R0, R8, RZ ;  /* 0x0000000800087210 */ /* 0x000fc80007ffe0ff */
[----:B------:R-:W-:-:S13]  /*180f0*/  ISETP.GT.AND P0, PT, R8, R10, PT ;  /* 0x0000000a0800720c */ /* 0x000fda0003f04270 */
[----:B-1----:R-:W-:Y:S05]  /*18100*/  @!P0 BRA `(.L_x_387) ;  /* 0xfffffdb000008947 */ /* 0x002fea000383ffff */
.L_x_383:
[----:B------:R-:W-:-:S05]  /*18110*/  IADD3 R11, -R0, R8, RZ ;  /* 0x00000008000b7210 */ /* 0x000fca0007ffe1ff */
[----:B------:R-:W-:-:S05]  /*18120*/  IMAD R0, R4, c[0x0][0x538], R11 ;  /* 0x00014e0004007a24 */ /* 0x000fca00078e020b */
[----:B------:R-:W-:Y:S01]  /*18130*/  ISETP.GT.AND P0, PT, R0, R10, PT ;  /* 0x0000000a0000720c */ /* 0x000fe20003f04270 */
[----:B------:R-:W-:-:S12]  /*18140*/  BRA.DIV ~URZ, `(.L_x_388) ;  /* 0x000018027f007947 */ /* 0x000fd8000b800000 */
[----:B------:R-:W-:-:S04]  /*18150*/  VOTE.ANY R5, PT, !P0 ;  /* 0x0000000000057806 */ /* 0x000fc800040e0100 */
.L_x_422:
[----:B------:R2:W3:Y:S01]  /*18160*/  POPC R12, R5 ;  /* 0x00000005000c7309 */ /* 0x0004e20000000000 */
[----:B------:R-:W-:Y:S05]  /*18170*/  BRA.DIV ~URZ, `(.L_x_389) ;  /* 0x000018227f007947 */ /* 0x000fea000b800000 */
[----:B---3--:R3:W4:Y:S04]  /*18180*/  SHFL.IDX PT, R8, R6, R12, 0x1f ;  /* 0x00001f0c06087589 */ /* 0x00872800000e0000 */
[----:B------:R3:W1:Y:S02]  /*18190*/  SHFL.IDX PT, R7, R7, R12, 0x1f ;  /* 0x00001f0c07077589 */ /* 0x00066400000e0000 */
.L_x_423:
[----:B------:R-:W-:Y:S01]  /*181a0*/  ISETP.NE.AND P0, PT, R5, RZ, PT ;  /* 0x000000ff0500720c */ /* 0x000fe20003f05270 */
[----:B------:R-:W-:-:S12]  /*181b0*/  BSSY B0, `(.L_x_390) ;  /* 0x0000005000007945 */ /* 0x000fd80003800000 */
[----:B------:R-:W-:Y:S05]  /*181c0*/  @!P0 BRA `(.L_x_391) ;  /* 0x0000003000008947 */ /* 0x000fea0003800000 */
[----:B------:R-:W-:Y:S01]  /*181d0*/  IADD3 R3, R12, -0x1, RZ ;  /* 0xffffffff0c037810 */ /* 0x000fe20007ffe0ff */
[----:B------:R-:W-:Y:S05]  /*181e0*/  BRA.DIV ~URZ, `(.L_x_392) ;  /* 0x000018827f007947 */ /* 0x000fea000b800000 */
[----:B------:R2:W3:Y:S02]  /*181f0*/  SHFL.IDX PT, R13, R4, R3, 0x1f ;  /* 0x00001f03040d7589 */ /* 0x0004e400000e0000 */
.L_x_391:
[----:B------:R-:W-:Y:S05]  /*18200*/  BSYNC B0 ;  /* 0x0000000000007941 */ /* 0x000fea0003800000 */
.L_x_390:
[----:B--23--:R-:W-:Y:S01]  /*18210*/  IMAD R5, R13, c[0x0][0x538], R11 ;  /* 0x00014e000d057a24 */ /* 0x00cfe200078e020b */
[----:B-1--4-:R-:W-:Y:S02]  /*18220*/  IABS R4, R8 ;  /* 0x0000000800047213 */ /* 0x012fe40000000000 */
        /* <DEDUP_REMOVED lines=57> */
[C---:B------:R-:W-:Y:S02]  /*185c0*/  IMAD R2, R7.reuse, 0x1000000, R2 ;  /* 0x0100000007027824 */ /* 0x040fe400078e0202 */
[----:B------:R-:W-:Y:S02]  /*185d0*/  IMAD R4, R0, R8, RZ ;  /* 0x0000000800047224 */ /* 0x000fe400078e02ff */
[----:B------:R-:W-:-:S04]  /*185e0*/  IMAD R3, R7, R3, R0 ;  /* 0x0000000307037224 */ /* 0x000fc800078e0200 */
[----:B------:R-:W-:Y:S01]  /*185f0*/  IMAD R0, R3, 0x10000, R2 ;  /* 0x0001000003007824 */ /* 0x000fe200078e0202 */
[----:B------:R-:W-:-:S04]  /*18600*/  IADD3 R4, R10, -R4, RZ ;  /* 0x800000040a047210 */ /* 0x000fc80007ffe0ff */
[----:B------:R1:W-:Y:S01]  /*18610*/  STL [R1+0x40], R0 ;  /* 0x0000400001007387 */ /* 0x0003e20000100800 */
[----:B---3--:R-:W-:-:S05]  /*18620*/  IMAD.IADD R13, R12, 0x1, R13 ;  /* 0x000000010c0d7824 */ /* 0x008fca00078e020d */
[----:B------:R1:W-:Y:S04]  /*18630*/  STL [R1+0x44], R13 ;  /* 0x0000440d01007387 */ /* 0x0003e80000100800 */
[----:B------:R1:W-:Y:S01]  /*18640*/  STL [R1+0x3c], R4 ;  /* 0x00003c0401007387 */ /* 0x0003e20000100800 */
[----:B------:R-:W-:Y:S05]  /*18650*/  BRA `(.L_x_393) ;  /* 0x0000005000007947 */ /* 0x000fea0003800000 */
.L_x_384:
[----:B------:R-:W-:Y:S01]  /*18660*/  MOV R0, c[0x0][0x53c] ;  /* 0x00014f0000007a02 */ /* 0x000fe20000000f00 */
[----:B------:R2:W-:Y:S04]  /*18670*/  STL [R1+0x38], R10 ;  /* 0x0000380a01007387 */ /* 0x0005e80000100800 */
[----:B------:R2:W-:Y:S04]  /*18680*/  STL [R1+0x3c], RZ ;  /* 0x00003cff01007387 */ /* 0x0005e80000100800 */
[----:B------:R2:W-:Y:S04]  /*18690*/  STL [R1+0x40], RZ ;  /* 0x000040ff01007387 */ /* 0x0005e80000100800 */
[----:B------:R2:W-:Y:S02]  /*186a0*/  STL [R1+0x44], R0 ;  /* 0x0000440001007387 */ /* 0x0005e40000100800 */
.L_x_393:
[----:B------:R-:W-:Y:S05]  /*186b0*/  BSYNC B1 ;  /* 0x0000000000017941 */ /* 0x000fea0003800000 */
.L_x_382:
        /* <DEDUP_REMOVED lines=9> */
.L_x_377:
[----:B--2---:R-:W2:Y:S02]  /*18750*/  LDL R0, [R1+0x44] ;  /* 0x0000440001007983 */ /* 0x004ea40000100800 */
[----:B--2---:R-:W-:-:S13]  /*18760*/  ISETP.GE.AND P0, PT, R0, c[0x0][0x53c], PT ;  /* 0x00014f0000007a0c */ /* 0x004fda0003f06270 */
[----:B-1----:R-:W-:Y:S01]  /*18770*/  @P0 CALL.REL.NOINC `(.L_x_394) ;  /* 0x0000001000000944 */ /* 0x002fe20003c00000 */
[----:B------:R-:W-:Y:S05]  /*18780*/  BRA `(.L_x_395) ;  /* 0xfffe8ae000007947 */ /* 0x000fea000383ffff */
.L_x_394:
[----:B------:R-:W-:Y:S05]  /*18790*/  EXIT ;  /* 0x000000000000794d */ /* 0x000fea0003800000 */
.L_x_236:
[----:B------:R-:W-:Y:S01]  /*187a0*/  IMAD.MOV.U32 R0, RZ, RZ, R5 ;  /* 0x000000ffff007224 */ /* 0x000fe200078e0005 */
[----:B------:R-:W-:Y:S02]  /*187b0*/  MOV R2, 0x1 ;  /* 0x0000000100027802 */ /* 0x000fe40000000f00 */
[----:B------:R-:W-:Y:S02]  /*187c0*/  MOV R3, 0x187e0 ;  /* 0x000187e000037802 */ /* 0x000fe40000000f00 */
[----:B------:R-:W-:Y:S05]  /*187d0*/  CALL.REL.NOINC `($__internal_8_$__cuda_sm70_shflsync_up_p) ;  /* 0x0000138000007944 */ /* 0x000fea0003c00000 */
[----:B------:R-:W-:Y:S01]  /*187e0*/  MOV R0, R4 ;  /* 0x0000000400007202 */ /* 0x000fe20000000f00 */
[----:B------:R-:W-:Y:S05]  /*187f0*/  BRA `(.L_x_396) ;  /* 0xfffe7c8000007947 */ /* 0x000fea000383ffff */
.L_x_237:
[----:B------:R-:W-:Y:S01]  /*18800*/  IMAD.MOV.U32 R0, RZ, RZ, R5 ;  /* 0x000000ffff007224 */ /* 0x000fe200078e0005 */
[----:B------:R-:W-:Y:S02]  /*18810*/  MOV R2, 0x2 ;  /* 0x0000000200027802 */ /* 0x000fe40000000f00 */
[----:B------:R-:W-:Y:S02]  /*18820*/  MOV R3, 0x18840 ;  /* 0x0001884000037802 */ /* 0x000fe40000000f00 */
[----:B------:R-:W-:Y:S05]  /*18830*/  CALL.REL.NOINC `($__internal_8_$__cuda_sm70_shflsync_up_p) ;  /* 0x0000132000007944 */ /* 0x000fea0003c00000 */
[----:B------:R-:W-:Y:S01]  /*18840*/  SEL R0, R4, RZ, P4 ;  /* 0x000000ff04007207 */ /* 0x000fe20002000000 */
[----:B------:R-:W-:Y:S01]  /*18850*/  IMAD.MOV.U32 R2, RZ, RZ, 0x4 ;  /* 0x00000004ff027424 */ /* 0x000fe200078e00ff */
[----:B------:R-:W-:-:S03]  /*18860*/  MOV R3, 0x18890 ;  /* 0x0001889000037802 */ /* 0x000fc60000000f00 */
[----:B------:R-:W-:Y:S02]  /*18870*/  IMAD.IADD R0, R5, 0x1, R0 ;  /* 0x0000000105007824 */ /* 0x000fe400078e0200 */
        /* <DEDUP_REMOVED lines=14> */
[----:B------:R-:W-:Y:S01]  /*18960*/  IMAD.IADD R4, R0, 0x1, R4 ;  /* 0x0000000100047824 */ /* 0x000fe200078e0204 */
[----:B------:R-:W-:-:S03]  /*18970*/  MOV R0, 0x1f ;  /* 0x0000001f00007802 */ /* 0x000fc60000000f00 */
[----:B------:R-:W-:Y:S02]  /*18980*/  IMAD.MOV.U32 R9, RZ, RZ, R4 ;  /* 0x000000ffff097224 */ /* 0x000fe400078e0004 */
[----:B------:R-:W-:Y:S05]  /*18990*/  CALL.REL.NOINC `($__internal_7_$__cuda_sm70_shflsync_idx_p) ;  /* 0x0000117000007944 */ /* 0x000fea0003c00000 */
[----:B------:R-:W-:Y:S05]  /*189a0*/  BRA `(.L_x_397) ;  /* 0xfffe7bd000007947 */ /* 0x000fea000383ffff */
.L_x_239:
[----:B------:R-:W-:Y:S02]  /*189b0*/  SEL R0, RZ, 0x1, P0 ;  /* 0x00000001ff007807 */ /* 0x000fe40000000000 */
[----:B------:R-:W-:Y:S02]  /*189c0*/  MOV R2, 0x189e0 ;  /* 0x000189e000027802 */ /* 0x000fe40000000f00 */
[----:B------:R-:W-:Y:S05]  /*189d0*/  CALL.REL.NOINC `($__internal_9_$__cuda_sm70_votesync_ballot) ;  /* 0x000011f000007944 */ /* 0x000fea0003c00000 */
[----:B------:R-:W-:Y:S01]  /*189e0*/  MOV R5, R0 ;  /* 0x0000000000057202 */ /* 0x000fe20000000f00 */
[----:B------:R-:W-:Y:S05]  /*189f0*/  BRA `(.L_x_398) ;  /* 0xfffe7c1000007947 */ /* 0x000fea000383ffff */
.L_x_240:
[----:B------:R-:W-:Y:S01]  /*18a00*/  IMAD.MOV.U32 R9, RZ, RZ, R8 ;  /* 0x000000ffff097224 */ /* 0x000fe200078e0008 */
[----:B--2---:R-:W-:Y:S01]  /*18a10*/  MOV R3, R14 ;  /* 0x0000000e00037202 */ /* 0x004fe20000000f00 */
[----:B------:R-:W-:Y:S01]  /*18a20*/  IMAD.MOV.U32 R0, RZ, RZ, 0x1f ;  /* 0x0000001fff007424 */ /* 0x000fe200078e00ff */
[----:B------:R-:W-:Y:S02]  /*18a30*/  MOV R2, 0x18a50 ;  /* 0x00018a5000027802 */ /* 0x000fe40000000f00 */
[----:B-1----:R-:W-:Y:S05]  /*18a40*/  CALL.REL.NOINC `($__internal_7_$__cuda_sm70_shflsync_idx_p) ;  /* 0x000010c000007944 */ /* 0x002fea0003c00000 */
[----:B------:R-:W-:Y:S01]  /*18a50*/  IMAD.MOV.U32 R12, RZ, RZ, R0 ;  /* 0x000000ffff0c7224 */ /* 0x000fe200078e0000 */
[----:B------:R-:W-:Y:S01]  /*18a60*/  MOV R9, R7 ;  /* 0x0000000700097202 */ /* 0x000fe20000000f00 */
[----:B------:R-:W-:Y:S01]  /*18a70*/  IMAD.MOV.U32 R6, RZ, RZ, RZ ;  /* 0x000000ffff067224 */ /* 0x000fe200078e00ff */
[----:B------:R-:W-:Y:S01]  /*18a80*/  MOV R3, R14 ;  /* 0x0000000e00037202 */ /* 0x000fe20000000f00 */
[----:B------:R-:W-:Y:S01]  /*18a90*/  IMAD.MOV.U32 R0, RZ, RZ, 0x1f ;  /* 0x0000001fff007424 */ /* 0x000fe200078e00ff */
[----:B------:R-:W-:-:S02]  /*18aa0*/  MOV R2, 0x18ac0 ;  /* 0x00018ac000027802 */ /* 0x000fc40000000f00 */
[----:B------:R-:W-:Y:S05]  /*18ab0*/  CALL.REL.NOINC `($__internal_7_$__cuda_sm70_shflsync_idx_p) ;  /* 0x0000105000007944 */ /* 0x000fea0003c00000 */
[----:B------:R-:W-:Y:S01]  /*18ac0*/  MOV R11, R0 ;  /* 0x00000000000b7202 */ /* 0x000fe20000000f00 */
[----:B------:R-:W-:Y:S05]  /*18ad0*/  BRA `(.L_x_399) ;  /* 0xfffe7b8000007947 */ /* 0x000fea000383ffff */
.L_x_243:
[----:B------:R-:W-:Y:S01]  /*18ae0*/  IMAD.MOV.U32 R9, RZ, RZ, R4 ;  /* 0x000000ffff097224 */ /* 0x000fe200078e0004 */
[----:B------:R-:W-:-:S02]  /*18af0*/  MOV R0, 0x1f ;  /* 0x0000001f00007802 */ /* 0x000fc40000000f00 */
[----:B------:R-:W-:Y:S02]  /*18b00*/  MOV R2, 0x18b20 ;  /* 0x00018b2000027802 */ /* 0x000fe40000000f00 */
[----:B-1234-:R-:W-:Y:S05]  /*18b10*/  CALL.REL.NOINC `($__internal_7_$__cuda_sm70_shflsync_idx_p) ;  /* 0x00000ff000007944 */ /* 0x01efea0003c00000 */
[----:B------:R-:W-:Y:S01]  /*18b20*/  MOV R6, R0 ;  /* 0x0000000000067202 */ /* 0x000fe20000000f00 */
[----:B------:R-:W-:Y:S05]  /*18b30*/  BRA `(.L_x_242) ;  /* 0xfffe7b8000007947 */ /* 0x000fea000383ffff */
.L_x_337:
[----:B-12---:R1:W5:Y:S01]  /*18b40*/  LDL R2, [R1+0x10] ;  /* 0x0000100001027983 */ /* 0x0063620000100800 */
[----:B------:R-:W-:Y:S01]  /*18b50*/  IMAD.MOV.U32 R5, RZ, RZ, 0x2 ;  /* 0x00000002ff057424 */ /* 0x000fe200078e00ff */
[----:B------:R-:W-:Y:S01]  /*18b60*/  MOV R7, 0x1f ;  /* 0x0000001f00077802 */ /* 0x000fe20000000f00 */
[----:B------:R-:W-:Y:S01]  /*18b70*/  IMAD.MOV.U32 R6, RZ, RZ, -0x1 ;  /* 0xffffffffff067424 */ /* 0x000fe200078e00ff */
[----:B------:R-:W-:Y:S02]  /*18b80*/  MOV R4, 0x18ba0 ;  /* 0x00018ba000047802 */ /* 0x000fe40000000f00 */
[----:B-1---5:R-:W-:Y:S05]  /*18b90*/  CALL.REL.NOINC `($__internal_6_$__cuda_sm70_shflsync_bfly_p) ;  /* 0x00000f3000007944 */ /* 0x022fea0003c00000 */
[----:B------:R-:W2:Y:S01]  /*18ba0*/  LDL.LU R0, [R1+0x10] ;  /* 0x0000100001007983 */ /* 0x000ea20000300800 */
[----:B------:R-:W-:Y:S02]  /*18bb0*/  MOV R5, 0x1 ;  /* 0x0000000100057802 */ /* 0x000fe40000000f00 */
[----:B------:R-:W-:Y:S01]  /*18bc0*/  MOV R4, 0x18c00 ;  /* 0x00018c0000047802 */ /* 0x000fe20000000f00 */
[----:B--2---:R-:W-:-:S05]  /*18bd0*/  FADD.FTZ R3, R0, R2 ;  /* 0x0000000200037221 */ /* 0x004fca0000010000 */
[----:B------:R-:W-:Y:S02]  /*18be0*/  MOV R2, R3 ;  /* 0x0000000300027202 */ /* 0x000fe40000000f00 */
[----:B------:R-:W-:Y:S05]  /*18bf0*/  CALL.REL.NOINC `($__internal_6_$__cuda_sm70_shflsync_bfly_p) ;  /* 0x00000ed000007944 */ /* 0x000fea0003c00000 */
[----:B------:R-:W-:Y:S02]  /*18c00*/  FADD.FTZ R0, R3, R2 ;  /* 0x0000000203007221 */ /* 0x000fe40000010000 */
[----:B------:R1:W5:Y:S01]  /*18c10*/  LDL R2, [R1+0x14] ;  /* 0x0000140001027983 */ /* 0x0003620000100800 */
[----:B------:R-:W-:Y:S02]  /*18c20*/  MOV R5, 0x2 ;  /* 0x0000000200057802 */ /* 0x000fe40000000f00 */
        /* <DEDUP_REMOVED lines=8> */
[----:B------:R-:W-:Y:S01]  /*18cb0*/  MOV R4, R2 ;  /* 0x0000000200047202 */ /* 0x000fe20000000f00 */
[----:B------:R-:W-:Y:S05]  /*18cc0*/  BRA `(.L_x_400) ;  /* 0xffffbbb000007947 */ /* 0x000fea000383ffff */
.L_x_344:
[----:B--234-:R-:W-:Y:S01]  /*18cd0*/  IMAD.MOV.U32 R9, RZ, RZ, R7 ;  /* 0x000000ffff097224 */ /* 0x01cfe200078e0007 */
[----:B------:R-:W-:Y:S01]  /*18ce0*/  MOV R3, RZ ;  /* 0x000000ff00037202 */ /* 0x000fe20000000f00 */
[----:B------:R-:W-:Y:S01]  /*18cf0*/  IMAD.MOV.U32 R0, RZ, RZ, 0x181f ;  /* 0x0000181fff007424 */ /* 0x000fe200078e00ff */
[----:B------:R-:W-:Y:S02]  /*18d00*/  MOV R2, 0x18d20 ;  /* 0x00018d2000027802 */ /* 0x000fe40000000f00 */
[----:B-1----:R-:W-:Y:S05]  /*18d10*/  CALL.REL.NOINC `($__internal_7_$__cuda_sm70_shflsync_idx_p) ;  /* 0x00000df000007944 */ /* 0x002fea0003c00000 */
[----:B------:R-:W-:Y:S01]  /*18d20*/  MOV R8, R0 ;  /* 0x0000000000087202 */ /* 0x000fe20000000f00 */
[----:B------:R-:W-:Y:S05]  /*18d30*/  BRA `(.L_x_401) ;  /* 0xffffd14000007947 */ /* 0x000fea000383ffff */
.L_x_345:
[----:B------:R-:W-:Y:S01]  /*18d40*/  IMAD.MOV.U32 R9, RZ, RZ, R10 ;  /* 0x000000ffff097224 */ /* 0x000fe200078e000a */
[----:B------:R-:W-:Y:S01]  /*18d50*/  MOV R3, RZ ;  /* 0x000000ff00037202 */ /* 0x000fe20000000f00 */
[----:B------:R-:W-:Y:S01]  /*18d60*/  IMAD.MOV.U32 R0, RZ, RZ, 0x181f ;  /* 0x0000181fff007424 */ /* 0x000fe200078e00ff */
[----:B------:R-:W-:Y:S02]  /*18d70*/  MOV R2, 0x18d90 ;  /* 0x00018d9000027802 */ /* 0x000fe40000000f00 */
[----:B-123--:R-:W-:Y:S05]  /*18d80*/  CALL.REL.NOINC `($__internal_7_$__cuda_sm70_shflsync_idx_p) ;  /* 0x00000d8000007944 */ /* 0x00efea0003c00000 */
[----:B------:R-:W-:Y:S05]  /*18d90*/  BRA `(.L_x_402) ;  /* 0xffffd10000007947 */ /* 0x000fea000383ffff */
.L_x_348:
[----:B------:R-:W-:Y:S01]  /*18da0*/  IMAD.MOV.U32 R9, RZ, RZ, R7 ;  /* 0x000000ffff097224 */ /* 0x000fe200078e0007 */
[----:B--2---:R-:W-:Y:S01]  /*18db0*/  MOV R3, 0x1 ;  /* 0x0000000100037802 */ /* 0x004fe20000000f00 */
[----:B------:R-:W-:Y:S01]  /*18dc0*/  IMAD.MOV.U32 R0, RZ, RZ, 0x181f ;  /* 0x0000181fff007424 */ /* 0x000fe200078e00ff */
[----:B------:R-:W-:-:S02]  /*18dd0*/  MOV R2, 0x18df0 ;  /* 0x00018df000027802 */ /* 0x000fc40000000f00 */
[----:B-1-34-:R-:W-:Y:S05]  /*18de0*/  CALL.REL.NOINC `($__internal_7_$__cuda_sm70_shflsync_idx_p) ;  /* 0x00000d2000007944 */ /* 0x01afea0003c00000 */
[----:B------:R-:W-:Y:S01]  /*18df0*/  IMAD.MOV.U32 R8, RZ, RZ, R0 ;  /* 0x000000ffff087224 */ /* 0x000fe200078e0000 */
[----:B------:R-:W-:Y:S01]  /*18e00*/  MOV R3, 0x1 ;  /* 0x0000000100037802 */ /* 0x000fe20000000f00 */
[----:B------:R-:W-:Y:S01]  /*18e10*/  IMAD.MOV.U32 R9, RZ, RZ, R10 ;  /* 0x000000ffff097224 */ /* 0x000fe200078e000a */
[----:B------:R-:W-:-:S02]  /*18e20*/  MOV R0, 0x181f ;  /* 0x0000181f00007802 */ /* 0x000fc40000000f00 */
[----:B------:R-:W-:Y:S02]  /*18e30*/  MOV R2, 0x18e50 ;  /* 0x00018e5000027802 */ /* 0x000fe40000000f00 */
[----:B------:R-:W-:Y:S05]  /*18e40*/  CALL.REL.NOINC `($__internal_7_$__cuda_sm70_shflsync_idx_p) ;  /* 0x00000cc000007944 */ /* 0x000fea0003c00000 */
[----:B------:R-:W-:Y:S05]  /*18e50*/  BRA `(.L_x_403) ;  /* 0xffffd13000007947 */ /* 0x000fea000383ffff */
.L_x_351:
[----:B------:R-:W-:Y:S01]  /*18e60*/  IMAD.MOV.U32 R9, RZ, RZ, R7 ;  /* 0x000000ffff097224 */ /* 0x000fe200078e0007 */
[----:B-1----:R-:W-:Y:S01]  /*18e70*/  MOV R3, 0x2 ;  /* 0x0000000200037802 */ /* 0x002fe20000000f00 */
[----:B--2---:R-:W-:Y:S01]  /*18e80*/  IMAD.MOV.U32 R0, RZ, RZ, 0x181f ;  /* 0x0000181fff007424 */ /* 0x004fe200078e00ff */
[----:B------:R-:W-:Y:S02]  /*18e90*/  MOV R2, 0x18eb0 ;  /* 0x00018eb000027802 */ /* 0x000fe40000000f00 */
[----:B---34-:R-:W-:Y:S05]  /*18ea0*/  CALL.REL.NOINC `($__internal_7_$__cuda_sm70_shflsync_idx_p) ;  /* 0x00000c6000007944 */ /* 0x018fea0003c00000 */
[----:B------:R-:W-:Y:S01]  /*18eb0*/  MOV R8, R0 ;  /* 0x0000000000087202 */ /* 0x000fe20000000f00 */
[----:B------:R-:W-:Y:S05]  /*18ec0*/  BRA `(.L_x_404) ;  /* 0xffffd1b000007947 */ /* 0x000fea000383ffff */
.L_x_352:
[----:B------:R-:W-:Y:S01]  /*18ed0*/  IMAD.MOV.U32 R9, RZ, RZ, R10 ;  /* 0x000000ffff097224 */ /* 0x000fe200078e000a */
[----:B-1----:R-:W-:Y:S01]  /*18ee0*/  MOV R3, 0x2 ;  /* 0x0000000200037802 */ /* 0x002fe20000000f00 */
[----:B--2---:R-:W-:Y:S01]  /*18ef0*/  IMAD.MOV.U32 R0, RZ, RZ, 0x181f ;  /* 0x0000181fff007424 */ /* 0x004fe200078e00ff */
[----:B------:R-:W-:Y:S02]  /*18f00*/  MOV R2, 0x18f20 ;  /* 0x00018f2000027802 */ /* 0x000fe40000000f00 */
[----:B---34-:R-:W-:Y:S05]  /*18f10*/  CALL.REL.NOINC `($__internal_7_$__cuda_sm70_shflsync_idx_p) ;  /* 0x00000bf000007944 */ /* 0x018fea0003c00000 */
[----:B------:R-:W-:Y:S05]  /*18f20*/  BRA `(.L_x_405) ;  /* 0xffffd17000007947 */ /* 0x000fea000383ffff */
.L_x_355:
[----:B------:R-:W-:Y:S01]  /*18f30*/  IMAD.MOV.U32 R9, RZ, RZ, R7 ;  /* 0x000000ffff097224 */ /* 0x000fe200078e0007 */
[----:B-1----:R-:W-:Y:S01]  /*18f40*/  MOV R3, 0x3 ;  /* 0x0000000300037802 */ /* 0x002fe20000000f00 */
[----:B----4-:R-:W-:Y:S01]  /*18f50*/  IMAD.MOV.U32 R0, RZ, RZ, 0x181f ;  /* 0x0000181fff007424 */ /* 0x010fe200078e00ff */
[----:B------:R-:W-:-:S02]  /*18f60*/  MOV R2, 0x18f80 ;  /* 0x00018f8000027802 */ /* 0x000fc40000000f00 */
[----:B--23--:R-:W-:Y:S05]  /*18f70*/  CALL.REL.NOINC `($__internal_7_$__cuda_sm70_shflsync_idx_p) ;  /* 0x00000b9000007944 */ /* 0x00cfea0003c00000 */
[----:B------:R-:W-:Y:S01]  /*18f80*/  IMAD.MOV.U32 R7, RZ, RZ, R0 ;  /* 0x000000ffff077224 */ /* 0x000fe200078e0000 */
[----:B------:R-:W-:Y:S01]  /*18f90*/  MOV R3, 0x3 ;  /* 0x0000000300037802 */ /* 0x000fe20000000f00 */
[----:B------:R-:W-:Y:S01]  /*18fa0*/  IMAD.MOV.U32 R9, RZ, RZ, R10 ;  /* 0x000000ffff097224 */ /* 0x000fe200078e000a */
[----:B------:R-:W-:-:S02]  /*18fb0*/  MOV R0, 0x181f ;  /* 0x0000181f00007802 */ /* 0x000fc40000000f00 */
[----:B------:R-:W-:Y:S02]  /*18fc0*/  MOV R2, 0x18fe0 ;  /* 0x00018fe000027802 */ /* 0x000fe40000000f00 */
[----:B------:R-:W-:Y:S05]  /*18fd0*/  CALL.REL.NOINC `($__internal_7_$__cuda_sm70_shflsync_idx_p) ;  /* 0x00000b3000007944 */ /* 0x000fea0003c00000 */
[----:B------:R-:W-:Y:S05]  /*18fe0*/  BRA `(.L_x_406) ;  /* 0xffffd1b000007947 */ /* 0x000fea000383ffff */
.L_x_357:
[----:B------:R-:W-:Y:S01]  /*18ff0*/  IMAD.MOV.U32 R9, RZ, RZ, R14 ;  /* 0x000000ffff097224 */ /* 0x000fe200078e000e */
[----:B------:R-:W-:Y:S01]  /*19000*/  MOV R3, RZ ;  /* 0x000000ff00037202 */ /* 0x000fe20000000f00 */
[----:B------:R-:W-:Y:S01]  /*19010*/  IMAD.MOV.U32 R0, RZ, RZ, 0x1c1f ;  /* 0x00001c1fff007424 */ /* 0x000fe200078e00ff */
[----:B------:R-:W-:Y:S02]  /*19020*/  MOV R2, 0x19040 ;  /* 0x0001904000027802 */ /* 0x000fe40000000f00 */
[----:B------:R-:W-:Y:S05]  /*19030*/  CALL.REL.NOINC `($__internal_7_$__cuda_sm70_shflsync_idx_p) ;  /* 0x00000ad000007944 */ /* 0x000fea0003c00000 */
[----:B------:R-:W-:Y:S01]  /*19040*/  MOV R5, R0 ;  /* 0x0000000000057202 */ /* 0x000fe20000000f00 */
[----:B------:R-:W-:Y:S05]  /*19050*/  BRA `(.L_x_407) ;  /* 0xffffd43000007947 */ /* 0x000fea000383ffff */
.L_x_358:
[----:B------:R-:W-:Y:S01]  /*19060*/  IMAD.MOV.U32 R9, RZ, RZ, R28 ;  /* 0x000000ffff097224 */ /* 0x000fe200078e001c */
[----:B------:R-:W-:Y:S01]  /*19070*/  MOV R3, RZ ;  /* 0x000000ff00037202 */ /* 0x000fe20000000f00 */
[----:B------:R-:W-:Y:S01]  /*19080*/  IMAD.MOV.U32 R0, RZ, RZ, 0x1c1f ;  /* 0x00001c1fff007424 */ /* 0x000fe200078e00ff */
[----:B------:R-:W-:Y:S02]  /*19090*/  MOV R2, 0x190b0 ;  /* 0x000190b000027802 */ /* 0x000fe40000000f00 */
[----:B-12---:R-:W-:Y:S05]  /*190a0*/  CALL.REL.NOINC `($__internal_7_$__cuda_sm70_shflsync_idx_p) ;  /* 0x00000a6000007944 */ /* 0x006fea0003c00000 */
[----:B------:R-:W-:Y:S05]  /*190b0*/  BRA `(.L_x_408) ;  /* 0xffffd3f000007947 */ /* 0x000fea000383ffff */
.L_x_361:
[----:B----4-:R-:W-:Y:S01]  /*190c0*/  IMAD.MOV.U32 R9, RZ, RZ, R14 ;  /* 0x000000ffff097224 */ /* 0x010fe200078e000e */
[----:B------:R-:W-:Y:S01]  /*190d0*/  MOV R3, 0x1 ;  /* 0x0000000100037802 */ /* 0x000fe20000000f00 */
[----:B------:R-:W-:Y:S01]  /*190e0*/  IMAD.MOV.U32 R0, RZ, RZ, 0x1c1f ;  /* 0x00001c1fff007424 */ /* 0x000fe200078e00ff */
[----:B------:R-:W-:-:S02]  /*190f0*/  MOV R2, 0x19110 ;  /* 0x0001911000027802 */ /* 0x000fc40000000f00 */
[----:B-123--:R-:W-:Y:S05]  /*19100*/  CALL.REL.NOINC `($__internal_7_$__cuda_sm70_shflsync_idx_p) ;  /* 0x00000a0000007944 */ /* 0x00efea0003c00000 */
[----:B------:R-:W-:Y:S01]  /*19110*/  IMAD.MOV.U32 R5, RZ, RZ, R0 ;  /* 0x000000ffff057224 */ /* 0x000fe200078e0000 */
[----:B------:R-:W-:Y:S01]  /*19120*/  MOV R3, 0x1 ;  /* 0x0000000100037802 */ /* 0x000fe20000000f00 */
[----:B------:R-:W-:Y:S01]  /*19130*/  IMAD.MOV.U32 R9, RZ, RZ, R28 ;  /* 0x000000ffff097224 */ /* 0x000fe200078e001c */
[----:B------:R-:W-:-:S02]  /*19140*/  MOV R0, 0x1c1f ;  /* 0x00001c1f00007802 */ /* 0x000fc40000000f00 */
[----:B------:R-:W-:Y:S02]  /*19150*/  MOV R2, 0x19170 ;  /* 0x0001917000027802 */ /* 0x000fe40000000f00 */
[----:B------:R-:W-:Y:S05]  /*19160*/  CALL.REL.NOINC `($__internal_7_$__cuda_sm70_shflsync_idx_p) ;  /* 0x000009a000007944 */ /* 0x000fea0003c00000 */
[----:B------:R-:W-:Y:S05]  /*19170*/  BRA `(.L_x_409) ;  /* 0xffffd9b000007947 */ /* 0x000fea000383ffff */
.L_x_365:
[----:B------:R-:W-:Y:S01]  /*19180*/  IMAD.MOV.U32 R9, RZ, RZ, R6 ;  /* 0x000000ffff097224 */ /* 0x000fe200078e0006 */
[----:B------:R-:W-:Y:S01]  /*19190*/  MOV R3, RZ ;  /* 0x000000ff00037202 */ /* 0x000fe20000000f00 */
[----:B------:R-:W-:Y:S01]  /*191a0*/  IMAD.MOV.U32 R0, RZ, RZ, 0x181f ;  /* 0x0000181fff007424 */ /* 0x000fe200078e00ff */
[----:B------:R-:W-:Y:S02]  /*191b0*/  MOV R2, 0x191d0 ;  /* 0x000191d000027802 */ /* 0x000fe40000000f00 */
[----:B------:R-:W-:Y:S05]  /*191c0*/  CALL.REL.NOINC `($__internal_7_$__cuda_sm70_shflsync_idx_p) ;  /* 0x0000094000007944 */ /* 0x000fea0003c00000 */
[----:B------:R-:W-:Y:S01]  /*191d0*/  MOV R11, R0 ;  /* 0x00000000000b7202 */ /* 0x000fe20000000f00 */
[----:B------:R-:W-:Y:S05]  /*191e0*/  BRA `(.L_x_410) ;  /* 0xffffe55000007947 */ /* 0x000fea000383ffff */
.L_x_366:
[----:B------:R-:W-:Y:S01]  /*191f0*/  IMAD.MOV.U32 R9, RZ, RZ, R10 ;  /* 0x000000ffff097224 */ /* 0x000fe200078e000a */
[----:B------:R-:W-:Y:S01]  /*19200*/  MOV R3, RZ ;  /* 0x000000ff00037202 */ /* 0x000fe20000000f00 */
[----:B------:R-:W-:Y:S01]  /*19210*/  IMAD.MOV.U32 R0, RZ, RZ, 0x181f ;  /* 0x0000181fff007424 */ /* 0x000fe200078e00ff */
[----:B------:R-:W-:Y:S02]  /*19220*/  MOV R2, 0x19240 ;  /* 0x0001924000027802 */ /* 0x000fe40000000f00 */
[----:B-12---:R-:W-:Y:S05]  /*19230*/  CALL.REL.NOINC `($__internal_7_$__cuda_sm70_shflsync_idx_p) ;  /* 0x000008d000007944 */ /* 0x006fea0003c00000 */
[----:B------:R-:W-:Y:S05]  /*19240*/  BRA `(.L_x_411) ;  /* 0xffffe51000007947 */ /* 0x000fea000383ffff */
.L_x_369:
[----:B------:R-:W-:Y:S01]  /*19250*/  IMAD.MOV.U32 R9, RZ, RZ, R6 ;  /* 0x000000ffff097224 */ /* 0x000fe200078e0006 */
[----:B--2---:R-:W-:Y:S01]  /*19260*/  MOV R3, 0x1 ;  /* 0x0000000100037802 */ /* 0x004fe20000000f00 */
[----:B----4-:R-:W-:Y:S01]  /*19270*/  IMAD.MOV.U32 R0, RZ, RZ, 0x181f ;  /* 0x0000181fff007424 */ /* 0x010fe200078e00ff */
[----:B------:R-:W-:-:S02]  /*19280*/  MOV R2, 0x192a0 ;  /* 0x000192a000027802 */ /* 0x000fc40000000f00 */
[----:B-1-3--:R-:W-:Y:S05]  /*19290*/  CALL.REL.NOINC `($__internal_7_$__cuda_sm70_shflsync_idx_p) ;  /* 0x0000087000007944 */ /* 0x00afea0003c00000 */
[----:B------:R-:W-:Y:S01]  /*192a0*/  IMAD.MOV.U32 R11, RZ, RZ, R0 ;  /* 0x000000ffff0b7224 */ /* 0x000fe200078e0000 */
[----:B------:R-:W-:Y:S01]  /*192b0*/  MOV R3, 0x1 ;  /* 0x0000000100037802 */ /* 0x000fe20000000f00 */
[----:B------:R-:W-:Y:S01]  /*192c0*/  IMAD.MOV.U32 R9, RZ, RZ, R10 ;  /* 0x000000ffff097224 */ /* 0x000fe200078e000a */
[----:B------:R-:W-:-:S02]  /*192d0*/  MOV R0, 0x181f ;  /* 0x0000181f00007802 */ /* 0x000fc40000000f00 */
[----:B------:R-:W-:Y:S02]  /*192e0*/  MOV R2, 0x19300 ;  /* 0x0001930000027802 */ /* 0x000fe40000000f00 */
[----:B------:R-:W-:Y:S05]  /*192f0*/  CALL.REL.NOINC `($__internal_7_$__cuda_sm70_shflsync_idx_p) ;  /* 0x0000081000007944 */ /* 0x000fea0003c00000 */
[----:B------:R-:W-:Y:S05]  /*19300*/  BRA `(.L_x_412) ;  /* 0xffffe55000007947 */ /* 0x000fea000383ffff */
.L_x_372:
[----:B------:R-:W-:Y:S01]  /*19310*/  IMAD.MOV.U32 R9, RZ, RZ, R6 ;  /* 0x000000ffff097224 */ /* 0x000fe200078e0006 */
[----:B-1----:R-:W-:Y:S01]  /*19320*/  MOV R3, 0x2 ;  /* 0x0000000200037802 */ /* 0x002fe20000000f00 */
[----:B----4-:R-:W-:Y:S01]  /*19330*/  IMAD.MOV.U32 R0, RZ, RZ, 0x181f ;  /* 0x0000181fff007424 */ /* 0x010fe200078e00ff */
[----:B------:R-:W-:Y:S02]  /*19340*/  MOV R2, 0x19360 ;  /* 0x0001936000027802 */ /* 0x000fe40000000f00 */
[----:B--23--:R-:W-:Y:S05]  /*19350*/  CALL.REL.NOINC `($__internal_7_$__cuda_sm70_shflsync_idx_p) ;  /* 0x000007b000007944 */ /* 0x00cfea0003c00000 */
[----:B------:R-:W-:Y:S01]  /*19360*/  MOV R11, R0 ;  /* 0x00000000000b7202 */ /* 0x000fe20000000f00 */
[----:B------:R-:W-:Y:S05]  /*19370*/  BRA `(.L_x_413) ;  /* 0xffffe5d000007947 */ /* 0x000fea000383ffff */
.L_x_373:
[----:B------:R-:W-:Y:S01]  /*19380*/  IMAD.MOV.U32 R9, RZ, RZ, R10 ;  /* 0x000000ffff097224 */ /* 0x000fe200078e000a */
[----:B------:R-:W-:Y:S01]  /*19390*/  MOV R3, 0x2 ;  /* 0x0000000200037802 */ /* 0x000fe20000000f00 */
[----:B----4-:R-:W-:Y:S01]  /*193a0*/  IMAD.MOV.U32 R0, RZ, RZ, 0x181f ;  /* 0x0000181fff007424 */ /* 0x010fe200078e00ff */
[----:B------:R-:W-:Y:S02]  /*193b0*/  MOV R2, 0x193d0 ;  /* 0x000193d000027802 */ /* 0x000fe40000000f00 */
[----:B-123--:R-:W-:Y:S05]  /*193c0*/  CALL.REL.NOINC `($__internal_7_$__cuda_sm70_shflsync_idx_p) ;  /* 0x0000074000007944 */ /* 0x00efea0003c00000 */
[----:B------:R-:W-:Y:S05]  /*193d0*/  BRA `(.L_x_414) ;  /* 0xffffe59000007947 */ /* 0x000fea000383ffff */
.L_x_376:
[----:B------:R-:W-:Y:S01]  /*193e0*/  IMAD.MOV.U32 R9, RZ, RZ, R6 ;  /* 0x000000ffff097224 */ /* 0x000fe200078e0006 */
[----:B-1----:R-:W-:Y:S01]  /*193f0*/  MOV R3, 0x3 ;  /* 0x0000000300037802 */ /* 0x002fe20000000f00 */
[----:B------:R-:W-:Y:S01]  /*19400*/  IMAD.MOV.U32 R0, RZ, RZ, 0x181f ;  /* 0x0000181fff007424 */ /* 0x000fe200078e00ff */
[----:B------:R-:W-:-:S02]  /*19410*/  MOV R2, 0x19430 ;  /* 0x0001943000027802 */ /* 0x000fc40000000f00 */
[----:B--234-:R-:W-:Y:S05]  /*19420*/  CALL.REL.NOINC `($__internal_7_$__cuda_sm70_shflsync_idx_p) ;  /* 0x000006e000007944 */ /* 0x01cfea0003c00000 */
[----:B------:R-:W-:Y:S01]  /*19430*/  IMAD.MOV.U32 R6, RZ, RZ, R0 ;  /* 0x000000ffff067224 */ /* 0x000fe200078e0000 */
[----:B------:R-:W-:Y:S01]  /*19440*/  MOV R3, 0x3 ;  /* 0x0000000300037802 */ /* 0x000fe20000000f00 */
[----:B------:R-:W-:Y:S01]  /*19450*/  IMAD.MOV.U32 R9, RZ, RZ, R10 ;  /* 0x000000ffff097224 */ /* 0x000fe200078e000a */
[----:B------:R-:W-:-:S02]  /*19460*/  MOV R0, 0x181f ;  /* 0x0000181f00007802 */ /* 0x000fc40000000f00 */
[----:B------:R-:W-:Y:S02]  /*19470*/  MOV R2, 0x19490 ;  /* 0x0001949000027802 */ /* 0x000fe40000000f00 */
[----:B------:R-:W-:Y:S05]  /*19480*/  CALL.REL.NOINC `($__internal_7_$__cuda_sm70_shflsync_idx_p) ;  /* 0x0000068000007944 */ /* 0x000fea0003c00000 */
[----:B------:R-:W-:Y:S05]  /*19490*/  BRA `(.L_x_415) ;  /* 0xffffe5d000007947 */ /* 0x000fea000383ffff */
.L_x_378:
[----:B------:R-:W-:Y:S01]  /*194a0*/  IMAD.MOV.U32 R9, RZ, RZ, R67 ;  /* 0x000000ffff097224 */ /* 0x000fe200078e0043 */
[----:B------:R-:W-:Y:S01]  /*194b0*/  MOV R3, RZ ;  /* 0x000000ff00037202 */ /* 0x000fe20000000f00 */
[----:B------:R-:W-:Y:S01]  /*194c0*/  IMAD.MOV.U32 R0, RZ, RZ, 0x1f ;  /* 0x0000001fff007424 */ /* 0x000fe200078e00ff */
[----:B------:R-:W-:Y:S02]  /*194d0*/  MOV R2, 0x194f0 ;  /* 0x000194f000027802 */ /* 0x000fe40000000f00 */
[----:B------:R-:W-:Y:S05]  /*194e0*/  CALL.REL.NOINC `($__internal_7_$__cuda_sm70_shflsync_idx_p) ;  /* 0x0000062000007944 */ /* 0x000fea0003c00000 */
[----:B------:R-:W-:Y:S01]  /*194f0*/  MOV R10, R0 ;  /* 0x00000000000a7202 */ /* 0x000fe20000000f00 */
[----:B------:R-:W-:Y:S05]  /*19500*/  BRA `(.L_x_416) ;  /* 0xffffe71000007947 */ /* 0x000fea000383ffff */
.L_x_379:
[----:B------:R-:W-:Y:S01]  /*19510*/  IMAD.MOV.U32 R9, RZ, RZ, R67 ;  /* 0x000000ffff097224 */ /* 0x000fe200078e0043 */
[----:B------:R-:W-:Y:S01]  /*19520*/  MOV R3, 0x1 ;  /* 0x0000000100037802 */ /* 0x000fe20000000f00 */
[----:B------:R-:W-:Y:S01]  /*19530*/  IMAD.MOV.U32 R0, RZ, RZ, 0x1f ;  /* 0x0000001fff007424 */ /* 0x000fe200078e00ff */
[----:B------:R-:W-:Y:S02]  /*19540*/  MOV R2, 0x19560 ;  /* 0x0001956000027802 */ /* 0x000fe40000000f00 */
[----:B-12---:R-:W-:Y:S05]  /*19550*/  CALL.REL.NOINC `($__internal_7_$__cuda_sm70_shflsync_idx_p) ;  /* 0x000005b000007944 */ /* 0x006fea0003c00000 */
[----:B------:R-:W-:Y:S01]  /*19560*/  MOV R8, R0 ;  /* 0x0000000000087202 */ /* 0x000fe20000000f00 */
[----:B------:R-:W-:Y:S05]  /*19570*/  BRA `(.L_x_417) ;  /* 0xffffe6c000007947 */ /* 0x000fea000383ffff */
.L_x_380:
[----:B------:R-:W-:Y:S02]  /*19580*/  MOV R2, 0x1 ;  /* 0x0000000100027802 */ /* 0x000fe40000000f00 */
[----:B------:R-:W-:-:S02]  /*19590*/  MOV R3, 0x195b0 ;  /* 0x000195b000037802 */ /* 0x000fc40000000f00 */
[----:B-1234-:R-:W-:Y:S05]  /*195a0*/  CALL.REL.NOINC `($__internal_8_$__cuda_sm70_shflsync_up_p) ;  /* 0x000005b000007944 */ /* 0x01efea0003c00000 */
[----:B------:R-:W-:Y:S05]  /*195b0*/  BRA `(.L_x_418) ;  /* 0xffffe7b000007947 */ /* 0x000fea000383ffff */
.L_x_381:
[----:B------:R-:W-:Y:S02]  /*195c0*/  MOV R2, 0x2 ;  /* 0x0000000200027802 */ /* 0x000fe40000000f00 */
[----:B------:R-:W-:-:S02]  /*195d0*/  MOV R3, 0x195f0 ;  /* 0x000195f000037802 */ /* 0x000fc40000000f00 */
[----:B--2-4-:R-:W-:Y:S05]  /*195e0*/  CALL.REL.NOINC `($__internal_8_$__cuda_sm70_shflsync_up_p) ;  /* 0x0000057000007944 */ /* 0x014fea0003c00000 */
        /* <DEDUP_REMOVED lines=23> */
.L_x_385:
[----:B------:R-:W-:Y:S02]  /*19760*/  MOV R2, 0x1 ;  /* 0x0000000100027802 */ /* 0x000fe40000000f00 */
[----:B------:R-:W-:Y:S02]  /*19770*/  MOV R3, 0x19790 ;  /* 0x0001979000037802 */ /* 0x000fe40000000f00 */
[----:B------:R-:W-:Y:S05]  /*19780*/  CALL.REL.NOINC `($__internal_8_$__cuda_sm70_shflsync_up_p) ;  /* 0x000003d000007944 */ /* 0x000fea0003c00000 */
[----:B------:R-:W-:Y:S01]  /*19790*/  MOV R2, R4 ;  /* 0x0000000400027202 */ /* 0x000fe20000000f00 */
[----:B------:R-:W-:Y:S05]  /*197a0*/  BRA `(.L_x_420) ;  /* 0xffffe82000007947 */ /* 0x000fea000383ffff */
.L_x_386:
        /* <DEDUP_REMOVED lines=26> */
.L_x_388:
[----:B------:R-:W-:Y:S02]  /*19950*/  SEL R0, RZ, 0x1, P0 ;  /* 0x00000001ff007807 */ /* 0x000fe40000000000 */
[----:B------:R-:W-:Y:S02]  /*19960*/  MOV R2, 0x19980 ;  /* 0x0001998000027802 */ /* 0x000fe40000000f00 */
[----:B-1----:R-:W-:Y:S05]  /*19970*/  CALL.REL.NOINC `($__internal_9_$__cuda_sm70_votesync_ballot) ;  /* 0x0000025000007944 */ /* 0x002fea0003c00000 */
[----:B------:R-:W-:Y:S01]  /*19980*/  MOV R5, R0 ;  /* 0x0000000000057202 */ /* 0x000fe20000000f00 */
[----:B------:R-:W-:Y:S05]  /*19990*/  BRA `(.L_x_422) ;  /* 0xffffe7c000007947 */ /* 0x000fea000383ffff */
.L_x_389:
[----:B------:R-:W-:Y:S01]  /*199a0*/  IMAD.MOV.U32 R9, RZ, RZ, R6 ;  /* 0x000000ffff097224 */ /* 0x000fe200078e0006 */
[----:B---3--:R-:W-:Y:S01]  /*199b0*/  MOV R3, R12 ;  /* 0x0000000c00037202 */ /* 0x008fe20000000f00 */
[----:B------:R-:W-:Y:S01]  /*199c0*/  IMAD.MOV.U32 R0, RZ, RZ, 0x1f ;  /* 0x0000001fff007424 */ /* 0x000fe200078e00ff */
[----:B------:R-:W-:Y:S02]  /*199d0*/  MOV R2, 0x199f0 ;  /* 0x000199f000027802 */ /* 0x000fe40000000f00 */
[----:B-12---:R-:W-:Y:S05]  /*199e0*/  CALL.REL.NOINC `($__internal_7_$__cuda_sm70_shflsync_idx_p) ;  /* 0x0000012000007944 */ /* 0x006fea0003c00000 */
[----:B------:R-:W-:Y:S01]  /*199f0*/  IMAD.MOV.U32 R8, RZ, RZ, R0 ;  /* 0x000000ffff087224 */ /* 0x000fe200078e0000 */
[----:B------:R-:W-:Y:S01]  /*19a00*/  MOV R3, R12 ;  /* 0x0000000c00037202 */ /* 0x000fe20000000f00 */
[----:B------:R-:W-:Y:S01]  /*19a10*/  IMAD.MOV.U32 R9, RZ, RZ, R7 ;  /* 0x000000ffff097224 */ /* 0x000fe200078e0007 */
[----:B------:R-:W-:Y:S02]  /*19a20*/  MOV R0, 0x1f ;  /* 0x0000001f00007802 */ /* 0x000fe40000000f00 */
[----:B------:R-:W-:-:S02]  /*19a30*/  MOV R2, 0x19a50 ;  /* 0x00019a5000027802 */ /* 0x000fc40000000f00 */
[----:B------:R-:W-:Y:S05]  /*19a40*/  CALL.REL.NOINC `($__internal_7_$__cuda_sm70_shflsync_idx_p) ;  /* 0x000000c000007944 */ /* 0x000fea0003c00000 */
[----:B------:R-:W-:Y:S01]  /*19a50*/  MOV R7, R0 ;  /* 0x0000000000077202 */ /* 0x000fe20000000f00 */
[----:B------:R-:W-:Y:S05]  /*19a60*/  BRA `(.L_x_423) ;  /* 0xffffe73000007947 */ /* 0x000fea000383ffff */
.L_x_392:
[----:B------:R-:W-:Y:S01]  /*19a70*/  IMAD.MOV.U32 R9, RZ, RZ, R4 ;  /* 0x000000ffff097224 */ /* 0x000fe200078e0004 */
[----:B------:R-:W-:-:S02]  /*19a80*/  MOV R0, 0x1f ;  /* 0x0000001f00007802 */ /* 0x000fc40000000f00 */
[----:B------:R-:W-:Y:S02]  /*19a90*/  MOV R2, 0x19ab0 ;  /* 0x00019ab000027802 */ /* 0x000fe40000000f00 */
[----:B-1234-:R-:W-:Y:S05]  /*19aa0*/  CALL.REL.NOINC `($__internal_7_$__cuda_sm70_shflsync_idx_p) ;  /* 0x0000006000007944 */ /* 0x01efea0003c00000 */
[----:B------:R-:W-:Y:S01]  /*19ab0*/  MOV R13, R0 ;  /* 0x00000000000d7202 */ /* 0x000fe20000000f00 */
[----:B------:R-:W-:Y:S05]  /*19ac0*/  BRA `(.L_x_391) ;  /* 0xffffe73000007947 */ /* 0x000fea000383ffff */
        .weak           $__internal_6_$__cuda_sm70_shflsync_bfly_p
        .type           $__internal_6_$__cuda_sm70_shflsync_bfly_p,@function
        .size           $__internal_6_$__cuda_sm70_shflsync_bfly_p,($__internal_7_$__cuda_sm70_shflsync_idx_p - $__internal_6_$__cuda_sm70_shflsync_bfly_p)
$__internal_6_$__cuda_sm70_shflsync_bfly_p:
[----:B------:R-:W-:Y:S04]  /*19ad0*/  WARPSYNC R6 ;  /* 0x0000000600007348 */ /* 0x000fe80003800000 */
[----:B------:R1:W2:Y:S02]  /*19ae0*/  SHFL.BFLY PT, R2, R2, R5, R7 ;  /* 0x0c00000502027389 */ /* 0x0002a400000e0007 */
[----:B-1----:R-:W-:-:S04]  /*19af0*/  MOV R5, 0x0 ;  /* 0x0000000000057802 */ /* 0x002fc80000000f00 */
[----:B--2---:R-:W-:Y:S05]  /*19b00*/  RET.REL.NODEC R4 `(_ZN7cutlass13device_kernelIN5flash19enable_sm80_to_sm89INS1_16FlashAttnFwdSm80INS1_25CollectiveMainloopFwdSm80ILi8ELi1ELb1EN4cute5tupleIJNS5_1CILi128EEENS7_ILi112EEES8_EEELi128ENS_6half_tEfNS_4arch4Sm80ELb0ELb0ELb1ELb1ELb0ELb1ELb1ELb1EEENS1_21CollectiveEpilogueFwdINS6_IJS8_S8_S9_EEENS6_IJNS7_ILi1EEESH_SH_EEESB_SD_Li256ELb1ELb1ELb1ELb0EEENS1_36VarlenDynamicPersistentTileSchedulerILi128ELi112ELi256ELi256ELb1ELb1ELb0ELb0ELb1ELb1EEEEEEEEEvNT_6ParamsE) ;  /* 0xfffe64f004007950 */ /* 0x004fea0003c3ffff */
        .weak           $__internal_7_$__cuda_sm70_shflsync_idx_p
        .type           $__internal_7_$__cuda_sm70_shflsync_idx_p,@function
        .size           $__internal_7_$__cuda_sm70_shflsync_idx_p,($__internal_8_$__cuda_sm70_shflsync_up_p - $__internal_7_$__cuda_sm70_shflsync_idx_p)
$__internal_7_$__cuda_sm70_shflsync_idx_p:
[----:B------:R-:W-:-:S04]  /*19b10*/  MOV R69, 0xffffffff ;  /* 0xffffffff00457802 */ /* 0x000fc80000000f00 */
[----:B------:R-:W-:Y:S04]  /*19b20*/  WARPSYNC R69 ;  /* 0x0000004500007348 */ /* 0x000fe80003800000 */
[----:B------:R1:W2:Y:S02]  /*19b30*/  SHFL.IDX PT, R0, R9, R3, R0 ;  /* 0x0000000309007389 */ /* 0x0002a400000e0000 */
[----:B-1----:R-:W-:-:S04]  /*19b40*/  MOV R3, 0x0 ;  /* 0x0000000000037802 */ /* 0x002fc80000000f00 */
[----:B--2---:R-:W-:Y:S05]  /*19b50*/  RET.REL.NODEC R2 `(_ZN7cutlass13device_kernelIN5flash19enable_sm80_to_sm89INS1_16FlashAttnFwdSm80INS1_25CollectiveMainloopFwdSm80ILi8ELi1ELb1EN4cute5tupleIJNS5_1CILi128EEENS7_ILi112EEES8_EEELi128ENS_6half_tEfNS_4arch4Sm80ELb0ELb0ELb1ELb1ELb0ELb1ELb1ELb1EEENS1_21CollectiveEpilogueFwdINS6_IJS8_S8_S9_EEENS6_IJNS7_ILi1EEESH_SH_EEESB_SD_Li256ELb1ELb1ELb1ELb0EEENS1_36VarlenDynamicPersistentTileSchedulerILi128ELi112ELi256ELi256ELb1ELb1ELb0ELb0ELb1ELb1EEEEEEEEEvNT_6ParamsE) ;  /* 0xfffe64a002007950 */ /* 0x004fea0003c3ffff */
        .weak           $__internal_8_$__cuda_sm70_shflsync_up_p
        .type           $__internal_8_$__cuda_sm70_shflsync_up_p,@function
        .size           $__internal_8_$__cuda_sm70_shflsync_up_p,($__internal_9_$__cuda_sm70_votesync_ballot - $__internal_8_$__cuda_sm70_shflsync_up_p)
$__internal_8_$__cuda_sm70_shflsync_up_p:
[----:B------:R-:W-:Y:S02]  /*19b60*/  IMAD.MOV.U32 R4, RZ, RZ, RZ ;  /* 0x000000ffff047224 */ /* 0x000fe400078e00ff */
[----:B------:R-:W-:-:S04]  /*19b70*/  IMAD.MOV.U32 R9, RZ, RZ, -0x1 ;  /* 0xffffffffff097424 */ /* 0x000fc800078e00ff */
[----:B------:R-:W-:Y:S04]  /*19b80*/  WARPSYNC R9 ;  /* 0x0000000900007348 */ /* 0x000fe80003800000 */
[----:B------:R1:W2:Y:S02]  /*19b90*/  SHFL.UP PT, R4, R0, R2, R4 ;  /* 0x0400000200047389 */ /* 0x0002a400000e0004 */
[----:B-1----:R-:W-:Y:S02]  /*19ba0*/  MOV R2, R3 ;  /* 0x0000000300027202 */ /* 0x002fe40000000f00 */
[----:B------:R-:W-:-:S04]  /*19bb0*/  MOV R3, 0x0 ;  /* 0x0000000000037802 */ /* 0x000fc80000000f00 */
[----:B--2---:R-:W-:Y:S05]  /*19bc0*/  RET.REL.NODEC R2 `(_ZN7cutlass13device_kernelIN5flash19enable_sm80_to_sm89INS1_16FlashAttnFwdSm80INS1_25CollectiveMainloopFwdSm80ILi8ELi1ELb1EN4cute5tupleIJNS5_1CILi128EEENS7_ILi112EEES8_EEELi128ENS_6half_tEfNS_4arch4Sm80ELb0ELb0ELb1ELb1ELb0ELb1ELb1ELb1EEENS1_21CollectiveEpilogueFwdINS6_IJS8_S8_S9_EEENS6_IJNS7_ILi1EEESH_SH_EEESB_SD_Li256ELb1ELb1ELb1ELb0EEENS1_36VarlenDynamicPersistentTileSchedulerILi128ELi112ELi256ELi256ELb1ELb1ELb0ELb0ELb1ELb1EEEEEEEEEvNT_6ParamsE) ;  /* 0xfffe643002007950 */ /* 0x004fea0003c3ffff */
        .weak           $__internal_9_$__cuda_sm70_votesync_ballot
        .type           $__internal_9_$__cuda_sm70_votesync_ballot,@function
        .size           $__internal_9_$__cuda_sm70_votesync_ballot,(.L_x_1347 - $__internal_9_$__cuda_sm70_votesync_ballot)
$__internal_9_$__cuda_sm70_votesync_ballot:
[----:B------:R-:W-:Y:S01]  /*19bd0*/  ISETP.NE.U32.AND P0, PT, R0, 0x1, PT ;  /* 0x000000010000780c */ /* 0x000fe20003f05070 */
[----:B------:R-:W-:-:S04]  /*19be0*/  IMAD.MOV.U32 R3, RZ, RZ, -0x1 ;  /* 0xffffffffff037424 */ /* 0x000fc800078e00ff */
[----:B------:R-:W-:Y:S08]  /*19bf0*/  WARPSYNC R3 ;  /* 0x0000000300007348 */ /* 0x000ff00003800000 */
[----:B------:R-:W-:-:S04]  /*19c00*/  VOTE.ANY R0, PT, !P0 ;  /* 0x0000000000007806 */ /* 0x000fc800040e0100 */
[----:B------:R-:W-:Y:S01]  /*19c10*/  LOP3.LUT R0, R0, R3, RZ, 0xc0, !PT ;  /* 0x0000000300007212 */ /* 0x000fe200078ec0ff */
[----:B------:R-:W-:-:S04]  /*19c20*/  IMAD.MOV.U32 R3, RZ, RZ, 0x0 ;  /* 0x00000000ff037424 */ /* 0x000fc800078e00ff */
[----:B------:R-:W-:Y:S05]  /*19c30*/  RET.REL.NODEC R2 `(_ZN7cutlass13device_kernelIN5flash19enable_sm80_to_sm89INS1_16FlashAttnFwdSm80INS1_25CollectiveMainloopFwdSm80ILi8ELi1ELb1EN4cute5tupleIJNS5_1CILi128EEENS7_ILi112EEES8_EEELi128ENS_6half_tEfNS_4arch4Sm80ELb0ELb0ELb1ELb1ELb0ELb1ELb1ELb1EEENS1_21CollectiveEpilogueFwdINS6_IJS8_S8_S9_EEENS6_IJNS7_ILi1EEESH_SH_EEESB_SD_Li256ELb1ELb1ELb1ELb0EEENS1_36VarlenDynamicPersistentTileSchedulerILi128ELi112ELi256ELi256ELb1ELb1ELb0ELb0ELb1ELb1EEEEEEEEEvNT_6ParamsE) ;  /* 0xfffe63c002007950 */ /* 0x000fea0003c3ffff */
.L_x_424:
        /* <DEDUP_REMOVED lines=12> */
.L_x_1347:


//--------------------- .text._ZN7cutlass13device_kernelIN5flash19enable_sm80_to_sm89INS1_16FlashAttnFwdSm80INS1_25CollectiveMainloopFwdSm80ILi4ELi1ELb0EN4cute5tupleIJNS5_1CILi128EEENS7_ILi48EEES8_EEELi128ENS_6half_tEfNS_4arch4Sm80ELb0ELb1ELb1ELb0ELb0ELb0ELb1ELb1EEENS1_21CollectiveEpilogueFwdINS6_IJS8_S8_S9_EEENS6_IJNS7_ILi1EEESH_SH_EEESB_SD_Li128ELb0ELb1ELb1ELb0EEENS1_19SingleTileSchedulerILb0ELb1ELb1ELi128EEEEEEEEEvNT_6ParamsE --------------------------
	.section	.text._ZN7cutlass13device_kernelIN5flash19enable_sm80_to_sm89INS1_16FlashAttnFwdSm80INS1_25CollectiveMainloopFwdSm80ILi4ELi1ELb0EN4cute5tupleIJNS5_1CILi128EEENS7_ILi48EEES8_EEELi128ENS_6half_tEfNS_4arch4Sm80ELb0ELb1ELb1ELb0ELb0ELb0ELb1ELb1EEENS1_21CollectiveEpilogueFwdINS6_IJS8_S8_S9_EEENS6_IJNS7_ILi1EEESH_SH_EEESB_SD_Li128ELb0ELb1ELb1ELb0EEENS1_19SingleTileSchedulerILb0ELb1ELb1ELi128EEEEEEEEEvNT_6ParamsE,"ax",@progbits
	.sectioninfo	@"SHI_REGISTERS=255"
	.align	128
.text._ZN7cutlass13device_kernelIN5flash19enable_sm80_to_sm89INS1_16FlashAttnFwdSm80INS1_25CollectiveMainloopFwdSm80ILi4ELi1ELb0EN4cute5tupleIJNS5_1CILi128EEENS7_ILi48EEES8_EEELi128ENS_6half_tEfNS_4arch4Sm80ELb0ELb1ELb1ELb0ELb0ELb0ELb1ELb1EEENS1_21CollectiveEpilogueFwdINS6_IJS8_S8_S9_EEENS6_IJNS7_ILi1EEESH_SH_EEESB_SD_Li128ELb0ELb1ELb1ELb0EEENS1_19SingleTileSchedulerILb0ELb1ELb1ELi128EEEEEEEEEvNT_6ParamsE:
        .type           _ZN7cutlass13device_kernelIN5flash19enable_sm80_to_sm89INS1_16FlashAttnFwdSm80INS1_25CollectiveMainloopFwdSm80ILi4ELi1ELb0EN4cute5tupleIJNS5_1CILi128EEENS7_ILi48EEES8_EEELi128ENS_6half_tEfNS_4arch4Sm80ELb0ELb1ELb1ELb0ELb0ELb0ELb1ELb1EEENS1_21CollectiveEpilogueFwdINS6_IJS8_S8_S9_EEENS6_IJNS7_ILi1EEESH_SH_EEESB_SD_Li128ELb0ELb1ELb1ELb0EEENS1_19SingleTileSchedulerILb0ELb1ELb1ELi128EEEEEEEEEvNT_6ParamsE,@function
        .size           _ZN7cutlass13device_kernelIN5flash19enable_sm80_to_sm89INS1_16FlashAttnFwdSm80INS1_25CollectiveMainloopFwdSm80ILi4ELi1ELb0EN4cute5tupleIJNS5_1CILi128EEENS7_ILi48EEES8_EEELi128ENS_6half_tEfNS_4arch4Sm80ELb0ELb1ELb1ELb0ELb0ELb0ELb1ELb1EEENS1_21CollectiveEpilogueFwdINS6_IJS8_S8_S9_EEENS6_IJNS7_ILi1EEESH_SH_EEESB_SD_Li128ELb0ELb1ELb1ELb0EEENS1_19SingleTileSchedulerILb0ELb1ELb1ELi128EEEEEEEEEvNT_6ParamsE,(.L_x_1352 - _ZN7cutlass13device_kernelIN5flash19enable_sm80_to_sm89INS1_16FlashAttnFwdSm80INS1_25CollectiveMainloopFwdSm80ILi4ELi1ELb0EN4cute5tupleIJNS5_1CILi128EEENS7_ILi48EEES8_EEELi128ENS_6half_tEfNS_4arch4Sm80ELb0ELb1ELb1ELb0ELb0ELb0ELb1ELb1EEENS1_21CollectiveEpilogueFwdINS6_IJS8_S8_S9_EEENS6_IJNS7_ILi1EEESH_SH_EEESB_SD_Li128ELb0ELb1ELb1ELb0EEENS1_19SingleTileSchedulerILb0ELb1ELb1ELi128EEEEEEEEEvNT_6ParamsE)
        .other          _ZN7cutlass13device_kernelIN5flash19enable_sm80_to_sm89INS1_16FlashAttnFwdSm80INS1_25CollectiveMainloopFwdSm80ILi4ELi1ELb0EN4cute5tupleIJNS5_1CILi128EEENS7_ILi48EEES8_EEELi128ENS_6half_tEfNS_4arch4Sm80ELb0ELb1ELb1ELb0ELb0ELb0ELb1ELb1EEENS1_21CollectiveEpilogueFwdINS6_IJS8_S8_S9_EEENS6_IJNS7_ILi1EEESH_SH_EEESB_SD_Li128ELb0ELb1ELb1ELb0EEENS1_19SingleTileSchedulerILb0ELb1ELb1ELi128EEEEEEEEEvNT_6ParamsE,@"STO_CUDA_ENTRY STV_DEFAULT"
_ZN7cutlass13device_kernelIN5flash19enable_sm80_to_sm89INS1_16FlashAttnFwdSm80INS1_25CollectiveMainloopFwdSm80ILi4ELi1ELb0EN4cute5tupleIJNS5_1CILi128EEENS7_ILi48EEES8_EEELi128ENS_6half_tEfNS_4arch4Sm80ELb0ELb1ELb1ELb0ELb0ELb0ELb1ELb1EEENS1_21CollectiveEpilogueFwdINS6_IJS8_S8_S9_EEENS6_IJNS7_ILi1EEESH_SH_EEESB_SD_Li128ELb0ELb1ELb1ELb0EEENS1_19SingleTileSchedulerILb0ELb1ELb1ELi128EEEEEEEEEvNT_6ParamsE:
        /* <DEDUP_REMOVED lines=18> */
.L_x_425:
[----:B---3--:R-:W-:Y:S02]  /*0120*/  ULDC.64 UR4, c[0x0][0x550] ;  /* 0x0001540000047ab9 */ /* 0x008fe40000000a00 */
[----:B------:R-:W-:Y:S02]  /*0130*/  UISETP.NE.AND UP0, UPT, UR4, 0x1, UPT ;  /* 0x000000010400788c */ /* 0x000fe4000bf05270 */
[----:B------:R-:W-:-:S02]  /*0140*/  UIMAD.WIDE.U32 UR8, UR6, UR5, URZ ;  /* 0x00000005060872a5 */ /* 0x000fc4000f8e003f */
[----:B------:R-:W-:Y:S02]  /*0150*/  ULDC UR4, c[0x0][0x558] ;  /* 0x0001560000047ab9 */ /* 0x000fe40000000800 */
[----:B------:R-:W-:-:S05]  /*0160*/  UMOV UR10, UR6 ;  /* 0x00000006000a7c82 */ /* 0x000fca0008000000 */
[----:B------:R-:W-:-:S03]  /*0170*/  @UP0 USHF.R.U32.HI UR10, URZ, UR4, UR9 ;  /* 0x000000043f0a0299 */ /* 0x000fc60008011609 */
.L_x_426:
        /* <DEDUP_REMOVED lines=35> */
.L_x_428:
[----:B------:R-:W-:Y:S02]  /*03b0*/  ULDC UR4, c[0x0][0x32c] ;  /* 0x0000cb0000047ab9 */ /* 0x000fe40000000800 */
[----:B------:R-:W-:-:S03]  /*03c0*/  UISETP.NE.AND UP0, UPT, UR9, UR4, UPT ;  /* 0x000000040900728c */ /* 0x000fc6000bf05270 */
[----:B------:R-:W-:Y:S02]  /*03d0*/  ULDC.64 UR4, c[0x0][0x330] ;  /* 0x0000cc0000047ab9 */ /* 0x000fe40000000a00 */
[----:B------:R-:W-:-:S06]  /*03e0*/  UIMAD.WIDE.U32 UR12, UR7, UR4, URZ ;  /* 0x00000004070c72a5 */ /* 0x000fcc000f8e003f */
[----:B------:R-:W-:Y:S02]  /*03f0*/  @UP0 USHF.R.U32.HI UR7, URZ, UR5, UR13 ;  /* 0x000000053f070299 */ /* 0x000fe4000801160d */
.L_x_429:
[----:B------:R-:W-:Y:S02]  /*0400*/  ULDC UR4, c[0x0][0x32c] ;  /* 0x0000cb0000047ab9 */ /* 0x000fe40000000800 */
[----:B------:R-:W-:-:S04]  /*0410*/  UIMAD UR4, UR7, UR4, UR4 ;  /* 0x00000004070472a4 */ /* 0x000fc8000f8e0204 */
[----:B------:R-:W-:-:S04]  /*0420*/  UISETP.LT.AND UP0, UPT, UR6, UR4, UPT ;  /* 0x000000040600728c */ /* 0x000fc8000bf01270 */
[----:B------:R-:W-:Y:S02]  /*0430*/  USEL UR6, UR6, UR4, UP0 ;  /* 0x0000000406067287 */ /* 0x000fe40008000000 */
.L_x_427:
[----:B------:R-:W-:Y:S01]  /*0440*/  UMOV UR14, 0x2f ;  /* 0x0000002f000e7882 */ /* 0x000fe20000000000 */
[----:B------:R-:W-:Y:S01]  /*0450*/  PLOP3.LUT P0, PT, PT, PT, UP2, 0x40, 0x0 ;  /* 0x000000000000781c */ /* 0x000fe20003f0e828 */
[----:B------:R-:W-:Y:S02]  /*0460*/  ULDC UR16, c[0x0][0x1d0] ;  /* 0x0000740000107ab9 */ /* 0x000fe40000000800 */
[----:B------:R-:W-:Y:S02]  /*0470*/  ULDC.64 UR4, c[0x0][0x2c8] ;  /* 0x0000b20000047ab9 */ /* 0x000fe40000000a00 */
[----:B------:R-:W-:Y:S02]  /*0480*/  UIADD3 UR14, UR14, UR16, URZ ;  /* 0x000000100e0e7290 */ /* 0x000fe4000fffe03f */
[----:B------:R-:W-:Y:S02]  /*0490*/  UIMAD.WIDE.U32 UR12, UR17, UR4, URZ ;  /* 0x00000004110c72a5 */ /* 0x000fe4000f8e003f */
[----:B------:R-:W-:-:S02]  /*04a0*/  UIMAD.WIDE UR14, UR14, 0x2aaaaaab, URZ ;  /* 0x2aaaaaab0e0e78a5 */ /* 0x000fc4000f8e023f */
[----:B------:R-:W-:Y:S02]  /*04b0*/  UIADD3 UR6, UR6, 0x2f, URZ ;  /* 0x0000002f06067890 */ /* 0x000fe4000fffe03f */
[----:B------:R-:W-:Y:S02]  /*04c0*/  UMOV UR4, UR17 ;  /* 0x0000001100047c82 */ /* 0x000fe40008000000 */
[----:B------:R-:W-:Y:S02]  /*04d0*/  UIMAD.WIDE UR6, UR6, 0x2aaaaaab, URZ ;  /* 0x2aaaaaab060678a5 */ /* 0x000fe4000f8e023f */
[----:B------:R-:W-:Y:S02]  /*04e0*/  @UP3 UMOV UR9, UR13 ;  /* 0x0000000d00093c82 */ /* 0x000fe40008000000 */
[----:B------:R-:W-:Y:S02]  /*04f0*/  ULDC UR12, c[0x0][0x168] ;  /* 0x00005a00000c7ab9 */ /* 0x000fe40000000800 */
[----:B------:R-:W-:-:S02]  /*0500*/  @UP3 USHF.R.U32.HI UR4, URZ, UR5, UR9 ;  /* 0x000000053f043299 */ /* 0x000fc40008011609 */
[----:B------:R-:W-:Y:S02]  /*0510*/  UMOV UR11, UR15 ;  /* 0x0000000f000b7c82 */ /* 0x000fe40008000000 */
[----:B------:R-:W-:Y:S02]  /*0520*/  UIADD3 UR16, UR16, -UR12, URZ ;  /* 0x8000000c10107290 */ /* 0x000fe4000fffe03f */
[----:B------:R-:W-:Y:S02]  /*0530*/  USHF.R.U32.HI UR6, URZ, 0x1f, UR7 ;  /* 0x0000001f3f067899 */ /* 0x000fe40008011607 */
[----:B------:R-:W-:Y:S02]  /*0540*/  USHF.R.U32.HI UR9, URZ, 0x1f, UR11 ;  /* 0x0000001f3f097899 */ /* 0x000fe4000801160b */
[----:B------:R-:W-:Y:S02]  /*0550*/  UIADD3 UR4, UR16, UR4, URZ ;  /* 0x0000000410047290 */ /* 0x000fe4000fffe03f */
[----:B------:R-:W-:-:S02]  /*0560*/  ULDC UR5, c[0x0][0x324] ;  /* 0x0000c90000057ab9 */ /* 0x000fc40000000800 */
[----:B------:R-:W-:Y:S02]  /*0570*/  ULEA.HI.SX32 UR6, UR7, UR6, 0x1d ;  /* 0x0000000607067291 */ /* 0x000fe4000f8fea3f */
        /* <DEDUP_REMOVED lines=16> */
.L_x_431:
[----:B------:R-:W-:-:S04]  /*0680*/  MOV R2, c[0x0][0x32c] ;  /* 0x0000cb0000027a02 */ /* 0x000fc80000000f00 */
[----:B------:R-:W-:-:S13]  /*0690*/  ISETP.NE.AND P0, PT, R2, 0x1, PT ;  /* 0x000000010200780c */ /* 0x000fda0003f05270 */
[----:B------:R-:W-:-:S05]  /*06a0*/  @P0 IMAD.HI.U32 R2, R0, c[0x0][0x330], RZ ;  /* 0x0000cc0000020a27 */ /* 0x000fca00078e00ff */
[----:B------:R-:W-:-:S05]  /*06b0*/  @P0 SHF.R.U32.HI R0, RZ, c[0x0][0x334], R2 ;  /* 0x0000cd00ff000a19 */ /* 0x000fca0000011602 */
.L_x_432:
[----:B------:R-:W-:-:S05]  /*06c0*/  IMAD R0, R0, c[0x0][0x32c], RZ ;  /* 0x0000cb0000007a24 */ /* 0x000fca00078e02ff */
[----:B------:R-:W-:-:S05]  /*06d0*/  IMNMX R3, R3, R0, !PT ;  /* 0x0000000003037217 */ /* 0x000fca0007800200 */
.L_x_430:
[----:B------:R-:W-:Y:S01]  /*06e0*/  IMAD.HI R0, R3, 0x2aaaaaab, RZ ;  /* 0x2aaaaaab03007827 */ /* 0x000fe200078e02ff */
[----:B------:R-:W-:Y:S02]  /*06f0*/  USHF.R.U32.HI UR5, URZ, 0x10, UR8 ;  /* 0x000000103f057899 */ /* 0x000fe40008011608 */
[----:B------:R-:W-:Y:S02]  /*0700*/  ULDC UR4, c[0x0][0x338] ;  /* 0x0000ce0000047ab9 */ /* 0x000fe40000000800 */
[----:B------:R-:W-:Y:S01]  /*0710*/  SHF.R.U32.HI R2, RZ, 0x1f, R0 ;  /* 0x0000001fff027819 */ /* 0x000fe20000011600 */
[----:B------:R-:W-:-:S03]  /*0720*/  UISETP.NE.AND UP0, UPT, UR5, URZ, UPT ;  /* 0x0000003f0500728c */ /* 0x000fc6000bf05270 */
[----:B------:R-:W-:Y:S01]  /*0730*/  LEA.HI.SX32 R0, R0, R2, 0x1d ;  /* 0x0000000200007211 */ /* 0x000fe200078feaff */
[----:B------:R-:W-:-:S03]  /*0740*/  USEL UR4, UR5, UR4, UP0 ;  /* 0x0000000405047287 */ /* 0x000fc60008000000 */
[----:B------:R-:W-:Y:S01]  /*0750*/  IMNMX R9, RZ, R0, !PT ;  /* 0x00000000ff097217 */ /* 0x000fe20007800200 */
[----:B------:R-:W-:-:S03]  /*0760*/  IMAD.MOV.U32 R0, RZ, RZ, RZ ;  /* 0x000000ffff007224 */ /* 0x000fc600078e00ff */
[----:B------:R-:W-:-:S13]  /*0770*/  ISETP.LT.AND P0, PT, R9, UR6, PT ;  /* 0x0000000609007c0c */ /* 0x000fda000bf01270 */
[----:B------:R-:W-:Y:S05]  /*0780*/  @!P0 BRA `(.L_x_433) ;  /* 0x000001f000008947 */ /* 0x000fea0003800000 */
[----:B------:R-:W-:Y:S01]  /*0790*/  IMAD.U32 R5, RZ, RZ, UR4 ;  /* 0x00000004ff057e24 */ /* 0x000fe2000f8e00ff */
[----:B------:R-:W-:-:S04]  /*07a0*/  UIADD3 UR5, UR4, -0x1, UR6 ;  /* 0xffffffff04057890 */ /* 0x000fc8000fffe006 */
[----:B------:R-:W-:Y:S02]  /*07b0*/  IABS R0, R5 ;  /* 0x0000000500007213 */ /* 0x000fe40000000000 */
[----:B------:R-:W-:-:S03]  /*07c0*/  IADD3 R8, -R9, UR5, RZ ;  /* 0x0000000509087c10 */ /* 0x000fc6000fffe1ff */
        /* <DEDUP_REMOVED lines=9> */
[----:B------:R-:W-:Y:S01]  /*0860*/  IMAD R5, R2, R4, RZ ;  /* 0x0000000402057224 */ /* 0x000fe200078e02ff */
[----:B------:R-:W-:Y:S01]  /*0870*/  MOV R2, RZ ;  /* 0x000000ff00027202 */ /* 0x000fe20000000f00 */
[----:B------:R-:W-:-:S04]  /*0880*/  IMAD.MOV R6, RZ, RZ, -R0 ;  /* 0x000000ffff067224 */ /* 0x000fc800078e0a00 */
[----:B------:R-:W-:-:S04]  /*0890*/  IMAD.HI.U32 R0, R3, R5, R2 ;  /* 0x0000000503007227 */ /* 0x000fc800078e0002 */
[----:B------:R-:W-:Y:S02]  /*08a0*/  IMAD.MOV.U32 R2, RZ, RZ, R7 ;  /* 0x000000ffff027224 */ /* 0x000fe400078e0007 */
[----:B------:R-:W-:Y:S02]  /*08b0*/  IMAD.MOV.U32 R3, RZ, RZ, R6 ;  /* 0x000000ffff037224 */ /* 0x000fe400078e0006 */
[----:B------:R-:W-:-:S04]  /*08c0*/  IMAD.HI.U32 R0, R0, R2, RZ ;  /* 0x0000000200007227 */ /* 0x000fc800078e00ff */
[----:B------:R-:W-:-:S05]  /*08d0*/  IMAD R2, R0, R3, R2 ;  /* 0x0000000300027224 */ /* 0x000fca00078e0202 */
[----:B------:R-:W-:-:S13]  /*08e0*/  ISETP.GT.U32.AND P1, PT, R4, R2, PT ;  /* 0x000000020400720c */ /* 0x000fda0003f24070 */
[-C--:B------:R-:W-:Y:S02]  /*08f0*/  @!P1 IADD3 R2, R2, -R4.reuse, RZ ;  /* 0x8000000402029210 */ /* 0x080fe40007ffe0ff */
[----:B------:R-:W-:Y:S02]  /*0900*/  @!P1 IADD3 R0, R0, 0x1, RZ ;  /* 0x0000000100009810 */ /* 0x000fe40007ffe0ff */
[----:B------:R-:W-:Y:S02]  /*0910*/  ISETP.GE.U32.AND P2, PT, R2, R4, PT ;  /* 0x000000040200720c */ /* 0x000fe40003f46070 */
[----:B------:R-:W-:Y:S02]  /*0920*/  LOP3.LUT R2, R8, UR4, RZ, 0x3c, !PT ;  /* 0x0000000408027c12 */ /* 0x000fe4000f8e3cff */
[----:B------:R-:W-:Y:S02]  /*0930*/  ISETP.NE.AND P1, PT, RZ, UR4, PT ;  /* 0x00000004ff007c0c */ /* 0x000fe4000bf25270 */
[----:B------:R-:W-:-:S07]  /*0940*/  ISETP.GE.AND P0, PT, R2, RZ, PT ;  /* 0x000000ff0200720c */ /* 0x000fce0003f06270 */
[----:B------:R-:W-:-:S06]  /*0950*/  @P2 IADD3 R0, R0, 0x1, RZ ;  /* 0x0000000100002810 */ /* 0x000fcc0007ffe0ff */
[----:B------:R-:W-:Y:S01]  /*0960*/  @!P0 IMAD.MOV R0, RZ, RZ, -R0 ;  /* 0x000000ffff008224 */ /* 0x000fe200078e0a00 */
[----:B------:R-:W-:Y:S02]  /*0970*/  @!P1 LOP3.LUT R0, RZ, UR4, RZ, 0x33, !PT ;  /* 0x00000004ff009c12 */ /* 0x000fe4000f8e33ff */
.L_x_433:
[----:B------:R-:W-:Y:S01]  /*0980*/  ULOP3.LUT UR8, UR8, 0xffff, URZ, 0xc0, !UPT ;  /* 0x0000ffff08087892 */ /* 0x000fe2000f8ec03f */
[----:B------:R-:W-:Y:S01]  /*0990*/  PLOP3.LUT P4, PT, PT, PT, PT, 0x80, 0x0 ;  /* 0x000000000000781c */ /* 0x000fe20003f8f070 */
[----:B------:R-:W-:Y:S01]  /*09a0*/  ULDC.64 UR14, c[0x0][0x118] ;  /* 0x00004600000e7ab9 */ /* 0x000fe20000000a00 */
[----:B------:R-:W-:Y:S01]  /*09b0*/  CS2R R20, SRZ ;  /* 0x0000000000147805 */ /* 0x000fe2000001ff00 */
[----:B------:R-:W-:Y:S01]  /*09c0*/  CS2R R18, SRZ ;  /* 0x0000000000127805 */ /* 0x000fe2000001ff00 */
[----:B------:R-:W-:Y:S01]  /*09d0*/  CS2R R126, SRZ ;  /* 0x00000000007e7805 */ /* 0x000fe2000001ff00 */
[----:B------:R-:W-:Y:S01]  /*09e0*/  IMAD R133, R0, UR8, R9 ;  /* 0x0000000800857c24 */ /* 0x000fe2000f8e0209 */
[----:B------:R-:W-:Y:S01]  /*09f0*/  CS2R R124, SRZ ;  /* 0x00000000007c7805 */ /* 0x000fe2000001ff00 */
[----:B------:R-:W-:Y:S01]  /*0a00*/  CS2R R130, SRZ ;  /* 0x0000000000827805 */ /* 0x000fe2000001ff00 */
[----:B------:R-:W-:Y:S01]  /*0a10*/  CS2R R128, SRZ ;  /* 0x0000000000807805 */ /* 0x000fe2000001ff00 */
[----:B------:R-:W-:Y:S01]  /*0a20*/  IMAD.IADD R0, R133, 0x1, R0 ;  /* 0x0000000185007824 */ /* 0x000fe200078e0200 */
[----:B------:R1:W-:Y:S01]  /*0a30*/  STL [R1], R133 ;  /* 0x0000008501007387 */ /* 0x0003e20000100800 */
        /* <DEDUP_REMOVED lines=63> */
[----:B-1----:R-:W-:Y:S02]  /*0e30*/  ISETP.NE.U32.AND P1, PT, RZ, c[0x0][0x340], PT ;  /* 0x0000d000ff007a0c */ /* 0x002fe40003f25070 */
[----:B------:R-:W-:Y:S01]  /*0e40*/  SHF.R.S32.HI R126, RZ, 0x1f, R132 ;  /* 0x0000001fff7e7819 */ /* 0x000fe20000011484 */
[----:B------:R-:W-:Y:S01]  /*0e50*/  USHF.R.S32.HI UR8, URZ, 0x1f, UR10 ;  /* 0x0000001f3f087899 */ /* 0x000fe2000801140a */
[----:B------:R-:W-:Y:S01]  /*0e60*/  ISETP.NE.AND.EX P1, PT, RZ, c[0x0][0x344], PT, P1 ;  /* 0x0000d100ff007a0c */ /* 0x000fe20003f25310 */
[----:B------:R-:W-:-:S12]  /*0e70*/  ULDC.64 UR4, c[0x0][0x1b8] ;  /* 0x00006e0000047ab9 */ /* 0x000fd80000000a00 */
[----:B------:R-:W-:-:S04]  /*0e80*/  @P1 IMAD.MOV.U32 R2, RZ, RZ, 0x4 ;  /* 0x00000004ff021424 */ /* 0x000fc800078e00ff */
[----:B------:R-:W-:-:S05]  /*0e90*/  @P1 IMAD.WIDE R2, R25, R2, c[0x0][0x340] ;  /* 0x0000d00019021625 */ /* 0x000fca00078e0202 */
[----:B------:R1:W2:Y:S01]  /*0ea0*/  @P1 LDG.E R18, [R2.64] ;  /* 0x0000000e02121981 */ /* 0x0002a2000c1e1900 */
[----:B------:R-:W-:Y:S01]  /*0eb0*/  PLOP3.LUT P2, PT, PT, PT, UP3, 0x80, 0x0 ;  /* 0x000000000000781c */ /* 0x000fe20003f4f038 */
[----:B------:R-:W-:Y:S01]  /*0ec0*/  UIMAD.WIDE.U32 UR6, UR10, UR4, URZ ;  /* 0x000000040a0672a5 */ /* 0x000fe2000f8e003f */
[----:B------:R-:W-:Y:S01]  /*0ed0*/  PLOP3.LUT P0, PT, PT, PT, UP3, 0x80, 0x0 ;  /* 0x000000000000781c */ /* 0x000fe20003f0f038 */
[----:B------:R-:W-:Y:S01]  /*0ee0*/  UIMAD UR4, UR8, UR4, URZ ;  /* 0x00000004080472a4 */ /* 0x000fe2000f8e023f */
[----:B------:R-:W-:Y:S01]  /*0ef0*/  SHF.R.S32.HI R24, RZ, 0x1f, R25 ;  /* 0x0000001fff187819 */ /* 0x000fe20000011419 */
[----:B------:R-:W-:Y:S01]  /*0f00*/  BSSY B0, `(.L_x_435) ;  /* 0x0000075000007945 */ /* 0x000fe20003800000 */
[----:B------:R-:W-:Y:S01]  /*0f10*/  LEA.HI R23, R126, R132, RZ, 0x4 ;  /* 0x000000847e177211 */ /* 0x000fe200078f20ff */
[----:B------:R-:W-:Y:S02]  /*0f20*/  UIMAD UR4, UR10, UR5, UR4 ;  /* 0x000000050a0472a4 */ /* 0x000fe4000f8e0204 */
[----:B------:R-:W-:-:S02]  /*0f30*/  IMAD R12, R24, c[0x0][0x1c0], RZ ;  /* 0x00007000180c7a24 */ /* 0x000fc400078e02ff */
[----:B------:R-:W-:Y:S02]  /*0f40*/  UIADD3 UR4, UR7, UR4, URZ ;  /* 0x0000000407047290 */ /* 0x000fe4000fffe03f */
[C---:B------:R-:W-:Y:S01]  /*0f50*/  IMAD R12, R25.reuse, c[0x0][0x1c4], R12 ;  /* 0x00007100190c7a24 */ /* 0x040fe200078e020c */
[----:B-1----:R-:W-:Y:S02]  /*0f60*/  LEA.HI R2, R126, R132, RZ, 0x3 ;  /* 0x000000847e027211 */ /* 0x002fe400078f18ff */
[----:B------:R-:W-:Y:S01]  /*0f70*/  MOV R3, UR7 ;  /* 0x0000000700037c02 */ /* 0x000fe20008000f00 */
[----:B------:R-:W-:Y:S01]  /*0f80*/  IMAD.U32 R3, RZ, RZ, UR4 ;  /* 0x00000004ff037e24 */ /* 0x000fe2000f8e00ff */
[----:B------:R-:W-:Y:S01]  /*0f90*/  LOP3.LUT R0, R2, 0xfffffff8, RZ, 0xc0, !PT ;  /* 0xfffffff802007812 */ /* 0x000fe200078ec0ff */
[----:B------:R-:W-:Y:S01]  /*0fa0*/  ULDC.64 UR4, c[0x0][0x210] ;  /* 0x0000840000047ab9 */ /* 0x000fe20000000a00 */
[----:B------:R-:W-:Y:S01]  /*0fb0*/  SHF.R.S32.HI R19, RZ, 0x3, R2 ;  /* 0x00000003ff137819 */ /* 0x000fe20000011402 */
[----:B------:R-:W-:Y:S01]  /*0fc0*/  IMAD.U32 R2, RZ, RZ, UR6 ;  /* 0x00000006ff027e24 */ /* 0x000fe2000f8e00ff */
[----:B------:R-:W-:Y:S01]  /*0fd0*/  ULDC.64 UR6, c[0x0][0x1e8] ;  /* 0x00007a0000067ab9 */ /* 0x000fe20000000a00 */
[----:B------:R-:W-:Y:S01]  /*0fe0*/  IMAD.IADD R26, R132, 0x1, -R0 ;  /* 0x00000001841a7824 */ /* 0x000fe200078e0a00 */
[----:B------:R-:W-:Y:S01]  /*0ff0*/  SHF.R.S32.HI R4, RZ, 0x1f, R19 ;  /* 0x0000001fff047819 */ /* 0x000fe20000011413 */
[----:B------:R-:W-:Y:S01]  /*1000*/  IMAD.WIDE.U32 R2, R25, c[0x0][0x1c0], R2 ;  /* 0x0000700019027a25 */ /* 0x000fe200078e0002 */
[----:B------:R-:W-:-:S02]  /*1010*/  UIMAD UR6, UR8, UR6, URZ ;  /* 0x00000006080672a4 */ /* 0x000fc4000f8e023f */
[C---:B------:R-:W-:Y:S01]  /*1020*/  SHF.L.U32 R10, R26.reuse, 0x3, RZ ;  /* 0x000000031a0a7819 */ /* 0x040fe200000006ff */
[----:B------:R-:W-:Y:S01]  /*1030*/  IMAD R0, R26, 0x10, R19 ;  /* 0x000000101a007824 */ /* 0x000fe200078e0213 */
[----:B------:R-:W-:Y:S01]  /*1040*/  UIMAD UR4, UR8, UR4, URZ ;  /* 0x00000004080472a4 */ /* 0x000fe2000f8e023f */
[----:B------:R-:W-:Y:S01]  /*1050*/  IMAD R5, R4, c[0x0][0x1e0], RZ ;  /* 0x0000780004057a24 */ /* 0x000fe200078e02ff */
[----:B------:R-:W-:Y:S01]  /*1060*/  SHF.R.S32.HI R11, RZ, 0x1f, R10 ;  /* 0x0000001fff0b7819 */ /* 0x000fe2000001140a */
[----:B------:R-:W-:Y:S01]  /*1070*/  IMAD.IADD R3, R3, 0x1, R12 ;  /* 0x0000000103037824 */ /* 0x000fe200078e020c */
[----:B------:R-:W-:Y:S01]  /*1080*/  IADD3 R9, R0, UR17, RZ ;  /* 0x0000001100097c10 */ /* 0x000fe2000fffe0ff */
[C---:B------:R-:W-:Y:S01]  /*1090*/  IMAD R14, R19.reuse, c[0x0][0x1e4], R5 ;  /* 0x00007900130e7a24 */ /* 0x040fe200078e0205 */
[----:B------:R-:W-:Y:S01]  /*10a0*/  UIMAD UR6, UR10, UR7, UR6 ;  /* 0x000000070a0672a4 */ /* 0x000fe2000f8e0206 */
[----:B------:R-:W-:Y:S01]  /*10b0*/  IMAD.WIDE.U32 R6, R19, c[0x0][0x1e0], R10 ;  /* 0x0000780013067a25 */ /* 0x000fe200078e000a */
[----:B------:R-:W-:Y:S01]  /*10c0*/  UIMAD UR4, UR10, UR5, UR4 ;  /* 0x000000050a0472a4 */ /* 0x000fe2000f8e0204 */
[----:B------:R-:W-:-:S02]  /*10d0*/  ISETP.GE.AND P4, PT, R10, c[0x0][0x1d4], PT ;  /* 0x000075000a007a0c */ /* 0x000fc40003f86270 */
[----:B------:R-:W-:Y:S01]  /*10e0*/  @P2 IMAD.HI.U32 R0, R9, c[0x0][0x2c8], RZ ;  /* 0x0000b20009002a27 */ /* 0x000fe200078e00ff */
[----:B------:R-:W-:-:S03]  /*10f0*/  ULDC UR5, c[0x0][0x2c4] ;  /* 0x0000b10000057ab9 */ /* 0x000fc60000000800 */
[--C-:B------:R-:W-:Y:S01]  /*1100*/  IMAD.MOV.U32 R8, RZ, RZ, R9.reuse ;  /* 0x000000ffff087224 */ /* 0x100fe200078e0009 */
[----:B------:R-:W-:Y:S01]  /*1110*/  @P0 SHF.R.U32.HI R8, RZ, c[0x0][0x2cc], R0 ;  /* 0x0000b300ff080a19 */ /* 0x000fe20000011600 */
[----:B------:R-:W-:Y:S02]  /*1120*/  IMAD.SHL.U32 R0, R19, 0x40, RZ ;  /* 0x0000004013007824 */ /* 0x000fe400078e00ff */
[----:B------:R-:W-:Y:S02]  /*1130*/  IMAD.IADD R7, R7, 0x1, R14 ;  /* 0x0000000107077824 */ /* 0x000fe400078e020e */
[----:B------:R-:W-:Y:S01]  /*1140*/  IMAD.MOV R12, RZ, RZ, -R8 ;  /* 0x000000ffff0c7224 */ /* 0x000fe200078e0a08 */
[----:B------:R-:W-:Y:S01]  /*1150*/  LOP3.LUT R0, R0, 0x1c0, RZ, 0xc0, !PT ;  /* 0x000001c000007812 */ /* 0x000fe200078ec0ff */
[----:B------:R-:W-:Y:S02]  /*1160*/  IMAD R4, R4, c[0x0][0x208], RZ ;  /* 0x0000820004047a24 */ /* 0x000fe400078e02ff */
[----:B------:R-:W-:Y:S01]  /*1170*/  IMAD R12, R12, c[0x0][0x2c4], R9 ;  /* 0x0000b1000c0c7a24 */ /* 0x000fe200078e0209 */
[----:B------:R-:W-:Y:S01]  /*1180*/  LOP3.LUT R13, R0, 0x38, R10, 0xf8, !PT ;  /* 0x00000038000d7812 */ /* 0x000fe200078ef80a */
[----:B------:R-:W-:Y:S01]  /*1190*/  IMAD.WIDE.U32 R2, R8, c[0x0][0x1b0], R2 ;  /* 0x00006c0008027a25 */ /* 0x000fe200078e0002 */
[----:B------:R-:W-:-:S03]  /*11a0*/  SHF.R.U32.HI R0, RZ, 0x3, R0 ;  /* 0x00000003ff007819 */ /* 0x000fc60000011600 */
[----:B------:R-:W-:Y:S01]  /*11b0*/  IMAD R15, R19, c[0x0][0x20c], R4 ;  /* 0x00008300130f7a24 */ /* 0x000fe200078e0204 */
[----:B------:R-:W-:Y:S01]  /*11c0*/  LOP3.LUT R20, R13, R0, RZ, 0x3c, !PT ;  /* 0x000000000d147212 */ /* 0x000fe200078e3cff */
[----:B------:R-:W-:Y:S01]  /*11d0*/  IMAD.U32 R0, RZ, RZ, UR10 ;  /* 0x0000000aff007e24 */ /* 0x000fe2000f8e00ff */
[----:B------:R-:W-:Y:S01]  /*11e0*/  SHF.R.S32.HI R13, RZ, 0x1f, R8 ;  /* 0x0000001fff0d7819 */ /* 0x000fe20000011408 */
[----:B------:R-:W-:-:S04]  /*11f0*/  IMAD.WIDE.U32 R4, R19, c[0x0][0x208], R10 ;  /* 0x0000820013047a25 */ /* 0x000fc800078e000a */
[----:B------:R-:W-:Y:S01]  /*1200*/  IMAD.WIDE.U32 R6, R0, c[0x0][0x1e8], R6 ;  /* 0x00007a0000067a25 */ /* 0x000fe200078e0006 */
[----:B------:R-:W-:Y:S02]  /*1210*/  LOP3.LUT R0, R23, 0xfffffff0, RZ, 0xc0, !PT ;  /* 0xfffffff017007812 */ /* 0x000fe400078ec0ff */
[----:B------:R-:W-:Y:S01]  /*1220*/  IADD3 R5, R5, R15, RZ ;  /* 0x0000000f05057210 */ /* 0x000fe20007ffe0ff */
[----:B------:R-:W-:Y:S01]  /*1230*/  IMAD R9, R13, c[0x0][0x1b0], RZ ;  /* 0x00006c000d097a24 */ /* 0x000fe200078e02ff */
[----:B------:R-:W-:Y:S01]  /*1240*/  IADD3 R7, R7, UR6, RZ ;  /* 0x0000000607077c10 */ /* 0x000fe2000fffe0ff */
[----:B------:R-:W-:Y:S01]  /*1250*/  IMAD.IADD R0, R132, 0x1, -R0 ;  /* 0x0000000184007824 */ /* 0x000fe200078e0a00 */
[----:B------:R-:W-:Y:S01]  /*1260*/  IADD3 R15, R19, UR17, RZ ;  /* 0x00000011130f7c10 */ /* 0x000fe2000fffe0ff */
[----:B------:R-:W-:Y:S01]  /*1270*/  IMAD R9, R8, c[0x0][0x1b4], R9 ;  /* 0x00006d0008097a24 */ /* 0x000fe200078e0209 */
[----:B------:R-:W-:Y:S01]  /*1280*/  SHF.R.S32.HI R8, RZ, 0x1f, R12 ;  /* 0x0000001fff087819 */ /* 0x000fe2000001140c */
[----:B------:R-:W-:-:S02]  /*1290*/  IMAD.U32 R13, RZ, RZ, UR10 ;  /* 0x0000000aff0d7e24 */ /* 0x000fc4000f8e00ff */
[----:B------:R-:W-:Y:S01]  /*12a0*/  IMAD.SHL.U32 R14, R26, 0x8, RZ ;  /* 0x000000081a0e7824 */ /* 0x000fe200078e00ff */
[----:B------:R-:W-:Y:S01]  /*12b0*/  IADD3 R3, R3, R9, RZ ;  /* 0x0000000903037210 */ /* 0x000fe20007ffe0ff */
[----:B------:R-:W-:Y:S01]  /*12c0*/  IMAD R8, R8, c[0x0][0x1a8], RZ ;  /* 0x00006a0008087a24 */ /* 0x000fe200078e02ff */
[----:B------:R-:W-:Y:S01]  /*12d0*/  SHF.R.S32.HI R9, RZ, 0x1f, R0 ;  /* 0x0000001fff097819 */ /* 0x000fe20000011400 */
[----:B------:R-:W-:Y:S01]  /*12e0*/  IMAD.WIDE.U32 R4, R13, c[0x0][0x210], R4 ;  /* 0x000084000d047a25 */ /* 0x000fe200078e0004 */
[----:B------:R-:W-:Y:S02]  /*12f0*/  ISETP.GE.AND P6, PT, R14, c[0x0][0x198], PT ;  /* 0x000066000e007a0c */ /* 0x000fe40003fc6270 */
        /* <DEDUP_REMOVED lines=13> */
[----:B------:R1:W3:Y:S01]  /*13d0*/  SHFL.IDX PT, R8, R17, RZ, 0x181f ;  /* 0x00181fff11087589 */ /* 0x0002e200000e0000 */
[----:B------:R-:W-:Y:S01]  /*13e0*/  ISETP.GE.AND P5, PT, R15, UR4, PT ;  /* 0x000000040f007c0c */ /* 0x000fe2000bfa6270 */
[----:B------:R-:W-:Y:S01]  /*13f0*/  IMAD.SHL.U32 R13, R13, 0x8, RZ ;  /* 0x000000080d0d7824 */ /* 0x000fe200078e00ff */
[----:B------:R-:W-:-:S04]  /*1400*/  LEA.HI.X R16, R2, c[0x0][0x164], R0, 0x1, P0 ;  /* 0x0000590002107a11 */ /* 0x000fc800000f0c00 */
[----:B------:R-:W-:Y:S01]  /*1410*/  LOP3.LUT R13, R20, 0xfffffe00, R13, 0xf8, !PT ;  /* 0xfffffe00140d7812 */ /* 0x000fe200078ef80d */
[----:B------:R1:W4:Y:S01]  /*1420*/  SHFL.IDX PT, R9, R16, RZ, 0x181f ;  /* 0x00181fff10097589 */ /* 0x00032200000e0000 */
[----:B--2---:R-:W-:Y:S01]  /*1430*/  @P1 SHF.R.S32.HI R3, RZ, 0x1f, R18 ;  /* 0x0000001fff031819 */ /* 0x004fe20000011412 */
[----:B------:R-:W-:Y:S02]  /*1440*/  @!P1 IMAD.MOV.U32 R3, RZ, RZ, R24 ;  /* 0x000000ffff039224 */ /* 0x000fe400078e0018 */
[----:B------:R-:W-:Y:S01]  /*1450*/  @P1 IMAD.MOV.U32 R2, RZ, RZ, R18 ;  /* 0x000000ffff021224 */ /* 0x000fe200078e0012 */
[----:B------:R-:W-:Y:S01]  /*1460*/  @!P1 MOV R2, R25 ;  /* 0x0000001900029202 */ /* 0x000fe20000000f00 */
[C---:B------:R-:W-:Y:S01]  /*1470*/  IMAD R12, R3.reuse, c[0x0][0x1f0], RZ ;  /* 0x00007c00030c7a24 */ /* 0x040fe200078e02ff */
[----:B------:R-:W-:Y:S01]  /*1480*/  IADD3 R18, R14, 0x40, RZ ;  /* 0x000000400e127810 */ /* 0x000fe20007ffe0ff */
[----:B------:R-:W-:Y:S01]  /*1490*/  IMAD R0, R3, c[0x0][0x218], RZ ;  /* 0x0000860003007a24 */ /* 0x000fe200078e02ff */
[----:B------:R-:W-:Y:S01]  /*14a0*/  MOV R25, 0x20 ;  /* 0x0000002000197802 */ /* 0x000fe20000000f00 */
[----:B------:R-:W-:Y:S01]  /*14b0*/  IMAD R12, R2, c[0x0][0x1f4], R12 ;  /* 0x00007d00020c7a24 */ /* 0x000fe200078e020c */
[----:B------:R-:W-:Y:S01]  /*14c0*/  ISETP.GE.AND P0, PT, R18, c[0x0][0x198], PT ;  /* 0x0000660012007a0c */ /* 0x000fe20003f06270 */
[----:B------:R-:W-:-:S02]  /*14d0*/  IMAD R0, R2, c[0x0][0x21c], R0 ;  /* 0x0000870002007a24 */ /* 0x000fc400078e0200 */
[----:B------:R-:W-:Y:S01]  /*14e0*/  IMAD.WIDE.U32 R30, R2, c[0x0][0x1f0], R6 ;  /* 0x00007c00021e7a25 */ /* 0x000fe200078e0006 */
[----:B------:R-:W-:-:S03]  /*14f0*/  R2P PR, R21, 0x6 ;  /* 0x0000000615007804 */ /* 0x000fc60000000000 */
[----:B------:R-:W-:Y:S01]  /*1500*/  IMAD.WIDE.U32 R78, R2, c[0x0][0x218], R4 ;  /* 0x00008600024e7a25 */ /* 0x000fe200078e0004 */
[----:B------:R-:W-:Y:S01]  /*1510*/  IADD3 R33, R31, R12, RZ ;  /* 0x0000000c1f217210 */ /* 0x000fe20007ffe0ff */
[----:B------:R1:W-:Y:S01]  /*1520*/  STL.64 [R1+0x40], R30 ;  /* 0x0000401e01007387 */ /* 0x0003e20000100a00 */
[----:B------:R-:W-:Y:S01]  /*1530*/  SEL R2, R25, 0xffffffe0, !P2 ;  /* 0xffffffe019027807 */ /* 0x000fe20005000000 */
[----:B------:R-:W-:Y:S02]  /*1540*/  IMAD.IADD R29, R79, 0x1, R0 ;  /* 0x000000014f1d7824 */ /* 0x000fe400078e0200 */
[----:B------:R1:W-:Y:S01]  /*1550*/  STL.64 [R1+0x48], R78 ;  /* 0x0000484e01007387 */ /* 0x0003e20000100a00 */
[----:B------:R-:W-:-:S03]  /*1560*/  IMAD.MOV.U32 R24, RZ, RZ, 0x10 ;  /* 0x00000010ff187424 */ /* 0x000fc600078e00ff */
[----:B------:R1:W-:Y:S02]  /*1570*/  STL [R1+0x34], R29 ;  /* 0x0000341d01007387 */ /* 0x0003e40000100800 */
[----:B------:R-:W-:Y:S02]  /*1580*/  SEL R3, R24, 0xfffffff0, !P1 ;  /* 0xfffffff018037807 */ /* 0x000fe40004800000 */
[----:B------:R1:W-:Y:S01]  /*1590*/  STL [R1+0x3c], R33 ;  /* 0x00003c2101007387 */ /* 0x0003e20000100800 */
[----:B------:R-:W-:Y:S05]  /*15a0*/  @P5 BRA `(.L_x_436) ;  /* 0x000000a000005947 */ /* 0x000fea0003800000 */
[----:B---34-:R-:W-:Y:S02]  /*15b0*/  SHF.R.S32.HI R0, RZ, 0x1f, R18 ;  /* 0x0000001fff007819 */ /* 0x018fe40000011412 */
[----:B------:R-:W-:Y:S02]  /*15c0*/  LEA R4, P1, R14, R8, 0x1 ;  /* 0x000000080e047211 */ /* 0x000fe400078208ff */
[----:B------:R-:W-:Y:S02]  /*15d0*/  LEA.HI R0, R0, R18, RZ, 0x3 ;  /* 0x0000001200007211 */ /* 0x000fe400078f18ff */
[----:B------:R-:W-:-:S02]  /*15e0*/  LEA.HI.X R5, R14, R9, R11, 0x1, P1 ;  /* 0x000000090e057211 */ /* 0x000fc400008f0c0b */
[----:B------:R-:W-:Y:S01]  /*15f0*/  LOP3.LUT R6, R0, 0xfffffff8, RZ, 0xc0, !PT ;  /* 0xfffffff800067812 */ /* 0x000fe200078ec0ff */
[----:B------:R-:W-:-:S04]  /*1600*/  IMAD.SHL.U32 R0, R13, 0x2, RZ ;  /* 0x000000020d007824 */ /* 0x000fc800078e00ff */
[----:B------:R-:W-:Y:S01]  /*1610*/  IMAD.WIDE R8, R6, 0x2, R8 ;  /* 0x0000000206087825 */ /* 0x000fe200078e0208 */
[----:B------:R-:W-:Y:S01]  /*1620*/  @!PT LDS RZ, [RZ] ;  /* 0x00000000fffff984 */ /* 0x000fe20000000800 */
[----:B------:R2:W-:Y:S04]  /*1630*/  LDGSTS.E.BYPASS.LTC128B.128 [R0+0x6100], [R4.64], !P6 ;  /* 0x0610000004007fae */ /* 0x0005e8000f101d4e */
[----:B------:R2:W-:Y:S02]  /*1640*/  LDGSTS.E.BYPASS.LTC128B.128 [R0+0xa100], [R8.64], !P0 ;  /* 0x0a10000008007fae */ /* 0x0005e4000c101d4e */
.L_x_436:
[----:B---34-:R-:W-:Y:S05]  /*1650*/  BSYNC B0 ;  /* 0x0000000000007941 */ /* 0x018fea0003800000 */
.L_x_435:
[----:B--2---:R-:W-:Y:S01]  /*1660*/  IADD3 R0, R15, 0x10, RZ ;  /* 0x000000100f007810 */ /* 0x004fe20007ffe0ff */
[----:B------:R2:W3:Y:S01]  /*1670*/  SHFL.IDX PT, R5, R16, 0x1, 0x181f ;  /* 0x00381f0010057f89 */ /* 0x0004e200000e0000 */
[----:B------:R-:W-:Y:S02]  /*1680*/  BSSY B0, `(.L_x_437) ;  /* 0x000000e000007945 */ /* 0x000fe40003800000 */
[----:B------:R-:W-:Y:S01]  /*1690*/  ISETP.GE.AND P1, PT, R0, UR4, PT ;  /* 0x0000000400007c0c */ /* 0x000fe2000bf26270 */
[----:B------:R2:W4:-:S12]  /*16a0*/  SHFL.IDX PT, R4, R17, 0x1, 0x181f ;  /* 0x00381f0011047f89 */ /* 0x00051800000e0000 */
[----:B------:R-:W-:Y:S05]  /*16b0*/  @P1 BRA `(.L_x_438) ;  /* 0x000000a000001947 */ /* 0x000fea0003800000 */
[----:B------:R-:W-:Y:S02]  /*16c0*/  SHF.R.S32.HI R0, RZ, 0x1f, R18 ;  /* 0x0000001fff007819 */ /* 0x000fe40000011412 */
[----:B----4-:R-:W-:Y:S02]  /*16d0*/  LEA R6, P1, R14, R4, 0x1 ;  /* 0x000000040e067211 */ /* 0x010fe400078208ff */
        /* <DEDUP_REMOVED lines=8> */
.L_x_438:
[----:B------:R-:W-:Y:S05]  /*1760*/  BSYNC B0 ;  /* 0x0000000000007941 */ /* 0x000fea0003800000 */
.L_x_437:
[----:B---3--:R-:W-:Y:S01]  /*1770*/  IADD3 R0, R15, 0x20, RZ ;  /* 0x000000200f007810 */ /* 0x008fe20007ffe0ff */
[----:B------:R3:W1:Y:S01]  /*1780*/  SHFL.IDX PT, R5, R16, 0x2, 0x181f ;  /* 0x00581f0010057f89 */ /* 0x00066200000e0000 */
[----:B------:R-:W-:Y:S02]  /*1790*/  BSSY B0, `(.L_x_439) ;  /* 0x000000e000007945 */ /* 0x000fe40003800000 */
[----:B------:R-:W-:Y:S01]  /*17a0*/  ISETP.GE.AND P1, PT, R0, UR4, PT ;  /* 0x0000000400007c0c */ /* 0x000fe2000bf26270 */
[----:B----4-:R3:W4:-:S12]  /*17b0*/  SHFL.IDX PT, R4, R17, 0x2, 0x181f ;  /* 0x00581f0011047f89 */ /* 0x01071800000e0000 */
[----:B------:R-:W-:Y:S05]  /*17c0*/  @P1 BRA `(.L_x_440) ;  /* 0x000000a000001947 */ /* 0x000fea0003800000 */
[----:B------:R-:W-:Y:S02]  /*17d0*/  SHF.R.S32.HI R0, RZ, 0x1f, R18 ;  /* 0x0000001fff007819 */ /* 0x000fe40000011412 */
[----:B----4-:R-:W-:Y:S02]  /*17e0*/  LEA R6, P1, R14, R4, 0x1 ;  /* 0x000000040e067211 */ /* 0x010fe400078208ff */
        /* <DEDUP_REMOVED lines=8> */
.L_x_440:
[----:B------:R-:W-:Y:S05]  /*1870*/  BSYNC B0 ;  /* 0x0000000000007941 */ /* 0x000fea0003800000 */
.L_x_439:
[----:B-1----:R-:W-:Y:S01]  /*1880*/  IADD3 R0, R15, 0x30, RZ ;  /* 0x000000300f007810 */ /* 0x002fe20007ffe0ff */
[----:B------:R1:W2:Y:S01]  /*1890*/  SHFL.IDX PT, R5, R16, 0x3, 0x181f ;  /* 0x00781f0010057f89 */ /* 0x0002a200000e0000 */
[----:B------:R-:W-:Y:S02]  /*18a0*/  BSSY B0, `(.L_x_441) ;  /* 0x000000e000007945 */ /* 0x000fe40003800000 */
[----:B------:R-:W-:Y:S01]  /*18b0*/  ISETP.GE.AND P1, PT, R0, UR4, PT ;  /* 0x0000000400007c0c */ /* 0x000fe2000bf26270 */
[----:B----4-:R1:W4:-:S12]  /*18c0*/  SHFL.IDX PT, R4, R17, 0x3, 0x181f ;  /* 0x00781f0011047f89 */ /* 0x01031800000e0000 */
[----:B------:R-:W-:Y:S05]  /*18d0*/  @P1 BRA `(.L_x_442) ;  /* 0x000000a000001947 */ /* 0x000fea0003800000 */
[----:B------:R-:W-:Y:S02]  /*18e0*/  SHF.R.S32.HI R0, RZ, 0x1f, R18 ;  /* 0x0000001fff007819 */ /* 0x000fe40000011412 */
[----:B----4-:R-:W-:Y:S02]  /*18f0*/  LEA R6, P1, R14, R4, 0x1 ;  /* 0x000000040e067211 */ /* 0x010fe400078208ff */
        /* <DEDUP_REMOVED lines=8> */
.L_x_442:
[----:B------:R-:W-:Y:S05]  /*1980*/  BSYNC B0 ;  /* 0x0000000000007941 */ /* 0x000fea0003800000 */
.L_x_441:
[----:B--2---:R-:W-:Y:S01]  /*1990*/  IADD3 R0, R15, 0x40, RZ ;  /* 0x000000400f007810 */ /* 0x004fe20007ffe0ff */
        /* <DEDUP_REMOVED lines=15> */
.L_x_444:
[----:B------:R-:W-:Y:S05]  /*1a90*/  BSYNC B0 ;  /* 0x0000000000007941 */ /* 0x000fea0003800000 */
.L_x_443:
        /* <DEDUP_REMOVED lines=16> */
.L_x_446:
[----:B------:R-:W-:Y:S05]  /*1ba0*/  BSYNC B0 ;  /* 0x0000000000007941 */ /* 0x000fea0003800000 */
.L_x_445:
        /* <DEDUP_REMOVED lines=16> */
.L_x_448:
[----:B------:R-:W-:Y:S05]  /*1cb0*/  BSYNC B0 ;  /* 0x0000000000007941 */ /* 0x000fea0003800000 */
.L_x_447:
[----:B-1--4-:R-:W1:Y:S01]  /*1cc0*/  SHFL.IDX PT, R4, R17, 0x7, 0x181f ;  /* 0x00f81f0011047f89 */ /* 0x012e6200000e0000 */
[----:B------:R-:W-:Y:S01]  /*1cd0*/  IADD3 R0, R15, 0x70, RZ ;  /* 0x000000700f007810 */ /* 0x000fe20007ffe0ff */
[----:B------:R-:W-:Y:S01]  /*1ce0*/  IMAD.MOV.U32 R8, RZ, RZ, 0x30 ;  /* 0x00000030ff087424 */ /* 0x000fe200078e00ff */
[----:B------:R-:W-:Y:S01]  /*1cf0*/  IADD3 R122, R242, -0x1, RZ ;  /* 0xfffffffff27a7810 */ /* 0x000fe20007ffe0ff */
[----:B------:R-:W4:Y:S01]  /*1d00*/  SHFL.IDX PT, R5, R16, 0x7, 0x181f ;  /* 0x00f81f0010057f89 */ /* 0x000f2200000e0000 */
[----:B------:R-:W-:Y:S01]  /*1d10*/  ISETP.GE.AND P1, PT, R0, UR4, PT ;  /* 0x0000000400007c0c */ /* 0x000fe2000bf26270 */
[----:B------:R-:W-:Y:S01]  /*1d20*/  IMAD R24, R242, -0x30, R8 ;  /* 0xffffffd0f2187824 */ /* 0x000fe200078e0208 */
[----:B------:R-:W-:Y:S01]  /*1d30*/  SHF.R.S32.HI R27, RZ, 0x1f, R122 ;  /* 0x0000001fff1b7819 */ /* 0x000fe2000001147a */
[----:B------:R-:W-:Y:S01]  /*1d40*/  IMAD.SHL.U32 R243, R13, 0x2, RZ ;  /* 0x000000020df37824 */ /* 0x000fe200078e00ff */
[----:B------:R-:W-:Y:S01]  /*1d50*/  ULDC.64 UR6, c[0x0][0x1e0] ;  /* 0x0000780000067ab9 */ /* 0x000fe20000000a00 */
[----:B------:R-:W-:Y:S01]  /*1d60*/  IMAD R9, R8, c[0x0][0x1e4], RZ ;  /* 0x0000790008097a24 */ /* 0x000fe200078e02ff */
[----:B------:R-:W-:Y:S01]  /*1d70*/  IADD3 R25, R24, c[0x0][0x1d0], -R19 ;  /* 0x0000740018197a10 */ /* 0x000fe20007ffe813 */
[----:B------:R-:W-:Y:S01]  /*1d80*/  IMAD.WIDE.U32 R128, R8, c[0x0][0x1e0], RZ ;  /* 0x0000780008807a25 */ /* 0x000fe200078e00ff */
[----:B------:R-:W-:Y:S01]  /*1d90*/  UIMAD.WIDE.U32 UR12, UR6, 0x20, URZ ;  /* 0x00000020060c78a5 */ /* 0x000fe2000f8e003f */
[----:B------:R-:W-:Y:S01]  /*1da0*/  LEA.HI R124, R126, R132, RZ, 0x5 ;  /* 0x000000847e7c7211 */ /* 0x000fe200078f28ff */
[----:B------:R-:W-:Y:S01]  /*1db0*/  USHF.L.U32 UR8, UR7, 0x5, URZ ;  /* 0x0000000507087899 */ /* 0x000fe2000800063f */
[----:B------:R-:W-:Y:S01]  /*1dc0*/  IMAD.IADD R125, R129, 0x1, R9 ;  /* 0x00000001817d7824 */ /* 0x000fe200078e0209 */
[C---:B------:R-:W-:Y:S01]  /*1dd0*/  ISETP.GE.AND P5, PT, R25.reuse, 0x11, PT ;  /* 0x000000111900780c */ /* 0x040fe20003fa6270 */
[----:B------:R-:W-:Y:S01]  /*1de0*/  IMAD.MOV.U32 R130, RZ, RZ, R32 ;  /* 0x000000ffff827224 */ /* 0x000fe200078e0020 */
[----:B------:R-:W-:Y:S01]  /*1df0*/  @!P1 SHF.R.S32.HI R0, RZ, 0x1f, R18 ;  /* 0x0000001fff009819 */ /* 0x000fe20000011412 */
[----:B------:R-:W-:Y:S01]  /*1e00*/  IMAD.MOV.U32 R131, RZ, RZ, R33 ;  /* 0x000000ffff837224 */ /* 0x000fe200078e0021 */
[----:B------:R-:W-:Y:S01]  /*1e10*/  UIADD3 UR8, UR13, UR8, URZ ;  /* 0x000000080d087290 */ /* 0x000fe2000fffe03f */
[----:B------:R-:W-:Y:S01]  /*1e20*/  IMAD.MOV.U32 R130, RZ, RZ, R30 ;  /* 0x000000ffff827224 */ /* 0x000fe200078e001e */
[----:B------:R-:W-:Y:S01]  /*1e30*/  @!P1 LEA.HI R0, R0, R18, RZ, 0x3 ;  /* 0x0000001200009211 */ /* 0x000fe200078f18ff */
[----:B------:R-:W-:Y:S01]  /*1e40*/  IMAD.MOV.U32 R10, RZ, RZ, c[0x0][0x1e0] ;  /* 0x00007800ff0a7624 */ /* 0x000fe200078e00ff */
[----:B-1----:R-:W-:Y:S01]  /*1e50*/  @!P1 LEA R6, P2, R14, R4, 0x1 ;  /* 0x000000040e069211 */ /* 0x002fe200078408ff */
[----:B------:R-:W-:Y:S01]  /*1e60*/  IMAD.MOV.U32 R76, RZ, RZ, R28 ;  /* 0x000000ffff4c7224 */ /* 0x000fe200078e001c */
[----:B------:R-:W-:Y:S01]  /*1e70*/  @!P1 LOP3.LUT R0, R0, 0xfffffff8, RZ, 0xc0, !PT ;  /* 0xfffffff800009812 */ /* 0x000fe200078ec0ff */
[----:B------:R-:W-:Y:S01]  /*1e80*/  IMAD.MOV.U32 R77, RZ, RZ, R29 ;  /* 0x000000ffff4d7224 */ /* 0x000fe200078e001d */
[----:B----4-:R-:W-:Y:S01]  /*1e90*/  @!P1 LEA.HI.X R7, R14, R5, R11, 0x1, P2 ;  /* 0x000000050e079211 */ /* 0x010fe200010f0c0b */
[----:B------:R-:W-:Y:S01]  /*1ea0*/  IMAD.MOV.U32 R76, RZ, RZ, R78 ;  /* 0x000000ffff4c7224 */ /* 0x000fe200078e004e */
[C---:B------:R-:W-:Y:S01]  /*1eb0*/  ISETP.GE.AND P2, PT, R25.reuse, 0x21, PT ;  /* 0x000000211900780c */ /* 0x040fe20003f46270 */
[----:B------:R-:W-:Y:S01]  /*1ec0*/  @!P1 IMAD.WIDE R4, R0, 0x2, R4 ;  /* 0x0000000200049825 */ /* 0x000fe200078e0204 */
[----:B------:R-:W-:Y:S01]  /*1ed0*/  SHF.R.S32.HI R11, RZ, 0x4, R23 ;  /* 0x00000004ff0b7819 */ /* 0x000fe20000011417 */
[----:B------:R-:W-:Y:S01]  /*1ee0*/  @!PT LDS RZ, [RZ] ;  /* 0x00000000fffff984 */ /* 0x000fe20000000800 */
[----:B------:R1:W-:Y:S01]  /*1ef0*/  @!P1 LDGSTS.E.BYPASS.LTC128B.128 [R243+0x9900], [R6.64], !P6 ;  /* 0x0990000006f39fae */ /* 0x0003e2000f101d4e */
[----:B------:R-:W-:Y:S01]  /*1f00*/  ISETP.GE.AND P6, PT, R25, 0x1, PT ;  /* 0x000000011900780c */ /* 0x000fe20003fc6270 */
[----:B------:R-:W-:Y:S01]  /*1f10*/  IMAD R0, R125, R122, RZ ;  /* 0x0000007a7d007224 */ /* 0x000fe200078e02ff */
[----:B------:R-:W-:Y:S01]  /*1f20*/  LEA.HI R12, R23, R11, RZ, 0x1 ;  /* 0x0000000b170c7211 */ /* 0x000fe200078f08ff */
[----:B------:R4:W-:Y:S01]  /*1f30*/  @!P1 LDGSTS.E.BYPASS.LTC128B.128 [R243+0xd900], [R4.64], !P0 ;  /* 0x0d90000004f39fae */ /* 0x0009e2000c101d4e */
[----:B------:R-:W-:Y:S01]  /*1f40*/  SHF.R.S32.HI R123, RZ, 0x5, R124 ;  /* 0x00000005ff7b7819 */ /* 0x000fe2000001147c */
[----:B------:R-:W-:Y:S01]  /*1f50*/  IMAD R0, R27, R128, R0 ;  /* 0x000000801b007224 */ /* 0x000fe200078e0200 */
[----:B------:R-:W-:Y:S01]  /*1f60*/  ULDC.64 UR4, c[0x0][0x208] ;  /* 0x0000820000047ab9 */ /* 0x000fe20000000a00 */
[----:B------:R-:W0:Y:S01]  /*1f70*/  LDGDEPBAR ;  /* 0x00000000000079af */ /* 0x000e220000000000 */
[----:B------:R-:W-:-:S02]  /*1f80*/  USHF.L.U32 UR9, UR4, 0x5, URZ ;  /* 0x0000000504097899 */ /* 0x000fc4000800063f */
[----:B------:R-:W-:Y:S01]  /*1f90*/  UMOV UR11, 0x5 ;  /* 0x00000005000b7882 */ /* 0x000fe20000000000 */
[----:B------:R-:W-:Y:S01]  /*1fa0*/  STL.64 [R1+0x38], R130 ;  /* 0x0000388201007387 */ /* 0x000fe20000100a00 */
[----:B------:R-:W-:-:S03]  /*1fb0*/  USHF.L.U64.HI UR11, UR4, UR11, UR5 ;  /* 0x0000000b040b7299 */ /* 0x000fc60008010205 */
[----:B------:R-:W-:Y:S01]  /*1fc0*/  STL.64 [R1+0x30], R76 ;  /* 0x0000304c01007387 */ /* 0x000fe20000100a00 */
[----:B-1----:R-:W-:Y:S02]  /*1fd0*/  IMAD.MOV.U32 R6, RZ, RZ, c[0x0][0x1e4] ;  /* 0x00007900ff067624 */ /* 0x002fe400078e00ff */
[----:B----4-:R-:W-:-:S04]  /*1fe0*/  IMAD.WIDE.U32 R4, R122, R128, R130 ;  /* 0x000000807a047225 */ /* 0x010fc800078e0082 */
[----:B------:R-:W-:Y:S01]  /*1ff0*/  IMAD.IADD R0, R5, 0x1, R0 ;  /* 0x0000000105007824 */ /* 0x000fe200078e0200 */
[----:B------:R-:W-:Y:S01]  /*2000*/  BAR.SYNC.DEFER_BLOCKING 0x0 ;  /* 0x0000000000007b1d */ /* 0x000fe20000010000 */
[----:B------:R-:W-:Y:S02]  /*2010*/  @P5 LEA R7, P0, R10, R4, 0x4 ;  /* 0x000000040a075211 */ /* 0x000fe400078020ff */
[----:B------:R-:W-:Y:S02]  /*2020*/  @P6 LEA R8, P1, R4, c[0x0][0x1c8], 0x1 ;  /* 0x0000720004086a11 */ /* 0x000fe400078208ff */
[----:B------:R-:W-:Y:S02]  /*2030*/  @P5 LEA.HI.X R10, R10, R0, R6, 0x4, P0 ;  /* 0x000000000a0a5211 */ /* 0x000fe400000f2406 */
[----:B------:R-:W-:Y:S02]  /*2040*/  @P6 LEA.HI.X R9, R4, c[0x0][0x1cc], R0, 0x1, P1 ;  /* 0x0000730004096a11 */ /* 0x000fe400008f0c00 */
[----:B------:R-:W-:-:S02]  /*2050*/  @P5 LEA R6, P0, R7, c[0x0][0x1c8], 0x1 ;  /* 0x0000720007065a11 */ /* 0x000fc400078008ff */
[----:B------:R-:W-:Y:S02]  /*2060*/  @P2 IADD3 R5, P1, R4, UR12, RZ ;  /* 0x0000000c04052c10 */ /* 0x000fe4000ff3e0ff */
[----:B------:R-:W-:Y:S02]  /*2070*/  @P5 LEA.HI.X R7, R7, c[0x0][0x1cc], R10, 0x1, P0 ;  /* 0x0000730007075a11 */ /* 0x000fe400000f0c0a */
[C---:B------:R-:W-:Y:S02]  /*2080*/  @P2 LEA R4, P0, R5.reuse, c[0x0][0x1c8], 0x1 ;  /* 0x0000720005042a11 */ /* 0x040fe400078008ff */
[----:B------:R-:W-:Y:S02]  /*2090*/  @P2 IADD3.X R0, R0, UR8, RZ, P1, !PT ;  /* 0x0000000800002c10 */ /* 0x000fe40008ffe4ff */
[----:B------:R-:W-:Y:S02]  /*20a0*/  LOP3.LUT R10, R12, 0xfffffffe, RZ, 0xc0, !PT ;  /* 0xfffffffe0c0a7812 */ /* 0x000fe400078ec0ff */
[----:B------:R-:W-:Y:S01]  /*20b0*/  @P2 LEA.HI.X R5, R5, c[0x0][0x1cc], R0, 0x1, P0 ;  /* 0x0000730005052a11 */ /* 0x000fe200000f0c00 */
[C---:B------:R-:W-:Y:S01]  /*20c0*/  IMAD.SHL.U32 R0, R26.reuse, 0x40, RZ ;  /* 0x000000401a007824 */ /* 0x040fe200078e00ff */
[----:B------:R-:W-:Y:S01]  /*20d0*/  LOP3.LUT P0, RZ, R26, 0x2, RZ, 0xc0, !PT ;  /* 0x000000021aff7812 */ /* 0x000fe2000780c0ff */
[----:B------:R-:W-:Y:S01]  /*20e0*/  @!PT LDS RZ, [RZ] ;  /* 0x00000000fffff984 */ /* 0x000fe20000000800 */
[----:B------:R-:W-:Y:S01]  /*20f0*/  @!PT LDS RZ, [RZ] ;  /* 0x00000000fffff984 */ /* 0x000fe20000000800 */
[----:B------:R-:W-:Y:S01]  /*2100*/  @!PT LDS RZ, [RZ] ;  /* 0x00000000fffff984 */ /* 0x000fe20000000800 */
[----:B------:R1:W-:Y:S01]  /*2110*/  @P6 LDGSTS.E.BYPASS.LTC128B.128 [R243+0x3100], [R8.64], !P4 ;  /* 0x0310000008f36fae */ /* 0x0003e2000e101d4e */
[----:B------:R-:W-:Y:S01]  /*2120*/  IMAD.IADD R10, R11, 0x1, -R10 ;  /* 0x000000010b0a7824 */ /* 0x000fe200078e0a0a */
[----:B------:R-:W-:-:S02]  /*2130*/  ISETP.LT.OR P1, PT, R25, 0x1, P4 ;  /* 0x000000011900780c */ /* 0x000fc40002721670 */
[----:B------:R1:W-:Y:S01]  /*2140*/  @P6 LDGSTS.E.BYPASS.LTC128B.128 [R243+0x4900], [R8.64+0x80], !P3 ;  /* 0x0490008008f36fae */ /* 0x0003e2000d901d4e */
[----:B------:R-:W-:Y:S02]  /*2150*/  LOP3.LUT R0, R0, 0x1c0, RZ, 0xc0, !PT ;  /* 0x000001c000007812 */ /* 0x000fe400078ec0ff */
[----:B------:R-:W-:Y:S01]  /*2160*/  ISETP.LT.OR P6, PT, R25, 0x1, P3 ;  /* 0x000000011900780c */ /* 0x000fe20001fc1670 */
[----:B------:R4:W-:Y:S04]  /*2170*/  @P5 LDGSTS.E.BYPASS.LTC128B.128 [R243+0x3900], [R6.64], !P4 ;  /* 0x0390000006f35fae */ /* 0x0009e8000e101d4e */
[----:B------:R4:W-:Y:S04]  /*2180*/  @P5 LDGSTS.E.BYPASS.LTC128B.128 [R243+0x5100], [R6.64+0x80], !P3 ;  /* 0x0510008006f35fae */ /* 0x0009e8000d901d4e */
[----:B------:R5:W-:Y:S04]  /*2190*/  @P2 LDGSTS.E.BYPASS.LTC128B.128 [R243+0x4100], [R4.64], !P4 ;  /* 0x0410000004f32fae */ /* 0x000be8000e101d4e */
[----:B------:R5:W-:Y:S04]  /*21a0*/  @P2 LDGSTS.E.BYPASS.LTC128B.128 [R243+0x5900], [R4.64+0x80], !P3 ;  /* 0x0590008004f32fae */ /* 0x000be8000d901d4e */
[----:B------:R-:W0:Y:S01]  /*21b0*/  LDGDEPBAR ;  /* 0x00000000000079af */ /* 0x000e220000000000 */
[----:B----4-:R-:W-:-:S02]  /*21c0*/  IMAD.SHL.U32 R6, R21, 0x40, RZ ;  /* 0x0000004015067824 */ /* 0x010fc400078e00ff */
[----:B------:R-:W-:-:S05]  /*21d0*/  IMAD.SHL.U32 R7, R19, 0x8, RZ ;  /* 0x0000000813077824 */ /* 0x000fca00078e00ff */
[----:B------:R-:W-:Y:S01]  /*21e0*/  LOP3.LUT R7, R0, 0x8, R7, 0xf8, !PT ;  /* 0x0000000800077812 */ /* 0x000fe200078ef807 */
[----:B-----5:R-:W-:Y:S01]  /*21f0*/  IMAD.SHL.U32 R5, R22, 0x40, RZ ;  /* 0x0000004016057824 */ /* 0x020fe200078e00ff */
[----:B------:R-:W-:-:S04]  /*2200*/  DEPBAR.LE SB0, 0x1 ;  /* 0x000080400000791a */ /* 0x000fc80000000000 */
[----:B------:R-:W-:Y:S01]  /*2210*/  LOP3.LUT R4, R6, 0x1c0, RZ, 0xc0, !PT ;  /* 0x000001c006047812 */ /* 0x000fe200078ec0ff */
[----:B------:R-:W-:-:S04]  /*2220*/  DEPBAR.LE SB0, 0x0 ;  /* 0x000080000000791a */ /* 0x000fc80000000000 */
[----:B------:R-:W-:Y:S01]  /*2230*/  IMAD.SHL.U32 R6, R10, 0x8, RZ ;  /* 0x000000080a067824 */ /* 0x000fe200078e00ff */
[----:B------:R-:W-:Y:S02]  /*2240*/  LOP3.LUT R121, R5, 0xfffffe00, RZ, 0xc0, !PT ;  /* 0xfffffe0005797812 */ /* 0x000fe400078ec0ff */
[----:B------:R-:W-:Y:S02]  /*2250*/  SHF.R.U32.HI R0, RZ, 0x3, R0 ;  /* 0x00000003ff007819 */ /* 0x000fe40000011600 */
[----:B------:R-:W-:Y:S02]  /*2260*/  LOP3.LUT R5, R4, 0x8, R6, 0xf8, !PT ;  /* 0x0000000804057812 */ /* 0x000fe400078ef806 */
[----:B------:R-:W-:Y:S02]  /*2270*/  SHF.R.U32.HI R4, RZ, 0x3, R4 ;  /* 0x00000003ff047819 */ /* 0x000fe40000011604 */
[----:B------:R-:W-:Y:S02]  /*2280*/  LOP3.LUT R0, R7, R0, RZ, 0x3c, !PT ;  /* 0x0000000007007212 */ /* 0x000fe400078e3cff */
[----:B------:R-:W-:Y:S01]  /*2290*/  LOP3.LUT R120, R5, R4, RZ, 0x3c, !PT ;  /* 0x0000000405787212 */ /* 0x000fe200078e3cff */
[----:B------:R-:W-:-:S02]  /*22a0*/  IMAD R4, R123, 0x400, R121 ;  /* 0x000004007b047824 */ /* 0x000fc400078e0279 */
[----:B------:R-:W-:Y:S02]  /*22b0*/  IMAD R0, R10, 0x200, R0 ;  /* 0x000002000a007824 */ /* 0x000fe400078e0200 */
[----:B------:R-:W-:Y:S02]  /*22c0*/  IMAD.IADD R4, R120, 0x1, R4 ;  /* 0x0000000178047824 */ /* 0x000fe400078e0204 */
[----:B------:R-:W-:Y:S01]  /*22d0*/  IMAD.SHL.U32 R224, R0, 0x2, RZ ;  /* 0x0000000200e07824 */ /* 0x000fe200078e00ff */
[----:B------:R-:W-:Y:S01]  /*22e0*/  BAR.SYNC.DEFER_BLOCKING 0x0 ;  /* 0x0000000000007b1d */ /* 0x000fe20000010000 */
[----:B------:R-:W-:-:S03]  /*22f0*/  IMAD.SHL.U32 R231, R4, 0x2, RZ ;  /* 0x0000000204e77824 */ /* 0x000fc600078e00ff */
[C---:B------:R-:W-:Y:S01]  /*2300*/  IADD3 R0, R224.reuse, 0x3100, RZ ;  /* 0x00003100e0007810 */ /* 0x040fe20007ffe0ff */
[--C-:B------:R-:W-:Y:S01]  /*2310*/  IMAD R233, R3, 0x2, R231.reuse ;  /* 0x0000000203e97824 */ /* 0x100fe200078e02e7 */
[----:B------:R-:W-:Y:S01]  /*2320*/  IADD3 R235, R224, 0x3120, RZ ;  /* 0x00003120e0eb7810 */ /* 0x000fe20007ffe0ff */
[----:B------:R-:W-:Y:S01]  /*2330*/  IMAD R232, R2, 0x2, R231 ;  /* 0x0000000202e87824 */ /* 0x000fe200078e02e7 */
[----:B------:R-:W-:Y:S01]  /*2340*/  @P0 IADD3 R235, R0, -0x20, RZ ;  /* 0xffffffe000eb0810 */ /* 0x000fe20007ffe0ff */
[----:B------:R-:W-:Y:S02]  /*2350*/  IMAD R0, R27, c[0x0][0x208], RZ ;  /* 0x000082001b007a24 */ /* 0x000fe400078e02ff */
[----:B------:R-:W-:Y:S01]  /*2360*/  IMAD R234, R2, 0x2, R233 ;  /* 0x0000000202ea7824 */ /* 0x000fe200078e02e9 */
[C---:B------:R-:W-:Y:S01]  /*2370*/  IADD3 R241, R235.reuse, 0x800, RZ ;  /* 0x00000800ebf17810 */ /* 0x040fe20007ffe0ff */
[----:B------:R-:W-:Y:S01]  /*2380*/  IMAD R0, R122, c[0x0][0x20c], R0 ;  /* 0x000083007a007a24 */ /* 0x000fe200078e0200 */
[----:B------:R-:W-:Y:S01]  /*2390*/  IADD3 R240, R235, 0x1000, RZ ;  /* 0x00001000ebf07810 */ /* 0x000fe20007ffe0ff */
[----:B------:R-:W-:Y:S01]  /*23a0*/  IMAD R236, R3, 0x2, R232 ;  /* 0x0000000203ec7824 */ /* 0x000fe200078e02e8 */
[----:B------:R-:W-:-:S02]  /*23b0*/  IADD3 R239, R235, 0x1800, RZ ;  /* 0x00001800ebef7810 */ /* 0x000fc40007ffe0ff */
[C---:B------:R-:W-:Y:S02]  /*23c0*/  IADD3 R238, R235.reuse, 0x2000, RZ ;  /* 0x00002000ebee7810 */ /* 0x040fe40007ffe0ff */
[----:B------:R-:W-:Y:S01]  /*23d0*/  IADD3 R237, R235, 0x2800, RZ ;  /* 0x00002800ebed7810 */ /* 0x000fe20007ffe0ff */
[----:B-1----:R-:W-:Y:S04]  /*23e0*/  LDSM.16.M88.4 R8, [R231+0x6100] ;  /* 0x00610000e708783b */ /* 0x002fe80000000200 */
[----:B------:R-:W-:Y:S04]  /*23f0*/  LDSM.16.M88.4 R4, [R231+0x8100] ;  /* 0x00810000e704783b */ /* 0x000fe80000000200 */
[----:B--23--:R-:W1:Y:S04]  /*2400*/  LDSM.16.M88.4 R16, [R224+0x3900] ;  /* 0x00390000e010783b */ /* 0x00ce680000000200 */
[----:B------:R-:W2:Y:S04]  /*2410*/  LDSM.16.M88.4 R12, [R224+0x3100] ;  /* 0x00310000e00c783b */ /* 0x000ea80000000200 */
[----:B------:R-:W3:Y:S04]  /*2420*/  LDSM.16.M88.4 R20, [R224+0x4100] ;  /* 0x00410000e014783b */ /* 0x000ee80000000200 */
[----:B------:R-:W-:Y:S04]  /*2430*/  LDSM.16.M88.4 R40, [R235] ;  /* 0x00000000eb28783b */ /* 0x000fe80000000200 */
[----:B------:R-:W-:Y:S04]  /*2440*/  LDSM.16.M88.4 R44, [R235+0x800] ;  /* 0x00080000eb2c783b */ /* 0x000fe80000000200 */
[----:B------:R-:W-:Y:S01]  /*2450*/  LDSM.16.M88.4 R52, [R235+0x1000] ;  /* 0x00100000eb34783b */ /* 0x000fe20000000200 */
[-C--:B-1----:R-:W-:Y:S08]  /*2460*/  HMMA.16816.F32 R68, R8, R16.reuse, RZ ;  /* 0x000000100844723c */ /* 0x082ff000000018ff */
[----:B------:R-:W-:Y:S07]  /*2470*/  HMMA.16816.F32 R36, R4, R16, RZ ;  /* 0x000000100424723c */ /* 0x000fee00000018ff */
[----:B------:R-:W-:Y:S01]  /*2480*/  IMAD.WIDE.U32 R16, R122, c[0x0][0x208], RZ ;  /* 0x000082007a107a25 */ /* 0x000fe200078e00ff */
[----:B--2---:R-:W-:Y:S03]  /*2490*/  HMMA.16816.F32 R72, R8, R12, RZ ;  /* 0x0000000c0848723c */ /* 0x004fe600000018ff */
[----:B------:R-:W-:-:S04]  /*24a0*/  IMAD.IADD R0, R17, 0x1, R0 ;  /* 0x0000000111007824 */ /* 0x000fc800078e0200 */
[----:B------:R-:W-:Y:S01]  /*24b0*/  IMAD R0, R0, 0x30, RZ ;  /* 0x0000003000007824 */ /* 0x000fe200078e02ff */
[C---:B------:R-:W-:Y:S08]  /*24c0*/  HMMA.16816.F32 R32, R4.reuse, R12, RZ ;  /* 0x0000000c0420723c */ /* 0x040ff000000018ff */
[-C--:B------:R-:W-:Y:S08]  /*24d0*/  HMMA.16816.F32 R56, R4, R14.reuse, RZ ;  /* 0x0000000e0438723c */ /* 0x080ff000000018ff */
[----:B------:R-:W-:Y:S01]  /*24e0*/  HMMA.16816.F32 R88, R8, R14, RZ ;  /* 0x0000000e0858723c */ /* 0x000fe200000018ff */
[----:B------:R-:W1:Y:S07]  /*24f0*/  LDSM.16.M88.4 R12, [R233+0x8100] ;  /* 0x00810000e90c783b */ /* 0x000e6e0000000200 */
[C---:B------:R-:W-:Y:S08]  /*2500*/  HMMA.16816.F32 R48, R4.reuse, R18, RZ ;  /* 0x000000120430723c */ /* 0x040ff000000018ff */
[C---:B---3--:R-:W-:Y:S08]  /*2510*/  HMMA.16816.F32 R28, R4.reuse, R20, RZ ;  /* 0x00000014041c723c */ /* 0x048ff000000018ff */
[----:B------:R-:W-:Y:S07]  /*2520*/  HMMA.16816.F32 R60, R4, R22, RZ ;  /* 0x00000016043c723c */ /* 0x000fee00000018ff */
[----:B------:R-:W-:Y:S01]  /*2530*/  IMAD.WIDE.U32 R6, R16, 0x30, R76 ;  /* 0x0000003010067825 */ /* 0x000fe200078e004c */
[----:B------:R-:W-:Y:S03]  /*2540*/  HMMA.16816.F32 R64, R8, R20, RZ ;  /* 0x000000140840723c */ /* 0x000fe600000018ff */
[----:B------:R-:W-:Y:S01]  /*2550*/  IMAD.IADD R0, R7, 0x1, R0 ;  /* 0x0000000107007824 */ /* 0x000fe200078e0200 */
[----:B------:R-:W-:-:S04]  /*2560*/  LEA R4, P0, R6, c[0x0][0x1f8], 0x1 ;  /* 0x00007e0006047a11 */ /* 0x000fc800078008ff */
[----:B------:R-:W-:Y:S01]  /*2570*/  LEA.HI.X R5, R6, c[0x0][0x1fc], R0, 0x1, P0 ;  /* 0x00007f0006057a11 */ /* 0x000fe200000f0c00 */
[----:B------:R-:W-:Y:S01]  /*2580*/  IMAD.U32 R0, RZ, RZ, UR9 ;  /* 0x00000009ff007e24 */ /* 0x000fe2000f8e00ff */
[----:B------:R-:W-:Y:S01]  /*2590*/  IADD3 R6, P2, R4, UR9, RZ ;  /* 0x0000000904067c10 */ /* 0x000fe2000ff5e0ff */
[----:B------:R-:W-:Y:S01]  /*25a0*/  HMMA.16816.F32 R96, R8, R18, RZ ;  /* 0x000000120860723c */ /* 0x000fe200000018ff */
[----:B------:R-:W-:Y:S01]  /*25b0*/  ISETP.LT.OR P0, PT, R25, 0x11, P4 ;  /* 0x000000111900780c */ /* 0x000fe20002701670 */
[----:B------:R-:W2:Y:S01]  /*25c0*/  LDSM.16.M88.4 R16, [R233+0x6100] ;  /* 0x00610000e910783b */ /* 0x000ea20000000200 */
[----:B------:R-:W-:-:S03]  /*25d0*/  IADD3.X R7, R5, UR11, RZ, P2, !PT ;  /* 0x0000000b05077c10 */ /* 0x000fc600097fe4ff */
[----:B------:R-:W-:Y:S01]  /*25e0*/  @!PT LDS RZ, [RZ] ;  /* 0x00000000fffff984 */ /* 0x000fe20000000800 */
[----:B------:R-:W-:Y:S01]  /*25f0*/  @!PT LDS RZ, [RZ] ;  /* 0x00000000fffff984 */ /* 0x000fe20000000800 */
[----:B------:R-:W-:Y:S01]  /*2600*/  @!PT LDS RZ, [RZ] ;  /* 0x00000000fffff984 */ /* 0x000fe20000000800 */
[----:B------:R3:W-:Y:S01]  /*2610*/  LDGSTS.E.BYPASS.LTC128B.128 [R243+0x100], [R4.64], !P1 ;  /* 0x0010000004f37fae */ /* 0x0007e2000c901d4e */
[----:B------:R-:W-:Y:S01]  /*2620*/  LOP3.LUT P1, RZ, R26, 0x4, RZ, 0xc0, !PT ;  /* 0x000000041aff7812 */ /* 0x000fe2000782c0ff */
[----:B------:R-:W-:Y:S02]  /*2630*/  HMMA.16816.F32 R20, R8, R22, RZ ;  /* 0x000000160814723c */ /* 0x000fe400000018ff */
[----:B------:R3:W-:Y:S01]  /*2640*/  LDGSTS.E.BYPASS.LTC128B.128 [R243+0x1900], [R4.64+0x80], !P6 ;  /* 0x0190008004f37fae */ /* 0x0007e2000f101d4e */
[----:B------:R-:W-:-:S03]  /*2650*/  ISETP.LT.OR P6, PT, R25, 0x11, P3 ;  /* 0x000000111900780c */ /* 0x000fc60001fc1670 */
[----:B------:R4:W-:Y:S01]  /*2660*/  LDGSTS.E.BYPASS.LTC128B.128 [R243+0x900], [R6.64], !P0 ;  /* 0x0090000006f37fae */ /* 0x0009e2000c101d4e */
[----:B------:R-:W-:Y:S01]  /*2670*/  IADD3 R8, P5, P2, R0, 0x80, R4 ;  /* 0x0000008000087810 */ /* 0x000fe20007abe004 */
[----:B------:R-:W-:Y:S01]  /*2680*/  IMAD.MOV.U32 R0, RZ, RZ, 0x40 ;  /* 0x00000040ff007424 */ /* 0x000fe200078e00ff */
[C---:B-1----:R-:W-:Y:S02]  /*2690*/  HMMA.16816.F32 R104, R12.reuse, R40, R32 ;  /* 0x000000280c68723c */ /* 0x042fe40000001820 */
[----:B------:R-:W-:Y:S02]  /*26a0*/  IADD3.X R9, RZ, UR11, R5, P5, P2 ;  /* 0x0000000bff097c10 */ /* 0x000fe4000afe4405 */
[C---:B------:R-:W-:Y:S02]  /*26b0*/  ISETP.LT.OR P5, PT, R25.reuse, 0x21, P4 ;  /* 0x000000211900780c */ /* 0x040fe400027a1670 */
[----:B------:R-:W-:Y:S01]  /*26c0*/  ISETP.LT.OR P2, PT, R25, 0x21, P3 ;  /* 0x000000211900780c */ /* 0x000fe20001f41670 */
[----:B------:R1:W-:Y:S01]  /*26d0*/  LDGSTS.E.BYPASS.LTC128B.128 [R243+0x2100], [R8.64], !P6 ;  /* 0x0210000008f37fae */ /* 0x0003e2000f101d4e */
[----:B------:R-:W-:Y:S01]  /*26e0*/  SEL R0, R0, 0xffffffc0, !P1 ;  /* 0xffffffc000007807 */ /* 0x000fe20004800000 */
[----:B------:R-:W-:Y:S04]  /*26f0*/  HMMA.16816.F32 R100, R12, R44, R36 ;  /* 0x0000002c0c64723c */ /* 0x000fe80000001824 */
[----:B------:R-:W-:-:S02]  /*2700*/  IMAD.IADD R230, R224, 0x1, R0 ;  /* 0x00000001e0e67824 */ /* 0x000fc400078e0200 */
[----:B------:R-:W-:Y:S01]  /*2710*/  IMAD.IADD R229, R0, 0x1, R235 ;  /* 0x0000000100e57824 */ /* 0x000fe200078e02eb */
[----:B------:R-:W-:Y:S01]  /*2720*/  LOP3.LUT R0, R120, R121, RZ, 0xfc, !PT ;  /* 0x0000007978007212 */ /* 0x000fe200078efcff */
[----:B------:R-:W-:Y:S01]  /*2730*/  HMMA.16816.F32 R92, R12, R52, R28 ;  /* 0x000000340c5c723c */ /* 0x000fe2000000181c */
[----:B---3--:R-:W-:-:S04]  /*2740*/  IADD3 R4, P0, R6, UR9, RZ ;  /* 0x0000000906047c10 */ /* 0x008fc8000ff1e0ff */
[----:B------:R-:W-:-:S03]  /*2750*/  IADD3.X R5, R7, UR11, RZ, P0, !PT ;  /* 0x0000000b07057c10 */ /* 0x000fc600087fe4ff */
[C---:B------:R-:W-:Y:S01]  /*2760*/  HMMA.16816.F32 R84, R12.reuse, R42, R56 ;  /* 0x0000002a0c54723c */ /* 0x040fe20000001838 */
[----:B------:R-:W-:Y:S01]  /*2770*/  ISETP.GT.AND P0, PT, R122, R133, PT ;  /* 0x000000857a00720c */ /* 0x000fe20003f04270 */
[----:B------:R4:W-:Y:S04]  /*2780*/  LDGSTS.E.BYPASS.LTC128B.128 [R243+0x1100], [R4.64], !P5 ;  /* 0x0110000004f37fae */ /* 0x0009e8000e901d4e */
[----:B------:R4:W-:Y:S02]  /*2790*/  LDGSTS.E.BYPASS.LTC128B.128 [R243+0x2900], [R4.64+0x80], !P2 ;  /* 0x0290008004f37fae */ /* 0x0009e4000d101d4e */
[C---:B------:R-:W-:Y:S02]  /*27a0*/  HMMA.16816.F32 R80, R12.reuse, R46, R48 ;  /* 0x0000002e0c50723c */ /* 0x040fe40000001830 */
[----:B-1----:R-:W-:Y:S04]  /*27b0*/  LDSM.16.M88.4 R8, [R232+0x8100] ;  /* 0x00810000e808783b */ /* 0x002fe80000000200 */
[----:B------:R-:W1:Y:S02]  /*27c0*/  LDSM.16.M88.4 R32, [R230+0x3100] ;  /* 0x00310000e620783b */ /* 0x000e640000000200 */
[----:B------:R-:W-:Y:S02]  /*27d0*/  HMMA.16816.F32 R76, R12, R54, R60 ;  /* 0x000000360c4c723c */ /* 0x000fe4000000183c */
[----:B------:R-:W3:Y:S04]  /*27e0*/  LDSM.16.M88.4 R36, [R230+0x4100] ;  /* 0x00410000e624783b */ /* 0x000ee80000000200 */
[----:B------:R-:W5:Y:S02]  /*27f0*/  LDSM.16.M88.4 R28, [R230+0x3900] ;  /* 0x00390000e61c783b */ /* 0x000f640000000200 */
[C---:B--2---:R-:W-:Y:S02]  /*2800*/  HMMA.16816.F32 R72, R16.reuse, R40, R72 ;  /* 0x000000281048723c */ /* 0x044fe40000001848 */
[----:B------:R-:W2:Y:S04]  /*2810*/  LDSM.16.M88.4 R12, [R232+0x6100] ;  /* 0x00610000e80c783b */ /* 0x000ea80000000200 */
[----:B------:R-:W0:Y:S02]  /*2820*/  LDGDEPBAR ;  /* 0x00000000000079af */ /* 0x000e240000000000 */
[C---:B------:R-:W-:Y:S02]  /*2830*/  HMMA.16816.F32 R60, R16.reuse, R44, R68 ;  /* 0x0000002c103c723c */ /* 0x040fe40000001844 */
[----:B----4-:R-:W-:Y:S04]  /*2840*/  LDSM.16.M88.4 R4, [R234+0x8100] ;  /* 0x00810000ea04783b */ /* 0x010fe80000000200 */
[----:B------:R-:W-:Y:S02]  /*2850*/  LDSM.16.M88.4 R68, [R229+0x1000] ;  /* 0x00100000e544783b */ /* 0x000fe40000000200 */
[C---:B------:R-:W-:Y:S02]  /*2860*/  HMMA.16816.F32 R56, R16.reuse, R52, R64 ;  /* 0x000000341038723c */ /* 0x040fe40000001840 */
[----:B------:R-:W-:Y:S06]  /*2870*/  LDSM.16.M88.4 R64, [R229+0x800] ;  /* 0x00080000e540783b */ /* 0x000fec0000000200 */
[C---:B------:R-:W-:Y:S01]  /*2880*/  HMMA.16816.F32 R48, R16.reuse, R42, R88 ;  /* 0x0000002a1030723c */ /* 0x040fe20000001858 */
[----:B------:R-:W4:Y:S07]  /*2890*/  LDSM.16.M88.4 R40, [R229] ;  /* 0x00000000e528783b */ /* 0x000f2e0000000200 */
[C---:B------:R-:W-:Y:S08]  /*28a0*/  HMMA.16816.F32 R44, R16.reuse, R46, R96 ;  /* 0x0000002e102c723c */ /* 0x040ff00000001860 */
[----:B------:R-:W-:Y:S01]  /*28b0*/  HMMA.16816.F32 R52, R16, R54, R20 ;  /* 0x000000361034723c */ /* 0x000fe20000001814 */
[----:B------:R-:W2:Y:S04]  /*28c0*/  LDSM.16.M88.4 R20, [R234+0x6100] ;  /* 0x00610000ea14783b */ /* 0x000ea80000000200 */
[----:B------:R-:W-:Y:S03]  /*28d0*/  LDSM.16.M88.4 R16, [R231+0xc100] ;  /* 0x00c10000e710783b */ /* 0x000fe60000000200 */
[C---:B-1----:R-:W-:Y:S08]  /*28e0*/  HMMA.16816.F32 R88, R8.reuse, R32, R104 ;  /* 0x000000200858723c */ /* 0x042ff00000001868 */
[C---:B---3--:R-:W-:Y:S08]  /*28f0*/  HMMA.16816.F32 R104, R8.reuse, R36, R92 ;  /* 0x000000240868723c */ /* 0x048ff0000000185c */
[C---:B-----5:R-:W-:Y:S08]  /*2900*/  HMMA.16816.F32 R92, R8.reuse, R30, R80 ;  /* 0x0000001e085c723c */ /* 0x060ff00000001850 */
[C---:B------:R-:W-:Y:S08]  /*2910*/  HMMA.16816.F32 R96, R8.reuse, R28, R100 ;  /* 0x0000001c0860723c */ /* 0x040ff00000001864 */
[C---:B------:R-:W-:Y:S08]  /*2920*/  HMMA.16816.F32 R84, R8.reuse, R34, R84 ;  /* 0x000000220854723c */ /* 0x040ff00000001854 */
[----:B------:R-:W-:Y:S08]  /*2930*/  HMMA.16816.F32 R80, R8, R38, R76 ;  /* 0x000000260850723c */ /* 0x000ff0000000184c */
[C---:B--2---:R-:W-:Y:S08]  /*2940*/  HMMA.16816.F32 R8, R12.reuse, R32, R72 ;  /* 0x000000200c08723c */ /* 0x044ff00000001848 */
[C---:B------:R-:W-:Y:S01]  /*2950*/  HMMA.16816.F32 R48, R12.reuse, R34, R48 ;  /* 0x000000220c30723c */ /* 0x040fe20000001830 */
[----:B------:R-:W1:Y:S07]  /*2960*/  LDSM.16.M88.4 R32, [R224+0x4900] ;  /* 0x00490000e020783b */ /* 0x000e6e0000000200 */
[C---:B------:R-:W-:Y:S08]  /*2970*/  HMMA.16816.F32 R60, R12.reuse, R28, R60 ;  /* 0x0000001c0c3c723c */ /* 0x040ff0000000183c */
[C---:B------:R-:W-:Y:S01]  /*2980*/  HMMA.16816.F32 R108, R12.reuse, R30, R44 ;  /* 0x0000001e0c6c723c */ /* 0x040fe2000000182c */
[----:B------:R-:W2:Y:S07]  /*2990*/  LDSM.16.M88.4 R28, [R224+0x5100] ;  /* 0x00510000e01c783b */ /* 0x000eae0000000200 */
[C---:B------:R-:W-:Y:S08]  /*29a0*/  HMMA.16816.F32 R112, R12.reuse, R36, R56 ;  /* 0x000000240c70723c */ /* 0x040ff00000001838 */
[----:B------:R-:W-:Y:S01]  /*29b0*/  HMMA.16816.F32 R56, R12, R38, R52 ;  /* 0x000000260c38723c */ /* 0x000fe20000001834 */
[----:B------:R-:W3:Y:S04]  /*29c0*/  LDSM.16.M88.4 R12, [R224+0x5900] ;  /* 0x00590000e00c783b */ /* 0x000ee80000000200 */
[----:B------:R-:W-:Y:S03]  /*29d0*/  LDSM.16.M88.4 R52, [R235+0x1800] ;  /* 0x00180000eb34783b */ /* 0x000fe60000000200 */
[C---:B----4-:R-:W-:Y:S08]  /*29e0*/  HMMA.16816.F32 R44, R4.reuse, R40, R88 ;  /* 0x00000028042c723c */ /* 0x050ff00000001858 */
[C---:B------:R-:W-:Y:S08]  /*29f0*/  HMMA.16816.F32 R72, R4.reuse, R64, R96 ;  /* 0x000000400448723c */ /* 0x040ff00000001860 */
[----:B------:R-:W-:Y:S08]  /*2a00*/  HMMA.16816.F32 R36, R4, R42, R84 ;  /* 0x0000002a0424723c */ /* 0x000ff00000001854 */
[----:B------:R-:W-:Y:S01]  /*2a10*/  HMMA.16816.F32 R96, R20, R40, R8 ;  /* 0x000000281460723c */ /* 0x000fe20000001808 */
[----:B------:R-:W4:Y:S07]  /*2a20*/  LDSM.16.M88.4 R8, [R231+0xa100] ;  /* 0x00a10000e708783b */ /* 0x000f2e0000000200 */
[C---:B------:R-:W-:Y:S08]  /*2a30*/  HMMA.16816.F32 R76, R4.reuse, R66, R92 ;  /* 0x00000042044c723c */ /* 0x040ff0000000185c */
[C---:B------:R-:W-:Y:S08]  /*2a40*/  HMMA.16816.F32 R104, R4.reuse, R68, R104 ;  /* 0x000000440468723c */ /* 0x040ff00000001868 */
[----:B------:R-:W-:Y:S01]  /*2a50*/  HMMA.16816.F32 R100, R4, R70, R80 ;  /* 0x000000460464723c */ /* 0x000fe20000001850 */
[----:B------:R-:W-:Y:S07]  /*2a60*/  LDSM.16.M88.4 R4, [R233+0xc100] ;  /* 0x00c10000e904783b */ /* 0x000fee0000000200 */
[C---:B------:R-:W-:Y:S01]  /*2a70*/  HMMA.16816.F32 R88, R20.reuse, R42, R48 ;  /* 0x0000002a1458723c */ /* 0x040fe20000001830 */
[----:B------:R-:W5:Y:S07]  /*2a80*/  LDSM.16.M88.4 R48, [R235+0x2000] ;  /* 0x00200000eb30783b */ /* 0x000f6e0000000200 */
[C---:B------:R-:W-:Y:S01]  /*2a90*/  HMMA.16816.F32 R92, R20.reuse, R64, R60 ;  /* 0x00000040145c723c */ /* 0x040fe2000000183c */
[----:B------:R-:W2:Y:S07]  /*2aa0*/  LDSM.16.M88.4 R60, [R235+0x2800] ;  /* 0x00280000eb3c783b */ /* 0x000eae0000000200 */
[C---:B------:R-:W-:Y:S08]  /*2ab0*/  HMMA.16816.F32 R108, R20.reuse, R66, R108 ;  /* 0x00000042146c723c */ /* 0x040ff0000000186c */
[C---:B------:R-:W-:Y:S08]  /*2ac0*/  HMMA.16816.F32 R112, R20.reuse, R68, R112 ;  /* 0x000000441470723c */ /* 0x040ff00000001870 */
[----:B------:R-:W-:Y:S01]  /*2ad0*/  HMMA.16816.F32 R84, R20, R70, R56 ;  /* 0x000000461454723c */ /* 0x000fe20000001838 */
[----:B------:R-:W4:Y:S07]  /*2ae0*/  LDSM.16.M88.4 R20, [R233+0xa100] ;  /* 0x00a10000e914783b */ /* 0x000f2e0000000200 */
[C---:B-1----:R-:W-:Y:S08]  /*2af0*/  HMMA.16816.F32 R80, R16.reuse, R32, R44 ;  /* 0x000000201050723c */ /* 0x042ff0000000182c */
[C---:B------:R-:W-:Y:S08]  /*2b00*/  HMMA.16816.F32 R56, R16.reuse, R34, R36 ;  /* 0x000000221038723c */ /* 0x040ff00000001824 */
[C---:B--2---:R-:W-:Y:S08]  /*2b10*/  HMMA.16816.F32 R44, R16.reuse, R28, R72 ;  /* 0x0000001c102c723c */ /* 0x044ff00000001848 */
[C---:B------:R-:W-:Y:S08]  /*2b20*/  HMMA.16816.F32 R40, R16.reuse, R30, R76 ;  /* 0x0000001e1028723c */ /* 0x040ff0000000184c */
[----:B---3--:R-:W-:Y:S08]  /*2b30*/  HMMA.16816.F32 R36, R16, R12, R104 ;  /* 0x0000000c1024723c */ /* 0x008ff00000001868 */
[C---:B----4-:R-:W-:Y:S08]  /*2b40*/  HMMA.16816.F32 R76, R8.reuse, R32, R96 ;  /* 0x00000020084c723c */ /* 0x050ff00000001860 */
[----:B------:R-:W-:Y:S08]  /*2b50*/  HMMA.16816.F32 R72, R8, R34, R88 ;  /* 0x000000220848723c */ /* 0x000ff00000001858 */
[----:B------:R-:W-:Y:S01]  /*2b60*/  HMMA.16816.F32 R68, R16, R14, R100 ;  /* 0x0000000e1044723c */ /* 0x000fe20000001864 */
[----:B------:R-:W-:Y:S07]  /*2b70*/  LDSM.16.M88.4 R16, [R232+0xc100] ;  /* 0x00c10000e810783b */ /* 0x000fee0000000200 */
[C---:B------:R-:W-:Y:S08]  /*2b80*/  HMMA.16816.F32 R64, R8.reuse, R28, R92 ;  /* 0x0000001c0840723c */ /* 0x040ff0000000185c */
[C---:B------:R-:W-:Y:S08]  /*2b90*/  HMMA.16816.F32 R32, R8.reuse, R30, R108 ;  /* 0x0000001e0820723c */ /* 0x040ff0000000186c */
[C---:B------:R-:W-:Y:S08]  /*2ba0*/  HMMA.16816.F32 R28, R8.reuse, R12, R112 ;  /* 0x0000000c081c723c */ /* 0x040ff00000001870 */
[----:B------:R-:W-:Y:S01]  /*2bb0*/  HMMA.16816.F32 R84, R8, R14, R84 ;  /* 0x0000000e0854723c */ /* 0x000fe20000001854 */
[----:B------:R-:W-:Y:S04]  /*2bc0*/  LDSM.16.M88.4 R12, [R232+0xa100] ;  /* 0x00a10000e80c783b */ /* 0x000fe80000000200 */
[----:B------:R-:W-:Y:S03]  /*2bd0*/  LDSM.16.M88.4 R8, [R234+0xa100] ;  /* 0x00a10000ea08783b */ /* 0x000fe60000000200 */
[C---:B-----5:R-:W-:Y:S01]  /*2be0*/  HMMA.16816.F32 R112, R4.reuse, R48, R44 ;  /* 0x000000300470723c */ /* 0x060fe2000000182c */
[----:B------:R-:W1:Y:S07]  /*2bf0*/  LDSM.16.M88.4 R44, [R230+0x4900] ;  /* 0x00490000e62c783b */ /* 0x000e6e0000000200 */
[C---:B------:R-:W-:Y:S01]  /*2c00*/  HMMA.16816.F32 R108, R4.reuse, R50, R40 ;  /* 0x00000032046c723c */ /* 0x040fe20000001828 */
[----:B------:R-:W2:Y:S07]  /*2c10*/  LDSM.16.M88.4 R40, [R230+0x5100] ;  /* 0x00510000e628783b */ /* 0x000eae0000000200 */
[C---:B------:R-:W-:Y:S01]  /*2c20*/  HMMA.16816.F32 R104, R4.reuse, R60, R36 ;  /* 0x0000003c0468723c */ /* 0x040fe20000001824 */
[----:B------:R-:W3:Y:S07]  /*2c30*/  LDSM.16.M88.4 R36, [R230+0x5900] ;  /* 0x00590000e624783b */ /* 0x000eee0000000200 */
[C---:B------:R-:W-:Y:S08]  /*2c40*/  HMMA.16816.F32 R116, R4.reuse, R52, R80 ;  /* 0x000000340474723c */ /* 0x040ff00000001850 */
[----:B------:R-:W-:Y:S08]  /*2c50*/  HMMA.16816.F32 R80, R4, R54, R56 ;  /* 0x000000360450723c */ /* 0x000ff00000001838 */
[C---:B------:R-:W-:Y:S08]  /*2c60*/  HMMA.16816.F32 R100, R20.reuse, R52, R76 ;  /* 0x000000341464723c */ /* 0x040ff0000000184c */
[----:B------:R-:W-:Y:S08]  /*2c70*/  HMMA.16816.F32 R96, R20, R54, R72 ;  /* 0x000000361460723c */ /* 0x000ff00000001848 */
[----:B------:R-:W-:Y:S01]  /*2c80*/  HMMA.16816.F32 R56, R4, R62, R68 ;  /* 0x0000003e0438723c */ /* 0x000fe20000001844 */
[----:B------:R-:W-:Y:S07]  /*2c90*/  LDSM.16.M88.4 R4, [R236+0xc100] ;  /* 0x00c10000ec04783b */ /* 0x000fee0000000200 */
[C---:B------:R-:W-:Y:S08]  /*2ca0*/  HMMA.16816.F32 R92, R20.reuse, R48, R64 ;  /* 0x00000030145c723c */ /* 0x040ff00000001840 */
[C---:B------:R-:W-:Y:S01]  /*2cb0*/  HMMA.16816.F32 R88, R20.reuse, R50, R32 ;  /* 0x000000321458723c */ /* 0x040fe20000001820 */
[----:B------:R-:W4:Y:S07]  /*2cc0*/  LDSM.16.M88.4 R32, [R229+0x1800] ;  /* 0x00180000e520783b */ /* 0x000f2e0000000200 */
[C---:B------:R-:W-:Y:S01]  /*2cd0*/  HMMA.16816.F32 R64, R20.reuse, R60, R28 ;  /* 0x0000003c1440723c */ /* 0x040fe2000000181c */
[----:B------:R-:W5:Y:S07]  /*2ce0*/  LDSM.16.M88.4 R28, [R229+0x2000] ;  /* 0x00200000e51c783b */ /* 0x000f6e0000000200 */
[----:B------:R-:W-:Y:S01]  /*2cf0*/  HMMA.16816.F32 R60, R20, R62, R84 ;  /* 0x0000003e143c723c */ /* 0x000fe20000001854 */
[----:B------:R-:W3:Y:S01]  /*2d00*/  LDSM.16.M88.4 R20, [R229+0x2800] ;  /* 0x00280000e514783b */ /* 0x000ee20000000200 */
[----:B------:R-:W-:-:S06]  /*2d10*/  DEPBAR.LE SB0, 0x0 ;  /* 0x000080000000791a */ /* 0x000fcc0000000000 */
[C---:B-1----:R-:W-:Y:S08]  /*2d20*/  HMMA.16816.F32 R84, R16.reuse, R44, R116 ;  /* 0x0000002c1054723c */ /* 0x042ff00000001874 */
[----:B------:R-:W-:Y:S08]  /*2d30*/  HMMA.16816.F32 R80, R16, R46, R80 ;  /* 0x0000002e1050723c */ /* 0x000ff00000001850 */
[C---:B------:R-:W-:Y:S08]  /*2d40*/  HMMA.16816.F32 R52, R12.reuse, R44, R100 ;  /* 0x0000002c0c34723c */ /* 0x040ff00000001864 */
[----:B------:R-:W-:Y:S08]  /*2d50*/  HMMA.16816.F32 R48, R12, R46, R96 ;  /* 0x0000002e0c30723c */ /* 0x000ff00000001860 */
[C---:B--2---:R-:W-:Y:S08]  /*2d60*/  HMMA.16816.F32 R76, R16.reuse, R40, R112 ;  /* 0x00000028104c723c */ /* 0x044ff00000001870 */
[C---:B------:R-:W-:Y:S08]  /*2d70*/  HMMA.16816.F32 R72, R16.reuse, R42, R108 ;  /* 0x0000002a1048723c */ /* 0x040ff0000000186c */
[C---:B---3--:R-:W-:Y:S08]  /*2d80*/  HMMA.16816.F32 R68, R16.reuse, R36, R104 ;  /* 0x000000241044723c */ /* 0x048ff00000001868 */
[----:B------:R-:W-:Y:S08]  /*2d90*/  HMMA.16816.F32 R56, R16, R38, R56 ;  /* 0x000000261038723c */ /* 0x000ff00000001838 */
[C---:B------:R-:W-:Y:S08]  /*2da0*/  HMMA.16816.F32 R44, R12.reuse, R40, R92 ;  /* 0x000000280c2c723c */ /* 0x040ff0000000185c */
[C---:B------:R-:W-:Y:S08]  /*2db0*/  HMMA.16816.F32 R40, R12.reuse, R42, R88 ;  /* 0x0000002a0c28723c */ /* 0x040ff00000001858 */
[C---:B------:R-:W-:Y:S08]  /*2dc0*/  HMMA.16816.F32 R16, R12.reuse, R36, R64 ;  /* 0x000000240c10723c */ /* 0x040ff00000001840 */
[----:B------:R-:W-:Y:S08]  /*2dd0*/  HMMA.16816.F32 R12, R12, R38, R60 ;  /* 0x000000260c0c723c */ /* 0x000ff0000000183c */
[C---:B----4-:R-:W-:Y:S08]  /*2de0*/  HMMA.16816.F32 R84, R4.reuse, R32, R84 ;  /* 0x000000200454723c */ /* 0x050ff00000001854 */
[----:B------:R-:W-:Y:S08]  /*2df0*/  HMMA.16816.F32 R80, R4, R34, R80 ;  /* 0x000000220450723c */ /* 0x000ff00000001850 */
[C---:B------:R-:W-:Y:S08]  /*2e00*/  HMMA.16816.F32 R52, R8.reuse, R32, R52 ;  /* 0x000000200834723c */ /* 0x040ff00000001834 */
[----:B------:R-:W-:Y:S08]  /*2e10*/  HMMA.16816.F32 R48, R8, R34, R48 ;  /* 0x000000220830723c */ /* 0x000ff00000001830 */
[C---:B-----5:R-:W-:Y:S08]  /*2e20*/  HMMA.16816.F32 R76, R4.reuse, R28, R76 ;  /* 0x0000001c044c723c */ /* 0x060ff0000000184c */
[C---:B------:R-:W-:Y:S08]  /*2e30*/  HMMA.16816.F32 R72, R4.reuse, R30, R72 ;  /* 0x0000001e0448723c */ /* 0x040ff00000001848 */
[C---:B------:R-:W-:Y:S08]  /*2e40*/  HMMA.16816.F32 R68, R4.reuse, R20, R68 ;  /* 0x000000140444723c */ /* 0x040ff00000001844 */
[----:B------:R-:W-:Y:S08]  /*2e50*/  HMMA.16816.F32 R60, R4, R22, R56 ;  /* 0x00000016043c723c */ /* 0x000ff00000001838 */
[C---:B------:R-:W-:Y:S08]  /*2e60*/  HMMA.16816.F32 R44, R8.reuse, R28, R44 ;  /* 0x0000001c082c723c */ /* 0x040ff0000000182c */
[C---:B------:R-:W-:Y:S08]  /*2e70*/  HMMA.16816.F32 R40, R8.reuse, R30, R40 ;  /* 0x0000001e0828723c */ /* 0x040ff00000001828 */
[C---:B------:R-:W-:Y:S08]  /*2e80*/  HMMA.16816.F32 R36, R8.reuse, R20, R16 ;  /* 0x000000140824723c */ /* 0x040ff00000001810 */
[----:B------:R-:W-:Y:S01]  /*2e90*/  HMMA.16816.F32 R32, R8, R22, R12 ;  /* 0x000000160820723c */ /* 0x000fe2000000180c */
[----:B------:R-:W-:Y:S06]  /*2ea0*/  BAR.SYNC.DEFER_BLOCKING 0x0 ;  /* 0x0000000000007b1d */ /* 0x000fec0000010000 */
[----:B------:R-:W-:Y:S05]  /*2eb0*/  @!P0 BRA `(.L_x_449) ;  /* 0x000001a000008947 */ /* 0x000fea0003800000 */
        /* <DEDUP_REMOVED lines=10> */
[----:B------:R-:W-:Y:S02]  /*2f60*/  IADD3 R6, P5, R4, UR4, RZ ;  /* 0x0000000404067c10 */ /* 0x000fe4000ffbe0ff */
[----:B------:R-:W-:Y:S02]  /*2f70*/  IADD3 R10, P2, P1, R7, 0x80, R4 ;  /* 0x00000080070a7810 */ /* 0x000fe4000795e004 */
[----:B------:R-:W-:Y:S02]  /*2f80*/  LEA.HI.X R5, R8, c[0x0][0x1cc], R5, 0x1, P0 ;  /* 0x0000730008057a11 */ /* 0x000fe400000f0c05 */
[----:B------:R-:W-:-:S02]  /*2f90*/  IADD3 R8, P0, R6, UR4, RZ ;  /* 0x0000000406087c10 */ /* 0x000fc4000ff1e0ff */
[----:B------:R-:W-:Y:S01]  /*2fa0*/  IADD3.X R7, R5, UR6, RZ, P5, !PT ;  /* 0x0000000605077c10 */ /* 0x000fe2000affe4ff */
[----:B------:R-:W-:Y:S01]  /*2fb0*/  @!PT LDS RZ, [RZ] ;  /* 0x00000000fffff984 */ /* 0x000fe20000000800 */
[----:B------:R-:W-:Y:S01]  /*2fc0*/  @!PT LDS RZ, [RZ] ;  /* 0x00000000fffff984 */ /* 0x000fe20000000800 */
[----:B------:R-:W-:Y:S01]  /*2fd0*/  @!PT LDS RZ, [RZ] ;  /* 0x00000000fffff984 */ /* 0x000fe20000000800 */
[----:B------:R1:W-:Y:S01]  /*2fe0*/  LDGSTS.E.BYPASS.LTC128B.128 [R243+0x3100], [R4.64], !P4 ;  /* 0x0310000004f37fae */ /* 0x0003e2000e101d4e */
[----:B------:R-:W-:Y:S02]  /*2ff0*/  IADD3.X R11, RZ, UR6, R5, P2, P1 ;  /* 0x00000006ff0b7c10 */ /* 0x000fe400097e2405 */
[----:B------:R-:W-:Y:S01]  /*3000*/  IADD3.X R9, R7, UR6, RZ, P0, !PT ;  /* 0x0000000607097c10 */ /* 0x000fe200087fe4ff */
[----:B------:R1:W-:Y:S04]  /*3010*/  LDGSTS.E.BYPASS.LTC128B.128 [R243+0x4900], [R4.64+0x80], !P3 ;  /* 0x0490008004f37fae */ /* 0x0003e8000d901d4e */
[----:B------:R1:W-:Y:S04]  /*3020*/  LDGSTS.E.BYPASS.LTC128B.128 [R243+0x3900], [R6.64], !P4 ;  /* 0x0390000006f37fae */ /* 0x0003e8000e101d4e */
[----:B------:R1:W-:Y:S04]  /*3030*/  LDGSTS.E.BYPASS.LTC128B.128 [R243+0x5100], [R10.64], !P3 ;  /* 0x051000000af37fae */ /* 0x0003e8000d901d4e */
[----:B------:R1:W-:Y:S04]  /*3040*/  LDGSTS.E.BYPASS.LTC128B.128 [R243+0x4100], [R8.64], !P4 ;  /* 0x0410000008f37fae */ /* 0x0003e8000e101d4e */
[----:B------:R1:W-:Y:S02]  /*3050*/  LDGSTS.E.BYPASS.LTC128B.128 [R243+0x5900], [R8.64+0x80], !P3 ;  /* 0x0590008008f37fae */ /* 0x0003e4000d901d4e */
.L_x_449:
[----:B-1----:R-:W-:Y:S01]  /*3060*/  FMUL.FTZ R4, R53, c[0x0][0x320] ;  /* 0x0000c80035047a20 */ /* 0x002fe20000410000 */
[----:B------:R-:W-:Y:S01]  /*3070*/  SHF.R.S32.HI R7, RZ, 0x1f, R123 ;  /* 0x0000001fff077819 */ /* 0x000fe2000001147b */
[----:B------:R-:W-:Y:S01]  /*3080*/  FMUL.FTZ R5, R44, c[0x0][0x320] ;  /* 0x0000c8002c057a20 */ /* 0x000fe20000410000 */
[----:B------:R-:W-:Y:S01]  /*3090*/  LEA.HI R6, R126, R132, RZ, 0x2 ;  /* 0x000000847e067211 */ /* 0x000fe200078f10ff */
[----:B------:R1:W2:Y:S01]  /*30a0*/  MUFU.TANH R25, R4 ;  /* 0x0000000400197308 */ /* 0x0002a20000002400 */
[----:B------:R-:W-:Y:S01]  /*30b0*/  FMUL.FTZ R8, R45, c[0x0][0x320] ;  /* 0x0000c8002d087a20 */ /* 0x000fe20000410000 */
[----:B------:R-:W-:Y:S01]  /*30c0*/  PLOP3.LUT P1, PT, PT, PT, UP3, 0x80, 0x0 ;  /* 0x000000000000781c */ /* 0x000fe20003f2f038 */
[----:B------:R-:W-:Y:S01]  /*30d0*/  FMUL.FTZ R10, R40, c[0x0][0x320] ;  /* 0x0000c800280a7a20 */ /* 0x000fe20000410000 */
[----:B------:R-:W-:Y:S01]  /*30e0*/  LOP3.LUT R6, R6, 0xfffffffc, RZ, 0xc0, !PT ;  /* 0xfffffffc06067812 */ /* 0x000fe200078ec0ff */
[----:B------:R-:W-:Y:S01]  /*30f0*/  ULDC UR6, c[0x0][0x324] ;  /* 0x0000c90000067ab9 */ /* 0x000fe20000000800 */
[----:B------:R-:W-:Y:S01]  /*3100*/  PLOP3.LUT P0, PT, PT, PT, UP3, 0x80, 0x0 ;  /* 0x000000000000781c */ /* 0x000fe20003f0f038 */
[----:B------:R-:W-:Y:S01]  /*3110*/  ULOP3.LUT UR6, URZ, UR6, URZ, 0x33, !UPT ;  /* 0x000000063f067292 */ /* 0x000fe2000f8e333f */
[----:B------:R3:W4:Y:S01]  /*3120*/  MUFU.TANH R20, R5 ;  /* 0x0000000500147308 */ /* 0x0007220000002400 */
[----:B------:R-:W-:Y:S01]  /*3130*/  IMAD.IADD R6, R132, 0x1, -R6 ;  /* 0x0000000184067824 */ /* 0x000fe200078e0a06 */
[----:B------:R-:W0:Y:S01]  /*3140*/  LDGDEPBAR ;  /* 0x00000000000079af */ /* 0x000e220000000000 */
[----:B-1----:R-:W-:-:S05]  /*3150*/  FMUL.FTZ R4, R48, c[0x0][0x320] ;  /* 0x0000c80030047a20 */ /* 0x002fca0000410000 */
[----:B------:R-:W1:Y:S01]  /*3160*/  MUFU.TANH R17, R8 ;  /* 0x0000000800117308 */ /* 0x000e620000002400 */
[----:B---3--:R-:W-:-:S07]  /*3170*/  LEA.HI R5, R7, R123, RZ, 0x2 ;  /* 0x0000007b07057211 */ /* 0x008fce00078f10ff */
[----:B------:R3:W1:Y:S01]  /*3180*/  MUFU.TANH R23, R4 ;  /* 0x0000000400177308 */ /* 0x0006620000002400 */
[----:B------:R-:W-:-:S05]  /*3190*/  LOP3.LUT R5, R5, 0xffffffc, RZ, 0xc0, !PT ;  /* 0x0ffffffc05057812 */ /* 0x000fca00078ec0ff */
[----:B------:R-:W-:Y:S01]  /*31a0*/  IMAD.IADD R9, R123, 0x1, -R5 ;  /* 0x000000017b097824 */ /* 0x000fe200078e0a05 */
[----:B------:R-:W-:Y:S01]  /*31b0*/  LEA.HI R5, R6, R6, RZ, 0x1 ;  /* 0x0000000606057211 */ /* 0x000fe200078f08ff */
[----:B------:R5:W1:Y:S01]  /*31c0*/  MUFU.TANH R16, R10 ;  /* 0x0000000a00107308 */ /* 0x000a620000002400 */
[----:B---3--:R-:W-:-:S07]  /*31d0*/  FMUL.FTZ R4, R49, c[0x0][0x320] ;  /* 0x0000c80031047a20 */ /* 0x008fce0000410000 */
[----:B------:R3:W1:Y:S01]  /*31e0*/  MUFU.TANH R21, R4 ;  /* 0x0000000400157308 */ /* 0x0006620000002400 */
[----:B-----5:R-:W-:-:S07]  /*31f0*/  FMUL.FTZ R10, R36, c[0x0][0x320] ;  /* 0x0000c800240a7a20 */ /* 0x020fce0000410000 */
[----:B------:R5:W1:Y:S01]  /*3200*/  MUFU.TANH R14, R10 ;  /* 0x0000000a000e7308 */ /* 0x000a620000002400 */
[----:B---3--:R-:W-:-:S05]  /*3210*/  LOP3.LUT R4, R124, 0xffffffe0, RZ, 0xc0, !PT ;  /* 0xffffffe07c047812 */ /* 0x008fca00078ec0ff */
[----:B------:R-:W-:-:S05]  /*3220*/  IMAD.IADD R4, R132, 0x1, -R4 ;  /* 0x0000000184047824 */ /* 0x000fca00078e0a04 */
[----:B------:R-:W-:-:S04]  /*3230*/  SHF.R.S32.HI R7, RZ, 0x1f, R4 ;  /* 0x0000001fff077819 */ /* 0x000fc80000011404 */
[----:B------:R-:W-:-:S04]  /*3240*/  LEA.HI R7, R7, R4, RZ, 0x2 ;  /* 0x0000000407077211 */ /* 0x000fc800078f10ff */
[C---:B------:R-:W-:Y:S02]  /*3250*/  LEA.HI.SX32 R8, R7.reuse, UR17, 0x1e ;  /* 0x0000001107087c11 */ /* 0x040fe4000f8ff2ff */
[----:B------:R-:W-:-:S03]  /*3260*/  LOP3.LUT R7, R7, 0x7ffffffc, RZ, 0xc0, !PT ;  /* 0x7ffffffc07077812 */ /* 0x000fc600078ec0ff */
[----:B------:R-:W-:Y:S01]  /*3270*/  IMAD R11, R9, 0x10, R8 ;  /* 0x00000010090b7824 */ /* 0x000fe200078e0208 */
[C---:B------:R-:W-:Y:S01]  /*3280*/  SHF.L.U32 R8, R5.reuse, 0x5, RZ ;  /* 0x0000000505087819 */ /* 0x040fe200000006ff */
[----:B------:R-:W-:Y:S01]  /*3290*/  IMAD.IADD R4, R4, 0x1, -R7 ;  /* 0x0000000104047824 */ /* 0x000fe200078e0a07 */
[----:B------:R-:W-:Y:S02]  /*32a0*/  LOP3.LUT R9, R5, 0x1ffffffe, RZ, 0xc0, !PT ;  /* 0x1ffffffe05097812 */ /* 0x000fe400078ec0ff */
[----:B------:R-:W-:Y:S01]  /*32b0*/  LOP3.LUT R5, R8, 0xffffffc0, RZ, 0xc0, !PT ;  /* 0xffffffc008057812 */ /* 0x000fe200078ec0ff */
[----:B------:R-:W-:Y:S01]  /*32c0*/  IMAD.SHL.U32 R22, R4, 0x2, RZ ;  /* 0x0000000204167824 */ /* 0x000fe200078e00ff */
[----:B------:R-:W-:Y:S01]  /*32d0*/  IADD3.X R7, R24, c[0x0][0x1d0], RZ, PT, !PT ;  /* 0x0000740018077a10 */ /* 0x000fe20003ffe4ff */
[----:B------:R-:W-:Y:S02]  /*32e0*/  IMAD.IADD R6, R6, 0x1, -R9 ;  /* 0x0000000106067824 */ /* 0x000fe400078e0a09 */
[----:B------:R-:W-:Y:S01]  /*32f0*/  IMAD.IADD R5, R5, 0x1, R11 ;  /* 0x0000000105057824 */ /* 0x000fe200078e020b */
[----:B------:R-:W-:-:S02]  /*3300*/  IADD3 R4, R7, -c[0x0][0x168], -R22 ;  /* 0x80005a0007047a10 */ /* 0x000fc40007ffe816 */
[----:B------:R-:W-:Y:S01]  /*3310*/  IADD3 R18, -R22, c[0x0][0x1d0], R24 ;  /* 0x0000740016127a10 */ /* 0x000fe20007ffe118 */
[----:B------:R-:W-:Y:S01]  /*3320*/  IMAD R12, R6, 0x8, R5 ;  /* 0x00000008060c7824 */ /* 0x000fe200078e0205 */
[C---:B------:R-:W-:Y:S01]  /*3330*/  IADD3 R15, R4.reuse, c[0x0][0x328], RZ ;  /* 0x0000ca00040f7a10 */ /* 0x040fe20007ffe0ff */
[----:B------:R-:W-:Y:S01]  /*3340*/  FMUL.FTZ R5, R37, c[0x0][0x320] ;  /* 0x0000c80025057a20 */ /* 0x000fe20000410000 */
[----:B------:R-:W-:Y:S01]  /*3350*/  IADD3 R19, R4, UR6, RZ ;  /* 0x0000000604137c10 */ /* 0x000fe2000fffe0ff */
[----:B------:R-:W-:Y:S01]  /*3360*/  @P1 IMAD.HI.U32 R6, R12, c[0x0][0x2c8], RZ ;  /* 0x0000b2000c061a27 */ /* 0x000fe200078e00ff */
[----:B-----5:R-:W-:Y:S01]  /*3370*/  MOV R10, R12 ;  /* 0x0000000c000a7202 */ /* 0x020fe20000000f00 */
[----:B------:R3:W1:Y:S01]  /*3380*/  MUFU.TANH R13, R5 ;  /* 0x00000005000d7308 */ /* 0x0006620000002400 */
[----:B------:R5:W-:Y:S02]  /*3390*/  STL [R1+0x20], R12 ;  /* 0x0000200c01007387 */ /* 0x000be40000100800 */
[----:B------:R-:W-:-:S02]  /*33a0*/  @P0 SHF.R.U32.HI R10, RZ, c[0x0][0x2cc], R6 ;  /* 0x0000b300ff0a0a19 */ /* 0x000fc40000011606 */
[----:B------:R-:W-:Y:S01]  /*33b0*/  PLOP3.LUT P0, PT, PT, PT, UP2, 0x40, 0x0 ;  /* 0x000000000000781c */ /* 0x000fe20003f0e828 */
[----:B------:R1:W-:Y:S04]  /*33c0*/  STL [R1+0xc], R22 ;  /* 0x00000c1601007387 */ /* 0x0003e80000100800 */
[----:B------:R-:W2:Y:S01]  /*33d0*/  SHFL.IDX PT, R6, R10, RZ, 0x1c1f ;  /* 0x001c1fff0a067589 */ /* 0x000ea200000e0000 */
[----:B---3--:R-:W-:-:S04]  /*33e0*/  FMUL.FTZ R5, R32, c[0x0][0x320] ;  /* 0x0000c80020057a20 */ /* 0x008fc80000410000 */
[----:B-----5:R3:W3:Y:S01]  /*33f0*/  MUFU.TANH R12, R5 ;  /* 0x00000005000c7308 */ /* 0x0206e20000002400 */
[----:B-1----:R-:W-:Y:S01]  /*3400*/  IADD3 R22, R24, -R22, RZ ;  /* 0x8000001618167210 */ /* 0x002fe20007ffe0ff */
[----:B--2---:R-:W-:Y:S02]  /*3410*/  IMAD.IADD R4, R19, 0x1, R6 ;  /* 0x0000000113047824 */ /* 0x004fe400078e0206 */
[----:B---3--:R-:W-:-:S04]  /*3420*/  FMUL.FTZ R5, R33, c[0x0][0x320] ;  /* 0x0000c80021057a20 */ /* 0x008fc80000410000 */
[----:B------:R1:W2:Y:S02]  /*3430*/  MUFU.TANH R11, R5 ;  /* 0x00000005000b7308 */ /* 0x0002a40000002400 */
[----:B-1----:R-:W-:-:S06]  /*3440*/  FMUL.FTZ R5, R52, c[0x0][0x320] ;  /* 0x0000c80034057a20 */ /* 0x002fcc0000410000 */
[----:B------:R1:W3:Y:S02]  /*3450*/  MUFU.TANH R9, R5 ;  /* 0x0000000500097308 */ /* 0x0002e40000002400 */
[----:B-1----:R-:W-:-:S06]  /*3460*/  FMUL.FTZ R5, R41, c[0x0][0x320] ;  /* 0x0000c80029057a20 */ /* 0x002fcc0000410000 */
[----:B------:R1:W1:Y:S02]  /*3470*/  MUFU.TANH R8, R5 ;  /* 0x0000000500087308 */ /* 0x0002640000002400 */
[----:B-1----:R-:W-:-:S05]  /*3480*/  IMAD.IADD R5, R15, 0x1, R6 ;  /* 0x000000010f057824 */ /* 0x002fca00078e0206 */
[----:B------:R-:W-:Y:S01]  /*3490*/  IMNMX R5, R5, R18, PT ;  /* 0x0000001205057217 */ /* 0x000fe20003800200 */
        /* <DEDUP_REMOVED lines=13> */
.L_x_452:
[----:B------:R-:W-:-:S04]  /*3570*/  MOV R7, c[0x0][0x32c] ;  /* 0x0000cb0000077a02 */ /* 0x000fc80000000f00 */
[----:B------:R-:W-:-:S13]  /*3580*/  ISETP.NE.AND P0, PT, R7, 0x1, PT ;  /* 0x000000010700780c */ /* 0x000fda0003f05270 */
[----:B------:R-:W-:-:S05]  /*3590*/  @P0 IMAD.HI.U32 R7, R6, c[0x0][0x330], RZ ;  /* 0x0000cc0006070a27 */ /* 0x000fca00078e00ff */
[----:B------:R-:W-:Y:S02]  /*35a0*/  @P0 SHF.R.U32.HI R6, RZ, c[0x0][0x334], R7 ;  /* 0x0000cd00ff060a19 */ /* 0x000fe40000011607 */
.L_x_453:
[----:B------:R-:W-:Y:S05]  /*35b0*/  BSYNC B0 ;  /* 0x0000000000007941 */ /* 0x000fea0003800000 */
.L_x_451:
[----:B------:R-:W-:-:S05]  /*35c0*/  IMAD R6, R6, c[0x0][0x32c], R22 ;  /* 0x0000cb0006067a24 */ /* 0x000fca00078e0216 */
[----:B------:R-:W-:Y:S02]  /*35d0*/  IADD3 R7, R6, c[0x0][0x32c], RZ ;  /* 0x0000cb0006077a10 */ /* 0x000fe40007ffe0ff */
[----:B------:R-:W-:Y:S02]  /*35e0*/  IMNMX R4, R4, R6, !PT ;  /* 0x0000000604047217 */ /* 0x000fe40007800200 */
[----:B------:R-:W-:Y:S02]  /*35f0*/  IMNMX R5, R5, R7, PT ;  /* 0x0000000705057217 */ /* 0x000fe40003800200 */
.L_x_450:
[C---:B--234-:R-:W-:Y:S01]  /*3600*/  ISETP.GE.AND P0, PT, R24.reuse, 0x2, PT ;  /* 0x000000021800780c */ /* 0x05cfe20003f06270 */
[----:B------:R-:W1:Y:S01]  /*3610*/  SHFL.IDX PT, R6, R10, 0x1, 0x1c1f ;  /* 0x003c1f000a067f89 */ /* 0x000e6200000e0000 */
[----:B------:R-:W-:Y:S02]  /*3620*/  ISETP.GE.AND P2, PT, R24, 0xa, PT ;  /* 0x0000000a1800780c */ /* 0x000fe40003f46270 */
[----:B------:R-:W-:Y:S02]  /*3630*/  P2R R31, PR, RZ, 0x1 ;  /* 0x00000001ff1f7803 */ /* 0x000fe40000000000 */
[----:B------:R-:W-:-:S02]  /*3640*/  ISETP.GT.AND P0, PT, R4, 0x1, !P0 ;  /* 0x000000010400780c */ /* 0x000fc40004704270 */
[----:B------:R-:W-:Y:S02]  /*3650*/  ISETP.GE.AND P1, PT, R24, 0x9, PT ;  /* 0x000000091800780c */ /* 0x000fe40003f26270 */
[----:B------:R-:W-:Y:S02]  /*3660*/  ISETP.LT.OR P0, PT, R5, 0x2, P0 ;  /* 0x000000020500780c */ /* 0x000fe40000701670 */
[----:B------:R-:W-:Y:S02]  /*3670*/  P2R R30, PR, RZ, 0x2 ;  /* 0x00000002ff1e7803 */ /* 0x000fe40000000000 */
[----:B------:R-:W-:Y:S02]  /*3680*/  FSEL R41, R25, -INF , !P0 ;  /* 0xff80000019297808 */ /* 0x000fe40004000000 */
[----:B------:R-:W-:Y:S02]  /*3690*/  ISETP.GT.AND P0, PT, R4, 0x9, !P2 ;  /* 0x000000090400780c */ /* 0x000fe40005704270 */
[----:B------:R-:W-:-:S02]  /*36a0*/  P2R R29, PR, RZ, 0x4 ;  /* 0x00000004ff1d7803 */ /* 0x000fc40000000000 */
[----:B------:R-:W-:Y:S02]  /*36b0*/  ISETP.LT.OR P0, PT, R5, 0xa, P0 ;  /* 0x0000000a0500780c */ /* 0x000fe40000701670 */
[----:B------:R-:W-:Y:S02]  /*36c0*/  ISETP.GT.AND P1, PT, R4, 0x8, !P1 ;  /* 0x000000080400780c */ /* 0x000fe40004f24270 */
[----:B------:R-:W-:Y:S02]  /*36d0*/  ISETP.GE.AND P2, PT, R24, 0x11, PT ;  /* 0x000000111800780c */ /* 0x000fe40003f46270 */
[----:B------:R-:W-:Y:S02]  /*36e0*/  FSEL R44, R21, -INF , !P0 ;  /* 0xff800000152c7808 */ /* 0x000fe40004000000 */
[----:B------:R-:W-:Y:S02]  /*36f0*/  ISETP.LT.OR P1, PT, R5, 0x9, P1 ;  /* 0x000000090500780c */ /* 0x000fe40000f21670 */
[----:B------:R-:W-:-:S02]  /*3700*/  ISETP.GT.AND P0, PT, R4, 0x10, !P2 ;  /* 0x000000100400780c */ /* 0x000fc40005704270 */
[----:B------:R-:W-:Y:S02]  /*3710*/  FSEL R45, R23, -INF , !P1 ;  /* 0xff800000172d7808 */ /* 0x000fe40004800000 */
        /* <DEDUP_REMOVED lines=11> */
[----:B------:R-:W-:Y:S02]  /*37d0*/  ISETP.GE.AND P1, PT, R24, 0x1a, PT ;  /* 0x0000001a1800780c */ /* 0x000fe40003f26270 */
[----:B------:R-:W-:Y:S02]  /*37e0*/  FSEL R57, R16, -INF , !P0 ;  /* 0xff80000010397808 */ /* 0x000fe40004000000 */
[----:B------:R-:W-:Y:S02]  /*37f0*/  ISETP.GT.AND P0, PT, R4, 0x19, !P1 ;  /* 0x000000190400780c */ /* 0x000fe40004f04270 */
[C---:B------:R-:W-:Y:S02]  /*3800*/  ISETP.GE.AND P6, PT, R24.reuse, 0x21, PT ;  /* 0x000000211800780c */ /* 0x040fe40003fc6270 */
[----:B------:R-:W-:Y:S02]  /*3810*/  ISETP.LT.OR P0, PT, R5, 0x1a, P0 ;  /* 0x0000001a0500780c */ /* 0x000fe40000701670 */
[----:B------:R-:W-:-:S02]  /*3820*/  ISETP.GE.AND P5, PT, R24, 0x22, PT ;  /* 0x000000221800780c */ /* 0x000fc40003fa6270 */
[----:B------:R-:W-:Y:S02]  /*3830*/  FSEL R58, R8, -INF , !P0 ;  /* 0xff800000083a7808 */ /* 0x000fe40004000000 */
[----:B------:R-:W-:Y:S02]  /*3840*/  ISETP.GT.AND P0, PT, R4, 0x20, !P6 ;  /* 0x000000200400780c */ /* 0x000fe40007704270 */
[----:B------:R-:W-:Y:S02]  /*3850*/  P2R R28, PR, RZ, 0x4 ;  /* 0x00000004ff1c7803 */ /* 0x000fe40000000000 */
[----:B------:R-:W-:Y:S02]  /*3860*/  ISETP.LT.OR P0, PT, R5, 0x21, P0 ;  /* 0x000000210500780c */ /* 0x000fe40000701670 */
[----:B------:R-:W-:Y:S02]  /*3870*/  ISETP.GE.AND P2, PT, R24, 0x29, PT ;  /* 0x000000291800780c */ /* 0x000fe40003f46270 */
[----:B------:R-:W-:-:S02]  /*3880*/  FSEL R171, R14, -INF , !P0 ;  /* 0xff8000000eab7808 */ /* 0x000fc40004000000 */
[----:B------:R-:W-:Y:S02]  /*3890*/  ISETP.GT.AND P0, PT, R4, 0x21, !P5 ;  /* 0x000000210400780c */ /* 0x000fe40006f04270 */
[----:B------:R-:W-:Y:S02]  /*38a0*/  P2R R32, PR, RZ, 0x2 ;  /* 0x00000002ff207803 */ /* 0x000fe40000000000 */
[----:B------:R-:W-:Y:S02]  /*38b0*/  ISETP.LT.OR P0, PT, R5, 0x22, P0 ;  /* 0x000000220500780c */ /* 0x000fe40000701670 */
[----:B------:R-:W-:Y:S02]  /*38c0*/  ISETP.GE.AND P1, PT, R24, 0x1, PT ;  /* 0x000000011800780c */ /* 0x000fe40003f26270 */
[----:B------:R-:W-:Y:S02]  /*38d0*/  FSEL R170, R13, -INF , !P0 ;  /* 0xff8000000daa7808 */ /* 0x000fe40004000000 */
[----:B------:R-:W-:-:S02]  /*38e0*/  ISETP.GT.AND P0, PT, R4, 0x28, !P2 ;  /* 0x000000280400780c */ /* 0x000fc40005704270 */
[----:B------:R-:W-:Y:S02]  /*38f0*/  P2R R25, PR, RZ, 0x2 ;  /* 0x00000002ff197803 */ /* 0x000fe40000000000 */
[----:B------:R-:W-:-:S04]  /*3900*/  ISETP.LT.OR P0, PT, R5, 0x29, P0 ;  /* 0x000000290500780c */ /* 0x000fc80000701670 */
[----:B------:R-:W-:Y:S02]  /*3910*/  FSEL R169, R12, -INF , !P0 ;  /* 0xff8000000ca97808 */ /* 0x000fe40004000000 */
[----:B------:R-:W-:Y:S02]  /*3920*/  ISETP.GT.AND P0, PT, R4, RZ, !P1 ;  /* 0x000000ff0400720c */ /* 0x000fe40004f04270 */
[----:B------:R-:W-:Y:S02]  /*3930*/  ISETP.GE.AND P1, PT, R24, 0x2a, PT ;  /* 0x0000002a1800780c */ /* 0x000fe40003f26270 */
[----:B------:R-:W-:-:S04]  /*3940*/  ISETP.LT.OR P0, PT, R5, 0x1, P0 ;  /* 0x000000010500780c */ /* 0x000fc80000701670 */
[----:B------:R-:W-:Y:S02]  /*3950*/  FSEL R40, R9, -INF , !P0 ;  /* 0xff80000009287808 */ /* 0x000fe40004000000 */
[----:B------:R-:W-:Y:S01]  /*3960*/  ISETP.GT.AND P0, PT, R4, 0x29, !P1 ;  /* 0x000000290400780c */ /* 0x000fe20004f04270 */
[----:B------:R-:W-:-:S03]  /*3970*/  FMUL.FTZ R4, R54, c[0x0][0x320] ;  /* 0x0000c80036047a20 */ /* 0x000fc60000410000 */
[----:B------:R-:W-:Y:S01]  /*3980*/  ISETP.LT.OR P0, PT, R5, 0x2a, P0 ;  /* 0x0000002a0500780c */ /* 0x000fe20000701670 */
[----:B------:R2:W3:Y:S01]  /*3990*/  MUFU.TANH R24, R4 ;  /* 0x0000000400187308 */ /* 0x0004e20000002400 */
[----:B------:R-:W-:Y:S02]  /*39a0*/  FMUL.FTZ R5, R55, c[0x0][0x320] ;  /* 0x0000c80037057a20 */ /* 0x000fe40000410000 */
[----:B------:R-:W-:Y:S02]  /*39b0*/  FSEL R168, R11, -INF , !P0 ;  /* 0xff8000000ba87808 */ /* 0x000fe40004000000 */
[----:B------:R-:W-:-:S03]  /*39c0*/  PLOP3.LUT P0, PT, PT, PT, UP2, 0x40, 0x0 ;  /* 0x000000000000781c */ /* 0x000fc60003f0e828 */
[----:B------:R1:W4:Y:S01]  /*39d0*/  MUFU.TANH R13, R5 ;  /* 0x00000005000d7308 */ /* 0x0003220000002400 */
[----:B--2---:R-:W-:-:S07]  /*39e0*/  FMUL.FTZ R4, R46, c[0x0][0x320] ;  /* 0x0000c8002e047a20 */ /* 0x004fce0000410000 */
[----:B------:R2:W2:Y:S01]  /*39f0*/  MUFU.TANH R23, R4 ;  /* 0x0000000400177308 */ /* 0x0004a20000002400 */
[----:B-1----:R-:W-:-:S05]  /*3a00*/  IMAD.IADD R5, R15, 0x1, R6 ;  /* 0x000000010f057824 */ /* 0x002fca00078e0206 */
[----:B------:R-:W-:Y:S01]  /*3a10*/  IMNMX R5, R5, R18, PT ;  /* 0x0000001205057217 */ /* 0x000fe20003800200 */
[----:B--2---:R-:W-:-:S04]  /*3a20*/  FMUL.FTZ R4, R47, c[0x0][0x320] ;  /* 0x0000c8002f047a20 */ /* 0x004fc80000410000 */
[----:B------:R1:W2:Y:S02]  /*3a30*/  MUFU.TANH R21, R4 ;  /* 0x0000000400157308 */ /* 0x0002a40000002400 */
        /* <DEDUP_REMOVED lines=16> */
[----:B-1----:R-:W-:Y:S01]  /*3b40*/  IMAD.IADD R4, R19, 0x1, R6 ;  /* 0x0000000113047824 */ /* 0x002fe200078e0206 */
        /* <DEDUP_REMOVED lines=13> */
.L_x_456:
[----:B------:R-:W-:-:S04]  /*3c20*/  MOV R7, c[0x0][0x32c] ;  /* 0x0000cb0000077a02 */ /* 0x000fc80000000f00 */
[----:B------:R-:W-:-:S13]  /*3c30*/  ISETP.NE.AND P0, PT, R7, 0x1, PT ;  /* 0x000000010700780c */ /* 0x000fda0003f05270 */
[----:B------:R-:W-:-:S05]  /*3c40*/  @P0 IMAD.HI.U32 R7, R6, c[0x0][0x330], RZ ;  /* 0x0000cc0006070a27 */ /* 0x000fca00078e00ff */
[----:B------:R-:W-:Y:S02]  /*3c50*/  @P0 SHF.R.U32.HI R6, RZ, c[0x0][0x334], R7 ;  /* 0x0000cd00ff060a19 */ /* 0x000fe40000011607 */
.L_x_457:
[----:B------:R-:W-:Y:S05]  /*3c60*/  BSYNC B0 ;  /* 0x0000000000007941 */ /* 0x000fea0003800000 */
.L_x_455:
[----:B------:R-:W-:-:S05]  /*3c70*/  IMAD R6, R6, c[0x0][0x32c], R22 ;  /* 0x0000cb0006067a24 */ /* 0x000fca00078e0216 */
[----:B------:R-:W-:Y:S02]  /*3c80*/  IADD3 R7, R6, c[0x0][0x32c], RZ ;  /* 0x0000cb0006077a10 */ /* 0x000fe40007ffe0ff */
[----:B------:R-:W-:Y:S02]  /*3c90*/  IMNMX R4, R4, R6, !PT ;  /* 0x0000000604047217 */ /* 0x000fe40007800200 */
[----:B------:R-:W-:Y:S02]  /*3ca0*/  IMNMX R5, R5, R7, PT ;  /* 0x0000000705057217 */ /* 0x000fe40003800200 */
.L_x_454:
[----:B--234-:R-:W-:Y:S01]  /*3cb0*/  ISETP.NE.AND P0, PT, R31, RZ, PT ;  /* 0x000000ff1f00720c */ /* 0x01cfe20003f05270 */
[----:B------:R-:W1:Y:S03]  /*3cc0*/  SHFL.IDX PT, R6, R10, 0x2, 0x1c1f ;  /* 0x005c1f000a067f89 */ /* 0x000e6600000e0000 */
        /* <DEDUP_REMOVED lines=36> */
[----:B------:R-:W-:-:S04]  /*3f10*/  ISETP.NE.AND P0, PT, R25, RZ, PT ;  /* 0x000000ff1900720c */ /* 0x000fc80003f05270 */
[----:B------:R-:W-:-:S04]  /*3f20*/  ISETP.GT.AND P0, PT, R4, RZ, !P0 ;  /* 0x000000ff0400720c */ /* 0x000fc80004704270 */
        /* <DEDUP_REMOVED lines=46> */
.L_x_460:
[----:B------:R-:W-:-:S04]  /*4210*/  MOV R7, c[0x0][0x32c] ;  /* 0x0000cb0000077a02 */ /* 0x000fc80000000f00 */
[----:B------:R-:W-:-:S13]  /*4220*/  ISETP.NE.AND P0, PT, R7, 0x1, PT ;  /* 0x000000010700780c */ /* 0x000fda0003f05270 */
[----:B------:R-:W-:-:S05]  /*4230*/  @P0 IMAD.HI.U32 R7, R6, c[0x0][0x330], RZ ;  /* 0x0000cc0006070a27 */ /* 0x000fca00078e00ff */
[----:B------:R-:W-:Y:S02]  /*4240*/  @P0 SHF.R.U32.HI R6, RZ, c[0x0][0x334], R7 ;  /* 0x0000cd00ff060a19 */ /* 0x000fe40000011607 */
.L_x_461:
[----:B------:R-:W-:Y:S05]  /*4250*/  BSYNC B0 ;  /* 0x0000000000007941 */ /* 0x000fea0003800000 */
.L_x_459:
[----:B------:R-:W-:-:S05]  /*4260*/  IMAD R6, R6, c[0x0][0x32c], R22 ;  /* 0x0000cb0006067a24 */ /* 0x000fca00078e0216 */
[----:B------:R-:W-:Y:S02]  /*4270*/  IADD3 R7, R6, c[0x0][0x32c], RZ ;  /* 0x0000cb0006077a10 */ /* 0x000fe40007ffe0ff */
[----:B------:R-:W-:Y:S02]  /*4280*/  IMNMX R4, R4, R6, !PT ;  /* 0x0000000604047217 */ /* 0x000fe40007800200 */
[----:B------:R-:W-:Y:S02]  /*4290*/  IMNMX R5, R5, R7, PT ;  /* 0x0000000705057217 */ /* 0x000fe40003800200 */
.L_x_458:
[----:B--234-:R-:W-:-:S04]  /*42a0*/  ISETP.NE.AND P0, PT, R31, RZ, PT ;  /* 0x000000ff1f00720c */ /* 0x01cfc80003f05270 */
        /* <DEDUP_REMOVED lines=43> */
[----:B------:R1:W2:Y:S01]  /*4560*/  MUFU.TANH R24, R4 ;  /* 0x0000000400187308 */ /* 0x0002a20000002400 */
[----:B------:R-:W-:Y:S02]  /*4570*/  FMUL.FTZ R5, R62, c[0x0][0x320] ;  /* 0x0000c8003e057a20 */ /* 0x000fe40000410000 */
[----:B------:R-:W-:Y:S02]  /*4580*/  FSEL R175, R12, -INF , !P0 ;  /* 0xff8000000caf7808 */ /* 0x000fe40004000000 */
[----:B------:R-:W-:-:S03]  /*4590*/  PLOP3.LUT P0, PT, PT, PT, UP2, 0x40, 0x0 ;  /* 0x000000000000781c */ /* 0x000fc60003f0e828 */
[----:B------:R3:W4:Y:S01]  /*45a0*/  MUFU.TANH R59, R5 ;  /* 0x00000005003b7308 */ /* 0x0007220000002400 */
[----:B-1----:R-:W-:-:S07]  /*45b0*/  FMUL.FTZ R4, R74, c[0x0][0x320] ;  /* 0x0000c8004a047a20 */ /* 0x002fce0000410000 */
[----:B------:R1:W1:Y:S01]  /*45c0*/  MUFU.TANH R16, R4 ;  /* 0x0000000400107308 */ /* 0x0002620000002400 */
[----:B---3--:R-:W-:-:S07]  /*45d0*/  FMUL.FTZ R5, R63, c[0x0][0x320] ;  /* 0x0000c8003f057a20 */ /* 0x008fce0000410000 */
[----:B------:R3:W2:Y:S01]  /*45e0*/  MUFU.TANH R55, R5 ;  /* 0x0000000500377308 */ /* 0x0006a20000002400 */
        /* <DEDUP_REMOVED lines=10> */
[----:B---3--:R-:W-:Y:S02]  /*4690*/  FMUL.FTZ R5, R70, c[0x0][0x320] ;  /* 0x0000c80046057a20 */ /* 0x008fe40000410000 */
[----:B-1----:R-:W-:-:S05]  /*46a0*/  FMUL.FTZ R4, R83, c[0x0][0x320] ;  /* 0x0000c80053047a20 */ /* 0x002fca0000410000 */
[----:B------:R1:W3:Y:S02]  /*46b0*/  MUFU.TANH R12, R4 ;  /* 0x00000004000c7308 */ /* 0x0002e40000002400 */
[----:B-1----:R-:W-:-:S06]  /*46c0*/  FMUL.FTZ R4, R78, c[0x0][0x320] ;  /* 0x0000c8004e047a20 */ /* 0x002fcc0000410000 */
[----:B------:R1:W1:Y:S02]  /*46d0*/  MUFU.TANH R11, R4 ;  /* 0x00000004000b7308 */ /* 0x0002640000002400 */
[----:B-1----:R1:W5:Y:S06]  /*46e0*/  SHFL.IDX PT, R4, R10, 0x3, 0x1c1f ;  /* 0x007c1f000a047f89 */ /* 0x00236c00000e0000 */
[----:B-1----:R1:W1:Y:S01]  /*46f0*/  MUFU.TANH R10, R5 ;  /* 0x00000005000a7308 */ /* 0x0022620000002400 */
[--C-:B-----5:R-:W-:Y:S02]  /*4700*/  IMAD.IADD R9, R15, 0x1, R4.reuse ;  /* 0x000000010f097824 */ /* 0x120fe400078e0204 */
[----:B------:R-:W-:-:S03]  /*4710*/  IMAD.IADD R8, R19, 0x1, R4 ;  /* 0x0000000113087824 */ /* 0x000fc600078e0204 */
[----:B------:R-:W-:Y:S01]  /*4720*/  IMNMX R9, R9, R18, PT ;  /* 0x0000001209097217 */ /* 0x000fe20003800200 */
[----:B------:R-:W-:Y:S05]  /*4730*/  @P0 BRA `(.L_x_462) ;  /* 0x0000015000000947 */ /* 0x000fea0003800000 */
[----:B--234-:R-:W-:Y:S01]  /*4740*/  IADD3 R4, R4, c[0x0][0x1d0], RZ ;  /* 0x0000740004047a10 */ /* 0x01cfe20007ffe0ff */
[----:B------:R-:W-:Y:S03]  /*4750*/  BSSY B0, `(.L_x_463) ;  /* 0x000000f000007945 */ /* 0x000fe60003800000 */
[----:B------:R-:W-:-:S04]  /*4760*/  IADD3 R4, R4, -c[0x0][0x168], RZ ;  /* 0x80005a0004047a10 */ /* 0x000fc80007ffe0ff */
[----:B------:R-:W-:-:S13]  /*4770*/  ISETP.GT.AND P0, PT, R4, -0x1, PT ;  /* 0xffffffff0400780c */ /* 0x000fda0003f04270 */
[----:B------:R-:W-:Y:S05]  /*4780*/  @P0 BRA `(.L_x_464) ;  /* 0x0000007000000947 */ /* 0x000fea0003800000 */
[----:B-1----:R-:W-:Y:S01]  /*4790*/  IMAD.MOV.U32 R5, RZ, RZ, c[0x0][0x32c] ;  /* 0x0000cb00ff057624 */ /* 0x002fe200078e00ff */
[----:B------:R-:W-:-:S04]  /*47a0*/  LOP3.LUT R4, RZ, R4, RZ, 0x33, !PT ;  /* 0x00000004ff047212 */ /* 0x000fc800078e33ff */
[----:B------:R-:W-:-:S13]  /*47b0*/  ISETP.NE.AND P0, PT, R5, 0x1, PT ;  /* 0x000000010500780c */ /* 0x000fda0003f05270 */
[----:B------:R-:W-:-:S05]  /*47c0*/  @P0 IMAD.HI.U32 R5, R4, c[0x0][0x330], RZ ;  /* 0x0000cc0004050a27 */ /* 0x000fca00078e00ff */
[----:B------:R-:W-:-:S04]  /*47d0*/  @P0 SHF.R.U32.HI R4, RZ, c[0x0][0x334], R5 ;  /* 0x0000cd00ff040a19 */ /* 0x000fc80000011605 */
[----:B------:R-:W-:Y:S01]  /*47e0*/  LOP3.LUT R4, RZ, R4, RZ, 0x33, !PT ;  /* 0x00000004ff047212 */ /* 0x000fe200078e33ff */
[----:B------:R-:W-:Y:S05]  /*47f0*/  BRA `(.L_x_465) ;  /* 0x0000004000007947 */ /* 0x000fea0003800000 */
.L_x_464:
[----:B-1----:R-:W-:-:S04]  /*4800*/  MOV R5, c[0x0][0x32c] ;  /* 0x0000cb0000057a02 */ /* 0x002fc80000000f00 */
[----:B------:R-:W-:-:S13]  /*4810*/  ISETP.NE.AND P0, PT, R5, 0x1, PT ;  /* 0x000000010500780c */ /* 0x000fda0003f05270 */
[----:B------:R-:W-:-:S05]  /*4820*/  @P0 IMAD.HI.U32 R5, R4, c[0x0][0x330], RZ ;  /* 0x0000cc0004050a27 */ /* 0x000fca00078e00ff */
[----:B------:R-:W-:Y:S02]  /*4830*/  @P0 SHF.R.U32.HI R4, RZ, c[0x0][0x334], R5 ;  /* 0x0000cd00ff040a19 */ /* 0x000fe40000011605 */
.L_x_465:
[----:B------:R-:W-:Y:S05]  /*4840*/  BSYNC B0 ;  /* 0x0000000000007941 */ /* 0x000fea0003800000 */
.L_x_463:
[----:B------:R-:W-:-:S05]  /*4850*/  IMAD R4, R4, c[0x0][0x32c], R22 ;  /* 0x0000cb0004047a24 */ /* 0x000fca00078e0216 */
[----:B------:R-:W-:Y:S02]  /*4860*/  IADD3 R5, R4, c[0x0][0x32c], RZ ;  /* 0x0000cb0004057a10 */ /* 0x000fe40007ffe0ff */
[----:B------:R-:W-:Y:S02]  /*4870*/  IMNMX R8, R8, R4, !PT ;  /* 0x0000000408087217 */ /* 0x000fe40007800200 */
[----:B------:R-:W-:Y:S02]  /*4880*/  IMNMX R9, R9, R5, PT ;  /* 0x0000000509097217 */ /* 0x000fe40003800200 */
.L_x_462:
[----:B--234-:R-:W-:Y:S01]  /*4890*/  FMNMX.FTZ R137, R40, R41, !PT ;  /* 0x0000002928897209 */ /* 0x01cfe20007810000 */
[----:B------:R-:W-:Y:S01]  /*48a0*/  STL [R1+0x68], R234 ;  /* 0x000068ea01007387 */ /* 0x000fe20000100800 */
[----:B------:R-:W-:Y:S01]  /*48b0*/  FMNMX.FTZ R136, R33, R34, !PT ;  /* 0x0000002221887209 */ /* 0x000fe20007810000 */
[----:B------:R-:W-:Y:S01]  /*48c0*/  IMAD.SHL.U32 R225, R0, 0x2, RZ ;  /* 0x0000000200e17824 */ /* 0x000fe200078e00ff */
[----:B------:R-:W-:Y:S01]  /*48d0*/  FMNMX.FTZ R137, R45, R137, !PT ;  /* 0x000000892d897209 */ /* 0x000fe20007810000 */
[----:B------:R-:W-:Y:S01]  /*48e0*/  STL [R1+0x64], R233 ;  /* 0x000064e901007387 */ /* 0x000fe20000100800 */
[----:B------:R-:W-:Y:S01]  /*48f0*/  FMNMX.FTZ R136, R36, R136, !PT ;  /* 0x0000008824887209 */ /* 0x000fe20007810000 */
[----:B------:R-:W-:Y:S01]  /*4900*/  IMAD R226, R3, 0x2, R225 ;  /* 0x0000000203e27824 */ /* 0x000fe200078e02e1 */
[----:B------:R-:W-:Y:S01]  /*4910*/  FMNMX.FTZ R137, R44, R137, !PT ;  /* 0x000000892c897209 */ /* 0x000fe20007810000 */
[----:B------:R-:W-:Y:S01]  /*4920*/  STL [R1+0x60], R232 ;  /* 0x000060e801007387 */ /* 0x000fe20000100800 */
[----:B------:R-:W-:Y:S01]  /*4930*/  ISETP.NE.AND P0, PT, R31, RZ, PT ;  /* 0x000000ff1f00720c */ /* 0x000fe20003f05270 */
[----:B------:R-:W-:Y:S01]  /*4940*/  IMAD R227, R2, 0x2, R226 ;  /* 0x0000000202e37824 */ /* 0x000fe200078e02e2 */
[----:B------:R-:W-:Y:S01]  /*4950*/  FMNMX.FTZ R137, R53, R137, !PT ;  /* 0x0000008935897209 */ /* 0x000fe20007810000 */
[----:B------:R-:W-:Y:S01]  /*4960*/  STL [R1+0x5c], R231 ;  /* 0x00005ce701007387 */ /* 0x000fe20000100800 */
[----:B------:R-:W-:Y:S01]  /*4970*/  FMNMX.FTZ R136, R37, R136, !PT ;  /* 0x0000008825887209 */ /* 0x000fe20007810000 */
[----:B------:R-:W-:Y:S01]  /*4980*/  ULDC.64 UR4, c[0x0][0x2c8] ;  /* 0x0000b20000047ab9 */ /* 0x000fe20000000a00 */
[----:B------:R-:W-:Y:S01]  /*4990*/  FMNMX.FTZ R137, R56, R137, !PT ;  /* 0x0000008938897209 */ /* 0x000fe20007810000 */
[----:B------:R-:W-:Y:S01]  /*49a0*/  STL [R1+0x58], R230 ;  /* 0x000058e601007387 */ /* 0x000fe20000100800 */
[----:B------:R-:W-:-:S02]  /*49b0*/  ISETP.GT.AND P0, PT, R8, 0x1, !P0 ;  /* 0x000000010800780c */ /* 0x000fc40004704270 */
[----:B------:R-:W-:Y:S01]  /*49c0*/  FMNMX.FTZ R137, R57, R137, !PT ;  /* 0x0000008939897209 */ /* 0x000fe20007810000 */
[----:B------:R-:W-:Y:S01]  /*49d0*/  STL [R1+0x54], R229 ;  /* 0x000054e501007387 */ /* 0x000fe20000100800 */
[----:B------:R-:W-:Y:S02]  /*49e0*/  FMNMX.FTZ R136, R38, R136, !PT ;  /* 0x0000008826887209 */ /* 0x000fe40007810000 */
[----:B------:R-:W-:Y:S01]  /*49f0*/  FMNMX.FTZ R137, R58, R137, !PT ;  /* 0x000000893a897209 */ /* 0x000fe20007810000 */
[----:B------:R-:W-:Y:S01]  /*4a00*/  STL [R1+0x50], R224 ;  /* 0x000050e001007387 */ /* 0x000fe20000100800 */
[----:B------:R-:W-:Y:S02]  /*4a10*/  ISETP.LT.OR P0, PT, R9, 0x2, P0 ;  /* 0x000000020900780c */ /* 0x000fe40000701670 */
[----:B------:R-:W-:Y:S01]  /*4a20*/  FMNMX.FTZ R137, R171, R137, !PT ;  /* 0x00000089ab897209 */ /* 0x000fe20007810000 */
[----:B------:R-:W-:Y:S01]  /*4a30*/  LDSM.16.MT88.4 R48, [R227+0x100] ;  /* 0x00010000e330783b */ /* 0x000fe20000004200 */
[----:B------:R-:W-:-:S02]  /*4a40*/  FMNMX.FTZ R136, R39, R136, !PT ;  /* 0x0000008827887209 */ /* 0x000fc40007810000 */
[----:B------:R-:W-:Y:S01]  /*4a50*/  FMNMX.FTZ R137, R170, R137, !PT ;  /* 0x00000089aa897209 */ /* 0x000fe20007810000 */
[----:B------:R-:W-:Y:S01]  /*4a60*/  LDSM.16.MT88.4 R68, [R225+0x1900] ;  /* 0x00190000e144783b */ /* 0x000fe20000004200 */
[----:B------:R-:W-:Y:S02]  /*4a70*/  FSEL R43, R14, -INF , !P0 ;  /* 0xff8000000e2b7808 */ /* 0x000fe40004000000 */
[----:B------:R-:W-:Y:S01]  /*4a80*/  FMNMX.FTZ R137, R169, R137, !PT ;  /* 0x00000089a9897209 */ /* 0x000fe20007810000 */
[----:B------:R-:W-:Y:S01]  /*4a90*/  LDSM.16.MT88.4 R76, [R226+0x1900] ;  /* 0x00190000e24c783b */ /* 0x000fe20000004200 */
[----:B------:R-:W-:Y:S02]  /*4aa0*/  FMNMX.FTZ R136, R52, R136, !PT ;  /* 0x0000008834887209 */ /* 0x000fe40007810000 */
[----:B------:R-:W-:Y:S01]  /*4ab0*/  FMNMX.FTZ R137, R168, R137, !PT ;  /* 0x00000089a8897209 */ /* 0x000fe20007810000 */
[----:B------:R-:W-:Y:S01]  /*4ac0*/  LDSM.16.MT88.4 R116, [R227+0x1900] ;  /* 0x00190000e374783b */ /* 0x000fe20000004200 */
[----:B------:R-:W-:-:S02]  /*4ad0*/  ISETP.NE.AND P0, PT, R30, RZ, PT ;  /* 0x000000ff1e00720c */ /* 0x000fc40003f05270 */
[----:B------:R-:W-:Y:S01]  /*4ae0*/  FMNMX.FTZ R136, R54, R136, !PT ;  /* 0x0000008836887209 */ /* 0x000fe20007810000 */
[----:B------:R-:W2:Y:S01]  /*4af0*/  SHFL.BFLY PT, R4, R137, 0x2, 0x1f ;  /* 0x0c401f0089047f89 */ /* 0x000ea200000e0000 */
[----:B------:R-:W-:Y:S02]  /*4b00*/  ISETP.GT.AND P0, PT, R8, 0x8, !P0 ;  /* 0x000000080800780c */ /* 0x000fe40004704270 */
[----:B------:R-:W-:Y:S01]  /*4b10*/  FMNMX.FTZ R136, R160, R136, !PT ;  /* 0x00000088a0887209 */ /* 0x000fe20007810000 */
[----:B------:R-:W-:Y:S01]  /*4b20*/  LDSM.16.MT88.4 R72, [R225+0x900] ;  /* 0x00090000e148783b */ /* 0x000fe20000004200 */
[----:B------:R-:W-:Y:S02]  /*4b30*/  ISETP.LT.OR P0, PT, R9, 0x9, P0 ;  /* 0x000000090900780c */ /* 0x000fe40000701670 */
[----:B------:R-:W-:Y:S01]  /*4b40*/  FMNMX.FTZ R136, R161, R136, !PT ;  /* 0x00000088a1887209 */ /* 0x000fe20007810000 */
[----:B------:R-:W-:Y:S01]  /*4b50*/  LDSM.16.MT88.4 R64, [R226+0x900] ;  /* 0x00090000e240783b */ /* 0x000fe20000004200 */
[----:B------:R-:W-:-:S02]  /*4b60*/  FSEL R105, R13, -INF , !P0 ;  /* 0xff8000000d697808 */ /* 0x000fc40004000000 */
[----:B------:R-:W-:Y:S02]  /*4b70*/  ISETP.NE.AND P0, PT, R29, RZ, PT ;  /* 0x000000ff1d00720c */ /* 0x000fe40003f05270 */
[----:B------:R-:W-:Y:S02]  /*4b80*/  FMNMX.FTZ R136, R163, R136, !PT ;  /* 0x00000088a3887209 */ /* 0x000fe40007810000 */
[----:B------:R-:W-:Y:S02]  /*4b90*/  ISETP.GT.AND P0, PT, R8, 0x9, !P0 ;  /* 0x000000090800780c */ /* 0x000fe40004704270 */
[----:B------:R-:W-:Y:S02]  /*4ba0*/  FMNMX.FTZ R136, R162, R136, !PT ;  /* 0x00000088a2887209 */ /* 0x000fe40007810000 */
[----:B------:R-:W-:Y:S02]  /*4bb0*/  ISETP.LT.OR P0, PT, R9, 0xa, P0 ;  /* 0x0000000a0900780c */ /* 0x000fe40000701670 */
[----:B------:R-:W-:-:S02]  /*4bc0*/  LEA R228, R2, R225, 0x1 ;  /* 0x000000e102e47211 */ /* 0x000fc400078e08ff */
[----:B------:R-:W-:Y:S02]  /*4bd0*/  FSEL R104, R12, -INF , !P0 ;  /* 0xff8000000c687808 */ /* 0x000fe40004000000 */
[----:B--2---:R-:W-:Y:S01]  /*4be0*/  FMNMX.FTZ R137, R137, R4, !PT ;  /* 0x0000000489897209 */ /* 0x004fe20007810000 */
[----:B------:R-:W-:Y:S01]  /*4bf0*/  LDSM.16.MT88.4 R60, [R228+0x900] ;  /* 0x00090000e43c783b */ /* 0x000fe20000004200 */
[----:B------:R-:W-:Y:S02]  /*4c00*/  ISETP.NE.AND P0, PT, R28, RZ, PT ;  /* 0x000000ff1c00720c */ /* 0x000fe40003f05270 */
[C---:B------:R-:W-:Y:S01]  /*4c10*/  ISETP.GT.AND P6, PT, R8.reuse, 0x20, !P6 ;  /* 0x000000200800780c */ /* 0x040fe200077c4270 */
[----:B------:R-:W2:Y:S01]  /*4c20*/  SHFL.BFLY PT, R4, R137, 0x1, 0x1f ;  /* 0x0c201f0089047f89 */ /* 0x000ea200000e0000 */
[C---:B------:R-:W-:Y:S02]  /*4c30*/  ISETP.GT.AND P0, PT, R8.reuse, 0x10, !P0 ;  /* 0x000000100800780c */ /* 0x040fe40004704270 */
[----:B------:R-:W-:Y:S01]  /*4c40*/  ISETP.GT.AND P2, PT, R8, 0x28, !P2 ;  /* 0x000000280800780c */ /* 0x000fe20005744270 */
[----:B------:R-:W-:Y:S01]  /*4c50*/  LDSM.16.MT88.4 R28, [R226+0x100] ;  /* 0x00010000e21c783b */ /* 0x000fe20000004200 */
[----:B------:R-:W-:-:S02]  /*4c60*/  ISETP.LT.OR P0, PT, R9, 0x11, P0 ;  /* 0x000000110900780c */ /* 0x000fc40000701670 */
[C---:B------:R-:W-:Y:S01]  /*4c70*/  ISETP.GT.AND P5, PT, R8.reuse, 0x21, !P5 ;  /* 0x000000210800780c */ /* 0x040fe20006fa4270 */
[----:B------:R-:W-:Y:S01]  /*4c80*/  LDSM.16.MT88.4 R84, [R228+0x1900] ;  /* 0x00190000e454783b */ /* 0x000fe20000004200 */
[----:B------:R-:W-:Y:S02]  /*4c90*/  FSEL R132, R11, -INF , !P0 ;  /* 0xff8000000b847808 */ /* 0x000fe40004000000 */
[----:B------:R-:W-:Y:S02]  /*4ca0*/  ISETP.NE.AND P0, PT, R27, RZ, PT ;  /* 0x000000ff1b00720c */ /* 0x000fe40003f05270 */
[C---:B------:R-:W-:Y:S02]  /*4cb0*/  ISETP.GT.AND P1, PT, R8.reuse, 0x29, !P1 ;  /* 0x000000290800780c */ /* 0x040fe40004f24270 */
[----:B------:R-:W-:Y:S02]  /*4cc0*/  ISETP.GT.AND P0, PT, R8, 0x11, !P0 ;  /* 0x000000110800780c */ /* 0x000fe40004704270 */
[----:B------:R-:W-:-:S02]  /*4cd0*/  ISETP.LT.OR P6, PT, R9, 0x21, P6 ;  /* 0x000000210900780c */ /* 0x000fc400037c1670 */
[C---:B------:R-:W-:Y:S02]  /*4ce0*/  ISETP.LT.OR P0, PT, R9.reuse, 0x12, P0 ;  /* 0x000000120900780c */ /* 0x040fe40000701670 */
[----:B------:R-:W-:Y:S02]  /*4cf0*/  ISETP.LT.OR P2, PT, R9, 0x29, P2 ;  /* 0x000000290900780c */ /* 0x000fe40001741670 */
[----:B------:R-:W-:Y:S02]  /*4d00*/  FSEL R138, R7, -INF , !P0 ;  /* 0xff800000078a7808 */ /* 0x000fe40004000000 */
[----:B--2---:R-:W-:Y:S02]  /*4d10*/  FMNMX.FTZ R137, R137, R4, !PT ;  /* 0x0000000489897209 */ /* 0x004fe40007810000 */
[----:B------:R-:W2:Y:S01]  /*4d20*/  SHFL.BFLY PT, R4, R136, 0x2, 0x1f ;  /* 0x0c401f0088047f89 */ /* 0x000ea200000e0000 */
[----:B------:R-:W-:Y:S02]  /*4d30*/  ISETP.NE.AND P0, PT, R26, RZ, PT ;  /* 0x000000ff1a00720c */ /* 0x000fe40003f05270 */
[----:B------:R-:W-:Y:S01]  /*4d40*/  FMUL.FTZ R13, R137, c[0x0][0x2d0] ;  /* 0x0000b400890d7a20 */ /* 0x000fe20000410000 */
[----:B------:R-:W-:-:S02]  /*4d50*/  ISETP.LT.OR P5, PT, R9, 0x22, P5 ;  /* 0x000000220900780c */ /* 0x000fc40002fa1670 */
[----:B------:R-:W-:Y:S02]  /*4d60*/  ISETP.GT.AND P0, PT, R8, 0x18, !P0 ;  /* 0x000000180800780c */ /* 0x000fe40004704270 */
[----:B-1----:R-:W-:Y:S02]  /*4d70*/  FSEL R164, R10, -INF , !P6 ;  /* 0xff8000000aa47808 */ /* 0x002fe40007000000 */
[----:B------:R-:W-:Y:S02]  /*4d80*/  ISETP.LT.OR P0, PT, R9, 0x19, P0 ;  /* 0x000000190900780c */ /* 0x000fe40000701670 */
[----:B------:R-:W-:Y:S02]  /*4d90*/  FSEL R166, R59, -INF , !P2 ;  /* 0xff8000003ba67808 */ /* 0x000fe40005000000 */
[----:B------:R-:W-:Y:S02]  /*4da0*/  FSEL R139, R16, -INF , !P0 ;  /* 0xff800000108b7808 */ /* 0x000fe40004000000 */
[----:B------:R-:W-:-:S02]  /*4db0*/  ISETP.NE.AND P0, PT, R25, RZ, PT ;  /* 0x000000ff1900720c */ /* 0x000fc40003f05270 */
[----:B------:R-:W-:Y:S02]  /*4dc0*/  FSEL R165, R24, -INF , !P5 ;  /* 0xff80000018a57808 */ /* 0x000fe40006800000 */
[----:B------:R-:W-:Y:S01]  /*4dd0*/  ISETP.GT.AND P0, PT, R8, RZ, !P0 ;  /* 0x000000ff0800720c */ /* 0x000fe20004704270 */
[----:B------:R-:W-:Y:S01]  /*4de0*/  LDSM.16.MT88.4 R24, [R228+0x2100] ;  /* 0x00210000e418783b */ /* 0x000fe20000004200 */
[C---:B------:R-:W-:Y:S02]  /*4df0*/  ISETP.LT.OR P1, PT, R9.reuse, 0x2a, P1 ;  /* 0x0000002a0900780c */ /* 0x040fe40000f21670 */
[----:B--2---:R-:W-:Y:S02]  /*4e00*/  FMNMX.FTZ R136, R136, R4, !PT ;  /* 0x0000000488887209 */ /* 0x004fe40007810000 */
[----:B------:R-:W-:Y:S02]  /*4e10*/  ISETP.LT.OR P0, PT, R9, 0x1, P0 ;  /* 0x000000010900780c */ /* 0x000fe40000701670 */
[----:B------:R-:W-:Y:S01]  /*4e20*/  FSEL R167, R55, -INF , !P1 ;  /* 0xff80000037a77808 */ /* 0x000fe20004800000 */
[----:B------:R-:W1:Y:S01]  /*4e30*/  SHFL.BFLY PT, R4, R136, 0x1, 0x1f ;  /* 0x0c201f0088047f89 */ /* 0x000e6200000e0000 */
[----:B------:R-:W-:-:S02]  /*4e40*/  FSEL R42, R6, -INF , !P0 ;  /* 0xff800000062a7808 */ /* 0x000fc40004000000 */
[----:B------:R-:W-:Y:S02]  /*4e50*/  FSETP.NEU.FTZ.AND P0, PT, R137, -INF , PT ;  /* 0xff8000008900780b */ /* 0x000fe40003f1d000 */
[----:B------:R-:W-:Y:S02]  /*4e60*/  FMNMX.FTZ R3, R42, R43, !PT ;  /* 0x0000002b2a037209 */ /* 0x000fe40007810000 */
[----:B------:R-:W-:-:S05]  /*4e70*/  FSEL R13, R13, RZ, P0 ;  /* 0x000000ff0d0d7208 */ /* 0x000fca0000000000 */
[----:B------:R-:W-:-:S04]  /*4e80*/  FFMA.FTZ R2, R53, c[0x0][0x2d0], -R13 ;  /* 0x0000b40035027a23 */ /* 0x000fc8000001080d */
[----:B------:R2:W-:Y:S01]  /*4e90*/  MUFU.EX2 R197, R2 ;  /* 0x0000000200c57308 */ /* 0x0005e20000000800 */
[----:B-1----:R-:W-:Y:S01]  /*4ea0*/  FMNMX.FTZ R136, R136, R4, !PT ;  /* 0x0000000488887209 */ /* 0x002fe20007810000 */
[----:B------:R-:W-:-:S03]  /*4eb0*/  FFMA.FTZ R4, R40, c[0x0][0x2d0], -R13 ;  /* 0x0000b40028047a23 */ /* 0x000fc6000001080d */
[C---:B------:R-:W-:Y:S01]  /*4ec0*/  FSETP.NEU.FTZ.AND P0, PT, R136.reuse, -INF , PT ;  /* 0xff8000008800780b */ /* 0x040fe20003f1d000 */
[----:B------:R-:W-:Y:S02]  /*4ed0*/  FMUL.FTZ R12, R136, c[0x0][0x2d0] ;  /* 0x0000b400880c7a20 */ /* 0x000fe40000410000 */
[----:B------:R1:W-:Y:S01]  /*4ee0*/  MUFU.EX2 R233, R4 ;  /* 0x0000000400e97308 */ /* 0x0003e20000000800 */
[----:B--2---:R-:W-:Y:S02]  /*4ef0*/  FFMA.FTZ R2, R56, c[0x0][0x2d0], -R13 ;  /* 0x0000b40038027a23 */ /* 0x004fe4000001080d */
[----:B------:R-:W-:Y:S02]  /*4f00*/  FSEL R12, R12, RZ, P0 ;  /* 0x000000ff0c0c7208 */ /* 0x000fe40000000000 */
[----:B------:R-:W-:-:S03]  /*4f10*/  ISETP.NE.AND P0, PT, R32, RZ, PT ;  /* 0x000000ff2000720c */ /* 0x000fc60003f05270 */
[----:B------:R2:W-:Y:S01]  /*4f20*/  MUFU.EX2 R230, R2 ;  /* 0x0000000200e67308 */ /* 0x0005e20000000800 */
[----:B------:R-:W-:Y:S01]  /*4f30*/  FFMA.FTZ R0, R34, c[0x0][0x2d0], -R12 ;  /* 0x0000b40022007a23 */ /* 0x000fe2000001080c */
[----:B------:R-:W-:-:S04]  /*4f40*/  ISETP.GT.AND P0, PT, R8, 0x19, !P0 ;  /* 0x000000190800780c */ /* 0x000fc80004704270 */
[----:B------:R-:W-:Y:S02]  /*4f50*/  ISETP.LT.OR P0, PT, R9, 0x1a, P0 ;  /* 0x0000001a0900780c */ /* 0x000fe40000701670 */
[----:B------:R3:W-:Y:S01]  /*4f60*/  MUFU.EX2 R224, R0 ;  /* 0x0000000000e07308 */ /* 0x0007e20000000800 */
[----:B-1----:R-:W-:Y:S01]  /*4f70*/  FFMA.FTZ R4, R41, c[0x0][0x2d0], -R13 ;  /* 0x0000b40029047a23 */ /* 0x002fe2000001080d */
[----:B------:R-:W-:-:S06]  /*4f80*/  FSEL R40, R17, -INF , !P0 ;  /* 0xff80000011287808 */ /* 0x000fcc0004000000 */
[----:B------:R1:W-:Y:S01]  /*4f90*/  MUFU.EX2 R234, R4 ;  /* 0x0000000400ea7308 */ /* 0x0003e20000000800 */
[----:B--2---:R-:W-:Y:S01]  /*4fa0*/  FMNMX.FTZ R2, R105, R3, !PT ;  /* 0x0000000369027209 */ /* 0x004fe20007810000 */
[----:B------:R-:W-:-:S03]  /*4fb0*/  FFMA.FTZ R3, R57, c[0x0][0x2d0], -R13 ;  /* 0x0000b40039037a23 */ /* 0x000fc6000001080d */
[----:B------:R-:W-:Y:S01]  /*4fc0*/  FMNMX.FTZ R2, R104, R2, !PT ;  /* 0x0000000268027209 */ /* 0x000fe20007810000 */
[----:B---3--:R-:W-:Y:S02]  /*4fd0*/  FFMA.FTZ R0, R36, c[0x0][0x2d0], -R12 ;  /* 0x0000b40024007a23 */ /* 0x008fe4000001080c */
[----:B------:R2:W-:Y:S01]  /*4fe0*/  MUFU.EX2 R195, R3 ;  /* 0x0000000300c37308 */ /* 0x0005e20000000800 */
[----:B-1----:R-:W-:-:S07]  /*4ff0*/  FFMA.FTZ R4, R45, c[0x0][0x2d0], -R13 ;  /* 0x0000b4002d047a23 */ /* 0x002fce000001080d */
[----:B------:R1:W-:Y:S08]  /*5000*/  MUFU.EX2 R231, R0 ;  /* 0x0000000000e77308 */ /* 0x0003f00000000800 */
[----:B------:R3:W-:Y:S01]  /*5010*/  MUFU.EX2 R181, R4 ;  /* 0x0000000400b57308 */ /* 0x0007e20000000800 */
[----:B--2---:R-:W-:Y:S01]  /*5020*/  FMNMX.FTZ R3, R132, R2, !PT ;  /* 0x0000000284037209 */ /* 0x004fe20007810000 */
[----:B------:R-:W-:-:S02]  /*5030*/  FFMA.FTZ R2, R58, c[0x0][0x2d0], -R13 ;  /* 0x0000b4003a027a23 */ /* 0x000fc4000001080d */
[----:B------:R-:W-:Y:S01]  /*5040*/  LDSM.16.MT88.4 R56, [R227+0x900] ;  /* 0x00090000e338783b */ /* 0x000fe20000004200 */
[----:B-1----:R-:W-:-:S03]  /*5050*/  FFMA.FTZ R0, R37, c[0x0][0x2d0], -R12 ;  /* 0x0000b40025007a23 */ /* 0x002fc6000001080c */
[----:B------:R1:W2:Y:S01]  /*5060*/  MUFU.EX2 R180, R2 ;  /* 0x0000000200b47308 */ /* 0x0002a20000000800 */
[----:B---3--:R-:W-:-:S07]  /*5070*/  FFMA.FTZ R4, R44, c[0x0][0x2d0], -R13 ;  /* 0x0000b4002c047a23 */ /* 0x008fce000001080d */
[----:B------:R3:W4:Y:S01]  /*5080*/  MUFU.EX2 R192, R0 ;  /* 0x0000000000c07308 */ /* 0x0007220000000800 */
[----:B------:R-:W4:Y:S07]  /*5090*/  LDSM.16.MT88.4 R44, [R228+0x100] ;  /* 0x00010000e42c783b */ /* 0x000f2e0000004200 */
[----:B------:R4:W4:Y:S01]  /*50a0*/  MUFU.EX2 R194, R4 ;  /* 0x0000000400c27308 */ /* 0x0009220000000800 */
[----:B-1----:R-:W-:Y:S01]  /*50b0*/  FMNMX.FTZ R2, R138, R3, !PT ;  /* 0x000000038a027209 */ /* 0x002fe20007810000 */
[----:B------:R-:W-:Y:S01]  /*50c0*/  FFMA.FTZ R3, R38, c[0x0][0x2d0], -R12 ;  /* 0x0000b40026037a23 */ /* 0x000fe2000001080c */
[----:B--2---:R-:W-:-:S02]  /*50d0*/  F2FP.PACK_AB R10, R180, R195 ;  /* 0x000000c3b40a723e */ /* 0x004fc400000000ff */
[----:B------:R-:W-:Y:S02]  /*50e0*/  FMNMX.FTZ R2, R139, R2, !PT ;  /* 0x000000028b027209 */ /* 0x000fe40007810000 */
[----:B---3--:R-:W-:Y:S01]  /*50f0*/  FMNMX.FTZ R0, R106, R107, !PT ;  /* 0x0000006b6a007209 */ /* 0x008fe20007810000 */
[----:B------:R1:W-:Y:S01]  /*5100*/  MUFU.EX2 R198, R3 ;  /* 0x0000000300c67308 */ /* 0x0003e20000000800 */
[----:B----4-:R-:W-:Y:S02]  /*5110*/  F2FP.PACK_AB R7, R192, R231 ;  /* 0x000000e7c007723e */ /* 0x010fe400000000ff */
[----:B------:R-:W-:-:S04]  /*5120*/  FMNMX.FTZ R0, R133, R0, !PT ;  /* 0x0000000085007209 */ /* 0x000fc80007810000 */
[----:B------:R-:W-:Y:S01]  /*5130*/  FMNMX.FTZ R0, R134, R0, !PT ;  /* 0x0000000086007209 */ /* 0x000fe20007810000 */
[--C-:B------:R-:W-:Y:S01]  /*5140*/  FFMA.FTZ R4, R33, c[0x0][0x2d0], -R12.reuse ;  /* 0x0000b40021047a23 */ /* 0x100fe2000001080c */
[----:B------:R-:W-:Y:S01]  /*5150*/  F2FP.PACK_AB R6, R194, R181 ;  /* 0x000000b5c206723e */ /* 0x000fe200000000ff */
[----:B------:R-:W2:Y:S01]  /*5160*/  LDSM.16.MT88.4 R32, [R225+0x100] ;  /* 0x00010000e120783b */ /* 0x000ea20000004200 */
[----:B------:R-:W-:Y:S01]  /*5170*/  FMNMX.FTZ R0, R156, R0, !PT ;  /* 0x000000009c007209 */ /* 0x000fe20007810000 */
[----:B------:R3:W4:Y:S03]  /*5180*/  MUFU.EX2 R193, R4 ;  /* 0x0000000400c17308 */ /* 0x0007260000000800 */
[----:B------:R-:W-:Y:S02]  /*5190*/  FMNMX.FTZ R0, R157, R0, !PT ;  /* 0x000000009d007209 */ /* 0x000fe40007810000 */
[----:B-1----:R-:W-:Y:S01]  /*51a0*/  FMNMX.FTZ R3, R40, R2, !PT ;  /* 0x0000000228037209 */ /* 0x002fe20007810000 */
[----:B------:R-:W-:Y:S01]  /*51b0*/  FFMA.FTZ R2, R39, c[0x0][0x2d0], -R12 ;  /* 0x0000b40027027a23 */ /* 0x000fe2000001080c */
[----:B------:R-:W-:Y:S01]  /*51c0*/  FMNMX.FTZ R0, R158, R0, !PT ;  /* 0x000000009e007209 */ /* 0x000fe20007810000 */
[----:B------:R-:W-:Y:S01]  /*51d0*/  LDSM.16.MT88.4 R36, [R226+0x2100] ;  /* 0x00210000e224783b */ /* 0x000fe20000004200 */
[----:B------:R-:W-:Y:S01]  /*51e0*/  FMNMX.FTZ R3, R164, R3, !PT ;  /* 0x00000003a4037209 */ /* 0x000fe20007810000 */
[----:B------:R1:W1:Y:S01]  /*51f0*/  MUFU.EX2 R229, R2 ;  /* 0x0000000200e57308 */ /* 0x0002620000000800 */
[----:B------:R-:W-:-:S02]  /*5200*/  FMNMX.FTZ R0, R159, R0, !PT ;  /* 0x000000009f007209 */ /* 0x000fc40007810000 */
[----:B------:R-:W-:Y:S02]  /*5210*/  FMNMX.FTZ R3, R165, R3, !PT ;  /* 0x00000003a5037209 */ /* 0x000fe40007810000 */
[----:B------:R-:W-:Y:S02]  /*5220*/  FMNMX.FTZ R0, R172, R0, !PT ;  /* 0x00000000ac007209 */ /* 0x000fe40007810000 */
[----:B---3--:R-:W-:Y:S02]  /*5230*/  F2FP.PACK_AB R4, R234, R233 ;  /* 0x000000e9ea04723e */ /* 0x008fe400000000ff */
[----:B------:R-:W-:Y:S02]  /*5240*/  FMNMX.FTZ R0, R173, R0, !PT ;  /* 0x00000000ad007209 */ /* 0x000fe40007810000 */
[----:B----4-:R-:W-:Y:S02]  /*5250*/  F2FP.PACK_AB R5, R224, R193 ;  /* 0x000000c1e005723e */ /* 0x010fe400000000ff */
[----:B------:R-:W-:-:S02]  /*5260*/  FMNMX.FTZ R0, R174, R0, !PT ;  /* 0x00000000ae007209 */ /* 0x000fc40007810000 */
[----:B------:R-:W-:Y:S01]  /*5270*/  FMNMX.FTZ R3, R166, R3, !PT ;  /* 0x00000003a6037209 */ /* 0x000fe20007810000 */
[--C-:B-1----:R-:W-:Y:S01]  /*5280*/  FFMA.FTZ R2, R52, c[0x0][0x2d0], -R12.reuse ;  /* 0x0000b40034027a23 */ /* 0x102fe2000001080c */
[----:B------:R-:W-:Y:S01]  /*5290*/  FMNMX.FTZ R0, R175, R0, !PT ;  /* 0x00000000af007209 */ /* 0x000fe20007810000 */
[C---:B------:R-:W-:Y:S01]  /*52a0*/  HMMA.16816.F32 R140, R4.reuse, R44, RZ ;  /* 0x0000002c048c723c */ /* 0x040fe200000018ff */
[----:B------:R-:W-:Y:S01]  /*52b0*/  FMNMX.FTZ R3, R167, R3, !PT ;  /* 0x00000003a7037209 */ /* 0x000fe20007810000 */
[----:B------:R1:W-:Y:S01]  /*52c0*/  MUFU.EX2 R196, R2 ;  /* 0x0000000200c47308 */ /* 0x0003e20000000800 */
[----:B------:R-:W-:Y:S01]  /*52d0*/  F2FP.PACK_AB R9, R229, R198 ;  /* 0x000000c6e509723e */ /* 0x000fe200000000ff */
[----:B------:R-:W3:Y:S04]  /*52e0*/  SHFL.BFLY PT, R8, R0, 0x2, 0x1f ;  /* 0x0c401f0000087f89 */ /* 0x000ee800000e0000 */
[C---:B------:R-:W-:Y:S01]  /*52f0*/  HMMA.16816.F32 R148, R4.reuse, R48, RZ ;  /* 0x000000300494723c */ /* 0x040fe200000018ff */
[----:B------:R-:W4:Y:S07]  /*5300*/  SHFL.BFLY PT, R14, R3, 0x2, 0x1f ;  /* 0x0c401f00030e7f89 */ /* 0x000f2e00000e0000 */
[----:B--2---:R-:W-:Y:S01]  /*5310*/  HMMA.16816.F32 R20, R4, R32, RZ ;  /* 0x000000200414723c */ /* 0x004fe200000018ff */
[----:B-1----:R-:W-:-:S02]  /*5320*/  FFMA.FTZ R2, R54, c[0x0][0x2d0], -R12 ;  /* 0x0000b40036027a23 */ /* 0x002fc4000001080c */
[----:B------:R-:W-:Y:S02]  /*5330*/  LDSM.16.MT88.4 R52, [R225+0x2100] ;  /* 0x00210000e134783b */ /* 0x000fe40000004200 */
[----:B------:R-:W1:Y:S03]  /*5340*/  MUFU.EX2 R185, R2 ;  /* 0x0000000200b97308 */ /* 0x000e660000000800 */
[----:B------:R-:W-:Y:S01]  /*5350*/  HMMA.16816.F32 R124, R4, R28, RZ ;  /* 0x0000001c047c723c */ /* 0x000fe200000018ff */
[----:B---3--:R-:W-:Y:S02]  /*5360*/  FMNMX.FTZ R0, R0, R8, !PT ;  /* 0x0000000800007209 */ /* 0x008fe40007810000 */
[----:B------:R-:W-:-:S05]  /*5370*/  F2FP.PACK_AB R8, R230, R197 ;  /* 0x000000c5e608723e */ /* 0x000fca00000000ff */
[----:B------:R-:W-:Y:S01]  /*5380*/  HMMA.16816.F32 R144, R4, R68, RZ ;  /* 0x000000440490723c */ /* 0x000fe200000018ff */
[----:B------:R-:W2:Y:S01]  /*5390*/  SHFL.BFLY PT, R15, R0, 0x1, 0x1f ;  /* 0x0c201f00000f7f89 */ /* 0x000ea200000e0000 */
[----:B----4-:R-:W-:Y:S02]  /*53a0*/  FMNMX.FTZ R3, R3, R14, !PT ;  /* 0x0000000e03037209 */ /* 0x010fe40007810000 */
[----:B-1----:R-:W-:-:S04]  /*53b0*/  F2FP.PACK_AB R11, R185, R196 ;  /* 0x000000c4b90b723e */ /* 0x002fc800000000ff */
[----:B------:R-:W-:Y:S08]  /*53c0*/  HMMA.16816.F32 R152, R4, R76, RZ ;  /* 0x0000004c0498723c */ /* 0x000ff000000018ff */
[C---:B------:R-:W-:Y:S08]  /*53d0*/  HMMA.16816.F32 R200, R8.reuse, R60, R140 ;  /* 0x0000003c08c8723c */ /* 0x040ff0000000188c */
[----:B------:R-:W-:Y:S01]  /*53e0*/  HMMA.16816.F32 R140, R8, R56, R148 ;  /* 0x00000038088c723c */ /* 0x000fe20000001894 */
[----:B--2---:R-:W-:-:S04]  /*53f0*/  FMNMX.FTZ R135, R0, R15, !PT ;  /* 0x0000000f00877209 */ /* 0x004fc80007810000 */
[C---:B------:R-:W-:Y:S01]  /*5400*/  FSETP.NEU.FTZ.AND P0, PT, R135.reuse, -INF , PT ;  /* 0xff8000008700780b */ /* 0x040fe20003f1d000 */
[----:B------:R-:W-:Y:S02]  /*5410*/  FMUL.FTZ R0, R135, c[0x0][0x2d0] ;  /* 0x0000b40087007a20 */ /* 0x000fe40000410000 */
[----:B------:R-:W-:Y:S03]  /*5420*/  HMMA.16816.F32 R128, R4, R84, RZ ;  /* 0x000000540480723c */ /* 0x000fe600000018ff */
[----:B------:R-:W-:-:S05]  /*5430*/  FSEL R0, R0, RZ, P0 ;  /* 0x000000ff00007208 */ /* 0x000fca0000000000 */
[----:B------:R-:W-:Y:S01]  /*5440*/  HMMA.16816.F32 R120, R4, R116, RZ ;  /* 0x000000740478723c */ /* 0x000fe200000018ff */
[----:B------:R-:W-:Y:S01]  /*5450*/  FFMA.FTZ R2, R106, c[0x0][0x2d0], -R0 ;  /* 0x0000b4006a027a23 */ /* 0x000fe20000010800 */
[----:B------:R-:W-:Y:S01]  /*5460*/  MOV R41, R202 ;  /* 0x000000ca00297202 */ /* 0x000fe20000000f00 */
[----:B------:R-:W-:Y:S02]  /*5470*/  IMAD.MOV.U32 R15, RZ, RZ, R201 ;  /* 0x000000ffff0f7224 */ /* 0x000fe400078e00c9 */
[----:B------:R-:W-:-:S03]  /*5480*/  IMAD.MOV.U32 R252, RZ, RZ, R200 ;  /* 0x000000fffffc7224 */ /* 0x000fc600078e00c8 */
[----:B------:R-:W-:Y:S01]  /*5490*/  HMMA.16816.F32 R112, R4, R34, RZ ;  /* 0x000000220470723c */ /* 0x000fe200000018ff */
[----:B------:R-:W-:Y:S01]  /*54a0*/  MOV R14, R142 ;  /* 0x0000008e000e7202 */ /* 0x000fe20000000f00 */
[----:B------:R-:W-:Y:S01]  /*54b0*/  IMAD.MOV.U32 R183, RZ, RZ, R143 ;  /* 0x000000ffffb77224 */ /* 0x000fe200078e008f */
[----:B------:R-:W-:-:S05]  /*54c0*/  MOV R182, R140 ;  /* 0x0000008c00b67202 */ /* 0x000fca0000000f00 */
[C---:B------:R-:W-:Y:S08]  /*54d0*/  HMMA.16816.F32 R108, R4.reuse, R30, RZ ;  /* 0x0000001e046c723c */ /* 0x040ff000000018ff */
[C---:B------:R-:W-:Y:S08]  /*54e0*/  HMMA.16816.F32 R100, R4.reuse, R46, RZ ;  /* 0x0000002e0464723c */ /* 0x040ff000000018ff */
[C---:B------:R-:W-:Y:S08]  /*54f0*/  HMMA.16816.F32 R96, R4.reuse, R50, RZ ;  /* 0x000000320460723c */ /* 0x040ff000000018ff */
[C---:B------:R-:W-:Y:S08]  /*5500*/  HMMA.16816.F32 R92, R4.reuse, R70, RZ ;  /* 0x00000046045c723c */ /* 0x040ff000000018ff */
[C---:B------:R-:W-:Y:S08]  /*5510*/  HMMA.16816.F32 R88, R4.reuse, R78, RZ ;  /* 0x0000004e0458723c */ /* 0x040ff000000018ff */
[C---:B------:R-:W-:Y:S08]  /*5520*/  HMMA.16816.F32 R80, R4.reuse, R86, RZ ;  /* 0x000000560450723c */ /* 0x040ff000000018ff */
[----:B------:R-:W-:Y:S01]  /*5530*/  HMMA.16816.F32 R16, R4, R118, RZ ;  /* 0x000000760410723c */ /* 0x000fe200000018ff */
[----:B------:R-:W1:Y:S06]  /*5540*/  SHFL.BFLY PT, R4, R3, 0x1, 0x1f ;  /* 0x0c201f0003047f89 */ /* 0x000e6c00000e0000 */
[----:B------:R-:W-:Y:S01]  /*5550*/  IMAD.MOV.U32 R7, RZ, RZ, R141 ;  /* 0x000000ffff077224 */ /* 0x000fe200078e008d */
[C---:B------:R-:W-:Y:S01]  /*5560*/  HMMA.16816.F32 R176, R8.reuse, R72, R20 ;  /* 0x0000004808b0723c */ /* 0x040fe20000001814 */
[----:B------:R-:W2:Y:S07]  /*5570*/  LDSM.16.MT88.4 R20, [R227+0x2100] ;  /* 0x00210000e314783b */ /* 0x000eae0000004200 */
[C---:B------:R-:W-:Y:S01]  /*5580*/  HMMA.16816.F32 R188, R8.reuse, R64, R124 ;  /* 0x0000004008bc723c */ /* 0x040fe2000000187c */
[----:B------:R3:W4:Y:S06]  /*5590*/  MUFU.EX2 R125, R2 ;  /* 0x00000002007d7308 */ /* 0x00072c0000000800 */
[----:B------:R-:W-:Y:S01]  /*55a0*/  IMAD.MOV.U32 R124, RZ, RZ, R203 ;  /* 0x000000ffff7c7224 */ /* 0x000fe200078e00cb */
[----:B------:R-:W-:Y:S01]  /*55b0*/  HMMA.16816.F32 R140, R8, R52, R144 ;  /* 0x00000034088c723c */ /* 0x000fe20000001890 */
[----:B-1----:R-:W-:Y:S01]  /*55c0*/  FMNMX.FTZ R3, R3, R4, !PT ;  /* 0x0000000403037209 */ /* 0x002fe20007810000 */
[----:B------:R-:W-:-:S03]  /*55d0*/  FFMA.FTZ R4, R134, c[0x0][0x2d0], -R0 ;  /* 0x0000b40086047a23 */ /* 0x000fc60000010800 */
[----:B------:R-:W-:-:S03]  /*55e0*/  FSETP.NEU.FTZ.AND P0, PT, R3, -INF , PT ;  /* 0xff8000000300780b */ /* 0x000fc60003f1d000 */
[C---:B------:R-:W-:Y:S01]  /*55f0*/  HMMA.16816.F32 R248, R8.reuse, R36, R152 ;  /* 0x0000002408f8723c */ /* 0x040fe20000001898 */
[----:B---3--:R-:W-:Y:S02]  /*5600*/  FFMA.FTZ R2, R107, c[0x0][0x2d0], -R0 ;  /* 0x0000b4006b027a23 */ /* 0x008fe40000010800 */
[----:B----4-:R-:W-:Y:S02]  /*5610*/  IMAD.MOV.U32 R147, RZ, RZ, R125 ;  /* 0x000000ffff937224 */ /* 0x010fe400078e007d */
[----:B------:R1:W-:Y:S02]  /*5620*/  MUFU.EX2 R187, R2 ;  /* 0x0000000200bb7308 */ /* 0x0003e40000000800 */
[----:B------:R-:W-:Y:S01]  /*5630*/  MOV R153, R14 ;  /* 0x0000000e00997202 */ /* 0x000fe20000000f00 */
[----:B------:R-:W-:Y:S01]  /*5640*/  HMMA.16816.F32 R244, R8, R74, R112 ;  /* 0x0000004a08f4723c */ /* 0x000fe20000001870 */
[----:B------:R-:W-:Y:S02]  /*5650*/  IMAD.MOV.U32 R154, RZ, RZ, R15 ;  /* 0x000000ffff9a7224 */ /* 0x000fe400078e000f */
[----:B------:R-:W-:-:S02]  /*5660*/  IMAD.MOV.U32 R155, RZ, RZ, R41 ;  /* 0x000000ffff9b7224 */ /* 0x000fc400078e0029 */
[----:B------:R-:W-:Y:S01]  /*5670*/  MUFU.EX2 R14, R4 ;  /* 0x00000004000e7308 */ /* 0x000fe20000000800 */
[----:B------:R-:W-:Y:S02]  /*5680*/  IMAD.MOV.U32 R152, RZ, RZ, R7 ;  /* 0x000000ffff987224 */ /* 0x000fe400078e0007 */
[----:B------:R-:W-:Y:S01]  /*5690*/  IMAD.MOV.U32 R6, RZ, RZ, R140 ;  /* 0x000000ffff067224 */ /* 0x000fe200078e008c */
[C---:B------:R-:W-:Y:S01]  /*56a0*/  HMMA.16816.F32 R216, R8.reuse, R24, R128 ;  /* 0x0000001808d8723c */ /* 0x040fe20000001880 */
[----:B------:R-:W-:Y:S01]  /*56b0*/  IMAD.MOV.U32 R5, RZ, RZ, R141 ;  /* 0x000000ffff057224 */ /* 0x000fe200078e008d */
[----:B------:R-:W-:Y:S01]  /*56c0*/  MOV R146, R142 ;  /* 0x0000008e00927202 */ /* 0x000fe20000000f00 */
[----:B------:R-:W-:Y:S02]  /*56d0*/  IMAD.MOV.U32 R145, RZ, RZ, R143 ;  /* 0x000000ffff917224 */ /* 0x000fe400078e008f */
[----:B-1----:R-:W-:Y:S01]  /*56e0*/  FFMA.FTZ R2, R133, c[0x0][0x2d0], -R0 ;  /* 0x0000b40085027a23 */ /* 0x002fe20000010800 */
[----:B------:R-:W-:Y:S01]  /*56f0*/  MOV R133, R124 ;  /* 0x0000007c00857202 */ /* 0x000fe20000000f00 */
[----:B------:R-:W-:Y:S01]  /*5700*/  IMAD.MOV.U32 R134, RZ, RZ, R6 ;  /* 0x000000ffff867224 */ /* 0x000fe200078e0006 */
[----:B--2---:R-:W-:Y:S01]  /*5710*/  HMMA.16816.F32 R212, R8, R20, R120 ;  /* 0x0000001408d4723c */ /* 0x004fe20000001878 */
[----:B------:R1:W2:Y:S01]  /*5720*/  MUFU.EX2 R232, R2 ;  /* 0x0000000200e87308 */ /* 0x0002a20000000800 */
[----:B------:R-:W-:-:S02]  /*5730*/  MOV R131, R5 ;  /* 0x0000000500837202 */ /* 0x000fc40000000f00 */
[----:B------:R-:W-:Y:S02]  /*5740*/  MOV R129, R183 ;  /* 0x000000b700817202 */ /* 0x000fe40000000f00 */
[----:B------:R-:W-:Y:S02]  /*5750*/  MOV R130, R134 ;  /* 0x0000008600827202 */ /* 0x000fe40000000f00 */
[C---:B------:R-:W-:Y:S08]  /*5760*/  HMMA.16816.F32 R220, R8.reuse, R66, R108 ;  /* 0x0000004208dc723c */ /* 0x040ff0000000186c */
[----:B------:R-:W-:Y:S01]  /*5770*/  HMMA.16816.F32 R208, R8, R62, R100 ;  /* 0x0000003e08d0723c */ /* 0x000fe20000001864 */
[----:B-1----:R-:W-:Y:S01]  /*5780*/  FMUL.FTZ R2, R3, c[0x0][0x2d0] ;  /* 0x0000b40003027a20 */ /* 0x002fe20000410000 */
[----:B--2---:R-:W-:-:S04]  /*5790*/  F2FP.PACK_AB R6, R14, R232 ;  /* 0x000000e80e06723e */ /* 0x004fc800000000ff */
[----:B------:R-:W-:Y:S02]  /*57a0*/  FSEL R2, R2, RZ, P0 ;  /* 0x000000ff02027208 */ /* 0x000fe40000000000 */
[----:B------:R-:W-:Y:S03]  /*57b0*/  HMMA.16816.F32 R204, R8, R58, R96 ;  /* 0x0000003a08cc723c */ /* 0x000fe60000001860 */
[----:B------:R-:W-:-:S04]  /*57c0*/  FFMA.FTZ R4, R42, c[0x0][0x2d0], -R2 ;  /* 0x0000b4002a047a23 */ /* 0x000fc80000010802 */
[----:B------:R1:W-:Y:S01]  /*57d0*/  MUFU.EX2 R140, R4 ;  /* 0x00000004008c7308 */ /* 0x0003e20000000800 */
[C---:B------:R-:W-:Y:S08]  /*57e0*/  HMMA.16816.F32 R200, R8.reuse, R54, R92 ;  /* 0x0000003608c8723c */ /* 0x040ff0000000185c */
[----:B------:R-:W-:Y:S01]  /*57f0*/  HMMA.16816.F32 R148, R8, R38, R88 ;  /* 0x000000260894723c */ /* 0x000fe20000001858 */
[----:B-1----:R-:W-:-:S07]  /*5800*/  FFMA.FTZ R4, R43, c[0x0][0x2d0], -R2 ;  /* 0x0000b4002b047a23 */ /* 0x002fce0000010802 */
[C---:B------:R-:W-:Y:S01]  /*5810*/  HMMA.16816.F32 R112, R8.reuse, R26, R80 ;  /* 0x0000001a0870723c */ /* 0x040fe20000001850 */
[----:B------:R1:W2:Y:S07]  /*5820*/  MUFU.EX2 R15, R4 ;  /* 0x00000004000f7308 */ /* 0x0002ae0000000800 */
[----:B------:R-:W-:Y:S07]  /*5830*/  HMMA.16816.F32 R124, R8, R22, R16 ;  /* 0x00000016087c723c */ /* 0x000fee0000001810 */
[----:B------:R-:W-:Y:S01]  /*5840*/  FFMA.FTZ R8, R156, c[0x0][0x2d0], -R0 ;  /* 0x0000b4009c087a23 */ /* 0x000fe20000010800 */
[----:B------:R-:W-:-:S03]  /*5850*/  MOV R156, R180 ;  /* 0x000000b4009c7202 */ /* 0x000fc60000000f00 */
[----:B------:R3:W-:Y:S01]  /*5860*/  MUFU.EX2 R141, R8 ;  /* 0x00000008008d7308 */ /* 0x0007e20000000800 */
[----:B-1----:R-:W-:Y:S01]  /*5870*/  FFMA.FTZ R4, R105, c[0x0][0x2d0], -R2 ;  /* 0x0000b40069047a23 */ /* 0x002fe20000010802 */
[----:B--2---:R-:W-:-:S06]  /*5880*/  F2FP.PACK_AB R5, R15, R140 ;  /* 0x0000008c0f05723e */ /* 0x004fcc00000000ff */
[----:B------:R1:W-:Y:S01]  /*5890*/  MUFU.EX2 R142, R4 ;  /* 0x00000004008e7308 */ /* 0x0003e20000000800 */
[----:B---3--:R-:W-:Y:S02]  /*58a0*/  FFMA.FTZ R8, R157, c[0x0][0x2d0], -R0 ;  /* 0x0000b4009d087a23 */ /* 0x008fe40000010800 */
[----:B------:R-:W-:-:S05]  /*58b0*/  IMAD.MOV.U32 R157, RZ, RZ, R181 ;  /* 0x000000ffff9d7224 */ /* 0x000fca00078e00b5 */
[----:B------:R2:W-:Y:S01]  /*58c0*/  MUFU.EX2 R41, R8 ;  /* 0x0000000800297308 */ /* 0x0005e20000000800 */
[----:B-1----:R-:W-:-:S07]  /*58d0*/  FFMA.FTZ R4, R104, c[0x0][0x2d0], -R2 ;  /* 0x0000b40068047a23 */ /* 0x002fce0000010802 */
[----:B------:R1:W3:Y:S01]  /*58e0*/  MUFU.EX2 R144, R4 ;  /* 0x0000000400907308 */ /* 0x0002e20000000800 */
[----:B--2---:R-:W-:Y:S02]  /*58f0*/  FFMA.FTZ R8, R158, c[0x0][0x2d0], -R0 ;  /* 0x0000b4009e087a23 */ /* 0x004fe40000010800 */
[----:B------:R-:W-:-:S05]  /*5900*/  IMAD.MOV.U32 R158, RZ, RZ, R152 ;  /* 0x000000ffff9e7224 */ /* 0x000fca00078e0098 */
[----:B------:R2:W-:Y:S01]  /*5910*/  MUFU.EX2 R199, R8 ;  /* 0x0000000800c77308 */ /* 0x0005e20000000800 */
[----:B-1----:R-:W-:Y:S02]  /*5920*/  F2FP.PACK_AB R4, R187, R147 ;  /* 0x00000093bb04723e */ /* 0x002fe400000000ff */
[----:B---3--:R-:W-:-:S07]  /*5930*/  F2FP.PACK_AB R7, R144, R142 ;  /* 0x0000008e9007723e */ /* 0x008fce00000000ff */
[C---:B------:R-:W-:Y:S01]  /*5940*/  HMMA.16816.F32 R104, R4.reuse, R32, RZ ;  /* 0x000000200468723c */ /* 0x040fe200000018ff */
[----:B--2---:R-:W-:Y:S02]  /*5950*/  FFMA.FTZ R8, R159, c[0x0][0x2d0], -R0 ;  /* 0x0000b4009f087a23 */ /* 0x004fe40000010800 */
[----:B------:R-:W-:Y:S02]  /*5960*/  IMAD.MOV.U32 R159, RZ, RZ, R182 ;  /* 0x000000ffff9f7224 */ /* 0x000fe400078e00b6 */
[----:B------:R1:W-:Y:S03]  /*5970*/  MUFU.EX2 R186, R8 ;  /* 0x0000000800ba7308 */ /* 0x0003e60000000800 */
[C---:B------:R-:W-:Y:S08]  /*5980*/  HMMA.16816.F32 R108, R4.reuse, R34, RZ ;  /* 0x00000022046c723c */ /* 0x040ff000000018ff */
[----:B------:R-:W-:Y:S01]  /*5990*/  HMMA.16816.F32 R88, R4, R28, RZ ;  /* 0x0000001c0458723c */ /* 0x000fe200000018ff */
[----:B-1----:R-:W-:-:S07]  /*59a0*/  FFMA.FTZ R8, R132, c[0x0][0x2d0], -R2 ;  /* 0x0000b40084087a23 */ /* 0x002fce0000010802 */
[C---:B------:R-:W-:Y:S01]  /*59b0*/  HMMA.16816.F32 R80, R4.reuse, R44, RZ ;  /* 0x0000002c0450723c */ /* 0x040fe200000018ff */
[----:B------:R1:W-:Y:S07]  /*59c0*/  MUFU.EX2 R143, R8 ;  /* 0x00000008008f7308 */ /* 0x0003ee0000000800 */
[C---:B------:R-:W-:Y:S08]  /*59d0*/  HMMA.16816.F32 R32, R4.reuse, R68, RZ ;  /* 0x000000440420723c */ /* 0x040ff000000018ff */
[----:B------:R-:W-:Y:S01]  /*59e0*/  HMMA.16816.F32 R16, R4, R84, RZ ;  /* 0x000000540410723c */ /* 0x000fe200000018ff */
[----:B-1----:R-:W-:-:S04]  /*59f0*/  FFMA.FTZ R8, R138, c[0x0][0x2d0], -R2 ;  /* 0x0000b4008a087a23 */ /* 0x002fc80000010802 */
[----:B------:R1:W-:Y:S02]  /*5a00*/  MUFU.EX2 R184, R8 ;  /* 0x0000000800b87308 */ /* 0x0003e40000000800 */
[----:B------:R-:W-:Y:S01]  /*5a10*/  IMAD.MOV.U32 R84, RZ, RZ, R41 ;  /* 0x000000ffff547224 */ /* 0x000fe200078e0029 */
[----:B------:R-:W-:Y:S01]  /*5a20*/  HMMA.16816.F32 R100, R4, R30, RZ ;  /* 0x0000001e0464723c */ /* 0x000fe200000018ff */
[----:B------:R-:W-:-:S07]  /*5a30*/  IMAD.MOV.U32 R85, RZ, RZ, R193 ;  /* 0x000000ffff557224 */ /* 0x000fce00078e00c1 */
[----:B------:R-:W-:Y:S01]  /*5a40*/  HMMA.16816.F32 R96, R4, R46, RZ ;  /* 0x0000002e0460723c */ /* 0x000fe200000018ff */
[----:B-1----:R-:W-:-:S07]  /*5a50*/  FFMA.FTZ R8, R139, c[0x0][0x2d0], -R2 ;  /* 0x0000b4008b087a23 */ /* 0x002fce0000010802 */
[C---:B------:R-:W-:Y:S01]  /*5a60*/  HMMA.16816.F32 R44, R4.reuse, R48, RZ ;  /* 0x00000030042c723c */ /* 0x040fe200000018ff */
[----:B------:R1:W2:Y:S07]  /*5a70*/  MUFU.EX2 R128, R8 ;  /* 0x0000000800807308 */ /* 0x0002ae0000000800 */
[C---:B------:R-:W-:Y:S08]  /*5a80*/  HMMA.16816.F32 R92, R4.reuse, R50, RZ ;  /* 0x00000032045c723c */ /* 0x040ff000000018ff */
[----:B------:R-:W-:Y:S01]  /*5a90*/  HMMA.16816.F32 R28, R4, R76, RZ ;  /* 0x0000004c041c723c */ /* 0x000fe200000018ff */
[----:B-1----:R-:W-:-:S04]  /*5aa0*/  FFMA.FTZ R8, R40, c[0x0][0x2d0], -R2 ;  /* 0x0000b40028087a23 */ /* 0x002fc80000010802 */
[----:B------:R1:W3:Y:S03]  /*5ab0*/  MUFU.EX2 R132, R8 ;  /* 0x0000000800847308 */ /* 0x0002e60000000800 */
[C---:B------:R-:W-:Y:S07]  /*5ac0*/  HMMA.16816.F32 R40, R4.reuse, R118, RZ ;  /* 0x000000760428723c */ /* 0x040fee00000018ff */
[----:B--2---:R-:W-:Y:S01]  /*5ad0*/  IMAD.MOV.U32 R118, RZ, RZ, R128 ;  /* 0x000000ffff767224 */ /* 0x004fe200078e0080 */
[----:B------:R-:W-:Y:S01]  /*5ae0*/  HMMA.16816.F32 R68, R4, R70, RZ ;  /* 0x000000460444723c */ /* 0x000fe200000018ff */
[----:B------:R-:W-:-:S02]  /*5af0*/  IMAD.MOV.U32 R128, RZ, RZ, R153 ;  /* 0x000000ffff807224 */ /* 0x000fc400078e0099 */
[----:B------:R-:W-:-:S05]  /*5b00*/  IMAD.MOV.U32 R119, RZ, RZ, R194 ;  /* 0x000000ffff777224 */ /* 0x000fca00078e00c2 */
[C---:B-1----:R-:W-:Y:S07]  /*5b10*/  HMMA.16816.F32 R8, R4.reuse, R116, RZ ;  /* 0x000000740408723c */ /* 0x042fee00000018ff */
[----:B------:R-:W-:Y:S01]  /*5b20*/  IMAD.MOV.U32 R116, RZ, RZ, R140 ;  /* 0x000000ffff747224 */ /* 0x000fe200078e008c */
[----:B------:R-:W-:Y:S01]  /*5b30*/  HMMA.16816.F32 R76, R4, R78, RZ ;  /* 0x0000004e044c723c */ /* 0x000fe200000018ff */
[----:B------:R-:W-:-:S07]  /*5b40*/  MOV R117, R15 ;  /* 0x0000000f00757202 */ /* 0x000fce0000000f00 */
[----:B------:R-:W-:Y:S07]  /*5b50*/  HMMA.16816.F32 R48, R4, R86, RZ ;  /* 0x000000560430723c */ /* 0x000fee00000018ff */
[----:B------:R-:W-:Y:S01]  /*5b60*/  F2FP.PACK_AB R4, R84, R141 ;  /* 0x0000008d5404723e */ /* 0x000fe200000000ff */
[----:B------:R-:W-:Y:S01]  /*5b70*/  IMAD.MOV.U32 R86, RZ, RZ, R14 ;  /* 0x000000ffff567224 */ /* 0x000fe200078e000e */
[----:B------:R-:W-:Y:S02]  /*5b80*/  F2FP.PACK_AB R6, R186, R199 ;  /* 0x000000c7ba06723e */ /* 0x000fe400000000ff */
[----:B------:R-:W-:-:S02]  /*5b90*/  F2FP.PACK_AB R5, R184, R143 ;  /* 0x0000008fb805723e */ /* 0x000fc400000000ff */
[----:B---3--:R-:W-:Y:S02]  /*5ba0*/  F2FP.PACK_AB R7, R132, R118 ;  /* 0x000000768407723e */ /* 0x008fe400000000ff */
[----:B------:R-:W-:-:S05]  /*5bb0*/  MOV R87, R192 ;  /* 0x000000c000577202 */ /* 0x000fca0000000f00 */
[C---:B------:R-:W-:Y:S07]  /*5bc0*/  HMMA.16816.F32 R88, R4.reuse, R64, R88 ;  /* 0x000000400458723c */ /* 0x040fee0000001858 */
[----:B------:R-:W-:Y:S01]  /*5bd0*/  IMAD.MOV.U32 R64, RZ, RZ, R196 ;  /* 0x000000ffff407224 */ /* 0x000fe200078e00c4 */
[----:B------:R-:W-:Y:S01]  /*5be0*/  HMMA.16816.F32 R180, R4, R60, R80 ;  /* 0x0000003c04b4723c */ /* 0x000fe20000001850 */
[----:B------:R-:W-:-:S06]  /*5bf0*/  MOV R65, R195 ;  /* 0x000000c300417202 */ /* 0x000fcc0000000f00 */
[----:B------:R-:W-:Y:S01]  /*5c00*/  MOV R81, R198 ;  /* 0x000000c600517202 */ /* 0x000fe20000000f00 */
[C---:B------:R-:W-:Y:S01]  /*5c10*/  HMMA.16816.F32 R120, R4.reuse, R52, R32 ;  /* 0x000000340478723c */ /* 0x040fe20000001820 */
[----:B------:R-:W-:Y:S01]  /*5c20*/  IMAD.MOV.U32 R82, RZ, RZ, R197 ;  /* 0x000000ffff527224 */ /* 0x000fe200078e00c5 */
[----:B------:R-:W-:Y:S01]  /*5c30*/  MOV R83, R133 ;  /* 0x0000008500537202 */ /* 0x000fe20000000f00 */
[----:B------:R-:W-:Y:S02]  /*5c40*/  IMAD.MOV.U32 R80, RZ, RZ, R141 ;  /* 0x000000ffff507224 */ /* 0x000fe400078e008d */
[----:B------:R-:W-:Y:S02]  /*5c50*/  IMAD.MOV.U32 R60, RZ, RZ, R154 ;  /* 0x000000ffff3c7224 */ /* 0x000fe400078e009a */
[----:B------:R-:W-:Y:S01]  /*5c60*/  IMAD.MOV.U32 R53, RZ, RZ, R199 ;  /* 0x000000ffff357224 */ /* 0x000fe200078e00c7 */
[----:B------:R-:W-:Y:S01]  /*5c70*/  HMMA.16816.F32 R44, R4, R56, R44 ;  /* 0x00000038042c723c */ /* 0x000fe2000000182c */
[----:B------:R-:W-:-:S02]  /*5c80*/  IMAD.MOV.U32 R52, RZ, RZ, R252 ;  /* 0x000000ffff347224 */ /* 0x000fc400078e00fc */
[----:B------:R-:W-:Y:S02]  /*5c90*/  IMAD.MOV.U32 R61, RZ, RZ, R155 ;  /* 0x000000ffff3d7224 */ /* 0x000fe400078e009b */
[----:B------:R-:W1:Y:S02]  /*5ca0*/  LDSM.16.MT88.4 R152, [R225+0x1100] ;  /* 0x00110000e198783b */ /* 0x000e640000004200 */
[----:B------:R-:W-:Y:S01]  /*5cb0*/  MOV R56, R143 ;  /* 0x0000008f00387202 */ /* 0x000fe20000000f00 */
[----:B------:R-:W-:Y:S01]  /*5cc0*/  HMMA.16816.F32 R196, R4, R20, R8 ;  /* 0x0000001404c4723c */ /* 0x000fe20000001808 */
[----:B------:R-:W-:-:S06]  /*5cd0*/  IMAD.MOV.U32 R57, RZ, RZ, R142 ;  /* 0x000000ffff397224 */ /* 0x000fcc00078e008e */
[----:B------:R-:W-:Y:S01]  /*5ce0*/  FFMA.FTZ R8, R171, c[0x0][0x2d0], -R13 ;  /* 0x0000b400ab087a23 */ /* 0x000fe2000001080d */
[C---:B------:R-:W-:Y:S01]  /*5cf0*/  HMMA.16816.F32 R140, R4.reuse, R36, R28 ;  /* 0x00000024048c723c */ /* 0x040fe2000000181c */
[----:B------:R-:W-:Y:S01]  /*5d00*/  IMAD.MOV.U32 R20, RZ, RZ, R186 ;  /* 0x000000ffff147224 */ /* 0x000fe200078e00ba */
[----:B------:R-:W-:Y:S01]  /*5d10*/  MOV R21, R185 ;  /* 0x000000b900157202 */ /* 0x000fe20000000f00 */
[----:B------:R2:W-:Y:S05]  /*5d20*/  MUFU.EX2 R138, R8 ;  /* 0x00000008008a7308 */ /* 0x0005ea0000000800 */
[C---:B------:R-:W-:Y:S07]  /*5d30*/  HMMA.16816.F32 R28, R4.reuse, R54, R68 ;  /* 0x00000036041c723c */ /* 0x040fee0000001844 */
[----:B------:R-:W-:Y:S01]  /*5d40*/  IMAD.MOV.U32 R68, RZ, RZ, R52 ;  /* 0x000000ffff447224 */ /* 0x000fe200078e0034 */
[----:B------:R-:W-:Y:S01]  /*5d50*/  HMMA.16816.F32 R192, R4, R24, R16 ;  /* 0x0000001804c0723c */ /* 0x000fe20000001810 */
[----:B------:R-:W-:Y:S01]  /*5d60*/  IMAD.MOV.U32 R71, RZ, RZ, R83 ;  /* 0x000000ffff477224 */ /* 0x000fe200078e0053 */
[----:B------:R-:W-:Y:S01]  /*5d70*/  MOV R69, R60 ;  /* 0x0000003c00457202 */ /* 0x000fe20000000f00 */
[----:B--2---:R-:W-:-:S02]  /*5d80*/  FFMA.FTZ R8, R170, c[0x0][0x2d0], -R13 ;  /* 0x0000b400aa087a23 */ /* 0x004fc4000001080d */
[----:B------:R-:W-:Y:S02]  /*5d90*/  IMAD.MOV.U32 R83, RZ, RZ, R187 ;  /* 0x000000ffff537224 */ /* 0x000fe400078e00bb */
[----:B------:R2:W3:Y:S01]  /*5da0*/  MUFU.EX2 R252, R8 ;  /* 0x0000000800fc7308 */ /* 0x0004e20000000800 */
[----:B------:R-:W-:Y:S01]  /*5db0*/  IMAD.MOV.U32 R52, RZ, RZ, R184 ;  /* 0x000000ffff347224 */ /* 0x000fe200078e00b8 */
[----:B------:R-:W-:Y:S01]  /*5dc0*/  HMMA.16816.F32 R32, R4, R62, R96 ;  /* 0x0000003e0420723c */ /* 0x000fe20000001860 */
[----:B------:R-:W4:Y:S01]  /*5dd0*/  LDSM.16.MT88.4 R184, [R228+0x1100] ;  /* 0x00110000e4b8783b */ /* 0x000f220000004200 */
[----:B------:R-:W-:-:S03]  /*5de0*/  IMAD.MOV.U32 R70, RZ, RZ, R61 ;  /* 0x000000ffff467224 */ /* 0x000fc600078e003d */
[----:B------:R-:W-:Y:S02]  /*5df0*/  LDSM.16.MT88.4 R60, [R227+0x1100] ;  /* 0x00110000e33c783b */ /* 0x000fe40000004200 */
[----:B------:R-:W-:Y:S01]  /*5e00*/  MOV R98, R159 ;  /* 0x0000009f00627202 */ /* 0x000fe20000000f00 */
[----:B------:R-:W-:Y:S01]  /*5e10*/  HMMA.16816.F32 R48, R4, R26, R48 ;  /* 0x0000001a0430723c */ /* 0x000fe20000001830 */
[----:B------:R-:W-:Y:S01]  /*5e20*/  IMAD.MOV.U32 R99, RZ, RZ, R158 ;  /* 0x000000ffff637224 */ /* 0x000fe200078e009e */
[----:B------:R-:W-:Y:S01]  /*5e30*/  MOV R159, R147 ;  /* 0x00000093009f7202 */ /* 0x000fe20000000f00 */
[----:B------:R-:W-:Y:S02]  /*5e40*/  IMAD.MOV.U32 R158, RZ, RZ, R144 ;  /* 0x000000ffff9e7224 */ /* 0x000fe400078e0090 */
[----:B--2---:R-:W-:-:S03]  /*5e50*/  FFMA.FTZ R8, R169, c[0x0][0x2d0], -R13 ;  /* 0x0000b400a9087a23 */ /* 0x004fc6000001080d */
[C---:B------:R-:W-:Y:S01]  /*5e60*/  HMMA.16816.F32 R16, R4.reuse, R66, R100 ;  /* 0x000000420410723c */ /* 0x040fe20000001864 */
[----:B------:R2:W1:Y:S06]  /*5e70*/  MUFU.EX2 R11, R8 ;  /* 0x00000008000b7308 */ /* 0x00046c0000000800 */
[----:B------:R-:W-:Y:S01]  /*5e80*/  IMAD.MOV.U32 R66, RZ, RZ, R128 ;  /* 0x000000ffff427224 */ /* 0x000fe200078e0080 */
[----:B------:R-:W-:Y:S01]  /*5e90*/  MOV R67, R129 ;  /* 0x0000008100437202 */ /* 0x000fe20000000f00 */
[----:B------:R-:W-:Y:S01]  /*5ea0*/  IMAD.MOV.U32 R100, RZ, RZ, R130 ;  /* 0x000000ffff647224 */ /* 0x000fe200078e0082 */
[----:B---3--:R-:W-:Y:S01]  /*5eb0*/  F2FP.PACK_AB R128, R252, R138 ;  /* 0x0000008afc80723e */ /* 0x008fe200000000ff */
[----:B------:R-:W-:Y:S01]  /*5ec0*/  IMAD.MOV.U32 R101, RZ, RZ, R131 ;  /* 0x000000ffff657224 */ /* 0x000fe200078e0083 */
[----:B------:R-:W-:Y:S01]  /*5ed0*/  MOV R102, R146 ;  /* 0x0000009200667202 */ /* 0x000fe20000000f00 */
[----:B------:R-:W-:Y:S01]  /*5ee0*/  IMAD.MOV.U32 R103, RZ, RZ, R145 ;  /* 0x000000ffff677224 */ /* 0x000fe200078e0091 */
[----:B------:R-:W-:Y:S01]  /*5ef0*/  HMMA.16816.F32 R104, R4, R72, R104 ;  /* 0x000000480468723c */ /* 0x000fe20000001868 */
[----:B------:R-:W-:Y:S01]  /*5f00*/  MOV R96, R100 ;  /* 0x0000006400607202 */ /* 0x000fe20000000f00 */
[----:B------:R-:W-:Y:S01]  /*5f10*/  IMAD.MOV.U32 R97, RZ, RZ, R101 ;  /* 0x000000ffff617224 */ /* 0x000fe200078e0065 */
[----:B------:R-:W-:Y:S01]  /*5f20*/  MOV R100, R52 ;  /* 0x0000003400647202 */ /* 0x000fe20000000f00 */
[----:B--2---:R-:W-:-:S02]  /*5f30*/  FFMA.FTZ R8, R168, c[0x0][0x2d0], -R13 ;  /* 0x0000b400a8087a23 */ /* 0x004fc4000001080d */
[----:B-1----:R-:W-:Y:S01]  /*5f40*/  IMAD.MOV.U32 R27, RZ, RZ, R11 ;  /* 0x000000ffff1b7224 */ /* 0x002fe200078e000b */
[----:B------:R-:W1:Y:S01]  /*5f50*/  LDSM.16.MT88.4 R168, [R226+0x1100] ;  /* 0x00110000e2a8783b */ /* 0x000e620000004200 */
[----:B------:R2:W3:Y:S01]  /*5f60*/  MUFU.EX2 R139, R8 ;  /* 0x00000008008b7308 */ /* 0x0004e20000000800 */
[C---:B------:R-:W-:Y:S01]  /*5f70*/  HMMA.16816.F32 R72, R4.reuse, R74, R108 ;  /* 0x0000004a0448723c */ /* 0x040fe2000000186c */
[----:B------:R-:W-:Y:S01]  /*5f80*/  IMAD.MOV.U32 R101, RZ, RZ, R53 ;  /* 0x000000ffff657224 */ /* 0x000fe200078e0035 */
[----:B------:R-:W-:Y:S06]  /*5f90*/  LDSM.16.MT88.4 R108, [R228+0x2900] ;  /* 0x00290000e46c783b */ /* 0x000fec0000004200 */
[----:B------:R-:W-:Y:S01]  /*5fa0*/  HMMA.16816.F32 R36, R4, R38, R76 ;  /* 0x000000260424723c */ /* 0x000fe2000000184c */
[----:B------:R-:W-:Y:S01]  /*5fb0*/  LDSM.16.MT88.4 R76, [R225+0x2900] ;  /* 0x00290000e14c783b */ /* 0x000fe20000004200 */
[----:B--2---:R-:W-:Y:S01]  /*5fc0*/  FFMA.FTZ R8, R160, c[0x0][0x2d0], -R12 ;  /* 0x0000b400a0087a23 */ /* 0x004fe2000001080c */
[----:B---3--:R-:W-:-:S05]  /*5fd0*/  F2FP.PACK_AB R130, R139, R27 ;  /* 0x0000001b8b82723e */ /* 0x008fca00000000ff */
[----:B------:R-:W-:Y:S01]  /*5fe0*/  HMMA.16816.F32 R40, R4, R22, R40 ;  /* 0x000000160428723c */ /* 0x000fe20000001828 */
[----:B------:R2:W-:Y:S02]  /*5ff0*/  MUFU.EX2 R134, R8 ;  /* 0x0000000800867308 */ /* 0x0005e40000000800 */
[----:B--2---:R-:W-:-:S06]  /*6000*/  FFMA.FTZ R8, R161, c[0x0][0x2d0], -R12 ;  /* 0x0000b400a1087a23 */ /* 0x004fcc000001080c */
[----:B------:R2:W3:Y:S02]  /*6010*/  MUFU.EX2 R25, R8 ;  /* 0x0000000800197308 */ /* 0x0004e40000000800 */
[----:B--2---:R-:W-:Y:S01]  /*6020*/  FFMA.FTZ R8, R163, c[0x0][0x2d0], -R12 ;  /* 0x0000b400a3087a23 */ /* 0x004fe2000001080c */
[----:B---3--:R-:W-:-:S05]  /*6030*/  F2FP.PACK_AB R129, R25, R134 ;  /* 0x000000861981723e */ /* 0x008fca00000000ff */
[----:B------:R2:W-:Y:S02]  /*6040*/  MUFU.EX2 R133, R8 ;  /* 0x0000000800857308 */ /* 0x0005e40000000800 */
[----:B--2---:R-:W-:Y:S02]  /*6050*/  FFMA.FTZ R8, R162, c[0x0][0x2d0], -R12 ;  /* 0x0000b400a2087a23 */ /* 0x004fe4000001080c */
[----:B------:R-:W-:Y:S01]  /*6060*/  HMMA.16816.F32 R12, R4, R58, R92 ;  /* 0x0000003a040c723c */ /* 0x000fe2000000185c */
[----:B------:R-:W2:Y:S03]  /*6070*/  LDSM.16.MT88.4 R92, [R226+0x2900] ;  /* 0x00290000e25c783b */ /* 0x000ea60000004200 */
[----:B------:R-:W3:Y:S03]  /*6080*/  MUFU.EX2 R24, R8 ;  /* 0x0000000800187308 */ /* 0x000ee60000000800 */
[----:B------:R-:W-:Y:S01]  /*6090*/  FFMA.FTZ R4, R172, c[0x0][0x2d0], -R0 ;  /* 0x0000b400ac047a23 */ /* 0x000fe20000010800 */
[----:B---3--:R-:W-:Y:S01]  /*60a0*/  F2FP.PACK_AB R131, R24, R133 ;  /* 0x000000851883723e */ /* 0x008fe200000000ff */
[----:B------:R-:W3:Y:S06]  /*60b0*/  LDSM.16.MT88.4 R8, [R227+0x2900] ;  /* 0x00290000e308783b */ /* 0x000eec0000004200 */
[C---:B------:R-:W-:Y:S08]  /*60c0*/  HMMA.16816.F32 R144, R128.reuse, R152, R176 ;  /* 0x000000988090723c */ /* 0x040ff000000018b0 */
[C---:B----4-:R-:W-:Y:S07]  /*60d0*/  HMMA.16816.F32 R176, R128.reuse, R184, R68 ;  /* 0x000000b880b0723c */ /* 0x050fee0000001844 */
[----:B------:R-:W-:Y:S01]  /*60e0*/  IMAD.MOV.U32 R68, RZ, RZ, R98 ;  /* 0x000000ffff447224 */ /* 0x000fe200078e0062 */
[----:B------:R-:W-:Y:S01]  /*60f0*/  MOV R69, R99 ;  /* 0x0000006300457202 */ /* 0x000fe20000000f00 */
[----:B------:R-:W-:Y:S01]  /*6100*/  IMAD.MOV.U32 R70, RZ, RZ, R66 ;  /* 0x000000ffff467224 */ /* 0x000fe200078e0042 */
[----:B------:R-:W-:Y:S01]  /*6110*/  MOV R99, R103 ;  /* 0x0000006700637202 */ /* 0x000fe20000000f00 */
[----:B------:R-:W-:Y:S01]  /*6120*/  IMAD.MOV.U32 R71, RZ, RZ, R67 ;  /* 0x000000ffff477224 */ /* 0x000fe200078e0043 */
[----:B------:R-:W-:Y:S01]  /*6130*/  MOV R103, R57 ;  /* 0x0000003900677202 */ /* 0x000fe20000000f00 */
[----:B------:R-:W-:Y:S01]  /*6140*/  IMAD.MOV.U32 R98, RZ, RZ, R102 ;  /* 0x000000ffff627224 */ /* 0x000fe200078e0066 */
[----:B------:R4:W-:Y:S01]  /*6150*/  MUFU.EX2 R23, R4 ;  /* 0x0000000400177308 */ /* 0x0009e20000000800 */
[----:B------:R-:W-:Y:S01]  /*6160*/  IMAD.MOV.U32 R67, RZ, RZ, R21 ;  /* 0x000000ffff437224 */ /* 0x000fe200078e0015 */
[----:B-1----:R-:W-:Y:S01]  /*6170*/  HMMA.16816.F32 R160, R128, R168, R188 ;  /* 0x000000a880a0723c */ /* 0x002fe200000018bc */
[----:B------:R-:W-:-:S02]  /*6180*/  IMAD.MOV.U32 R66, RZ, RZ, R20 ;  /* 0x000000ffff427224 */ /* 0x000fc400078e0014 */
[----:B------:R-:W-:Y:S01]  /*6190*/  IMAD.MOV.U32 R102, RZ, RZ, R56 ;  /* 0x000000ffff667224 */ /* 0x000fe200078e0038 */
[----:B------:R-:W-:Y:S01]  /*61a0*/  MOV R56, R82 ;  /* 0x0000005200387202 */ /* 0x000fe20000000f00 */
[----:B------:R-:W-:Y:S02]  /*61b0*/  IMAD.MOV.U32 R21, RZ, RZ, R81 ;  /* 0x000000ffff157224 */ /* 0x000fe400078e0051 */
[----:B------:R-:W-:Y:S01]  /*61c0*/  IMAD.MOV.U32 R20, RZ, RZ, R80 ;  /* 0x000000ffff147224 */ /* 0x000fe200078e0050 */
[----:B------:R-:W-:Y:S01]  /*61d0*/  HMMA.16816.F32 R52, R128, R60, R68 ;  /* 0x0000003c8034723c */ /* 0x000fe20000001844 */
        /* <DEDUP_REMOVED lines=31> */
[----:B------:R-:W-:Y:S01]  /*63d0*/  IMAD.MOV.U32 R117, RZ, RZ, R87 ;  /* 0x000000ffff757224 */ /* 0x000fe200078e0057 */
[----:B------:R-:W-:Y:S01]  /*63e0*/  MOV R116, R86 ;  /* 0x0000005600747202 */ /* 0x000fe20000000f00 */
[----:B----4-:R-:W-:Y:S02]  /*63f0*/  FFMA.FTZ R4, R173, c[0x0][0x2d0], -R0 ;  /* 0x0000b400ad047a23 */ /* 0x010fe40000010800 */
[----:B------:R-:W-:Y:S02]  /*6400*/  IMAD.MOV.U32 R87, RZ, RZ, R156 ;  /* 0x000000ffff577224 */ /* 0x000fe400078e009c */
        /* <DEDUP_REMOVED lines=8> */
[----:B------:R1:W4:Y:S01]  /*6490*/  MUFU.EX2 R22, R4 ;  /* 0x0000000400167308 */ /* 0x0003220000000800 */
        /* <DEDUP_REMOVED lines=13> */
[--C-:B-1----:R-:W-:Y:S01]  /*6570*/  FFMA.FTZ R4, R174, c[0x0][0x2d0], -R0.reuse ;  /* 0x0000b400ae047a23 */ /* 0x102fe20000010800 */
[----:B------:R-:W-:Y:S01]  /*6580*/  HMMA.16816.F32 R188, R128, R186, R208 ;  /* 0x000000ba80bc723c */ /* 0x000fe200000018d0 */
[----:B------:R-:W-:Y:S01]  /*6590*/  IMAD.MOV.U32 R116, RZ, RZ, R117 ;  /* 0x000000ffff747224 */ /* 0x000fe200078e0075 */
[----:B------:R-:W-:Y:S01]  /*65a0*/  MOV R117, R86 ;  /* 0x0000005600757202 */ /* 0x000fe20000000f00 */
[----:B------:R-:W-:Y:S01]  /*65b0*/  FFMA.FTZ R0, R175, c[0x0][0x2d0], -R0 ;  /* 0x0000b400af007a23 */ /* 0x000fe20000010800 */
[----:B------:R1:W5:Y:S01]  /*65c0*/  LDL.LU R234, [R1+0x68] ;  /* 0x0000680001ea7983 */ /* 0x0003620000300800 */
[----:B------:R-:W-:-:S03]  /*65d0*/  IMAD.MOV.U32 R81, RZ, RZ, R85 ;  /* 0x000000ffff517224 */ /* 0x000fc600078e0055 */
[----:B--2---:R-:W-:Y:S01]  /*65e0*/  HMMA.16816.F32 R84, R128, R92, R248 ;  /* 0x0000005c8054723c */ /* 0x004fe200000018f8 */
[----:B------:R-:W-:Y:S01]  /*65f0*/  MOV R96, R100 ;  /* 0x0000006400607202 */ /* 0x000fe20000000f00 */
[----:B------:R-:W-:Y:S01]  /*6600*/  IMAD.MOV.U32 R67, RZ, RZ, R21 ;  /* 0x000000ffff437224 */ /* 0x000fe200078e0015 */
[----:B------:R-:W-:Y:S01]  /*6610*/  MOV R6, R59 ;  /* 0x0000003b00067202 */ /* 0x000fe20000000f00 */
[----:B------:R-:W-:Y:S01]  /*6620*/  IMAD.MOV.U32 R157, RZ, RZ, R229 ;  /* 0x000000ffff9d7224 */ /* 0x000fe200078e00e5 */
[----:B------:R-:W-:Y:S01]  /*6630*/  MOV R211, R65 ;  /* 0x0000004100d37202 */ /* 0x000fe20000000f00 */
[----:B------:R1:W5:Y:S01]  /*6640*/  LDL.LU R233, [R1+0x64] ;  /* 0x0000640001e97983 */ /* 0x0003620000300800 */
[----:B------:R-:W-:Y:S02]  /*6650*/  IMAD.MOV.U32 R248, RZ, RZ, R20 ;  /* 0x000000fffff87224 */ /* 0x000fe400078e0014 */
[----:B------:R2:W-:Y:S01]  /*6660*/  MUFU.EX2 R20, R0 ;  /* 0x0000000000147308 */ /* 0x0005e20000000800 */
[----:B------:R-:W-:Y:S01]  /*6670*/  MOV R100, R56 ;  /* 0x0000003800647202 */ /* 0x000fe20000000f00 */
[----:B------:R-:W-:Y:S01]  /*6680*/  IMAD.MOV.U32 R251, RZ, RZ, R7 ;  /* 0x000000fffffb7224 */ /* 0x000fe200078e0007 */
[----:B------:R-:W-:Y:S01]  /*6690*/  MOV R250, R26 ;  /* 0x0000001a00fa7202 */ /* 0x000fe20000000f00 */
[----:B------:R-:W-:Y:S01]  /*66a0*/  IMAD.MOV.U32 R249, RZ, RZ, R58 ;  /* 0x000000fffff97224 */ /* 0x000fe200078e003a */
[----:B------:R-:W-:Y:S01]  /*66b0*/  MOV R26, R97 ;  /* 0x00000061001a7202 */ /* 0x000fe20000000f00 */
[----:B------:R-:W-:-:S02]  /*66c0*/  IMAD.MOV.U32 R7, RZ, RZ, R96 ;  /* 0x000000ffff077224 */ /* 0x000fc400078e0060 */
[----:B------:R-:W1:Y:S01]  /*66d0*/  MUFU.EX2 R21, R4 ;  /* 0x0000000400157308 */ /* 0x000e620000000800 */
[----:B------:R-:W-:Y:S01]  /*66e0*/  MOV R59, R99 ;  /* 0x00000063003b7202 */ /* 0x000fe20000000f00 */
[C---:B------:R-:W-:Y:S01]  /*66f0*/  HMMA.16816.F32 R172, R128.reuse, R170, R220 ;  /* 0x000000aa80ac723c */ /* 0x040fe200000018dc */
[----:B------:R1:W5:Y:S01]  /*6700*/  LDL.LU R232, [R1+0x60] ;  /* 0x0000600001e87983 */ /* 0x0003620000300800 */
[----:B--2---:R-:W-:Y:S01]  /*6710*/  FFMA.FTZ R0, R164, c[0x0][0x2d0], -R2 ;  /* 0x0000b400a4007a23 */ /* 0x004fe20000010802 */
[----:B------:R-:W-:Y:S01]  /*6720*/  MOV R97, R67 ;  /* 0x0000004300617202 */ /* 0x000fe20000000f00 */
[----:B------:R-:W-:Y:S01]  /*6730*/  IMAD.MOV.U32 R58, RZ, RZ, R98 ;  /* 0x000000ffff3a7224 */ /* 0x000fe200078e0062 */
[----:B------:R-:W-:Y:S01]  /*6740*/  MOV R99, R101 ;  /* 0x0000006500637202 */ /* 0x000fe20000000f00 */
[----:B------:R2:W-:Y:S01]  /*6750*/  MUFU.EX2 R5, R0 ;  /* 0x0000000000057308 */ /* 0x0005e20000000800 */
[----:B------:R-:W-:Y:S01]  /*6760*/  IMAD.MOV.U32 R96, RZ, RZ, R66 ;  /* 0x000000ffff607224 */ /* 0x000fe200078e0042 */
[----:B------:R-:W-:Y:S01]  /*6770*/  MOV R67, R103 ;  /* 0x0000006700437202 */ /* 0x000fe20000000f00 */
[----:B------:R-:W-:Y:S01]  /*6780*/  IMAD.MOV.U32 R98, RZ, RZ, R100 ;  /* 0x000000ffff627224 */ /* 0x000fe200078e0064 */
[----:B------:R-:W-:Y:S01]  /*6790*/  MOV R56, R82 ;  /* 0x0000005200387202 */ /* 0x000fe20000000f00 */
[----:B------:R-:W-:Y:S01]  /*67a0*/  IMAD.MOV.U32 R66, RZ, RZ, R102 ;  /* 0x000000ffff427224 */ /* 0x000fe200078e0066 */
[----:B------:R-:W-:Y:S01]  /*67b0*/  HMMA.16816.F32 R68, R128, R76, R68 ;  /* 0x0000004c8044723c */ /* 0x000fe20000001844 */
[----:B------:R1:W5:Y:S01]  /*67c0*/  LDL.LU R231, [R1+0x5c] ;  /* 0x00005c0001e77983 */ /* 0x0003620000300800 */
[----:B--2---:R-:W-:-:S06]  /*67d0*/  FFMA.FTZ R0, R165, c[0x0][0x2d0], -R2 ;  /* 0x0000b400a5007a23 */ /* 0x004fcc0000010802 */
[----:B------:R-:W-:Y:S01]  /*67e0*/  HMMA.16816.F32 R100, R128, R108, R216 ;  /* 0x0000006c8064723c */ /* 0x000fe200000018d8 */
[----:B------:R-:W-:Y:S01]  /*67f0*/  MOV R82, R224 ;  /* 0x000000e000527202 */ /* 0x000fe20000000f00 */
[----:B------:R2:W5:Y:S01]  /*6800*/  LDL.LU R230, [R1+0x58] ;  /* 0x0000580001e67983 */ /* 0x0005620000300800 */
[----:B------:R1:W1:Y:S03]  /*6810*/  MUFU.EX2 R4, R0 ;  /* 0x0000000000047308 */ /* 0x0002660000000800 */
[----:B------:R2:W5:Y:S01]  /*6820*/  LDL.LU R229, [R1+0x54] ;  /* 0x0000540001e57983 */ /* 0x0005620000300800 */
[----:B------:R-:W-:Y:S01]  /*6830*/  MOV R219, R6 ;  /* 0x0000000600db7202 */ /* 0x000fe20000000f00 */
[----:B------:R-:W-:Y:S01]  /*6840*/  IMAD.MOV.U32 R218, RZ, RZ, R7 ;  /* 0x000000ffffda7224 */ /* 0x000fe200078e0007 */
[----:B------:R-:W-:Y:S01]  /*6850*/  MOV R6, R26 ;  /* 0x0000001a00067202 */ /* 0x000fe20000000f00 */
[----:B------:R-:W-:Y:S01]  /*6860*/  IMAD.MOV.U32 R7, RZ, RZ, R58 ;  /* 0x000000ffff077224 */ /* 0x000fe200078e003a */
[----:B------:R-:W-:Y:S01]  /*6870*/  MOV R26, R59 ;  /* 0x0000003b001a7202 */ /* 0x000fe20000000f00 */
[----:B------:R-:W-:-:S02]  /*6880*/  IMAD.MOV.U32 R58, RZ, RZ, R96 ;  /* 0x000000ffff3a7224 */ /* 0x000fc400078e0060 */
[--C-:B-1----:R-:W-:Y:S01]  /*6890*/  FFMA.FTZ R0, R166, c[0x0][0x2d0], -R2.reuse ;  /* 0x0000b400a6007a23 */ /* 0x102fe20000010802 */
[----:B------:R-:W-:Y:S01]  /*68a0*/  MOV R217, R97 ;  /* 0x0000006100d97202 */ /* 0x000fe20000000f00 */
[----:B------:R-:W-:Y:S01]  /*68b0*/  FFMA.FTZ R2, R167, c[0x0][0x2d0], -R2 ;  /* 0x0000b400a7027a23 */ /* 0x000fe20000010802 */
[----:B------:R-:W-:Y:S01]  /*68c0*/  MOV R59, R99 ;  /* 0x00000063003b7202 */ /* 0x000fe20000000f00 */
[----:B------:R-:W-:Y:S01]  /*68d0*/  IMAD.MOV.U32 R216, RZ, RZ, R98 ;  /* 0x000000ffffd87224 */ /* 0x000fe200078e0062 */
[----:B------:R-:W-:Y:S01]  /*68e0*/  MOV R97, R67 ;  /* 0x0000004300617202 */ /* 0x000fe20000000f00 */
[----:B------:R-:W-:Y:S01]  /*68f0*/  IMAD.MOV.U32 R96, RZ, RZ, R66 ;  /* 0x000000ffff607224 */ /* 0x000fe200078e0042 */
[----:B------:R-:W-:Y:S01]  /*6900*/  MUFU.EX2 R0, R0 ;  /* 0x0000000000007308 */ /* 0x000fe20000000800 */
[----:B------:R-:W-:Y:S01]  /*6910*/  IMAD.MOV.U32 R98, RZ, RZ, R56 ;  /* 0x000000ffff627224 */ /* 0x000fe200078e0038 */
[----:B------:R-:W-:Y:S01]  /*6920*/  MOV R99, R57 ;  /* 0x0000003900637202 */ /* 0x000fe20000000f00 */
[----:B------:R-:W-:Y:S01]  /*6930*/  IMAD.MOV.U32 R66, RZ, RZ, R64 ;  /* 0x000000ffff427224 */ /* 0x000fe200078e0040 */
[----:B------:R-:W-:Y:S01]  /*6940*/  MOV R67, R118 ;  /* 0x0000007600437202 */ /* 0x000fe20000000f00 */
[----:B------:R-:W-:Y:S01]  /*6950*/  IMAD.MOV.U32 R64, RZ, RZ, R119 ;  /* 0x000000ffff407224 */ /* 0x000fe200078e0077 */
[----:B------:R-:W-:Y:S01]  /*6960*/  MOV R57, R116 ;  /* 0x0000007400397202 */ /* 0x000fe20000000f00 */
[C---:B------:R-:W-:Y:S01]  /*6970*/  HMMA.16816.F32 R112, R128.reuse, R110, R112 ;  /* 0x0000006e8070723c */ /* 0x040fe20000001870 */
[----:B------:R-:W1:Y:S01]  /*6980*/  MUFU.EX2 R2, R2 ;  /* 0x0000000200027308 */ /* 0x000e620000000800 */
[----:B------:R-:W-:Y:S01]  /*6990*/  IMAD.MOV.U32 R56, RZ, RZ, R117 ;  /* 0x000000ffff387224 */ /* 0x000fe200078e0075 */
[----:B------:R2:W5:Y:S01]  /*69a0*/  LDL.LU R224, [R1+0x50] ;  /* 0x0000500001e07983 */ /* 0x0005620000300800 */
[----:B------:R-:W-:Y:S01]  /*69b0*/  IMAD.MOV.U32 R210, RZ, RZ, R64 ;  /* 0x000000ffffd27224 */ /* 0x000fe200078e0040 */
[----:B------:R-:W-:Y:S01]  /*69c0*/  MOV R221, R97 ;  /* 0x0000006100dd7202 */ /* 0x000fe20000000f00 */
[----:B------:R-:W-:Y:S01]  /*69d0*/  IMAD.MOV.U32 R222, RZ, RZ, R96 ;  /* 0x000000ffffde7224 */ /* 0x000fe200078e0060 */
[----:B------:R-:W-:Y:S01]  /*69e0*/  MOV R209, R57 ;  /* 0x0000003900d17202 */ /* 0x000fe20000000f00 */
[----:B---3--:R-:W-:Y:S01]  /*69f0*/  HMMA.16816.F32 R116, R128, R8, R212 ;  /* 0x000000088074723c */ /* 0x008fe200000018d4 */
[----:B------:R-:W-:Y:S01]  /*6a00*/  IMAD.MOV.U32 R220, RZ, RZ, R98 ;  /* 0x000000ffffdc7224 */ /* 0x000fe200078e0062 */
[----:B------:R-:W-:Y:S01]  /*6a10*/  MOV R223, R59 ;  /* 0x0000003b00df7202 */ /* 0x000fe20000000f00 */
[----:B------:R-:W-:Y:S01]  /*6a20*/  IMAD.MOV.U32 R208, RZ, RZ, R56 ;  /* 0x000000ffffd07224 */ /* 0x000fe200078e0038 */
[----:B------:R-:W-:Y:S01]  /*6a30*/  UIMAD.WIDE.U32 UR18, UR17, UR4, URZ ;  /* 0x00000004111272a5 */ /* 0x000fe2000f8e003f */
[----:B------:R-:W-:-:S02]  /*6a40*/  PLOP3.LUT P0, PT, PT, PT, UP2, 0x40, 0x0 ;  /* 0x000000000000781c */ /* 0x000fc40003f0e828 */
        /* <DEDUP_REMOVED lines=8> */
[----:B------:R-:W-:Y:S01]  /*6ad0*/  @UP3 UMOV UR7, UR19 ;  /* 0x0000001300073c82 */ /* 0x000fe20008000000 */
[----:B------:R-:W-:Y:S01]  /*6ae0*/  HMMA.16816.F32 R156, R128, R154, R244 ;  /* 0x0000009a809c723c */ /* 0x000fe200000018f4 */
[----:B------:R-:W-:Y:S01]  /*6af0*/  @UP3 USHF.R.U32.HI UR17, URZ, UR5, UR7 ;  /* 0x000000053f113299 */ /* 0x000fe20008011607 */
[----:B------:R-:W-:-:S03]  /*6b00*/  IADD3 R242, R242, -0x2, RZ ;  /* 0xfffffffef2f27810 */ /* 0x000fc60007ffe0ff */
[----:B------:R-:W-:Y:S02]  /*6b10*/  UIADD3 UR4, UR16, UR17, URZ ;  /* 0x0000001110047290 */ /* 0x000fe4000fffe03f */
[----:B------:R-:W-:Y:S01]  /*6b20*/  MOV R247, R6 ;  /* 0x0000000600f77202 */ /* 0x000fe20000000f00 */
[----:B------:R-:W-:Y:S01]  /*6b30*/  IMAD.MOV.U32 R246, RZ, RZ, R7 ;  /* 0x000000fffff67224 */ /* 0x000fe200078e0007 */
[----:B------:R-:W-:Y:S01]  /*6b40*/  MOV R245, R26 ;  /* 0x0000001a00f57202 */ /* 0x000fe20000000f00 */
[----:B------:R-:W-:Y:S01]  /*6b50*/  IMAD.MOV.U32 R26, RZ, RZ, R66 ;  /* 0x000000ffff1a7224 */ /* 0x000fe200078e0042 */
[----:B------:R-:W-:Y:S01]  /*6b60*/  MOV R6, R67 ;  /* 0x0000004300067202 */ /* 0x000fe20000000f00 */
[----:B------:R-:W-:Y:S01]  /*6b70*/  IMAD.MOV.U32 R244, RZ, RZ, R58 ;  /* 0x000000fffff47224 */ /* 0x000fe200078e003a */
[----:B------:R-:W-:Y:S01]  /*6b80*/  HMMA.16816.F32 R64, R128, R62, R204 ;  /* 0x0000003e8040723c */ /* 0x000fe200000018cc */
[----:B------:R-:W-:Y:S01]  /*6b90*/  MOV R7, R99 ;  /* 0x0000006300077202 */ /* 0x000fe20000000f00 */
[----:B------:R-:W-:-:S02]  /*6ba0*/  ULDC UR16, c[0x0][0x328] ;  /* 0x0000ca0000107ab9 */ /* 0x000fc40000000800 */
[----:B------:R-:W-:-:S03]  /*6bb0*/  UIADD3 UR16, UR4, UR16, URZ ;  /* 0x0000001004107290 */ /* 0x000fc6000fffe03f */
[----:B------:R-:W-:Y:S01]  /*6bc0*/  IMAD.MOV.U32 R204, RZ, RZ, R80 ;  /* 0x000000ffffcc7224 */ /* 0x000fe200078e0050 */
[----:B------:R-:W-:Y:S01]  /*6bd0*/  MOV R205, R81 ;  /* 0x0000005100cd7202 */ /* 0x000fe20000000f00 */
[----:B------:R-:W-:Y:S01]  /*6be0*/  IMAD.MOV.U32 R206, RZ, RZ, R82 ;  /* 0x000000ffffce7224 */ /* 0x000fe200078e0052 */
[----:B------:R-:W-:Y:S01]  /*6bf0*/  MOV R207, R83 ;  /* 0x0000005300cf7202 */ /* 0x000fe20000000f00 */
        /* <DEDUP_REMOVED lines=10> */
[----:B------:R-:W-:Y:S03]  /*6ca0*/  HMMA.16816.F32 R128, R128, R10, R124 ;  /* 0x0000000a8080723c */ /* 0x000fe6000000187c */
[----:B------:R-:W-:-:S04]  /*6cb0*/  FADD.FTZ R7, R213, R7 ;  /* 0x00000007d5077221 */ /* 0x000fc80000010000 */
[----:B----4-:R-:W-:Y:S02]  /*6cc0*/  F2FP.PACK_AB R124, R22, R23 ;  /* 0x00000017167c723e */ /* 0x010fe400000000ff */
[----:B------:R-:W-:Y:S02]  /*6cd0*/  F2FP.PACK_AB R126, R20, R21 ;  /* 0x00000015147e723e */ /* 0x000fe400000000ff */
[----:B------:R-:W-:Y:S02]  /*6ce0*/  F2FP.PACK_AB R125, R4, R5 ;  /* 0x00000005047d723e */ /* 0x000fe400000000ff */
[----:B-1----:R-:W-:-:S07]  /*6cf0*/  F2FP.PACK_AB R127, R2, R0 ;  /* 0x00000000027f723e */ /* 0x002fce00000000ff */
[C---:B------:R-:W-:Y:S08]  /*6d00*/  HMMA.16816.F32 R56, R124.reuse, R60, R44 ;  /* 0x0000003c7c38723c */ /* 0x040ff0000000182c */
[C---:B------:R-:W-:Y:S07]  /*6d10*/  HMMA.16816.F32 R60, R124.reuse, R62, R12 ;  /* 0x0000003e7c3c723c */ /* 0x040fee000000180c */
        /* <DEDUP_REMOVED lines=8> */
[----:B------:R-:W-:-:S04]  /*6da0*/  FADD.FTZ R13, R246, R13 ;  /* 0x0000000df60d7221 */ /* 0x000fc80000010000 */
[----:B------:R-:W-:Y:S01]  /*6db0*/  FADD.FTZ R6, R215, R13 ;  /* 0x0000000dd7067221 */ /* 0x000fe20000010000 */
        /* <DEDUP_REMOVED lines=11> */
[----:B------:R-:W-:-:S03]  /*6e70*/  FADD.FTZ R8, R250, R12 ;  /* 0x0000000cfa087221 */ /* 0x000fc60000010000 */
[C---:B------:R-:W-:Y:S08]  /*6e80*/  HMMA.16816.F32 R88, R124.reuse, R92, R140 ;  /* 0x0000005c7c58723c */ /* 0x040ff0000000188c */
[C---:B------:R-:W-:Y:S08]  /*6e90*/  HMMA.16816.F32 R104, R124.reuse, R108, R192 ;  /* 0x0000006c7c68723c */ /* 0x040ff000000018c0 */
[C---:B------:R-:W-:Y:S08]  /*6ea0*/  HMMA.16816.F32 R168, R124.reuse, R170, R16 ;  /* 0x000000aa7ca8723c */ /* 0x040ff00000001810 */
[C---:B------:R-:W-:Y:S08]  /*6eb0*/  HMMA.16816.F32 R184, R124.reuse, R186, R32 ;  /* 0x000000ba7cb8723c */ /* 0x040ff00000001820 */
[C---:B------:R-:W-:Y:S08]  /*6ec0*/  HMMA.16816.F32 R76, R124.reuse, R78, R28 ;  /* 0x0000004e7c4c723c */ /* 0x040ff0000000181c */
[C---:B------:R-:W-:Y:S08]  /*6ed0*/  HMMA.16816.F32 R92, R124.reuse, R94, R36 ;  /* 0x0000005e7c5c723c */ /* 0x040ff00000001824 */
[C---:B------:R-:W-:Y:S08]  /*6ee0*/  HMMA.16816.F32 R108, R124.reuse, R110, R48 ;  /* 0x0000006e7c6c723c */ /* 0x040ff00000001830 */
[----:B------:R-:W-:Y:S07]  /*6ef0*/  HMMA.16816.F32 R124, R124, R10, R40 ;  /* 0x0000000a7c7c723c */ /* 0x000fee0000001828 */
        /* <DEDUP_REMOVED lines=16> */
[----:B------:R-:W-:Y:S01]  /*7000*/  FADD.FTZ R7, R24, R5 ;  /* 0x0000000518077221 */ /* 0x000fe20000010000 */
[----:B------:R1:W-:Y:S01]  /*7010*/  STL [R1+0x10], R0 ;  /* 0x0000100001007387 */ /* 0x0003e20000100800 */
[----:B------:R-:W-:-:S03]  /*7020*/  FADD.FTZ R5, R20, R6 ;  /* 0x0000000614057221 */ /* 0x000fc60000010000 */
[----:B------:R2:W-:Y:S04]  /*7030*/  STL [R1+0x14], R7 ;  /* 0x0000140701007387 */ /* 0x0005e80000100800 */
[----:B------:R2:W-:Y:S01]  /*7040*/  STL [R1+0x18], R5 ;  /* 0x0000180501007387 */ /* 0x0005e20000100800 */
[----:B-1----:R-:W-:-:S05]  /*7050*/  FADD.FTZ R0, R2, R4 ;  /* 0x0000000402007221 */ /* 0x002fca0000010000 */
[----:B------:R2:W-:Y:S01]  /*7060*/  STL [R1+0x1c], R0 ;  /* 0x00001c0001007387 */ /* 0x0005e20000100800 */
[----:B------:R-:W-:Y:S05]  /*7070*/  @P0 BRA `(.L_x_466) ;  /* 0x0000013000000947 */ /* 0x000fea0003800000 */
[----:B------:R-:W-:Y:S01]  /*7080*/  ISETP.LT.AND P0, PT, RZ, UR4, PT ;  /* 0x00000004ff007c0c */ /* 0x000fe2000bf01270 */
[----:B------:R-:W-:Y:S02]  /*7090*/  UIADD3 UR17, UR4, -0x1, URZ ;  /* 0xffffffff04117890 */ /* 0x000fe4000fffe03f */
[----:B------:R-:W-:-:S10]  /*70a0*/  ULDC UR7, c[0x0][0x32c] ;  /* 0x0000cb0000077ab9 */ /* 0x000fd40000000800 */
[----:B------:R-:W-:Y:S05]  /*70b0*/  @P0 BRA `(.L_x_467) ;  /* 0x0000007000000947 */ /* 0x000fea0003800000 */
[----:B------:R-:W-:Y:S02]  /*70c0*/  UISETP.NE.AND UP0, UPT, UR7, 0x1, UPT ;  /* 0x000000010700788c */ /* 0x000fe4000bf05270 */
[----:B------:R-:W-:-:S03]  /*70d0*/  UIADD3 UR17, -UR4, URZ, URZ ;  /* 0x0000003f04117290 */ /* 0x000fc6000fffe13f */
[----:B------:R-:W-:Y:S02]  /*70e0*/  ULDC.64 UR4, c[0x0][0x330] ;  /* 0x0000cc0000047ab9 */ /* 0x000fe40000000a00 */
[----:B------:R-:W-:-:S04]  /*70f0*/  UIMAD.WIDE.U32 UR18, UR17, UR4, URZ ;  /* 0x00000004111272a5 */ /* 0x000fc8000f8e003f */
[----:B------:R-:W-:-:S04]  /*7100*/  @UP0 USHF.R.U32.HI UR17, URZ, UR5, UR19 ;  /* 0x000000053f110299 */ /* 0x000fc80008011613 */
[----:B------:R-:W-:Y:S01]  /*7110*/  ULOP3.LUT UR17, URZ, UR17, URZ, 0x33, !UPT ;  /* 0x000000113f117292 */ /* 0x000fe2000f8e333f */
[----:B------:R-:W-:Y:S05]  /*7120*/  BRA `(.L_x_468) ;  /* 0x0000004000007947 */ /* 0x000fea0003800000 */
.L_x_467:
[----:B------:R-:W-:Y:S02]  /*7130*/  UISETP.NE.AND UP0, UPT, UR7, 0x1, UPT ;  /* 0x000000010700788c */ /* 0x000fe4000bf05270 */
[----:B------:R-:W-:Y:S02]  /*7140*/  ULDC.64 UR4, c[0x0][0x330] ;  /* 0x0000cc0000047ab9 */ /* 0x000fe40000000a00 */
[----:B------:R-:W-:-:S07]  /*7150*/  UIMAD.WIDE.U32 UR18, UR17, UR4, URZ ;  /* 0x00000004111272a5 */ /* 0x000fce000f8e003f */
[----:B------:R-:W-:Y:S02]  /*7160*/  @UP0 USHF.R.U32.HI UR17, URZ, UR5, UR19 ;  /* 0x000000053f110299 */ /* 0x000fe40008011613 */
.L_x_468:
[----:B------:R-:W-:Y:S02]  /*7170*/  ULDC UR4, c[0x0][0x32c] ;  /* 0x0000cb0000047ab9 */ /* 0x000fe40000000800 */
[----:B------:R-:W-:-:S04]  /*7180*/  UIMAD UR4, UR17, UR7, UR4 ;  /* 0x00000007110472a4 */ /* 0x000fc8000f8e0204 */
[----:B------:R-:W-:-:S04]  /*7190*/  UISETP.LT.AND UP0, UPT, UR16, UR4, UPT ;  /* 0x000000041000728c */ /* 0x000fc8000bf01270 */
[----:B------:R-:W-:-:S03]  /*71a0*/  USEL UR16, UR16, UR4, UP0 ;  /* 0x0000000410107287 */ /* 0x000fc60008000000 */
.L_x_466:
[----:B--2---:R-:W2:Y:S01]  /*71b0*/  LDL R0, [R1] ;  /* 0x0000000001007983 */ /* 0x004ea20000100800 */
[----:B------:R-:W-:-:S07]  /*71c0*/  UIMAD.WIDE UR16, UR16, 0x2aaaaaab, URZ ;  /* 0x2aaaaaab101078a5 */ /* 0x000fce000f8e023f */
[----:B------:R-:W-:Y:S02]  /*71d0*/  UMOV UR7, UR17 ;  /* 0x0000001100077c82 */ /* 0x000fe40008000000 */
[----:B------:R-:W-:-:S04]  /*71e0*/  USHF.R.U32.HI UR5, URZ, 0x1f, UR7 ;  /* 0x0000001f3f057899 */ /* 0x000fc80008011607 */
[----:B------:R-:W-:Y:S01]  /*71f0*/  ULEA.HI.SX32 UR5, UR7, UR5, 0x1d ;  /* 0x0000000507057291 */ /* 0x000fe2000f8fea3f */
[----:B--2---:R-:W1:Y:S03]  /*7200*/  R2UR UR4, R0 ;  /* 0x00000000000473c2 */ /* 0x004e6600000e0000 */
[----:B-1----:R-:W-:-:S04]  /*7210*/  UISETP.LT.AND UP0, UPT, UR4, UR5, UPT ;  /* 0x000000050400728c */ /* 0x002fc8000bf01270 */
[----:B------:R-:W-:-:S06]  /*7220*/  USEL UR4, UR4, UR5, !UP0 ;  /* 0x0000000504047287 */ /* 0x000fcc000c000000 */
[----:B------:R-:W-:-:S13]  /*7230*/  ISETP.GE.AND P0, PT, R242, UR4, PT ;  /* 0x00000004f2007c0c */ /* 0x000fda000bf06270 */
[----:B------:R-:W-:Y:S05]  /*7240*/  @!P0 BRA `(.L_x_469) ;  /* 0x00004c8000008947 */ /* 0x000fea0003800000 */
[----:B------:R-:W2:Y:S01]  /*7250*/  LDL R0, [R1+0x20] ;  /* 0x0000200001007983 */ /* 0x000ea20000100800 */
[----:B------:R-:W-:Y:S01]  /*7260*/  PLOP3.LUT P1, PT, PT, PT, UP3, 0x80, 0x0 ;  /* 0x000000000000781c */ /* 0x000fe20003f2f038 */
[----:B------:R-:W-:Y:S01]  /*7270*/  IMAD.MOV.U32 R134, RZ, RZ, R136 ;  /* 0x000000ffff867224 */ /* 0x000fe200078e0088 */
[----:B------:R-:W-:Y:S01]  /*7280*/  PLOP3.LUT P0, PT, PT, PT, UP3, 0x80, 0x0 ;  /* 0x000000000000781c */ /* 0x000fe20003f0f038 */
[----:B------:R-:W-:Y:S01]  /*7290*/  IMAD.MOV.U32 R132, RZ, RZ, R137 ;  /* 0x000000ffff847224 */ /* 0x000fe200078e0089 */
[----:B------:R-:W-:Y:S01]  /*72a0*/  MOV R139, R3 ;  /* 0x00000003008b7202 */ /* 0x000fe20000000f00 */
[----:B------:R-:W-:-:S08]  /*72b0*/  IMAD.MOV.U32 R138, RZ, RZ, R135 ;  /* 0x000000ffff8a7224 */ /* 0x000fd000078e0087 */
[----:B--2---:R-:W-:-:S05]  /*72c0*/  @P1 IMAD.HI.U32 R0, R0, c[0x0][0x2c8], RZ ;  /* 0x0000b20000001a27 */ /* 0x004fca00078e00ff */
[----:B------:R-:W-:-:S05]  /*72d0*/  @P0 SHF.R.U32.HI R0, RZ, c[0x0][0x2cc], R0 ;  /* 0x0000b300ff000a19 */ /* 0x000fca0000011600 */
[----:B------:R1:W-:Y:S02]  /*72e0*/  @P0 STL [R1+0x4], R0 ;  /* 0x0000040001000387 */ /* 0x0003e40000100800 */
.L_x_486:
[----:B------:R-:W2:Y:S01]  /*72f0*/  LDL R246, [R1] ;  /* 0x0000000001f67983 */ /* 0x000ea20000100800 */
[----:B------:R-:W-:Y:S04]  /*7300*/  DEPBAR.LE SB0, 0x0 ;  /* 0x000080000000791a */ /* 0x000fe80000000000 */
[----:B------:R-:W3:Y:S06]  /*7310*/  LDL.64 R42, [R1+0x30] ;  /* 0x00003000012a7983 */ /* 0x000eec0000100a00 */
[----:B-1----:R-:W3:Y:S06]  /*7320*/  LDL.64 R2, [R1+0x48] ;  /* 0x0000480001027983 */ /* 0x002eec0000100a00 */
[----:B------:R-:W-:Y:S08]  /*7330*/  BAR.SYNC.DEFER_BLOCKING 0x0 ;  /* 0x0000000000007b1d */ /* 0x000ff00000010000 */
[----:B-----5:R-:W-:Y:S08]  /*7340*/  LDSM.16.M88.4 R48, [R231+0x6100] ;  /* 0x00610000e730783b */ /* 0x020ff00000000200 */
[----:B------:R-:W4:Y:S08]  /*7350*/  LDSM.16.M88.4 R16, [R224+0x3100] ;  /* 0x00310000e010783b */ /* 0x000f300000000200 */
[----:B------:R-:W1:Y:S08]  /*7360*/  LDSM.16.M88.4 R44, [R231+0x8100] ;  /* 0x00810000e72c783b */ /* 0x000e700000000200 */
[----:B------:R-:W1:Y:S08]  /*7370*/  LDSM.16.M88.4 R32, [R224+0x3900] ;  /* 0x00390000e020783b */ /* 0x000e700000000200 */
[----:B------:R-:W3:Y:S06]  /*7380*/  LDL.64 R244, [R1+0x38] ;  /* 0x0000380001f47983 */ /* 0x000eec0000100a00 */
[----:B------:R-:W1:Y:S08]  /*7390*/  LDSM.16.M88.4 R140, [R224+0x4100] ;  /* 0x00410000e08c783b */ /* 0x000e700000000200 */
[----:B------:R-:W3:Y:S01]  /*73a0*/  LDL.64 R222, [R1+0x40] ;  /* 0x0000400001de7983 */ /* 0x000ee20000100a00 */
[-C--:B----4-:R-:W-:Y:S05]  /*73b0*/  HMMA.16816.F32 R4, R48, R16.reuse, RZ ;  /* 0x000000103004723c */ /* 0x090fea00000018ff */
[----:B------:R-:W-:Y:S03]  /*73c0*/  LDSM.16.M88.4 R192, [R233+0x6100] ;  /* 0x00610000e9c0783b */ /* 0x000fe60000000200 */
[C---:B-1----:R-:W-:Y:S05]  /*73d0*/  HMMA.16816.F32 R8, R44.reuse, R16, RZ ;  /* 0x000000102c08723c */ /* 0x042fea00000018ff */
[----:B------:R-:W1:Y:S03]  /*73e0*/  LDSM.16.M88.4 R196, [R235] ;  /* 0x00000000ebc4783b */ /* 0x000e660000000200 */
[-C--:B------:R-:W-:Y:S05]  /*73f0*/  HMMA.16816.F32 R12, R44, R18.reuse, RZ ;  /* 0x000000122c0c723c */ /* 0x080fea00000018ff */
[----:B------:R-:W4:Y:S03]  /*7400*/  LDSM.16.M88.4 R200, [R233+0x8100] ;  /* 0x00810000e9c8783b */ /* 0x000f260000000200 */
[C---:B------:R-:W-:Y:S05]  /*7410*/  HMMA.16816.F32 R16, R48.reuse, R18, RZ ;  /* 0x000000123010723c */ /* 0x040fea00000018ff */
[----:B------:R-:W1:Y:S03]  /*7420*/  LDSM.16.M88.4 R204, [R241] ;  /* 0x00000000f1cc783b */ /* 0x000e660000000200 */
[-C--:B------:R-:W-:Y:S08]  /*7430*/  HMMA.16816.F32 R20, R48, R32.reuse, RZ ;  /* 0x000000203014723c */ /* 0x080ff000000018ff */
[C---:B------:R-:W-:Y:S08]  /*7440*/  HMMA.16816.F32 R24, R44.reuse, R32, RZ ;  /* 0x000000202c18723c */ /* 0x040ff000000018ff */
[-C--:B------:R-:W-:Y:S08]  /*7450*/  HMMA.16816.F32 R28, R44, R34.reuse, RZ ;  /* 0x000000222c1c723c */ /* 0x080ff000000018ff */
[C---:B------:R-:W-:Y:S08]  /*7460*/  HMMA.16816.F32 R32, R48.reuse, R34, RZ ;  /* 0x000000223020723c */ /* 0x040ff000000018ff */
[-C--:B------:R-:W-:Y:S01]  /*7470*/  HMMA.16816.F32 R36, R48, R140.reuse, RZ ;  /* 0x0000008c3024723c */ /* 0x080fe200000018ff */
[----:B--2---:R-:W-:Y:S11]  /*7480*/  ISETP.GT.AND P6, PT, R246, R242, PT ;  /* 0x000000f2f600720c */ /* 0x004ff60003fc4270 */
[----:B------:R-:W-:Y:S02]  /*7490*/  @!UPT UIADD3 URZ, URZ, URZ, URZ ;  /* 0x0000003f3f3ff290 */ /* 0x000fe4000fffe03f */
[----:B------:R-:W-:Y:S01]  /*74a0*/  @!P6 SHF.R.S32.HI R0, RZ, 0x1f, R242 ;  /* 0x0000001fff00e819 */ /* 0x000fe200000114f2 */
[----:B------:R-:W-:Y:S01]  /*74b0*/  @!P6 IMAD.WIDE.U32 R40, R242, c[0x0][0x208], RZ ;  /* 0x00008200f228ea25 */ /* 0x000fe200078e00ff */
[----:B---3--:R-:W-:Y:S03]  /*74c0*/  @!P6 MOV R3, R43 ;  /* 0x0000002b0003e202 */ /* 0x008fe60000000f00 */
[----:B------:R-:W-:Y:S02]  /*74d0*/  @!P6 IMAD R0, R0, c[0x0][0x208], RZ ;  /* 0x000082000000ea24 */ /* 0x000fe400078e02ff */
[----:B------:R-:W-:Y:S04]  /*74e0*/  @!P6 IMAD.WIDE.U32 R2, R40, 0x30, R2 ;  /* 0x000000302802e825 */ /* 0x000fe800078e0002 */
[----:B------:R-:W-:Y:S05]  /*74f0*/  @!P6 IMAD R0, R242, c[0x0][0x20c], R0 ;  /* 0x00008300f200ea24 */ /* 0x000fea00078e0200 */
[----:B------:R-:W-:Y:S02]  /*7500*/  @!P6 IADD3 R0, R41, R0, RZ ;  /* 0x000000002900e210 */ /* 0x000fe40007ffe0ff */
[C---:B------:R-:W-:Y:S03]  /*7510*/  HMMA.16816.F32 R40, R44.reuse, R140, RZ ;  /* 0x0000008c2c28723c */ /* 0x040fe600000018ff */
[----:B------:R-:W-:Y:S01]  /*7520*/  @!P6 IMAD R133, R0, 0x30, RZ ;  /* 0x000000300085e824 */ /* 0x000fe200078e02ff */
[----:B------:R-:W-:Y:S04]  /*7530*/  @!P6 SHF.L.U32 R0, R2, 0x1, RZ ;  /* 0x000000010200e819 */ /* 0x000fe800000006ff */
[-C--:B------:R-:W-:Y:S01]  /*7540*/  HMMA.16816.F32 R44, R44, R142.reuse, RZ ;  /* 0x0000008e2c2c723c */ /* 0x080fe200000018ff */
[----:B------:R-:W-:Y:S03]  /*7550*/  @!P6 IADD3 R3, R3, R133, RZ ;  /* 0x000000850303e210 */ /* 0x000fe60007ffe0ff */
[----:B------:R-:W-:Y:S02]  /*7560*/  @!P6 IADD3 R136, P0, R0, c[0x0][0x1f8], RZ ;  /* 0x00007e000088ea10 */ /* 0x000fe40007f1e0ff */
[----:B------:R-:W-:Y:S02]  /*7570*/  @!P6 SHF.L.U64.HI R3, R2, 0x1, R3 ;  /* 0x000000010203e819 */ /* 0x000fe40000010203 */
[----:B------:R-:W-:Y:S01]  /*7580*/  HMMA.16816.F32 R48, R48, R142, RZ ;  /* 0x0000008e3030723c */ /* 0x000fe200000018ff */
[----:B------:R-:W2:Y:S03]  /*7590*/  LDSM.16.M88.4 R140, [R240] ;  /* 0x00000000f08c783b */ /* 0x000ea60000000200 */
[----:B------:R-:W-:Y:S02]  /*75a0*/  @!P6 IADD3.X R137, R3, c[0x0][0x1fc], RZ, P0, !PT ;  /* 0x00007f000389ea10 */ /* 0x000fe400007fe4ff */
[----:B------:R-:W-:Y:S02]  /*75b0*/  @!P6 IADD3 R0, P5, R0, 0x80, RZ ;  /* 0x000000800000e810 */ /* 0x000fe40007fbe0ff */
[-C--:B-1----:R-:W-:Y:S01]  /*75c0*/  HMMA.16816.F32 R4, R192, R196.reuse, R4 ;  /* 0x000000c4c004723c */ /* 0x082fe20000001804 */
[----:B------:R-:W-:Y:S01]  /*75d0*/  @!PT LDS RZ, [RZ] ;  /* 0x00000000fffff984 */ /* 0x000fe20000000800 */
[----:B------:R-:W-:Y:S01]  /*75e0*/  @!PT LDS RZ, [RZ] ;  /* 0x00000000fffff984 */ /* 0x000fe20000000800 */
[----:B------:R-:W-:Y:S01]  /*75f0*/  @!PT LDS RZ, [RZ] ;  /* 0x00000000fffff984 */ /* 0x000fe20000000800 */
[----:B------:R1:W-:Y:S04]  /*7600*/  @!P6 LDGSTS.E.BYPASS.LTC128B.128 [R243+0x100], [R136.64], !P4 ;  /* 0x0010000088f3efae */ /* 0x0003e8000e101d4e */
[----:B------:R-:W-:Y:S02]  /*7610*/  @!P6 IADD3 R210, P2, R0, c[0x0][0x1f8], RZ ;  /* 0x00007e0000d2ea10 */ /* 0x000fe40007f5e0ff */
[----:B------:R-:W-:Y:S01]  /*7620*/  @!P6 IADD3 R2, P1, R136, UR9, RZ ;  /* 0x000000098802ec10 */ /* 0x000fe2000ff3e0ff */
[C---:B----4-:R-:W-:Y:S04]  /*7630*/  HMMA.16816.F32 R8, R200.reuse, R196, R8 ;  /* 0x000000c4c808723c */ /* 0x050fe80000001808 */
[----:B------:R-:W-:Y:S02]  /*7640*/  @!P6 IADD3.X R211, RZ, c[0x0][0x1fc], R3, P2, P5 ;  /* 0x00007f00ffd3ea10 */ /* 0x000fe400017ea403 */
[----:B------:R-:W-:Y:S02]  /*7650*/  @!P6 IADD3.X R3, R137, UR11, RZ, P1, !PT ;  /* 0x0000000b8903ec10 */ /* 0x000fe40008ffe4ff */
[-C--:B------:R-:W-:Y:S01]  /*7660*/  HMMA.16816.F32 R12, R200, R198.reuse, R12 ;  /* 0x000000c6c80c723c */ /* 0x080fe2000000180c */
[----:B------:R3:W-:Y:S03]  /*7670*/  @!P6 LDGSTS.E.BYPASS.LTC128B.128 [R243+0x1900], [R210.64], !P3 ;  /* 0x01900000d2f3efae */ /* 0x0007e6000d901d4e */
[----:B------:R-:W-:Y:S04]  /*7680*/  @!P6 IADD3 R208, P0, R2, UR9, RZ ;  /* 0x0000000902d0ec10 */ /* 0x000fe8000ff1e0ff */
[C---:B------:R-:W-:Y:S01]  /*7690*/  HMMA.16816.F32 R16, R192.reuse, R198, R16 ;  /* 0x000000c6c010723c */ /* 0x040fe20000001810 */
[----:B------:R4:W-:Y:S03]  /*76a0*/  @!P6 LDGSTS.E.BYPASS.LTC128B.128 [R243+0x900], [R2.64], !P4 ;  /* 0x0090000002f3efae */ /* 0x0009e6000e101d4e */
[----:B------:R-:W-:Y:S04]  /*76b0*/  @!P6 IADD3.X R209, R3, UR11, RZ, P0, !PT ;  /* 0x0000000b03d1ec10 */ /* 0x000fe800087fe4ff */
[-C--:B------:R-:W-:Y:S01]  /*76c0*/  HMMA.16816.F32 R20, R192, R204.reuse, R20 ;  /* 0x000000ccc014723c */ /* 0x080fe20000001814 */
[----:B------:R4:W-:Y:S07]  /*76d0*/  @!P6 LDGSTS.E.BYPASS.LTC128B.128 [R243+0x2100], [R2.64+0x80], !P3 ;  /* 0x0210008002f3efae */ /* 0x0009ee000d901d4e */
[C---:B------:R-:W-:Y:S01]  /*76e0*/  HMMA.16816.F32 R24, R200.reuse, R204, R24 ;  /* 0x000000ccc818723c */ /* 0x040fe20000001818 */
[----:B------:R3:W-:Y:S07]  /*76f0*/  @!P6 LDGSTS.E.BYPASS.LTC128B.128 [R243+0x1100], [R208.64], !P4 ;  /* 0x01100000d0f3efae */ /* 0x0007ee000e101d4e */
[-C--:B------:R-:W-:Y:S01]  /*7700*/  HMMA.16816.F32 R28, R200, R206.reuse, R28 ;  /* 0x000000cec81c723c */ /* 0x080fe2000000181c */
[----:B------:R3:W-:Y:S02]  /*7710*/  @!P6 LDGSTS.E.BYPASS.LTC128B.128 [R243+0x2900], [R208.64+0x80], !P3 ;  /* 0x02900080d0f3efae */ /* 0x0007e4000d901d4e */
[C---:B------:R-:W-:Y:S05]  /*7720*/  ISETP.GT.AND P6, PT, R242.reuse, R246, PT ;  /* 0x000000f6f200720c */ /* 0x040fea0003fc4270 */
[C---:B------:R-:W-:Y:S01]  /*7730*/  HMMA.16816.F32 R32, R192.reuse, R206, R32 ;  /* 0x000000cec020723c */ /* 0x040fe20000001820 */
[----:B------:R-:W-:Y:S07]  /*7740*/  LDSM.16.M88.4 R212, [R230+0x3100] ;  /* 0x00310000e6d4783b */ /* 0x000fee0000000200 */
[-C--:B--2---:R-:W-:Y:S01]  /*7750*/  HMMA.16816.F32 R36, R192, R140.reuse, R36 ;  /* 0x0000008cc024723c */ /* 0x084fe20000001824 */
[----:B------:R-:W-:Y:S03]  /*7760*/  LDSM.16.M88.4 R216, [R232+0x8100] ;  /* 0x00810000e8d8783b */ /* 0x000fe60000000200 */
[----:B------:R-:W-:Y:S02]  /*7770*/  @P6 IADD3 R0, R242, -0x1, RZ ;  /* 0xfffffffff2006810 */ /* 0x000fe40007ffe0ff */
[----:B----4-:R-:W-:Y:S02]  /*7780*/  @P6 MOV R3, R245 ;  /* 0x000000f500036202 */ /* 0x010fe40000000f00 */
[C---:B------:R-:W-:Y:S01]  /*7790*/  HMMA.16816.F32 R40, R200.reuse, R140, R40 ;  /* 0x0000008cc828723c */ /* 0x040fe20000001828 */
[----:B------:R-:W0:Y:S03]  /*77a0*/  LDGDEPBAR ;  /* 0x00000000000079af */ /* 0x000e260000000000 */
[----:B------:R-:W-:Y:S04]  /*77b0*/  @P6 SHF.R.S32.HI R2, RZ, 0x1f, R0 ;  /* 0x0000001fff026819 */ /* 0x000fe80000011400 */
[-C--:B------:R-:W-:Y:S01]  /*77c0*/  HMMA.16816.F32 R44, R200, R142.reuse, R44 ;  /* 0x0000008ec82c723c */ /* 0x080fe2000000182c */
[----:B---3--:R-:W2:Y:S03]  /*77d0*/  LDSM.16.M88.4 R208, [R232+0x6100] ;  /* 0x00610000e8d0783b */ /* 0x008ea60000000200 */
[----:B------:R-:W-:Y:S04]  /*77e0*/  @P6 IMAD R2, R2, c[0x0][0x1e0], RZ ;  /* 0x0000780002026a24 */ /* 0x000fe800078e02ff */
[----:B------:R-:W-:Y:S01]  /*77f0*/  HMMA.16816.F32 R48, R192, R142, R48 ;  /* 0x0000008ec030723c */ /* 0x000fe20000001830 */
[----:B------:R-:W3:Y:S03]  /*7800*/  LDSM.16.M88.4 R196, [R230+0x3900] ;  /* 0x00390000e6c4783b */ /* 0x000ee60000000200 */
[----:B------:R-:W-:Y:S05]  /*7810*/  @P6 IMAD R2, R0, c[0x0][0x1e4], R2 ;  /* 0x0000790000026a24 */ /* 0x000fea00078e0202 */
[----:B------:R-:W4:Y:S08]  /*7820*/  LDSM.16.M88.4 R204, [R230+0x4100] ;  /* 0x00410000e6cc783b */ /* 0x000f300000000200 */
[----:B------:R-:W-:Y:S08]  /*7830*/  LDSM.16.M88.4 R140, [R234+0x6100] ;  /* 0x00610000ea8c783b */ /* 0x000ff00000000200 */
[----:B------:R-:W1:Y:S01]  /*7840*/  LDSM.16.M88.4 R192, [R229] ;  /* 0x00000000e5c0783b */ /* 0x000e620000000200 */
[-C--:B--2---:R-:W-:Y:S07]  /*7850*/  HMMA.16816.F32 R4, R208, R212.reuse, R4 ;  /* 0x000000d4d004723c */ /* 0x084fee0000001804 */
[----:B------:R-:W2:Y:S01]  /*7860*/  LDSM.16.M88.4 R200, [R234+0x8100] ;  /* 0x00810000eac8783b */ /* 0x000ea20000000200 */
[C---:B------:R-:W-:Y:S08]  /*7870*/  HMMA.16816.F32 R8, R216.reuse, R212, R8 ;  /* 0x000000d4d808723c */ /* 0x040ff00000001808 */
[-C--:B------:R-:W-:Y:S08]  /*7880*/  HMMA.16816.F32 R12, R216, R214.reuse, R12 ;  /* 0x000000d6d80c723c */ /* 0x080ff0000000180c */
[C---:B------:R-:W-:Y:S01]  /*7890*/  HMMA.16816.F32 R16, R208.reuse, R214, R16 ;  /* 0x000000d6d010723c */ /* 0x040fe20000001810 */
[----:B------:R-:W-:Y:S07]  /*78a0*/  LDSM.16.M88.4 R212, [R229+0x1000] ;  /* 0x00100000e5d4783b */ /* 0x000fee0000000200 */
[-C--:B---3--:R-:W-:Y:S08]  /*78b0*/  HMMA.16816.F32 R20, R208, R196.reuse, R20 ;  /* 0x000000c4d014723c */ /* 0x088ff00000001814 */
[C---:B------:R-:W-:Y:S08]  /*78c0*/  HMMA.16816.F32 R24, R216.reuse, R196, R24 ;  /* 0x000000c4d818723c */ /* 0x040ff00000001818 */
[-C--:B------:R-:W-:Y:S08]  /*78d0*/  HMMA.16816.F32 R28, R216, R198.reuse, R28 ;  /* 0x000000c6d81c723c */ /* 0x080ff0000000181c */
[C---:B------:R-:W-:Y:S01]  /*78e0*/  HMMA.16816.F32 R32, R208.reuse, R198, R32 ;  /* 0x000000c6d020723c */ /* 0x040fe20000001820 */
[----:B------:R-:W3:Y:S07]  /*78f0*/  LDSM.16.M88.4 R196, [R229+0x800] ;  /* 0x00080000e5c4783b */ /* 0x000eee0000000200 */
[-C--:B----4-:R-:W-:Y:S08]  /*7900*/  HMMA.16816.F32 R36, R208, R204.reuse, R36 ;  /* 0x000000ccd024723c */ /* 0x090ff00000001824 */
[C---:B------:R-:W-:Y:S08]  /*7910*/  HMMA.16816.F32 R40, R216.reuse, R204, R40 ;  /* 0x000000ccd828723c */ /* 0x040ff00000001828 */
[-C--:B------:R-:W-:Y:S01]  /*7920*/  HMMA.16816.F32 R44, R216, R206.reuse, R44 ;  /* 0x000000ced82c723c */ /* 0x080fe2000000182c */
[----:B------:R-:W-:Y:S07]  /*7930*/  LDSM.16.M88.4 R216, [R231+0xc100] ;  /* 0x00c10000e7d8783b */ /* 0x000fee0000000200 */
[----:B------:R-:W-:Y:S01]  /*7940*/  HMMA.16816.F32 R48, R208, R206, R48 ;  /* 0x000000ced030723c */ /* 0x000fe20000001830 */
[----:B------:R-:W-:Y:S07]  /*7950*/  LDSM.16.M88.4 R204, [R231+0xa100] ;  /* 0x00a10000e7cc783b */ /* 0x000fee0000000200 */
[-C--:B-1----:R-:W-:Y:S01]  /*7960*/  HMMA.16816.F32 R4, R140, R192.reuse, R4 ;  /* 0x000000c08c04723c */ /* 0x082fe20000001804 */
[----:B------:R-:W1:Y:S07]  /*7970*/  LDSM.16.M88.4 R208, [R224+0x4900] ;  /* 0x00490000e0d0783b */ /* 0x000e6e0000000200 */
[C---:B--2---:R-:W-:Y:S08]  /*7980*/  HMMA.16816.F32 R8, R200.reuse, R192, R8 ;  /* 0x000000c0c808723c */ /* 0x044ff00000001808 */
[-C--:B------:R-:W-:Y:S08]  /*7990*/  HMMA.16816.F32 R12, R200, R194.reuse, R12 ;  /* 0x000000c2c80c723c */ /* 0x080ff0000000180c */
[C---:B------:R-:W-:Y:S01]  /*79a0*/  HMMA.16816.F32 R16, R140.reuse, R194, R16 ;  /* 0x000000c28c10723c */ /* 0x040fe20000001810 */
[----:B------:R-:W2:Y:S07]  /*79b0*/  LDSM.16.M88.4 R192, [R224+0x5100] ;  /* 0x00510000e0c0783b */ /* 0x000eae0000000200 */
[-C--:B---3--:R-:W-:Y:S08]  /*79c0*/  HMMA.16816.F32 R20, R140, R196.reuse, R20 ;  /* 0x000000c48c14723c */ /* 0x088ff00000001814 */
[C---:B------:R-:W-:Y:S08]  /*79d0*/  HMMA.16816.F32 R24, R200.reuse, R196, R24 ;  /* 0x000000c4c818723c */ /* 0x040ff00000001818 */
[-C--:B------:R-:W-:Y:S08]  /*79e0*/  HMMA.16816.F32 R28, R200, R198.reuse, R28 ;  /* 0x000000c6c81c723c */ /* 0x080ff0000000181c */
[C---:B------:R-:W-:Y:S01]  /*79f0*/  HMMA.16816.F32 R32, R140.reuse, R198, R32 ;  /* 0x000000c68c20723c */ /* 0x040fe20000001820 */
[----:B------:R-:W-:Y:S07]  /*7a00*/  LDSM.16.M88.4 R196, [R233+0xa100] ;  /* 0x00a10000e9c4783b */ /* 0x000fee0000000200 */
[-C--:B------:R-:W-:Y:S08]  /*7a10*/  HMMA.16816.F32 R36, R140, R212.reuse, R36 ;  /* 0x000000d48c24723c */ /* 0x080ff00000001824 */
[C---:B------:R-:W-:Y:S08]  /*7a20*/  HMMA.16816.F32 R40, R200.reuse, R212, R40 ;  /* 0x000000d4c828723c */ /* 0x040ff00000001828 */
[-C--:B------:R-:W-:Y:S01]  /*7a30*/  HMMA.16816.F32 R44, R200, R214.reuse, R44 ;  /* 0x000000d6c82c723c */ /* 0x080fe2000000182c */
[----:B------:R-:W-:Y:S07]  /*7a40*/  LDSM.16.M88.4 R200, [R239] ;  /* 0x00000000efc8783b */ /* 0x000fee0000000200 */
[----:B------:R-:W-:Y:S01]  /*7a50*/  HMMA.16816.F32 R48, R140, R214, R48 ;  /* 0x000000d68c30723c */ /* 0x000fe20000001830 */
[----:B------:R-:W3:Y:S07]  /*7a60*/  LDSM.16.M88.4 R140, [R224+0x5900] ;  /* 0x00590000e08c783b */ /* 0x000eee0000000200 */
[-C--:B-1----:R-:W-:Y:S01]  /*7a70*/  HMMA.16816.F32 R4, R204, R208.reuse, R4 ;  /* 0x000000d0cc04723c */ /* 0x082fe20000001804 */
[----:B------:R-:W-:Y:S07]  /*7a80*/  LDSM.16.M88.4 R212, [R238] ;  /* 0x00000000eed4783b */ /* 0x000fee0000000200 */
[C---:B------:R-:W-:Y:S08]  /*7a90*/  HMMA.16816.F32 R8, R216.reuse, R208, R8 ;  /* 0x000000d0d808723c */ /* 0x040ff00000001808 */
[-C--:B------:R-:W-:Y:S08]  /*7aa0*/  HMMA.16816.F32 R12, R216, R210.reuse, R12 ;  /* 0x000000d2d80c723c */ /* 0x080ff0000000180c */
[C---:B------:R-:W-:Y:S01]  /*7ab0*/  HMMA.16816.F32 R16, R204.reuse, R210, R16 ;  /* 0x000000d2cc10723c */ /* 0x040fe20000001810 */
[----:B------:R-:W1:Y:S07]  /*7ac0*/  LDSM.16.M88.4 R208, [R233+0xc100] ;  /* 0x00c10000e9d0783b */ /* 0x000e6e0000000200 */
[-C--:B--2---:R-:W-:Y:S08]  /*7ad0*/  HMMA.16816.F32 R20, R204, R192.reuse, R20 ;  /* 0x000000c0cc14723c */ /* 0x084ff00000001814 */
[C---:B------:R-:W-:Y:S08]  /*7ae0*/  HMMA.16816.F32 R24, R216.reuse, R192, R24 ;  /* 0x000000c0d818723c */ /* 0x040ff00000001818 */
[-C--:B------:R-:W-:Y:S08]  /*7af0*/  HMMA.16816.F32 R28, R216, R194.reuse, R28 ;  /* 0x000000c2d81c723c */ /* 0x080ff0000000181c */
[C---:B------:R-:W-:Y:S01]  /*7b00*/  HMMA.16816.F32 R32, R204.reuse, R194, R32 ;  /* 0x000000c2cc20723c */ /* 0x040fe20000001820 */
[----:B------:R-:W2:Y:S07]  /*7b10*/  LDSM.16.M88.4 R192, [R237] ;  /* 0x00000000edc0783b */ /* 0x000eae0000000200 */
[-C--:B---3--:R-:W-:Y:S08]  /*7b20*/  HMMA.16816.F32 R36, R204, R140.reuse, R36 ;  /* 0x0000008ccc24723c */ /* 0x088ff00000001824 */
[C---:B------:R-:W-:Y:S08]  /*7b30*/  HMMA.16816.F32 R40, R216.reuse, R140, R40 ;  /* 0x0000008cd828723c */ /* 0x040ff00000001828 */
[-C--:B------:R-:W-:Y:S01]  /*7b40*/  HMMA.16816.F32 R44, R216, R142.reuse, R44 ;  /* 0x0000008ed82c723c */ /* 0x080fe2000000182c */
[----:B------:R-:W-:Y:S07]  /*7b50*/  LDSM.16.M88.4 R216, [R236+0xc100] ;  /* 0x00c10000ecd8783b */ /* 0x000fee0000000200 */
[----:B------:R-:W-:Y:S01]  /*7b60*/  HMMA.16816.F32 R48, R204, R142, R48 ;  /* 0x0000008ecc30723c */ /* 0x000fe20000001830 */
[----:B------:R-:W-:Y:S07]  /*7b70*/  LDSM.16.M88.4 R140, [R232+0xa100] ;  /* 0x00a10000e88c783b */ /* 0x000fee0000000200 */
[-C--:B------:R-:W-:Y:S01]  /*7b80*/  HMMA.16816.F32 R4, R196, R200.reuse, R4 ;  /* 0x000000c8c404723c */ /* 0x080fe20000001804 */
[----:B------:R-:W-:Y:S07]  /*7b90*/  LDSM.16.M88.4 R204, [R232+0xc100] ;  /* 0x00c10000e8cc783b */ /* 0x000fee0000000200 */
[C---:B-1----:R-:W-:Y:S08]  /*7ba0*/  HMMA.16816.F32 R8, R208.reuse, R200, R8 ;  /* 0x000000c8d008723c */ /* 0x042ff00000001808 */
[-C--:B------:R-:W-:Y:S08]  /*7bb0*/  HMMA.16816.F32 R12, R208, R202.reuse, R12 ;  /* 0x000000cad00c723c */ /* 0x080ff0000000180c */
[C---:B------:R-:W-:Y:S01]  /*7bc0*/  HMMA.16816.F32 R16, R196.reuse, R202, R16 ;  /* 0x000000cac410723c */ /* 0x040fe20000001810 */
[----:B------:R-:W1:Y:S07]  /*7bd0*/  LDSM.16.M88.4 R200, [R230+0x4900] ;  /* 0x00490000e6c8783b */ /* 0x000e6e0000000200 */
[-C--:B------:R-:W-:Y:S08]  /*7be0*/  HMMA.16816.F32 R20, R196, R212.reuse, R20 ;  /* 0x000000d4c414723c */ /* 0x080ff00000001814 */
[C---:B------:R-:W-:Y:S08]  /*7bf0*/  HMMA.16816.F32 R24, R208.reuse, R212, R24 ;  /* 0x000000d4d018723c */ /* 0x040ff00000001818 */
[-C--:B------:R-:W-:Y:S08]  /*7c00*/  HMMA.16816.F32 R28, R208, R214.reuse, R28 ;  /* 0x000000d6d01c723c */ /* 0x080ff0000000181c */
[C---:B------:R-:W-:Y:S01]  /*7c10*/  HMMA.16816.F32 R32, R196.reuse, R214, R32 ;  /* 0x000000d6c420723c */ /* 0x040fe20000001820 */
[----:B------:R-:W-:Y:S07]  /*7c20*/  LDSM.16.M88.4 R212, [R230+0x5900] ;  /* 0x00590000e6d4783b */ /* 0x000fee0000000200 */
[-C--:B--2---:R-:W-:Y:S08]  /*7c30*/  HMMA.16816.F32 R36, R196, R192.reuse, R36 ;  /* 0x000000c0c424723c */ /* 0x084ff00000001824 */
[C---:B------:R-:W-:Y:S08]  /*7c40*/  HMMA.16816.F32 R40, R208.reuse, R192, R40 ;  /* 0x000000c0d028723c */ /* 0x040ff00000001828 */
[-C--:B------:R-:W-:Y:S01]  /*7c50*/  HMMA.16816.F32 R44, R208, R194.reuse, R44 ;  /* 0x000000c2d02c723c */ /* 0x080fe2000000182c */
[----:B------:R-:W2:Y:S07]  /*7c60*/  LDSM.16.M88.4 R208, [R230+0x5100] ;  /* 0x00510000e6d0783b */ /* 0x000eae0000000200 */
[----:B------:R-:W-:Y:S01]  /*7c70*/  HMMA.16816.F32 R48, R196, R194, R48 ;  /* 0x000000c2c430723c */ /* 0x000fe20000001830 */
[----:B------:R-:W-:Y:S07]  /*7c80*/  LDSM.16.M88.4 R192, [R234+0xa100] ;  /* 0x00a10000eac0783b */ /* 0x000fee0000000200 */
[-C--:B-1----:R-:W-:Y:S01]  /*7c90*/  HMMA.16816.F32 R4, R140, R200.reuse, R4 ;  /* 0x000000c88c04723c */ /* 0x082fe20000001804 */
[----:B------:R-:W1:Y:S07]  /*7ca0*/  LDSM.16.M88.4 R196, [R229+0x1800] ;  /* 0x00180000e5c4783b */ /* 0x000e6e0000000200 */
[C---:B------:R-:W-:Y:S08]  /*7cb0*/  HMMA.16816.F32 R8, R204.reuse, R200, R8 ;  /* 0x000000c8cc08723c */ /* 0x040ff00000001808 */
[-C--:B------:R-:W-:Y:S08]  /*7cc0*/  HMMA.16816.F32 R12, R204, R202.reuse, R12 ;  /* 0x000000cacc0c723c */ /* 0x080ff0000000180c */
[C---:B------:R-:W-:Y:S08]  /*7cd0*/  HMMA.16816.F32 R16, R140.reuse, R202, R16 ;  /* 0x000000ca8c10723c */ /* 0x040ff00000001810 */
[-C--:B--2---:R-:W-:Y:S08]  /*7ce0*/  HMMA.16816.F32 R20, R140, R208.reuse, R20 ;  /* 0x000000d08c14723c */ /* 0x084ff00000001814 */
[C---:B------:R-:W-:Y:S08]  /*7cf0*/  HMMA.16816.F32 R24, R204.reuse, R208, R24 ;  /* 0x000000d0cc18723c */ /* 0x040ff00000001818 */
[-C--:B------:R-:W-:Y:S08]  /*7d00*/  HMMA.16816.F32 R28, R204, R210.reuse, R28 ;  /* 0x000000d2cc1c723c */ /* 0x080ff0000000181c */
[C---:B------:R-:W-:Y:S08]  /*7d10*/  HMMA.16816.F32 R32, R140.reuse, R210, R32 ;  /* 0x000000d28c20723c */ /* 0x040ff00000001820 */
[-C--:B------:R-:W-:Y:S08]  /*7d20*/  HMMA.16816.F32 R36, R140, R212.reuse, R36 ;  /* 0x000000d48c24723c */ /* 0x080ff00000001824 */
[C---:B------:R-:W-:Y:S08]  /*7d30*/  HMMA.16816.F32 R40, R204.reuse, R212, R40 ;  /* 0x000000d4cc28723c */ /* 0x040ff00000001828 */
[-C--:B------:R-:W-:Y:S08]  /*7d40*/  HMMA.16816.F32 R44, R204, R214.reuse, R44 ;  /* 0x000000d6cc2c723c */ /* 0x080ff0000000182c */
[----:B------:R-:W-:Y:S08]  /*7d50*/  HMMA.16816.F32 R48, R140, R214, R48 ;  /* 0x000000d68c30723c */ /* 0x000ff00000001830 */
[-C--:B-1----:R-:W-:Y:S08]  /*7d60*/  HMMA.16816.F32 R4, R192, R196.reuse, R4 ;  /* 0x000000c4c004723c */ /* 0x082ff00000001804 */
[C---:B------:R-:W-:Y:S08]  /*7d70*/  HMMA.16816.F32 R8, R216.reuse, R196, R8 ;  /* 0x000000c4d808723c */ /* 0x040ff00000001808 */
[-C--:B------:R-:W-:Y:S08]  /*7d80*/  HMMA.16816.F32 R12, R216, R198.reuse, R12 ;  /* 0x000000c6d80c723c */ /* 0x080ff0000000180c */
[----:B------:R-:W-:Y:S01]  /*7d90*/  FMUL.FTZ R4, R4, c[0x0][0x320] ;  /* 0x0000c80004047a20 */ /* 0x000fe20000410000 */
[C---:B------:R-:W-:Y:S03]  /*7da0*/  HMMA.16816.F32 R16, R192.reuse, R198, R16 ;  /* 0x000000c6c010723c */ /* 0x040fe60000001810 */
[----:B------:R-:W1:Y:S01]  /*7db0*/  MUFU.TANH R201, R4 ;  /* 0x0000000400c97308 */ /* 0x000e620000002400 */
[----:B------:R-:W-:Y:S02]  /*7dc0*/  FMUL.FTZ R5, R5, c[0x0][0x320] ;  /* 0x0000c80005057a20 */ /* 0x000fe40000410000 */
[----:B------:R-:W-:Y:S02]  /*7dd0*/  FMUL.FTZ R6, R6, c[0x0][0x320] ;  /* 0x0000c80006067a20 */ /* 0x000fe40000410000 */
[----:B------:R-:W-:Y:S04]  /*7de0*/  FMUL.FTZ R7, R7, c[0x0][0x320] ;  /* 0x0000c80007077a20 */ /* 0x000fe80000410000 */
[----:B------:R-:W-:Y:S01]  /*7df0*/  FMUL.FTZ R8, R8, c[0x0][0x320] ;  /* 0x0000c80008087a20 */ /* 0x000fe20000410000 */
[----:B------:R-:W2:Y:S01]  /*7e00*/  MUFU.TANH R196, R5 ;  /* 0x0000000500c47308 */ /* 0x000ea20000002400 */
        /* <DEDUP_REMOVED lines=11> */
[----:B------:R4:W1:Y:S10]  /*7ec0*/  MUFU.TANH R202, R7 ;  /* 0x0000000700ca7308 */ /* 0x0008740000002400 */
[----:B------:R-:W1:Y:S10]  /*7ed0*/  MUFU.TANH R215, R8 ;  /* 0x0000000800d77308 */ /* 0x000e740000002400 */
[----:B------:R-:W1:Y:S01]  /*7ee0*/  MUFU.TANH R211, R9 ;  /* 0x0000000900d37308 */ /* 0x000e620000002400 */
[----:B----4-:R-:W4:Y:S09]  /*7ef0*/  LDSM.16.M88.4 R4, [R229+0x2000] ;  /* 0x00200000e504783b */ /* 0x010f320000000200 */
[----:B------:R-:W1:Y:S10]  /*7f00*/  MUFU.TANH R221, R10 ;  /* 0x0000000a00dd7308 */ /* 0x000e740000002400 */
[----:B------:R1:W1:Y:S10]  /*7f10*/  MUFU.TANH R220, R11 ;  /* 0x0000000b00dc7308 */ /* 0x0002740000002400 */
[----:B------:R2:W2:Y:S10]  /*7f20*/  MUFU.TANH R208, R13 ;  /* 0x0000000d00d07308 */ /* 0x0004b40000002400 */
[----:B------:R-:W3:Y:S01]  /*7f30*/  MUFU.TANH R209, R12 ;  /* 0x0000000c00d17308 */ /* 0x000ee20000002400 */
[----:B-1----:R-:W1:Y:S01]  /*7f40*/  LDSM.16.M88.4 R8, [R229+0x2800] ;  /* 0x00280000e508783b */ /* 0x002e620000000200 */
[-C--:B----4-:R-:W-:Y:S01]  /*7f50*/  HMMA.16816.F32 R20, R192, R4.reuse, R20 ;  /* 0x00000004c014723c */ /* 0x090fe20000001814 */
[----:B------:R-:W-:Y:S07]  /*7f60*/  DEPBAR.LE SB0, 0x0 ;  /* 0x000080000000791a */ /* 0x000fee0000000000 */
[----:B------:R-:W4:Y:S01]  /*7f70*/  MUFU.TANH R136, R17 ;  /* 0x0000001100887308 */ /* 0x000f220000002400 */
[----:B------:R-:W-:Y:S01]  /*7f80*/  BAR.SYNC.DEFER_BLOCKING 0x0 ;  /* 0x0000000000007b1d */ /* 0x000fe20000010000 */
[C---:B------:R-:W-:Y:S02]  /*7f90*/  HMMA.16816.F32 R24, R216.reuse, R4, R24 ;  /* 0x00000004d818723c */ /* 0x040fe40000001818 */
[----:B--2---:R-:W-:Y:S06]  /*7fa0*/  MOV R13, c[0x0][0x1e4] ;  /* 0x00007900000d7a02 */ /* 0x004fec0000000f00 */
[----:B------:R-:W2:Y:S01]  /*7fb0*/  MUFU.TANH R197, R19 ;  /* 0x0000001300c57308 */ /* 0x000ea20000002400 */
[-C--:B------:R-:W-:Y:S03]  /*7fc0*/  HMMA.16816.F32 R28, R216, R6.reuse, R28 ;  /* 0x00000006d81c723c */ /* 0x080fe6000000181c */
[----:B------:R-:W-:Y:S05]  /*7fd0*/  @P6 IMAD.WIDE.U32 R4, R0, c[0x0][0x1e0], RZ ;  /* 0x0000780000046a25 */ /* 0x000fea00078e00ff */
[C---:B------:R-:W-:Y:S01]  /*7fe0*/  HMMA.16816.F32 R32, R192.reuse, R6, R32 ;  /* 0x00000006c020723c */ /* 0x040fe20000001820 */
[----:B------:R-:W2:Y:S03]  /*7ff0*/  MUFU.TANH R214, R14 ;  /* 0x0000000e00d67308 */ /* 0x000ea60000002400 */
[----:B------:R-:W-:Y:S01]  /*8000*/  @P6 IADD3 R0, R5, R2, RZ ;  /* 0x0000000205006210 */ /* 0x000fe20007ffe0ff */
[----:B------:R-:W-:Y:S01]  /*8010*/  FMUL.FTZ R22, R22, c[0x0][0x320] ;  /* 0x0000c80016167a20 */ /* 0x000fe20000410000 */
[----:B------:R2:W2:Y:S01]  /*8020*/  LDL R5, [R1+0x20] ;  /* 0x0000200001057983 */ /* 0x0004a20000100800 */
[----:B------:R-:W-:Y:S01]  /*8030*/  MOV R7, c[0x0][0x1e0] ;  /* 0x0000780000077a02 */ /* 0x000fe20000000f00 */
[----:B------:R-:W-:Y:S01]  /*8040*/  FMUL.FTZ R20, R20, c[0x0][0x320] ;  /* 0x0000c80014147a20 */ /* 0x000fe20000410000 */
[----:B------:R-:W-:Y:S02]  /*8050*/  @P6 MOV R2, R222 ;  /* 0x000000de00026202 */ /* 0x000fe40000000f00 */
[----:B------:R3:W2:Y:S01]  /*8060*/  MUFU.TANH R142, R22 ;  /* 0x00000016008e7308 */ /* 0x0006a20000002400 */
[----:B------:R-:W-:Y:S01]  /*8070*/  @P6 SHF.L.U32 R6, R7, 0x5, RZ ;  /* 0x0000000507066819 */ /* 0x000fe200000006ff */
[----:B------:R-:W-:Y:S01]  /*8080*/  @P6 IMAD R0, R0, 0x30, RZ ;  /* 0x0000003000006824 */ /* 0x000fe200078e02ff */
[-C--:B-1----:R-:W-:Y:S03]  /*8090*/  HMMA.16816.F32 R36, R192, R8.reuse, R36 ;  /* 0x00000008c024723c */ /* 0x082fe60000001824 */
[----:B------:R-:W-:Y:S04]  /*80a0*/  @P6 IMAD.WIDE.U32 R2, R4, 0x30, R2 ;  /* 0x0000003004026825 */ /* 0x000fe800078e0002 */
[----:B------:R-:W1:Y:S01]  /*80b0*/  MUFU.TANH R135, R20 ;  /* 0x0000001400877308 */ /* 0x000e620000002400 */
[----:B------:R-:W-:Y:S01]  /*80c0*/  FMUL.FTZ R21, R21, c[0x0][0x320] ;  /* 0x0000c80015157a20 */ /* 0x000fe20000410000 */
[C---:B------:R-:W-:Y:S04]  /*80d0*/  HMMA.16816.F32 R40, R216.reuse, R8, R40 ;  /* 0x00000008d828723c */ /* 0x040fe80000001828 */
[----:B------:R-:W-:Y:S01]  /*80e0*/  @P6 IADD3 R4, R3, R0, RZ ;  /* 0x0000000003046210 */ /* 0x000fe20007ffe0ff */
[----:B------:R-:W-:Y:S01]  /*80f0*/  FMUL.FTZ R26, R26, c[0x0][0x320] ;  /* 0x0000c8001a1a7a20 */ /* 0x000fe20000410000 */
[C---:B------:R-:W-:Y:S01]  /*8100*/  @P6 SHF.L.U32 R0, R2.reuse, 0x1, RZ ;  /* 0x0000000102006819 */ /* 0x040fe200000006ff */
[----:B------:R-:W-:Y:S01]  /*8110*/  FMUL.FTZ R27, R27, c[0x0][0x320] ;  /* 0x0000c8001b1b7a20 */ /* 0x000fe20000410000 */
[----:B------:R1:W1:Y:S01]  /*8120*/  MUFU.TANH R133, R21 ;  /* 0x0000001500857308 */ /* 0x0002620000002400 */
[-C--:B------:R-:W-:Y:S03]  /*8130*/  HMMA.16816.F32 R44, R216, R10.reuse, R44 ;  /* 0x0000000ad82c723c */ /* 0x080fe6000000182c */
[----:B------:R-:W-:Y:S01]  /*8140*/  @P6 SHF.L.U64.HI R4, R2, 0x1, R4 ;  /* 0x0000000102046819 */ /* 0x000fe20000010204 */
[----:B------:R-:W-:Y:S01]  /*8150*/  FMUL.FTZ R28, R28, c[0x0][0x320] ;  /* 0x0000c8001c1c7a20 */ /* 0x000fe20000410000 */
[C---:B------:R-:W-:Y:S01]  /*8160*/  @P6 IADD3 R2, P0, R0.reuse, c[0x0][0x1c8], RZ ;  /* 0x0000720000026a10 */ /* 0x040fe20007f1e0ff */
[----:B------:R-:W-:Y:S01]  /*8170*/  FMUL.FTZ R29, R29, c[0x0][0x320] ;  /* 0x0000c8001d1d7a20 */ /* 0x000fe20000410000 */
[----:B------:R-:W-:Y:S01]  /*8180*/  @P6 IADD3 R0, P5, R0, 0x80, RZ ;  /* 0x0000008000006810 */ /* 0x000fe20007fbe0ff */
[----:B------:R-:W-:Y:S01]  /*8190*/  HMMA.16816.F32 R48, R192, R10, R48 ;  /* 0x0000000ac030723c */ /* 0x000fe20000001830 */
[----:B------:R4:W2:Y:S01]  /*81a0*/  MUFU.TANH R207, R26 ;  /* 0x0000001a00cf7308 */ /* 0x0008a20000002400 */
[----:B------:R-:W2:Y:S02]  /*81b0*/  LDL R10, [R1+0x4] ;  /* 0x00000400010a7983 */ /* 0x000ea40000100800 */
[----:B---3--:R-:W-:Y:S01]  /*81c0*/  FMUL.FTZ R22, R36, c[0x0][0x320] ;  /* 0x0000c80024167a20 */ /* 0x008fe20000410000 */
[----:B------:R-:W-:Y:S01]  /*81d0*/  @P6 IADD3.X R3, R4, c[0x0][0x1cc], RZ, P0, !PT ;  /* 0x0000730004036a10 */ /* 0x000fe200007fe4ff */
[----:B------:R-:W3:Y:S01]  /*81e0*/  LDL R36, [R1+0xc] ;  /* 0x00000c0001247983 */ /* 0x000ee20000100800 */
[----:B------:R-:W-:Y:S01]  /*81f0*/  @P6 IADD3 R8, P2, R0, c[0x0][0x1c8], RZ ;  /* 0x0000720000086a10 */ /* 0x000fe20007f5e0ff */
[----:B------:R-:W-:Y:S01]  /*8200*/  FMUL.FTZ R30, R30, c[0x0][0x320] ;  /* 0x0000c8001e1e7a20 */ /* 0x000fe20000410000 */
[----:B------:R-:W-:Y:S01]  /*8210*/  @P6 SHF.L.U64.HI R0, R7, 0x5, R13 ;  /* 0x0000000507006819 */ /* 0x000fe2000001020d */
[----:B------:R-:W-:Y:S01]  /*8220*/  @!PT LDS RZ, [RZ] ;  /* 0x00000000fffff984 */ /* 0x000fe20000000800 */
[----:B------:R-:W-:Y:S01]  /*8230*/  @!PT LDS RZ, [RZ] ;  /* 0x00000000fffff984 */ /* 0x000fe20000000800 */
[----:B------:R-:W-:Y:S01]  /*8240*/  @!PT LDS RZ, [RZ] ;  /* 0x00000000fffff984 */ /* 0x000fe20000000800 */
[----:B------:R4:W-:Y:S01]  /*8250*/  @P6 LDGSTS.E.BYPASS.LTC128B.128 [R243+0x3100], [R2.64], !P4 ;  /* 0x0310000002f36fae */ /* 0x0009e2000e101d4e */
[----:B------:R4:W2:Y:S01]  /*8260*/  MUFU.TANH R206, R27 ;  /* 0x0000001b00ce7308 */ /* 0x0008a20000002400 */
[----:B------:R-:W-:Y:S01]  /*8270*/  @P6 IADD3.X R9, RZ, c[0x0][0x1cc], R4, P2, P5 ;  /* 0x00007300ff096a10 */ /* 0x000fe200017ea404 */
[----:B------:R-:W-:Y:S01]  /*8280*/  FMUL.FTZ R31, R31, c[0x0][0x320] ;  /* 0x0000c8001f1f7a20 */ /* 0x000fe20000410000 */
[----:B------:R-:W-:Y:S01]  /*8290*/  PLOP3.LUT P0, PT, PT, PT, UP3, 0x80, 0x0 ;  /* 0x000000000000781c */ /* 0x000fe20003f0f038 */
[----:B------:R-:W-:Y:S02]  /*82a0*/  FMUL.FTZ R12, R16, c[0x0][0x320] ;  /* 0x0000c800100c7a20 */ /* 0x000fe40000410000 */
[----:B------:R-:W-:Y:S01]  /*82b0*/  FMUL.FTZ R34, R34, c[0x0][0x320] ;  /* 0x0000c80022227a20 */ /* 0x000fe20000410000 */
[----:B------:R2:W-:Y:S01]  /*82c0*/  @P6 LDGSTS.E.BYPASS.LTC128B.128 [R243+0x4900], [R8.64], !P3 ;  /* 0x0490000008f36fae */ /* 0x0005e2000d901d4e */
[----:B-1----:R-:W-:Y:S02]  /*82d0*/  FMUL.FTZ R21, R37, c[0x0][0x320] ;  /* 0x0000c80025157a20 */ /* 0x002fe40000410000 */
[----:B------:R1:W1:Y:S01]  /*82e0*/  MUFU.TANH R140, R28 ;  /* 0x0000001c008c7308 */ /* 0x0002620000002400 */
[----:B------:R-:W-:Y:S02]  /*82f0*/  FMUL.FTZ R42, R42, c[0x0][0x320] ;  /* 0x0000c8002a2a7a20 */ /* 0x000fe40000410000 */
[----:B------:R-:W-:Y:S02]  /*8300*/  FMUL.FTZ R43, R43, c[0x0][0x320] ;  /* 0x0000c8002b2b7a20 */ /* 0x000fe40000410000 */
[----:B----4-:R-:W-:Y:S02]  /*8310*/  FMUL.FTZ R26, R33, c[0x0][0x320] ;  /* 0x0000c800211a7a20 */ /* 0x010fe40000410000 */
[----:B------:R-:W-:Y:S02]  /*8320*/  FMUL.FTZ R33, R35, c[0x0][0x320] ;  /* 0x0000c80023217a20 */ /* 0x000fe40000410000 */
[----:B------:R-:W-:Y:S01]  /*8330*/  FMUL.FTZ R35, R40, c[0x0][0x320] ;  /* 0x0000c80028237a20 */ /* 0x000fe20000410000 */
[----:B------:R4:W2:Y:S01]  /*8340*/  MUFU.TANH R137, R29 ;  /* 0x0000001d00897308 */ /* 0x0008a20000002400 */
[----:B------:R-:W-:Y:S02]  /*8350*/  FMUL.FTZ R46, R46, c[0x0][0x320] ;  /* 0x0000c8002e2e7a20 */ /* 0x000fe40000410000 */
[----:B------:R-:W-:Y:S02]  /*8360*/  FMUL.FTZ R47, R47, c[0x0][0x320] ;  /* 0x0000c8002f2f7a20 */ /* 0x000fe40000410000 */
[----:B------:R-:W-:Y:S01]  /*8370*/  FMUL.FTZ R27, R32, c[0x0][0x320] ;  /* 0x0000c800201b7a20 */ /* 0x000fe20000410000 */
[----:B------:R-:W-:Y:S01]  /*8380*/  @P6 IADD3 R2, P1, R2, R6, RZ ;  /* 0x0000000602026210 */ /* 0x000fe20007f3e0ff */
[----:B------:R-:W-:Y:S02]  /*8390*/  FMUL.FTZ R32, R41, c[0x0][0x320] ;  /* 0x0000c80029207a20 */ /* 0x000fe40000410000 */
[----:B------:R-:W-:Y:S01]  /*83a0*/  FMUL.FTZ R17, R48, c[0x0][0x320] ;  /* 0x0000c80030117a20 */ /* 0x000fe20000410000 */
[----:B------:R4:W2:Y:S01]  /*83b0*/  MUFU.TANH R143, R30 ;  /* 0x0000001e008f7308 */ /* 0x0008a20000002400 */
[----:B------:R-:W-:Y:S01]  /*83c0*/  @P6 IADD3.X R3, R3, R0, RZ, P1, !PT ;  /* 0x0000000003036210 */ /* 0x000fe20000ffe4ff */
[----:B------:R-:W-:Y:S01]  /*83d0*/  FMUL.FTZ R16, R49, c[0x0][0x320] ;  /* 0x0000c80031107a20 */ /* 0x000fe20000410000 */
[----:B------:R-:W-:Y:S01]  /*83e0*/  @P6 IADD3 R6, P2, R2, R6, RZ ;  /* 0x0000000602066210 */ /* 0x000fe20007f5e0ff */
[----:B-1----:R-:W-:Y:S02]  /*83f0*/  FMUL.FTZ R28, R45, c[0x0][0x320] ;  /* 0x0000c8002d1c7a20 */ /* 0x002fe40000410000 */
[----:B------:R1:W-:Y:S01]  /*8400*/  @P6 LDGSTS.E.BYPASS.LTC128B.128 [R243+0x3900], [R2.64], !P4 ;  /* 0x0390000002f36fae */ /* 0x0003e2000e101d4e */
[----:B------:R-:W-:Y:S01]  /*8410*/  @P6 IADD3.X R7, R3, R0, RZ, P2, !PT ;  /* 0x0000000003076210 */ /* 0x000fe200017fe4ff */
[----:B------:R-:W-:Y:S02]  /*8420*/  FMUL.FTZ R20, R50, c[0x0][0x320] ;  /* 0x0000c80032147a20 */ /* 0x000fe40000410000 */
[----:B------:R1:W1:Y:S01]  /*8430*/  MUFU.TANH R212, R31 ;  /* 0x0000001f00d47308 */ /* 0x0002620000002400 */
[----:B------:R-:W-:Y:S02]  /*8440*/  FMUL.FTZ R19, R51, c[0x0][0x320] ;  /* 0x0000c80033137a20 */ /* 0x000fe40000410000 */
[----:B------:R-:W-:Y:S01]  /*8450*/  FMUL.FTZ R23, R23, c[0x0][0x320] ;  /* 0x0000c80017177a20 */ /* 0x000fe20000410000 */
[----:B------:R2:W-:Y:S01]  /*8460*/  @P6 LDGSTS.E.BYPASS.LTC128B.128 [R243+0x5100], [R2.64+0x80], !P3 ;  /* 0x0510008002f36fae */ /* 0x0005e2000d901d4e */
[----:B----4-:R-:W-:Y:S02]  /*8470*/  FMUL.FTZ R29, R44, c[0x0][0x320] ;  /* 0x0000c8002c1d7a20 */ /* 0x010fe40000410000 */
[----:B------:R-:W-:Y:S02]  /*8480*/  FMUL.FTZ R24, R24, c[0x0][0x320] ;  /* 0x0000c80018187a20 */ /* 0x000fe40000410000 */
[----:B------:R-:W-:Y:S01]  /*8490*/  FMUL.FTZ R25, R25, c[0x0][0x320] ;  /* 0x0000c80019197a20 */ /* 0x000fe20000410000 */
[----:B------:R4:W2:Y:S01]  /*84a0*/  MUFU.TANH R213, R15 ;  /* 0x0000000f00d57308 */ /* 0x0008a20000002400 */
[----:B------:R-:W-:Y:S01]  /*84b0*/  IMAD R0, R242, -0x30, RZ ;  /* 0xffffffd0f2007824 */ /* 0x000fe200078e02ff */
[----:B------:R3:W-:Y:S01]  /*84c0*/  @P6 LDGSTS.E.BYPASS.LTC128B.128 [R243+0x4100], [R6.64], !P4 ;  /* 0x0410000006f36fae */ /* 0x0007e2000e101d4e */
[----:B------:R-:W-:Y:S07]  /*84d0*/  FMUL.FTZ R30, R39, c[0x0][0x320] ;  /* 0x0000c800271e7a20 */ /* 0x000fee0000410000 */
[----:B------:R-:W2:Y:S01]  /*84e0*/  MUFU.TANH R12, R12 ;  /* 0x0000000c000c7308 */ /* 0x000ea20000002400 */
[----:B------:R3:W-:Y:S01]  /*84f0*/  @P6 LDGSTS.E.BYPASS.LTC128B.128 [R243+0x5900], [R6.64+0x80], !P3 ;  /* 0x0590008006f36fae */ /* 0x0007e2000d901d4e */
[----:B-1----:R-:W-:Y:S07]  /*8500*/  FMUL.FTZ R31, R38, c[0x0][0x320] ;  /* 0x0000c800261f7a20 */ /* 0x002fee0000410000 */
[----:B------:R-:W0:Y:S01]  /*8510*/  LDGDEPBAR ;  /* 0x00000000000079af */ /* 0x000e220000000000 */
[----:B------:R4:W1:Y:S10]  /*8520*/  MUFU.TANH R199, R18 ;  /* 0x0000001200c77308 */ /* 0x0008740000002400 */
[----:B------:R4:W1:Y:S10]  /*8530*/  MUFU.TANH R141, R23 ;  /* 0x00000017008d7308 */ /* 0x0008740000002400 */
[----:B------:R4:W1:Y:S10]  /*8540*/  MUFU.TANH R203, R24 ;  /* 0x0000001800cb7308 */ /* 0x0008740000002400 */
[----:B------:R4:W1:Y:S10]  /*8550*/  MUFU.TANH R200, R25 ;  /* 0x0000001900c87308 */ /* 0x0008740000002400 */
        /* <DEDUP_REMOVED lines=19> */
[----:B--2---:R-:W-:Y:S02]  /*8690*/  @P0 MOV R5, R10 ;  /* 0x0000000a00050202 */ /* 0x004fe40000000f00 */
[----:B------:R-:W-:Y:S02]  /*86a0*/  PLOP3.LUT P0, PT, PT, PT, UP2, 0x40, 0x0 ;  /* 0x000000000000781c */ /* 0x000fe40003f0e828 */
[----:B---3--:R-:W-:Y:S01]  /*86b0*/  IADD3 R7, -R36, 0x1, R0 ;  /* 0x0000000124077810 */ /* 0x008fe20007ffe100 */
[----:B------:R-:W2:Y:S03]  /*86c0*/  SHFL.IDX PT, R4, R5, RZ, 0x1c1f ;  /* 0x001c1fff05047589 */ /* 0x000ea600000e0000 */
[----:B------:R-:W-:Y:S01]  /*86d0*/  IADD3 R7, R7, c[0x0][0x1d0], RZ ;  /* 0x0000740007077a10 */ /* 0x000fe20007ffe0ff */
[----:B------:R-:W3:Y:S03]  /*86e0*/  MUFU.TANH R19, R19 ;  /* 0x0000001300137308 */ /* 0x000ee60000002400 */
[----:B------:R-:W-:Y:S04]  /*86f0*/  IADD3 R7, R7, -c[0x0][0x168], RZ ;  /* 0x80005a0007077a10 */ /* 0x000fe80007ffe0ff */
[C---:B------:R-:W-:Y:S02]  /*8700*/  IADD3 R6, R7.reuse, c[0x0][0x328], RZ ;  /* 0x0000ca0007067a10 */ /* 0x040fe40007ffe0ff */
[----:B------:R-:W-:Y:S02]  /*8710*/  IADD3 R7, R7, UR6, RZ ;  /* 0x0000000607077c10 */ /* 0x000fe4000fffe0ff */
[----:B--2---:R-:W-:Y:S02]  /*8720*/  IADD3 R3, R6, R4, RZ ;  /* 0x0000000406037210 */ /* 0x004fe40007ffe0ff */
[----:B------:R-:W-:Y:S01]  /*8730*/  IADD3 R2, R4, R7, RZ ;  /* 0x0000000704027210 */ /* 0x000fe20007ffe0ff */
[----:B------:R-:W-:-:S05]  /*8740*/  @P0 BRA `(.L_x_470) ;  /* 0x0000019000000947 */ /* 0x000fca0003800000 */
[----:B-1--4-:R-:W-:Y:S01]  /*8750*/  IADD3 R4, R4, c[0x0][0x1d0], RZ ;  /* 0x0000740004047a10 */ /* 0x012fe20007ffe0ff */
        /* <DEDUP_REMOVED lines=13> */
.L_x_472:
[----:B------:R-:W-:Y:S04]  /*8830*/  MOV R8, c[0x0][0x32c] ;  /* 0x0000cb0000087a02 */ /* 0x000fe80000000f00 */
[----:B------:R-:W-:Y:S11]  /*8840*/  ISETP.NE.AND P0, PT, R8, 0x1, PT ;  /* 0x000000010800780c */ /* 0x000ff60003f05270 */
[----:B------:R-:W-:Y:S02]  /*8850*/  @!UPT UIADD3 URZ, URZ, URZ, URZ ;  /* 0x0000003f3f3ff290 */ /* 0x000fe4000fffe03f */
[----:B------:R-:W-:Y:S05]  /*8860*/  @P0 IMAD.HI.U32 R8, R4, c[0x0][0x330], RZ ;  /* 0x0000cc0004080a27 */ /* 0x000fea00078e00ff */
[----:B------:R-:W-:Y:S02]  /*8870*/  @P0 SHF.R.U32.HI R4, RZ, c[0x0][0x334], R8 ;  /* 0x0000cd00ff040a19 */ /* 0x000fe40000011608 */
.L_x_473:
[----:B------:R-:W-:Y:S05]  /*8880*/  BSYNC B0 ;  /* 0x0000000000007941 */ /* 0x000fea0003800000 */
.L_x_471:
[----:B------:R-:W-:Y:S04]  /*8890*/  IMAD.IADD R8, R0, 0x1, -R36 ;  /* 0x0000000100087824 */ /* 0x000fe800078e0a24 */
[----:B------:R-:W-:Y:S05]  /*88a0*/  IMAD R4, R4, c[0x0][0x32c], R8 ;  /* 0x0000cb0004047a24 */ /* 0x000fea00078e0208 */
[----:B------:R-:W-:Y:S02]  /*88b0*/  IADD3 R8, R4, c[0x0][0x32c], RZ ;  /* 0x0000cb0004087a10 */ /* 0x000fe40007ffe0ff */
[----:B------:R-:W-:Y:S02]  /*88c0*/  IMNMX R2, R2, R4, !PT ;  /* 0x0000000402027217 */ /* 0x000fe40007800200 */
[----:B------:R-:W-:Y:S02]  /*88d0*/  IMNMX R3, R3, R8, PT ;  /* 0x0000000803037217 */ /* 0x000fe40003800200 */
.L_x_470:
[C---:B-1--4-:R-:W-:Y:S01]  /*88e0*/  ISETP.GE.AND P0, PT, R0.reuse, 0x1, PT ;  /* 0x000000010000780c */ /* 0x052fe20003f06270 */
[----:B------:R-:W1:Y:S01]  /*88f0*/  SHFL.IDX PT, R4, R5, 0x1, 0x1c1f ;  /* 0x003c1f0005047f89 */ /* 0x000e6200000e0000 */
[----:B------:R-:W-:Y:S02]  /*8900*/  ISETP.GE.AND P2, PT, R0, 0x9, PT ;  /* 0x000000090000780c */ /* 0x000fe40003f46270 */
[----:B------:R-:W-:Y:S02]  /*8910*/  P2R R15, PR, RZ, 0x1 ;  /* 0x00000001ff0f7803 */ /* 0x000fe40000000000 */
[----:B------:R-:W-:Y:S02]  /*8920*/  ISETP.GT.AND P0, PT, R2, RZ, !P0 ;  /* 0x000000ff0200720c */ /* 0x000fe40004704270 */
[----:B------:R-:W-:Y:S02]  /*8930*/  ISETP.GE.AND P1, PT, R0, 0x2, PT ;  /* 0x000000020000780c */ /* 0x000fe40003f26270 */
[----:B------:R-:W-:Y:S02]  /*8940*/  ISETP.LT.OR P0, PT, R3, 0x1, P0 ;  /* 0x000000010300780c */ /* 0x000fe40000701670 */
[----:B------:R-:W-:Y:S02]  /*8950*/  P2R R14, PR, RZ, 0x2 ;  /* 0x00000002ff0e7803 */ /* 0x000fe40000000000 */
[----:B------:R-:W-:Y:S02]  /*8960*/  FSEL R18, R201, -INF , !P0 ;  /* 0xff800000c9127808 */ /* 0x000fe40004000000 */
[C---:B------:R-:W-:Y:S02]  /*8970*/  ISETP.GT.AND P0, PT, R2.reuse, 0x8, !P2 ;  /* 0x000000080200780c */ /* 0x040fe40005704270 */
[----:B------:R-:W-:Y:S02]  /*8980*/  ISETP.GT.AND P1, PT, R2, 0x1, !P1 ;  /* 0x000000010200780c */ /* 0x000fe40004f24270 */
[----:B------:R-:W-:Y:S02]  /*8990*/  P2R R13, PR, RZ, 0x4 ;  /* 0x00000004ff0d7803 */ /* 0x000fe40000000000 */
[C---:B------:R-:W-:Y:S02]  /*89a0*/  ISETP.LT.OR P0, PT, R3.reuse, 0x9, P0 ;  /* 0x000000090300780c */ /* 0x040fe40000701670 */
[----:B------:R-:W-:Y:S02]  /*89b0*/  ISETP.GE.AND P2, PT, R0, 0xa, PT ;  /* 0x0000000a0000780c */ /* 0x000fe40003f46270 */
[C---:B------:R-:W-:Y:S02]  /*89c0*/  ISETP.LT.OR P1, PT, R3.reuse, 0x2, P1 ;  /* 0x000000020300780c */ /* 0x040fe40000f21670 */
[----:B------:R-:W-:Y:S02]  /*89d0*/  FSEL R25, R12, -INF , !P0 ;  /* 0xff8000000c197808 */ /* 0x000fe40004000000 */
[----:B------:R-:W-:Y:S02]  /*89e0*/  ISETP.GT.AND P0, PT, R2, 0x9, !P2 ;  /* 0x000000090200780c */ /* 0x000fe40005704270 */
[----:B------:R-:W-:Y:S02]  /*89f0*/  FSEL R23, R196, -INF , !P1 ;  /* 0xff800000c4177808 */ /* 0x000fe40004800000 */
[C---:B------:R-:W-:Y:S02]  /*8a00*/  ISETP.LT.OR P0, PT, R3.reuse, 0xa, P0 ;  /* 0x0000000a0300780c */ /* 0x040fe40000701670 */
[----:B------:R-:W-:Y:S02]  /*8a10*/  ISETP.GE.AND P1, PT, R0, 0x11, PT ;  /* 0x000000110000780c */ /* 0x000fe40003f26270 */
[----:B------:R-:W-:Y:S02]  /*8a20*/  FSEL R24, R136, -INF , !P0 ;  /* 0xff80000088187808 */ /* 0x000fe40004000000 */
[----:B------:R-:W-:Y:S02]  /*8a30*/  ISETP.GT.AND P0, PT, R2, 0x10, !P1 ;  /* 0x000000100200780c */ /* 0x000fe40004f04270 */
[----:B------:R-:W-:Y:S02]  /*8a40*/  P2R R11, PR, RZ, 0x2 ;  /* 0x00000002ff0b7803 */ /* 0x000fe40000000000 */
[----:B------:R-:W-:Y:S02]  /*8a50*/  ISETP.LT.OR P0, PT, R3, 0x11, P0 ;  /* 0x000000110300780c */ /* 0x000fe40000701670 */
        /* <DEDUP_REMOVED lines=14> */
[C---:B------:R-:W-:Y:S02]  /*8b40*/  ISETP.LT.OR P0, PT, R3.reuse, 0x1a, P0 ;  /* 0x0000001a0300780c */ /* 0x040fe40000701670 */
[----:B------:R-:W-:Y:S02]  /*8b50*/  ISETP.GE.AND P1, PT, R0, 0x21, PT ;  /* 0x000000210000780c */ /* 0x000fe40003f26270 */
[----:B------:R-:W-:Y:S02]  /*8b60*/  FSEL R204, R26, -INF , !P0 ;  /* 0xff8000001acc7808 */ /* 0x000fe40004000000 */
[----:B------:R-:W-:Y:S02]  /*8b70*/  ISETP.GT.AND P0, PT, R2, 0x20, !P1 ;  /* 0x000000200200780c */ /* 0x000fe40004f04270 */
[C---:B------:R-:W-:Y:S02]  /*8b80*/  ISETP.GE.AND P6, PT, R0.reuse, 0x22, PT ;  /* 0x000000220000780c */ /* 0x040fe40003fc6270 */
[C---:B------:R-:W-:Y:S02]  /*8b90*/  ISETP.LT.OR P0, PT, R3.reuse, 0x21, P0 ;  /* 0x000000210300780c */ /* 0x040fe40000701670 */
[----:B------:R-:W-:Y:S02]  /*8ba0*/  ISETP.GE.AND P5, PT, R0, 0x29, PT ;  /* 0x000000290000780c */ /* 0x000fe40003fa6270 */
[----:B------:R-:W-:Y:S02]  /*8bb0*/  FSEL R218, R22, -INF , !P0 ;  /* 0xff80000016da7808 */ /* 0x000fe40004000000 */
[C---:B------:R-:W-:Y:S02]  /*8bc0*/  ISETP.GT.AND P0, PT, R2.reuse, 0x21, !P6 ;  /* 0x000000210200780c */ /* 0x040fe40007704270 */
[----:B------:R-:W-:Y:S02]  /*8bd0*/  P2R R12, PR, RZ, 0x4 ;  /* 0x00000004ff0c7803 */ /* 0x000fe40000000000 */
[----:B------:R-:W-:Y:S04]  /*8be0*/  ISETP.LT.OR P0, PT, R3, 0x22, P0 ;  /* 0x000000220300780c */ /* 0x000fe80000701670 */
[----:B------:R-:W-:Y:S02]  /*8bf0*/  FSEL R222, R21, -INF , !P0 ;  /* 0xff80000015de7808 */ /* 0x000fe40004000000 */
[----:B------:R-:W-:Y:S04]  /*8c00*/  ISETP.GT.AND P0, PT, R2, 0x28, !P5 ;  /* 0x000000280200780c */ /* 0x000fe80006f04270 */
[----:B------:R-:W-:Y:S04]  /*8c10*/  ISETP.LT.OR P0, PT, R3, 0x29, P0 ;  /* 0x000000290300780c */ /* 0x000fe80000701670 */
[----:B------:R-:W-:Y:S02]  /*8c20*/  FSEL R247, R17, -INF , !P0 ;  /* 0xff80000011f77808 */ /* 0x000fe40004000000 */
[----:B------:R-:W-:Y:S04]  /*8c30*/  ISETP.GE.AND P0, PT, R0, 0x2a, PT ;  /* 0x0000002a0000780c */ /* 0x000fe80003f06270 */
[----:B------:R-:W-:Y:S01]  /*8c40*/  ISETP.GT.AND P2, PT, R2, 0x29, !P0 ;  /* 0x000000290200780c */ /* 0x000fe20004744270 */
[--C-:B-1----:R-:W-:Y:S03]  /*8c50*/  IMAD.IADD R2, R7, 0x1, R4.reuse ;  /* 0x0000000107027824 */ /* 0x102fe600078e0204 */
[----:B------:R-:W-:Y:S01]  /*8c60*/  ISETP.LT.OR P2, PT, R3, 0x2a, P2 ;  /* 0x0000002a0300780c */ /* 0x000fe20001741670 */
[----:B------:R-:W-:Y:S03]  /*8c70*/  IMAD.IADD R3, R6, 0x1, R4 ;  /* 0x0000000106037824 */ /* 0x000fe600078e0204 */
        /* <DEDUP_REMOVED lines=18> */
.L_x_476:
[----:B------:R-:W-:Y:S04]  /*8da0*/  MOV R16, c[0x0][0x32c] ;  /* 0x0000cb0000107a02 */ /* 0x000fe80000000f00 */
[----:B------:R-:W-:Y:S11]  /*8db0*/  ISETP.NE.AND P2, PT, R16, 0x1, PT ;  /* 0x000000011000780c */ /* 0x000ff60003f45270 */
[----:B------:R-:W-:Y:S02]  /*8dc0*/  @!UPT UIADD3 URZ, URZ, URZ, URZ ;  /* 0x0000003f3f3ff290 */ /* 0x000fe4000fffe03f */
[----:B------:R-:W-:Y:S05]  /*8dd0*/  @P2 IMAD.HI.U32 R16, R4, c[0x0][0x330], RZ ;  /* 0x0000cc0004102a27 */ /* 0x000fea00078e00ff */
[----:B------:R-:W-:Y:S02]  /*8de0*/  @P2 SHF.R.U32.HI R4, RZ, c[0x0][0x334], R16 ;  /* 0x0000cd00ff042a19 */ /* 0x000fe40000011610 */
.L_x_477:
[----:B------:R-:W-:Y:S05]  /*8df0*/  BSYNC B0 ;  /* 0x0000000000007941 */ /* 0x000fea0003800000 */
.L_x_475:
[----:B------:R-:W-:Y:S04]  /*8e00*/  IMAD.IADD R16, R0, 0x1, -R36 ;  /* 0x0000000100107824 */ /* 0x000fe800078e0a24 */
[----:B------:R-:W-:Y:S05]  /*8e10*/  IMAD R4, R4, c[0x0][0x32c], R16 ;  /* 0x0000cb0004047a24 */ /* 0x000fea00078e0210 */
[----:B------:R-:W-:Y:S02]  /*8e20*/  IADD3 R16, R4, c[0x0][0x32c], RZ ;  /* 0x0000cb0004107a10 */ /* 0x000fe40007ffe0ff */
[----:B------:R-:W-:Y:S02]  /*8e30*/  IMNMX R2, R2, R4, !PT ;  /* 0x0000000402027217 */ /* 0x000fe40007800200 */
[----:B------:R-:W-:Y:S02]  /*8e40*/  IMNMX R3, R3, R16, PT ;  /* 0x0000001003037217 */ /* 0x000fe40003800200 */
.L_x_474:
[----:B------:R-:W-:Y:S01]  /*8e50*/  ISETP.NE.AND P2, PT, R14, RZ, PT ;  /* 0x000000ff0e00720c */ /* 0x000fe20003f45270 */
[----:B------:R-:W1:Y:S03]  /*8e60*/  SHFL.IDX PT, R4, R5, 0x2, 0x1c1f ;  /* 0x005c1f0005047f89 */ /* 0x000e6600000e0000 */
[----:B------:R-:W-:Y:S04]  /*8e70*/  ISETP.GT.AND P2, PT, R2, 0x1, !P2 ;  /* 0x000000010200780c */ /* 0x000fe80005744270 */
[----:B------:R-:W-:Y:S04]  /*8e80*/  ISETP.LT.OR P2, PT, R3, 0x2, P2 ;  /* 0x000000020300780c */ /* 0x000fe80001741670 */
[----:B------:R-:W-:Y:S02]  /*8e90*/  FSEL R21, R202, -INF , !P2 ;  /* 0xff800000ca157808 */ /* 0x000fe40005000000 */
[----:B------:R-:W-:Y:S04]  /*8ea0*/  ISETP.NE.AND P2, PT, R13, RZ, PT ;  /* 0x000000ff0d00720c */ /* 0x000fe80003f45270 */
[----:B------:R-:W-:Y:S04]  /*8eb0*/  ISETP.GT.AND P2, PT, R2, 0x8, !P2 ;  /* 0x000000080200780c */ /* 0x000fe80005744270 */
[----:B------:R-:W-:Y:S04]  /*8ec0*/  ISETP.LT.OR P2, PT, R3, 0x9, P2 ;  /* 0x000000090300780c */ /* 0x000fe80001741670 */
[----:B------:R-:W-:Y:S02]  /*8ed0*/  FSEL R22, R199, -INF , !P2 ;  /* 0xff800000c7167808 */ /* 0x000fe40005000000 */
[----:B------:R-:W-:Y:S04]  /*8ee0*/  ISETP.NE.AND P2, PT, R12, RZ, PT ;  /* 0x000000ff0c00720c */ /* 0x000fe80003f45270 */
[C---:B------:R-:W-:Y:S04]  /*8ef0*/  ISETP.GT.AND P2, PT, R2.reuse, 0x9, !P2 ;  /* 0x000000090200780c */ /* 0x040fe80005744270 */
[----:B------:R-:W-:Y:S04]  /*8f00*/  ISETP.LT.OR P2, PT, R3, 0xa, P2 ;  /* 0x0000000a0300780c */ /* 0x000fe80001741670 */
[----:B------:R-:W-:Y:S02]  /*8f10*/  FSEL R27, R197, -INF , !P2 ;  /* 0xff800000c51b7808 */ /* 0x000fe40005000000 */
[----:B------:R-:W-:Y:S04]  /*8f20*/  ISETP.NE.AND P2, PT, R11, RZ, PT ;  /* 0x000000ff0b00720c */ /* 0x000fe80003f45270 */
[----:B------:R-:W-:Y:S04]  /*8f30*/  ISETP.GT.AND P2, PT, R2, 0x10, !P2 ;  /* 0x000000100200780c */ /* 0x000fe80005744270 */
[C---:B------:R-:W-:Y:S04]  /*8f40*/  ISETP.LT.OR P2, PT, R3.reuse, 0x11, P2 ;  /* 0x000000110300780c */ /* 0x040fe80001741670 */
        /* <DEDUP_REMOVED lines=13> */
[C---:B------:R-:W-:Y:S04]  /*9020*/  ISETP.GT.AND P2, PT, R2.reuse, 0x20, !P1 ;  /* 0x000000200200780c */ /* 0x040fe80004f44270 */
[----:B------:R-:W-:Y:S04]  /*9030*/  ISETP.LT.OR P2, PT, R3, 0x21, P2 ;  /* 0x000000210300780c */ /* 0x000fe80001741670 */
[----:B------:R-:W-:Y:S02]  /*9040*/  FSEL R216, R31, -INF , !P2 ;  /* 0xff8000001fd87808 */ /* 0x000fe40005000000 */
[----:B------:R-:W-:Y:S04]  /*9050*/  ISETP.GT.AND P2, PT, R2, 0x21, !P6 ;  /* 0x000000210200780c */ /* 0x000fe80007744270 */
[C---:B------:R-:W-:Y:S04]  /*9060*/  ISETP.LT.OR P2, PT, R3.reuse, 0x22, P2 ;  /* 0x000000220300780c */ /* 0x040fe80001741670 */
[----:B------:R-:W-:Y:S02]  /*9070*/  FSEL R217, R30, -INF , !P2 ;  /* 0xff8000001ed97808 */ /* 0x000fe40005000000 */
[----:B------:R-:W-:Y:S04]  /*9080*/  ISETP.GT.AND P2, PT, R2, 0x28, !P5 ;  /* 0x000000280200780c */ /* 0x000fe80006f44270 */
[----:B------:R-:W-:Y:S04]  /*9090*/  ISETP.LT.OR P2, PT, R3, 0x29, P2 ;  /* 0x000000290300780c */ /* 0x000fe80001741670 */
[----:B------:R-:W-:Y:S02]  /*90a0*/  FSEL R244, R20, -INF , !P2 ;  /* 0xff80000014f47808 */ /* 0x000fe40005000000 */
[----:B------:R-:W-:Y:S04]  /*90b0*/  ISETP.NE.AND P2, PT, R15, RZ, PT ;  /* 0x000000ff0f00720c */ /* 0x000fe80003f45270 */
[----:B------:R-:W-:Y:S04]  /*90c0*/  ISETP.GT.AND P2, PT, R2, RZ, !P2 ;  /* 0x000000ff0200720c */ /* 0x000fe80005744270 */
[----:B------:R-:W-:Y:S04]  /*90d0*/  ISETP.LT.OR P2, PT, R3, 0x1, P2 ;  /* 0x000000010300780c */ /* 0x000fe80001741670 */
[----:B------:R-:W-:Y:S02]  /*90e0*/  FSEL R17, R210, -INF , !P2 ;  /* 0xff800000d2117808 */ /* 0x000fe40005000000 */
[----:B------:R-:W-:Y:S01]  /*90f0*/  ISETP.GT.AND P2, PT, R2, 0x29, !P0 ;  /* 0x000000290200780c */ /* 0x000fe20004744270 */
[--C-:B-1----:R-:W-:Y:S03]  /*9100*/  IMAD.IADD R2, R7, 0x1, R4.reuse ;  /* 0x0000000107027824 */ /* 0x102fe600078e0204 */
[----:B------:R-:W-:Y:S01]  /*9110*/  ISETP.LT.OR P2, PT, R3, 0x2a, P2 ;  /* 0x0000002a0300780c */ /* 0x000fe20001741670 */
[----:B------:R-:W-:Y:S03]  /*9120*/  IMAD.IADD R3, R6, 0x1, R4 ;  /* 0x0000000106037824 */ /* 0x000fe600078e0204 */
[----:B---3--:R-:W-:Y:S02]  /*9130*/  FSEL R246, R19, -INF , !P2 ;  /* 0xff80000013f67808 */ /* 0x008fe40005000000 */
        /* <DEDUP_REMOVED lines=17> */
.L_x_480:
[----:B------:R-:W-:Y:S04]  /*9250*/  MOV R16, c[0x0][0x32c] ;  /* 0x0000cb0000107a02 */ /* 0x000fe80000000f00 */
[----:B------:R-:W-:Y:S11]  /*9260*/  ISETP.NE.AND P2, PT, R16, 0x1, PT ;  /* 0x000000011000780c */ /* 0x000ff60003f45270 */
[----:B------:R-:W-:Y:S02]  /*9270*/  @!UPT UIADD3 URZ, URZ, URZ, URZ ;  /* 0x0000003f3f3ff290 */ /* 0x000fe4000fffe03f */
[----:B------:R-:W-:Y:S05]  /*9280*/  @P2 IMAD.HI.U32 R16, R4, c[0x0][0x330], RZ ;  /* 0x0000cc0004102a27 */ /* 0x000fea00078e00ff */
[----:B------:R-:W-:Y:S02]  /*9290*/  @P2 SHF.R.U32.HI R4, RZ, c[0x0][0x334], R16 ;  /* 0x0000cd00ff042a19 */ /* 0x000fe40000011610 */
.L_x_481:
[----:B------:R-:W-:Y:S05]  /*92a0*/  BSYNC B0 ;  /* 0x0000000000007941 */ /* 0x000fea0003800000 */
.L_x_479:
[----:B------:R-:W-:Y:S04]  /*92b0*/  IMAD.IADD R16, R0, 0x1, -R36 ;  /* 0x0000000100107824 */ /* 0x000fe800078e0a24 */
[----:B------:R-:W-:Y:S05]  /*92c0*/  IMAD R4, R4, c[0x0][0x32c], R16 ;  /* 0x0000cb0004047a24 */ /* 0x000fea00078e0210 */
[----:B------:R-:W-:Y:S02]  /*92d0*/  IADD3 R16, R4, c[0x0][0x32c], RZ ;  /* 0x0000cb0004107a10 */ /* 0x000fe40007ffe0ff */
[----:B------:R-:W-:Y:S02]  /*92e0*/  IMNMX R2, R2, R4, !PT ;  /* 0x0000000402027217 */ /* 0x000fe40007800200 */
[----:B------:R-:W-:Y:S02]  /*92f0*/  IMNMX R3, R3, R16, PT ;  /* 0x0000001003037217 */ /* 0x000fe40003800200 */
.L_x_478:
[----:B------:R-:W-:Y:S01]  /*9300*/  ISETP.NE.AND P2, PT, R14, RZ, PT ;  /* 0x000000ff0e00720c */ /* 0x000fe20003f45270 */
[----:B------:R-:W1:Y:S03]  /*9310*/  SHFL.IDX PT, R4, R5, 0x3, 0x1c1f ;  /* 0x007c1f0005047f89 */ /* 0x000e6600000e0000 */
[C---:B------:R-:W-:Y:S04]  /*9320*/  ISETP.GT.AND P2, PT, R2.reuse, 0x1, !P2 ;  /* 0x000000010200780c */ /* 0x040fe80005744270 */
[----:B------:R-:W-:Y:S04]  /*9330*/  ISETP.LT.OR P2, PT, R3, 0x2, P2 ;  /* 0x000000020300780c */ /* 0x000fe80001741670 */
[----:B------:R-:W-:Y:S02]  /*9340*/  FSEL R20, R211, -INF , !P2 ;  /* 0xff800000d3147808 */ /* 0x000fe40005000000 */
[----:B------:R-:W-:Y:S04]  /*9350*/  ISETP.NE.AND P2, PT, R13, RZ, PT ;  /* 0x000000ff0d00720c */ /* 0x000fe80003f45270 */
        /* <DEDUP_REMOVED lines=29> */
[C---:B------:R-:W-:Y:S04]  /*9530*/  ISETP.GT.AND P2, PT, R2.reuse, 0x28, !P5 ;  /* 0x000000280200780c */ /* 0x040fe80006f44270 */
[----:B------:R-:W-:Y:S04]  /*9540*/  ISETP.LT.OR P2, PT, R3, 0x29, P2 ;  /* 0x000000290300780c */ /* 0x000fe80001741670 */
[----:B------:R-:W-:Y:S02]  /*9550*/  FSEL R245, R29, -INF , !P2 ;  /* 0xff8000001df57808 */ /* 0x000fe40005000000 */
[----:B------:R-:W-:Y:S04]  /*9560*/  ISETP.NE.AND P2, PT, R15, RZ, PT ;  /* 0x000000ff0f00720c */ /* 0x000fe80003f45270 */
[C---:B------:R-:W-:Y:S04]  /*9570*/  ISETP.GT.AND P2, PT, R2.reuse, RZ, !P2 ;  /* 0x000000ff0200720c */ /* 0x040fe80005744270 */
[----:B------:R-:W-:Y:S04]  /*9580*/  ISETP.LT.OR P2, PT, R3, 0x1, P2 ;  /* 0x000000010300780c */ /* 0x000fe80001741670 */
[----:B------:R-:W-:Y:S02]  /*9590*/  FSEL R16, R215, -INF , !P2 ;  /* 0xff800000d7107808 */ /* 0x000fe40005000000 */
        /* <DEDUP_REMOVED lines=22> */
.L_x_484:
[----:B------:R-:W-:Y:S04]  /*9700*/  MOV R5, c[0x0][0x32c] ;  /* 0x0000cb0000057a02 */ /* 0x000fe80000000f00 */
[----:B------:R-:W-:Y:S11]  /*9710*/  ISETP.NE.AND P2, PT, R5, 0x1, PT ;  /* 0x000000010500780c */ /* 0x000ff60003f45270 */
[----:B------:R-:W-:Y:S02]  /*9720*/  @!UPT UIADD3 URZ, URZ, URZ, URZ ;  /* 0x0000003f3f3ff290 */ /* 0x000fe4000fffe03f */
[----:B------:R-:W-:Y:S05]  /*9730*/  @P2 IMAD.HI.U32 R5, R4, c[0x0][0x330], RZ ;  /* 0x0000cc0004052a27 */ /* 0x000fea00078e00ff */
[----:B------:R-:W-:Y:S02]  /*9740*/  @P2 SHF.R.U32.HI R4, RZ, c[0x0][0x334], R5 ;  /* 0x0000cd00ff042a19 */ /* 0x000fe40000011605 */
.L_x_485:
[----:B------:R-:W-:Y:S05]  /*9750*/  BSYNC B0 ;  /* 0x0000000000007941 */ /* 0x000fea0003800000 */
.L_x_483:
[----:B------:R-:W-:Y:S04]  /*9760*/  IMAD.IADD R0, R0, 0x1, -R36 ;  /* 0x0000000100007824 */ /* 0x000fe800078e0a24 */
[----:B------:R-:W-:Y:S05]  /*9770*/  IMAD R4, R4, c[0x0][0x32c], R0 ;  /* 0x0000cb0004047a24 */ /* 0x000fea00078e0200 */
[----:B------:R-:W-:Y:S02]  /*9780*/  IADD3 R0, R4, c[0x0][0x32c], RZ ;  /* 0x0000cb0004007a10 */ /* 0x000fe40007ffe0ff */
[----:B------:R-:W-:Y:S02]  /*9790*/  IMNMX R2, R2, R4, !PT ;  /* 0x0000000402027217 */ /* 0x000fe40007800200 */
[----:B------:R-:W-:Y:S02]  /*97a0*/  IMNMX R3, R3, R0, PT ;  /* 0x0000000003037217 */ /* 0x000fe40003800200 */
.L_x_482:
[----:B------:R-:W-:Y:S02]  /*97b0*/  FMNMX.FTZ R137, R18, R132, !PT ;  /* 0x0000008412897209 */ /* 0x000fe40007810000 */
[----:B------:R-:W-:Y:S02]  /*97c0*/  ISETP.NE.AND P2, PT, R15, RZ, PT ;  /* 0x000000ff0f00720c */ /* 0x000fe40003f45270 */
[----:B------:R-:W-:Y:S02]  /*97d0*/  FMNMX.FTZ R137, R23, R137, !PT ;  /* 0x0000008917897209 */ /* 0x000fe40007810000 */
[----:B------:R-:W-:Y:S02]  /*97e0*/  ISETP.GT.AND P2, PT, R2, RZ, !P2 ;  /* 0x000000ff0200720c */ /* 0x000fe40005744270 */
[----:B------:R-:W-:Y:S02]  /*97f0*/  FMNMX.FTZ R137, R25, R137, !PT ;  /* 0x0000008919897209 */ /* 0x000fe40007810000 */
[----:B------:R-:W-:Y:S02]  /*9800*/  ISETP.LT.OR P2, PT, R3, 0x1, P2 ;  /* 0x000000010300780c */ /* 0x000fe40001741670 */
[----:B------:R-:W-:Y:S02]  /*9810*/  FMNMX.FTZ R137, R24, R137, !PT ;  /* 0x0000008918897209 */ /* 0x000fe40007810000 */
[----:B------:R-:W-:Y:S02]  /*9820*/  FMNMX.FTZ R0, R17, R134, !PT ;  /* 0x0000008611007209 */ /* 0x000fe40007810000 */
[----:B------:R-:W-:Y:S02]  /*9830*/  FMNMX.FTZ R137, R196, R137, !PT ;  /* 0x00000089c4897209 */ /* 0x000fe40007810000 */
[----:B------:R-:W-:Y:S02]  /*9840*/  FSEL R5, R221, -INF , !P2 ;  /* 0xff800000dd057808 */ /* 0x000fe40005000000 */
[----:B------:R-:W-:Y:S02]  /*9850*/  FMNMX.FTZ R137, R198, R137, !PT ;  /* 0x00000089c6897209 */ /* 0x000fe40007810000 */
[----:B------:R-:W-:Y:S02]  /*9860*/  ISETP.NE.AND P2, PT, R14, RZ, PT ;  /* 0x000000ff0e00720c */ /* 0x000fe40003f45270 */
[----:B------:R-:W-:Y:S02]  /*9870*/  FMNMX.FTZ R137, R201, R137, !PT ;  /* 0x00000089c9897209 */ /* 0x000fe40007810000 */
[----:B------:R-:W-:Y:S02]  /*9880*/  FMNMX.FTZ R0, R21, R0, !PT ;  /* 0x0000000015007209 */ /* 0x000fe40007810000 */
[----:B------:R-:W-:Y:S02]  /*9890*/  FMNMX.FTZ R137, R204, R137, !PT ;  /* 0x00000089cc897209 */ /* 0x000fe40007810000 */
[----:B------:R-:W-:Y:S02]  /*98a0*/  ISETP.GT.AND P2, PT, R2, 0x1, !P2 ;  /* 0x000000010200780c */ /* 0x000fe40005744270 */
[----:B------:R-:W-:Y:S02]  /*98b0*/  FMNMX.FTZ R137, R218, R137, !PT ;  /* 0x00000089da897209 */ /* 0x000fe40007810000 */
[----:B------:R-:W-:Y:S02]  /*98c0*/  FMNMX.FTZ R0, R22, R0, !PT ;  /* 0x0000000016007209 */ /* 0x000fe40007810000 */
[----:B------:R-:W-:Y:S02]  /*98d0*/  FMNMX.FTZ R137, R222, R137, !PT ;  /* 0x00000089de897209 */ /* 0x000fe40007810000 */
[----:B------:R-:W-:Y:S02]  /*98e0*/  ISETP.LT.OR P2, PT, R3, 0x2, P2 ;  /* 0x000000020300780c */ /* 0x000fe40001741670 */
[----:B------:R-:W-:Y:S02]  /*98f0*/  FMNMX.FTZ R0, R27, R0, !PT ;  /* 0x000000001b007209 */ /* 0x000fe40007810000 */
[----:B------:R-:W-:Y:S02]  /*9900*/  FSEL R7, R220, -INF , !P2 ;  /* 0xff800000dc077808 */ /* 0x000fe40005000000 */
[----:B------:R-:W-:Y:S02]  /*9910*/  ISETP.NE.AND P2, PT, R13, RZ, PT ;  /* 0x000000ff0d00720c */ /* 0x000fe40003f45270 */
[----:B------:R-:W-:Y:S02]  /*9920*/  FMNMX.FTZ R137, R247, R137, !PT ;  /* 0x00000089f7897209 */ /* 0x000fe40007810000 */
[----:B------:R-:W-:Y:S02]  /*9930*/  FMNMX.FTZ R0, R197, R0, !PT ;  /* 0x00000000c5007209 */ /* 0x000fe40007810000 */
[----:B------:R-:W-:Y:S02]  /*9940*/  ISETP.GT.AND P2, PT, R2, 0x8, !P2 ;  /* 0x000000080200780c */ /* 0x000fe40005744270 */
[----:B------:R-:W-:Y:S02]  /*9950*/  FMNMX.FTZ R137, R248, R137, !PT ;  /* 0x00000089f8897209 */ /* 0x000fe40007810000 */
[----:B------:R-:W-:Y:S02]  /*9960*/  FMNMX.FTZ R0, R199, R0, !PT ;  /* 0x00000000c7007209 */ /* 0x000fe40007810000 */
[----:B------:R-:W-:Y:S01]  /*9970*/  ISETP.LT.OR P2, PT, R3, 0x9, P2 ;  /* 0x000000090300780c */ /* 0x000fe20001741670 */
[----:B------:R-:W1:Y:S01]  /*9980*/  SHFL.BFLY PT, R6, R137, 0x2, 0x1f ;  /* 0x0c401f0089067f89 */ /* 0x000e6200000e0000 */
[----:B------:R-:W-:Y:S02]  /*9990*/  FMNMX.FTZ R0, R202, R0, !PT ;  /* 0x00000000ca007209 */ /* 0x000fe40007810000 */
[----:B------:R-:W-:Y:S02]  /*99a0*/  FSEL R13, R214, -INF , !P2 ;  /* 0xff800000d60d7808 */ /* 0x000fe40005000000 */
[----:B------:R-:W-:Y:S02]  /*99b0*/  ISETP.NE.AND P2, PT, R12, RZ, PT ;  /* 0x000000ff0c00720c */ /* 0x000fe40003f45270 */
[----:B------:R-:W-:Y:S02]  /*99c0*/  FMNMX.FTZ R0, R205, R0, !PT ;  /* 0x00000000cd007209 */ /* 0x000fe40007810000 */
[----:B------:R-:W-:Y:S02]  /*99d0*/  ISETP.GT.AND P2, PT, R2, 0x9, !P2 ;  /* 0x000000090200780c */ /* 0x000fe40005744270 */
[----:B------:R-:W-:Y:S02]  /*99e0*/  FMNMX.FTZ R0, R216, R0, !PT ;  /* 0x00000000d8007209 */ /* 0x000fe40007810000 */
[----:B------:R-:W-:Y:S02]  /*99f0*/  ISETP.LT.OR P2, PT, R3, 0xa, P2 ;  /* 0x0000000a0300780c */ /* 0x000fe40001741670 */
[----:B------:R-:W-:Y:S02]  /*9a00*/  FMNMX.FTZ R0, R217, R0, !PT ;  /* 0x00000000d9007209 */ /* 0x000fe40007810000 */
[----:B------:R-:W-:Y:S02]  /*9a10*/  FSEL R12, R213, -INF , !P2 ;  /* 0xff800000d50c7808 */ /* 0x000fe40005000000 */
[----:B------:R-:W-:Y:S02]  /*9a20*/  ISETP.NE.AND P2, PT, R11, RZ, PT ;  /* 0x000000ff0b00720c */ /* 0x000fe40003f45270 */
[----:B------:R-:W-:Y:S02]  /*9a30*/  FMNMX.FTZ R0, R244, R0, !PT ;  /* 0x00000000f4007209 */ /* 0x000fe40007810000 */
[----:B------:R-:W-:Y:S02]  /*9a40*/  ISETP.GT.AND P2, PT, R2, 0x10, !P2 ;  /* 0x000000100200780c */ /* 0x000fe40005744270 */
[----:B------:R-:W-:Y:S02]  /*9a50*/  FMNMX.FTZ R0, R246, R0, !PT ;  /* 0x00000000f6007209 */ /* 0x000fe40007810000 */
[----:B------:R-:W-:Y:S02]  /*9a60*/  ISETP.LT.OR P2, PT, R3, 0x11, P2 ;  /* 0x000000110300780c */ /* 0x000fe40001741670 */
[----:B-1----:R-:W-:Y:S02]  /*9a70*/  FMNMX.FTZ R137, R137, R6, !PT ;  /* 0x0000000689897209 */ /* 0x002fe40007810000 */
[----:B------:R-:W1:Y:S01]  /*9a80*/  SHFL.BFLY PT, R6, R0, 0x2, 0x1f ;  /* 0x0c401f0000067f89 */ /* 0x000e6200000e0000 */
        /* <DEDUP_REMOVED lines=14> */
[----:B------:R-:W-:Y:S02]  /*9b70*/  FMNMX.FTZ R4, R200, R4, !PT ;  /* 0x00000004c8047209 */ /* 0x000fe40007810000 */
[----:B------:R-:W-:Y:S01]  /*9b80*/  FSEL R211, R143, -INF , !P2 ;  /* 0xff8000008fd37808 */ /* 0x000fe20005000000 */
[----:B------:R-:W1:Y:S01]  /*9b90*/  SHFL.BFLY PT, R136, R0, 0x1, 0x1f ;  /* 0x0c201f0000887f89 */ /* 0x000e6200000e0000 */
[----:B------:R-:W-:Y:S02]  /*9ba0*/  ISETP.NE.AND P2, PT, R8, RZ, PT ;  /* 0x000000ff0800720c */ /* 0x000fe40003f45270 */
[----:B------:R-:W-:Y:S02]  /*9bb0*/  FMNMX.FTZ R4, R209, R4, !PT ;  /* 0x00000004d1047209 */ /* 0x000fe40007810000 */
[----:B------:R-:W-:Y:S02]  /*9bc0*/  FMNMX.FTZ R6, R5, R139, !PT ;  /* 0x0000008b05067209 */ /* 0x000fe40007810000 */
[----:B------:R-:W-:Y:S01]  /*9bd0*/  FMNMX.FTZ R4, R210, R4, !PT ;  /* 0x00000004d2047209 */ /* 0x000fe20007810000 */
[----:B------:R-:W2:Y:S01]  /*9be0*/  SHFL.BFLY PT, R8, R137, 0x1, 0x1f ;  /* 0x0c201f0089087f89 */ /* 0x000ea200000e0000 */
[----:B------:R-:W-:Y:S02]  /*9bf0*/  FMNMX.FTZ R6, R7, R6, !PT ;  /* 0x0000000607067209 */ /* 0x000fe40007810000 */
[----:B------:R-:W-:Y:S02]  /*9c00*/  FMNMX.FTZ R4, R219, R4, !PT ;  /* 0x00000004db047209 */ /* 0x000fe40007810000 */
[----:B------:R-:W-:Y:S02]  /*9c10*/  FMNMX.FTZ R6, R13, R6, !PT ;  /* 0x000000060d067209 */ /* 0x000fe40007810000 */
[----:B------:R-:W-:Y:S02]  /*9c20*/  FMNMX.FTZ R4, R223, R4, !PT ;  /* 0x00000004df047209 */ /* 0x000fe40007810000 */
[----:B------:R-:W-:Y:S02]  /*9c30*/  ISETP.GT.AND P2, PT, R2, 0x19, !P2 ;  /* 0x000000190200780c */ /* 0x000fe40005744270 */
[----:B------:R-:W-:Y:S02]  /*9c40*/  FMNMX.FTZ R4, R245, R4, !PT ;  /* 0x00000004f5047209 */ /* 0x000fe40007810000 */
[----:B------:R-:W-:Y:S02]  /*9c50*/  ISETP.LT.OR P2, PT, R3, 0x1a, P2 ;  /* 0x0000001a0300780c */ /* 0x000fe40001741670 */
[----:B------:R-:W-:Y:S02]  /*9c60*/  FMNMX.FTZ R4, R215, R4, !PT ;  /* 0x00000004d7047209 */ /* 0x000fe40007810000 */
[----:B-1----:R-:W-:Y:S02]  /*9c70*/  FMNMX.FTZ R136, R0, R136, !PT ;  /* 0x0000008800887209 */ /* 0x002fe40007810000 */
[----:B------:R-:W-:Y:S02]  /*9c80*/  FMNMX.FTZ R0, R12, R6, !PT ;  /* 0x000000060c007209 */ /* 0x000fe40007810000 */
[----:B------:R-:W-:Y:S01]  /*9c90*/  ISETP.GT.AND P1, PT, R2, 0x20, !P1 ;  /* 0x000000200200780c */ /* 0x000fe20004f24270 */
[----:B------:R-:W-:Y:S01]  /*9ca0*/  FMUL.FTZ R142, R136, c[0x0][0x2d0] ;  /* 0x0000b400888e7a20 */ /* 0x000fe20000410000 */
[----:B------:R-:W-:Y:S02]  /*9cb0*/  FMNMX.FTZ R0, R207, R0, !PT ;  /* 0x00000000cf007209 */ /* 0x000fe40007810000 */
[----:B--2---:R-:W-:Y:S02]  /*9cc0*/  FMNMX.FTZ R137, R137, R8, !PT ;  /* 0x0000000889897209 */ /* 0x004fe40007810000 */
[----:B------:R-:W1:Y:S01]  /*9cd0*/  SHFL.BFLY PT, R8, R4, 0x2, 0x1f ;  /* 0x0c401f0004087f89 */ /* 0x000e6200000e0000 */
[----:B------:R-:W-:Y:S02]  /*9ce0*/  FMNMX.FTZ R0, R208, R0, !PT ;  /* 0x00000000d0007209 */ /* 0x000fe40007810000 */
[----:B------:R-:W-:Y:S01]  /*9cf0*/  FSEL R206, R212, -INF , !P2 ;  /* 0xff800000d4ce7808 */ /* 0x000fe20005000000 */
[----:B------:R-:W-:Y:S01]  /*9d00*/  FMUL.FTZ R141, R137, c[0x0][0x2d0] ;  /* 0x0000b400898d7a20 */ /* 0x000fe20000410000 */
[----:B------:R-:W-:Y:S02]  /*9d10*/  ISETP.GT.AND P6, PT, R2, 0x21, !P6 ;  /* 0x000000210200780c */ /* 0x000fe400077c4270 */
[----:B------:R-:W-:Y:S02]  /*9d20*/  FMNMX.FTZ R0, R211, R0, !PT ;  /* 0x00000000d3007209 */ /* 0x000fe40007810000 */
[C---:B------:R-:W-:Y:S02]  /*9d30*/  ISETP.LT.OR P1, PT, R3.reuse, 0x21, P1 ;  /* 0x000000210300780c */ /* 0x040fe40000f21670 */
[----:B------:R-:W-:Y:S02]  /*9d40*/  ISETP.LT.OR P6, PT, R3, 0x22, P6 ;  /* 0x000000220300780c */ /* 0x000fe400037c1670 */
[----:B------:R-:W-:Y:S02]  /*9d50*/  FSEL R214, R42, -INF , !P1 ;  /* 0xff8000002ad67808 */ /* 0x000fe40004800000 */
[----:B------:R-:W-:Y:S02]  /*9d60*/  FMNMX.FTZ R0, R206, R0, !PT ;  /* 0x00000000ce007209 */ /* 0x000fe40007810000 */
[----:B------:R-:W-:Y:S02]  /*9d70*/  ISETP.GT.AND P5, PT, R2, 0x28, !P5 ;  /* 0x000000280200780c */ /* 0x000fe40006fa4270 */
[----:B------:R-:W-:Y:S02]  /*9d80*/  FSEL R212, R43, -INF , !P6 ;  /* 0xff8000002bd47808 */ /* 0x000fe40007000000 */
[----:B------:R-:W-:Y:S02]  /*9d90*/  FMNMX.FTZ R0, R214, R0, !PT ;  /* 0x00000000d6007209 */ /* 0x000fe40007810000 */
[C---:B------:R-:W-:Y:S02]  /*9da0*/  ISETP.LT.OR P5, PT, R3.reuse, 0x29, P5 ;  /* 0x000000290300780c */ /* 0x040fe40002fa1670 */
[----:B------:R-:W-:Y:S02]  /*9db0*/  ISETP.GT.AND P0, PT, R2, 0x29, !P0 ;  /* 0x000000290200780c */ /* 0x000fe40004704270 */
[----:B------:R-:W-:Y:S02]  /*9dc0*/  FMNMX.FTZ R0, R212, R0, !PT ;  /* 0x00000000d4007209 */ /* 0x000fe40007810000 */
[----:B-1----:R-:W-:Y:S02]  /*9dd0*/  FMNMX.FTZ R4, R4, R8, !PT ;  /* 0x0000000804047209 */ /* 0x002fe40007810000 */
[----:B------:R-:W-:Y:S02]  /*9de0*/  FSETP.NEU.FTZ.AND P1, PT, R136, -INF , PT ;  /* 0xff8000008800780b */ /* 0x000fe40003f3d000 */
[----:B------:R-:W-:Y:S01]  /*9df0*/  FSEL R213, R46, -INF , !P5 ;  /* 0xff8000002ed57808 */ /* 0x000fe20006800000 */
[----:B------:R-:W1:Y:S01]  /*9e00*/  SHFL.BFLY PT, R135, R4, 0x1, 0x1f ;  /* 0x0c201f0004877f89 */ /* 0x000e6200000e0000 */
[----:B------:R-:W-:Y:S02]  /*9e10*/  ISETP.LT.OR P0, PT, R3, 0x2a, P0 ;  /* 0x0000002a0300780c */ /* 0x000fe40000701670 */
[----:B------:R-:W-:Y:S02]  /*9e20*/  FSEL R142, R142, RZ, P1 ;  /* 0x000000ff8e8e7208 */ /* 0x000fe40000800000 */
[----:B------:R-:W-:Y:S02]  /*9e30*/  FSEL R140, R47, -INF , !P0 ;  /* 0xff8000002f8c7808 */ /* 0x000fe40004000000 */
[----:B------:R-:W-:Y:S01]  /*9e40*/  FMNMX.FTZ R0, R213, R0, !PT ;  /* 0x00000000d5007209 */ /* 0x000fe20007810000 */
[--C-:B------:R-:W-:Y:S01]  /*9e50*/  FFMA.FTZ R3, R27, c[0x0][0x2d0], -R142.reuse ;  /* 0x0000b4001b037a23 */ /* 0x100fe2000001088e */
[----:B------:R-:W-:Y:S01]  /*9e60*/  FSETP.NEU.FTZ.AND P2, PT, R137, -INF , PT ;  /* 0xff8000008900780b */ /* 0x000fe20003f5d000 */
[--C-:B------:R-:W-:Y:S01]  /*9e70*/  FFMA.FTZ R22, R22, c[0x0][0x2d0], -R142.reuse ;  /* 0x0000b40016167a23 */ /* 0x100fe2000001088e */
[----:B------:R-:W-:Y:S01]  /*9e80*/  FMNMX.FTZ R0, R140, R0, !PT ;  /* 0x000000008c007209 */ /* 0x000fe20007810000 */
[----:B------:R2:W-:Y:S01]  /*9e90*/  MUFU.EX2 R49, R3 ;  /* 0x0000000300317308 */ /* 0x0005e20000000800 */
[----:B------:R-:W-:Y:S01]  /*9ea0*/  FSEL R141, R141, RZ, P2 ;  /* 0x000000ff8d8d7208 */ /* 0x000fe20001000000 */
[--C-:B------:R-:W-:Y:S02]  /*9eb0*/  FFMA.FTZ R17, R17, c[0x0][0x2d0], -R142.reuse ;  /* 0x0000b40011117a23 */ /* 0x100fe4000001088e */
[----:B------:R-:W2:Y:S01]  /*9ec0*/  SHFL.BFLY PT, R2, R0, 0x2, 0x1f ;  /* 0x0c401f0000027f89 */ /* 0x000ea200000e0000 */
[----:B------:R-:W-:Y:S02]  /*9ed0*/  FFMA.FTZ R21, R21, c[0x0][0x2d0], -R142 ;  /* 0x0000b40015157a23 */ /* 0x000fe4000001088e */
[--C-:B------:R-:W-:Y:S02]  /*9ee0*/  FFMA.FTZ R18, R18, c[0x0][0x2d0], -R141.reuse ;  /* 0x0000b40012127a23 */ /* 0x100fe4000001088d */
[--C-:B------:R-:W-:Y:S01]  /*9ef0*/  FFMA.FTZ R24, R24, c[0x0][0x2d0], -R141.reuse ;  /* 0x0000b40018187a23 */ /* 0x100fe2000001088d */
[----:B------:R-:W3:Y:S01]  /*9f00*/  MUFU.EX2 R29, R22 ;  /* 0x00000016001d7308 */ /* 0x000ee20000000800 */
[--C-:B------:R-:W-:Y:S01]  /*9f10*/  FFMA.FTZ R25, R25, c[0x0][0x2d0], -R141.reuse ;  /* 0x0000b40019197a23 */ /* 0x100fe2000001088d */
[----:B-1----:R-:W-:Y:S01]  /*9f20*/  FMNMX.FTZ R135, R4, R135, !PT ;  /* 0x0000008704877209 */ /* 0x002fe20007810000 */
[----:B------:R-:W-:Y:S03]  /*9f30*/  FFMA.FTZ R23, R23, c[0x0][0x2d0], -R141 ;  /* 0x0000b40017177a23 */ /* 0x000fe6000001088d */
[C---:B------:R-:W-:Y:S01]  /*9f40*/  FSETP.NEU.FTZ.AND P0, PT, R135.reuse, -INF , PT ;  /* 0xff8000008700780b */ /* 0x040fe20003f1d000 */
[----:B------:R-:W-:Y:S03]  /*9f50*/  FMUL.FTZ R143, R135, c[0x0][0x2d0] ;  /* 0x0000b400878f7a20 */ /* 0x000fe60000410000 */
[----:B------:R-:W-:Y:S02]  /*9f60*/  MUFU.EX2 R33, R18 ;  /* 0x0000001200217308 */ /* 0x000fe40000000800 */
[----:B------:R-:W-:Y:S05]  /*9f70*/  FSEL R143, R143, RZ, P0 ;  /* 0x000000ff8f8f7208 */ /* 0x000fea0000000000 */
[--C-:B------:R-:W-:Y:S01]  /*9f80*/  FFMA.FTZ R19, R19, c[0x0][0x2d0], -R143.reuse ;  /* 0x0000b40013137a23 */ /* 0x100fe2000001088f */
[----:B--2---:R-:W-:Y:S01]  /*9f90*/  FMNMX.FTZ R3, R0, R2, !PT ;  /* 0x0000000200037209 */ /* 0x004fe20007810000 */
[--C-:B------:R-:W-:Y:S01]  /*9fa0*/  FFMA.FTZ R2, R26, c[0x0][0x2d0], -R143.reuse ;  /* 0x0000b4001a027a23 */ /* 0x100fe2000001088f */
[----:B------:R-:W-:Y:S01]  /*9fb0*/  FSEL R0, R137, RZ, P2 ;  /* 0x000000ff89007208 */ /* 0x000fe20001000000 */
[----:B------:R-:W-:Y:S01]  /*9fc0*/  MUFU.EX2 R28, R19 ;  /* 0x00000013001c7308 */ /* 0x000fe20000000800 */
[--C-:B------:R-:W-:Y:S01]  /*9fd0*/  FFMA.FTZ R20, R20, c[0x0][0x2d0], -R143.reuse ;  /* 0x0000b40014147a23 */ /* 0x100fe2000001088f */
[----:B------:R-:W1:Y:S01]  /*9fe0*/  SHFL.BFLY PT, R4, R3, 0x1, 0x1f ;  /* 0x0c201f0003047f89 */ /* 0x000e6200000e0000 */
[----:B---3--:R-:W-:Y:S01]  /*9ff0*/  F2FP.PACK_AB R195, R49, R29 ;  /* 0x0000001d31c3723e */ /* 0x008fe200000000ff */
[----:B------:R-:W-:Y:S02]  /*a000*/  FADD.FTZ R0, -R0, R132 ;  /* 0x0000008400007221 */ /* 0x000fe40000010100 */
[----:B------:R-:W-:Y:S02]  /*a010*/  FFMA.FTZ R16, R16, c[0x0][0x2d0], -R143 ;  /* 0x0000b40010107a23 */ /* 0x000fe4000001088f */
[----:B------:R-:W-:Y:S02]  /*a020*/  FMUL.FTZ R0, R0, c[0x0][0x2d0] ;  /* 0x0000b40000007a20 */ /* 0x000fe40000410000 */
[----:B------:R2:W-:Y:S10]  /*a030*/  MUFU.EX2 R40, R2 ;  /* 0x0000000200287308 */ /* 0x0005f40000000800 */
[----:B------:R3:W4:Y:S01]  /*a040*/  MUFU.EX2 R133, R0 ;  /* 0x0000000000857308 */ /* 0x0007220000000800 */
[----:B-1----:R-:W-:Y:S09]  /*a050*/  FMNMX.FTZ R3, R3, R4, !PT ;  /* 0x0000000403037209 */ /* 0x002ff20007810000 */
[----:B------:R-:W-:Y:S01]  /*a060*/  MUFU.EX2 R36, R24 ;  /* 0x0000001800247308 */ /* 0x000fe20000000800 */
[----:B--2---:R-:W-:Y:S05]  /*a070*/  FSEL R2, R136, RZ, P1 ;  /* 0x000000ff88027208 */ /* 0x004fea0000800000 */
[----:B------:R-:W-:Y:S04]  /*a080*/  FADD.FTZ R2, -R2, R134 ;  /* 0x0000008602027221 */ /* 0x000fe80000010100 */
[----:B------:R-:W-:Y:S01]  /*a090*/  MUFU.EX2 R30, R25 ;  /* 0x00000019001e7308 */ /* 0x000fe20000000800 */
[----:B------:R-:W-:Y:S02]  /*a0a0*/  FMUL.FTZ R134, R3, c[0x0][0x2d0] ;  /* 0x0000b40003867a20 */ /* 0x000fe40000410000 */
[----:B------:R-:W-:Y:S01]  /*a0b0*/  FMUL.FTZ R2, R2, c[0x0][0x2d0] ;  /* 0x0000b40002027a20 */ /* 0x000fe20000410000 */
[----:B---3--:R-:W-:Y:S01]  /*a0c0*/  FSEL R0, R135, RZ, P0 ;  /* 0x000000ff87007208 */ /* 0x008fe20000000000 */
[----:B----4-:R-:W-:Y:S01]  /*a0d0*/  FMUL.FTZ R52, R133, R52 ;  /* 0x0000003485347220 */ /* 0x010fe20000410000 */
[----:B------:R-:W-:Y:S01]  /*a0e0*/  FSETP.NEU.FTZ.AND P0, PT, R3, -INF , PT ;  /* 0xff8000000300780b */ /* 0x000fe20003f1d000 */
[----:B------:R-:W-:Y:S02]  /*a0f0*/  FMUL.FTZ R53, R133, R53 ;  /* 0x0000003585357220 */ /* 0x000fe40000410000 */
[----:B------:R-:W-:Y:S01]  /*a100*/  FADD.FTZ R0, -R0, R138 ;  /* 0x0000008a00007221 */ /* 0x000fe20000010100 */
[----:B------:R-:W1:Y:S01]  /*a110*/  MUFU.EX2 R132, R2 ;  /* 0x0000000200847308 */ /* 0x000e620000000800 */
[----:B------:R-:W-:Y:S01]  /*a120*/  FSEL R134, R134, RZ, P0 ;  /* 0x000000ff86867208 */ /* 0x000fe20000000000 */
[----:B------:R-:W-:Y:S02]  /*a130*/  FFMA.FTZ R138, R196, c[0x0][0x2d0], -R141 ;  /* 0x0000b400c48a7a23 */ /* 0x000fe4000001088d */
[----:B------:R-:W-:Y:S02]  /*a140*/  FMUL.FTZ R0, R0, c[0x0][0x2d0] ;  /* 0x0000b40000007a20 */ /* 0x000fe40000410000 */
[--C-:B------:R-:W-:Y:S02]  /*a150*/  FFMA.FTZ R4, R12, c[0x0][0x2d0], -R134.reuse ;  /* 0x0000b4000c047a23 */ /* 0x100fe40000010886 */
[--C-:B------:R-:W-:Y:S02]  /*a160*/  FFMA.FTZ R5, R5, c[0x0][0x2d0], -R134.reuse ;  /* 0x0000b40005057a23 */ /* 0x100fe40000010886 */
[----:B------:R2:W3:Y:S01]  /*a170*/  MUFU.EX2 R2, R0 ;  /* 0x0000000000027308 */ /* 0x0004e20000000800 */
[C---:B------:R-:W-:Y:S02]  /*a180*/  FMUL.FTZ R64, R133.reuse, R64 ;  /* 0x0000004085407220 */ /* 0x040fe40000410000 */
[C---:B------:R-:W-:Y:S02]  /*a190*/  FMUL.FTZ R65, R133.reuse, R65 ;  /* 0x0000004185417220 */ /* 0x040fe40000410000 */
[C---:B------:R-:W-:Y:S02]  /*a1a0*/  FMUL.FTZ R68, R133.reuse, R68 ;  /* 0x0000004485447220 */ /* 0x040fe40000410000 */
[C---:B------:R-:W-:Y:S02]  /*a1b0*/  FMUL.FTZ R69, R133.reuse, R69 ;  /* 0x0000004585457220 */ /* 0x040fe40000410000 */
[C---:B------:R-:W-:Y:S01]  /*a1c0*/  FMUL.FTZ R80, R133.reuse, R80 ;  /* 0x0000005085507220 */ /* 0x040fe20000410000 */
[----:B------:R-:W4:Y:S01]  /*a1d0*/  MUFU.EX2 R45, R4 ;  /* 0x00000004002d7308 */ /* 0x000f220000000800 */
[C---:B------:R-:W-:Y:S02]  /*a1e0*/  FMUL.FTZ R81, R133.reuse, R81 ;  /* 0x0000005185517220 */ /* 0x040fe40000410000 */
[----:B------:R-:W-:Y:S02]  /*a1f0*/  FMUL.FTZ R84, R133, R84 ;  /* 0x0000005485547220 */ /* 0x000fe40000410000 */
[C---:B-1----:R-:W-:Y:S02]  /*a200*/  FMUL.FTZ R19, R132.reuse, R159 ;  /* 0x0000009f84137220 */ /* 0x042fe40000410000 */
[C---:B------:R-:W-:Y:S02]  /*a210*/  FMUL.FTZ R18, R132.reuse, R158 ;  /* 0x0000009e84127220 */ /* 0x040fe40000410000 */
[----:B------:R-:W-:Y:S01]  /*a220*/  FMUL.FTZ R6, R132, R146 ;  /* 0x0000009284067220 */ /* 0x000fe20000410000 */
[----:B------:R-:W-:Y:S01]  /*a230*/  F2FP.PACK_AB R146, R40, R28 ;  /* 0x0000001c2892723e */ /* 0x000fe200000000ff */
[----:B------:R-:W1:Y:S01]  /*a240*/  MUFU.EX2 R34, R17 ;  /* 0x0000001100227308 */ /* 0x000e620000000800 */
[C---:B------:R-:W-:Y:S02]  /*a250*/  FMUL.FTZ R51, R132.reuse, R191 ;  /* 0x000000bf84337220 */ /* 0x040fe40000410000 */
[--C-:B--2---:R-:W-:Y:S02]  /*a260*/  FFMA.FTZ R0, R7, c[0x0][0x2d0], -R134.reuse ;  /* 0x0000b40007007a23 */ /* 0x104fe40000010886 */
[----:B------:R-:W-:Y:S02]  /*a270*/  FMUL.FTZ R7, R132, R147 ;  /* 0x0000009384077220 */ /* 0x000fe40000410000 */
[C---:B---3--:R-:W-:Y:S02]  /*a280*/  FMUL.FTZ R8, R2.reuse, R148 ;  /* 0x0000009402087220 */ /* 0x048fe40000410000 */
[C---:B------:R-:W-:Y:S01]  /*a290*/  FMUL.FTZ R9, R2.reuse, R149 ;  /* 0x0000009502097220 */ /* 0x040fe20000410000 */
[----:B------:R2:W-:Y:S01]  /*a2a0*/  MUFU.EX2 R50, R0 ;  /* 0x0000000000327308 */ /* 0x0005e20000000800 */
[C---:B------:R-:W-:Y:S01]  /*a2b0*/  FMUL.FTZ R12, R2.reuse, R152 ;  /* 0x00000098020c7220 */ /* 0x040fe20000410000 */
[----:B----4-:R-:W-:Y:S01]  /*a2c0*/  MOV R159, R45 ;  /* 0x0000002d009f7202 */ /* 0x010fe20000000f00 */
[C---:B------:R-:W-:Y:S02]  /*a2d0*/  FMUL.FTZ R4, R133.reuse, R144 ;  /* 0x0000009085047220 */ /* 0x040fe40000410000 */
[C---:B------:R-:W-:Y:S02]  /*a2e0*/  FMUL.FTZ R24, R2.reuse, R164 ;  /* 0x000000a402187220 */ /* 0x040fe40000410000 */
[----:B------:R-:W-:Y:S01]  /*a2f0*/  FMUL.FTZ R25, R2, R165 ;  /* 0x000000a502197220 */ /* 0x000fe20000410000 */
[----:B------:R-:W-:Y:S02]  /*a300*/  MOV R165, R33 ;  /* 0x0000002100a57202 */ /* 0x000fe40000000f00 */
[----:B------:R-:W3:Y:S01]  /*a310*/  MUFU.EX2 R31, R21 ;  /* 0x00000015001f7308 */ /* 0x000ee20000000800 */
[C---:B------:R-:W-:Y:S02]  /*a320*/  FMUL.FTZ R54, R132.reuse, R54 ;  /* 0x0000003684367220 */ /* 0x040fe40000410000 */
[----:B------:R-:W-:Y:S01]  /*a330*/  FMUL.FTZ R55, R132, R55 ;  /* 0x0000003784377220 */ /* 0x000fe20000410000 */
[----:B-1----:R-:W-:Y:S01]  /*a340*/  MOV R164, R34 ;  /* 0x0000002200a47202 */ /* 0x002fe20000000f00 */
[C---:B------:R-:W-:Y:S01]  /*a350*/  FMUL.FTZ R17, R133.reuse, R157 ;  /* 0x0000009d85117220 */ /* 0x040fe20000410000 */
[----:B------:R-:W-:Y:S01]  /*a360*/  MOV R157, R49 ;  /* 0x00000031009d7202 */ /* 0x000fe20000000f00 */
[----:B------:R-:W-:Y:S02]  /*a370*/  FMUL.FTZ R49, R133, R189 ;  /* 0x000000bd85317220 */ /* 0x000fe40000410000 */
[C---:B------:R-:W-:Y:S01]  /*a380*/  FMUL.FTZ R56, R2.reuse, R56 ;  /* 0x0000003802387220 */ /* 0x040fe20000410000 */
[----:B------:R-:W-:Y:S01]  /*a390*/  MUFU.EX2 R32, R20 ;  /* 0x0000001400207308 */ /* 0x000fe20000000800 */
[C---:B------:R-:W-:Y:S02]  /*a3a0*/  FMUL.FTZ R57, R2.reuse, R57 ;  /* 0x0000003902397220 */ /* 0x040fe40000410000 */
[C---:B------:R-:W-:Y:S02]  /*a3b0*/  FMUL.FTZ R60, R2.reuse, R60 ;  /* 0x0000003c023c7220 */ /* 0x040fe40000410000 */
[----:B--2---:R-:W-:Y:S02]  /*a3c0*/  FFMA.FTZ R0, R13, c[0x0][0x2d0], -R134 ;  /* 0x0000b4000d007a23 */ /* 0x004fe40000010886 */
[C---:B------:R-:W-:Y:S02]  /*a3d0*/  FMUL.FTZ R13, R2.reuse, R153 ;  /* 0x00000099020d7220 */ /* 0x040fe40000410000 */
[----:B------:R-:W-:Y:S01]  /*a3e0*/  FMUL.FTZ R61, R2, R61 ;  /* 0x0000003d023d7220 */ /* 0x000fe20000410000 */
[----:B------:R1:W2:Y:S01]  /*a3f0*/  MUFU.EX2 R48, R0 ;  /* 0x0000000000307308 */ /* 0x0002a20000000800 */
[C---:B------:R-:W-:Y:S02]  /*a400*/  FMUL.FTZ R66, R132.reuse, R66 ;  /* 0x0000004284427220 */ /* 0x040fe40000410000 */
[C---:B------:R-:W-:Y:S01]  /*a410*/  FMUL.FTZ R67, R132.reuse, R67 ;  /* 0x0000004384437220 */ /* 0x040fe20000410000 */
[----:B---3--:R-:W-:Y:S01]  /*a420*/  F2FP.PACK_AB R193, R31, R34 ;  /* 0x000000221fc1723e */ /* 0x008fe200000000ff */
[C---:B------:R-:W-:Y:S02]  /*a430*/  FMUL.FTZ R34, R132.reuse, R174 ;  /* 0x000000ae84227220 */ /* 0x040fe40000410000 */
[C---:B------:R-:W-:Y:S02]  /*a440*/  FMUL.FTZ R70, R132.reuse, R70 ;  /* 0x0000004684467220 */ /* 0x040fe40000410000 */
[----:B------:R-:W-:Y:S01]  /*a450*/  FMUL.FTZ R71, R132, R71 ;  /* 0x0000004784477220 */ /* 0x000fe20000410000 */
[----:B------:R-:W3:Y:S01]  /*a460*/  MUFU.EX2 R44, R16 ;  /* 0x00000010002c7308 */ /* 0x000ee20000000800 */
[C---:B------:R-:W-:Y:S02]  /*a470*/  FMUL.FTZ R72, R2.reuse, R72 ;  /* 0x0000004802487220 */ /* 0x040fe40000410000 */
[C---:B------:R-:W-:Y:S02]  /*a480*/  FMUL.FTZ R73, R2.reuse, R73 ;  /* 0x0000004902497220 */ /* 0x040fe40000410000 */
[C---:B------:R-:W-:Y:S02]  /*a490*/  FMUL.FTZ R76, R2.reuse, R76 ;  /* 0x0000004c024c7220 */ /* 0x040fe40000410000 */
[----:B------:R-:W-:Y:S02]  /*a4a0*/  FMUL.FTZ R77, R2, R77 ;  /* 0x0000004d024d7220 */ /* 0x000fe40000410000 */
[C---:B------:R-:W-:Y:S01]  /*a4b0*/  FMUL.FTZ R82, R132.reuse, R82 ;  /* 0x0000005284527220 */ /* 0x040fe20000410000 */
[----:B------:R4:W5:Y:S01]  /*a4c0*/  MUFU.EX2 R41, R23 ;  /* 0x0000001700297308 */ /* 0x0009620000000800 */
[C---:B------:R-:W-:Y:S02]  /*a4d0*/  FMUL.FTZ R83, R132.reuse, R83 ;  /* 0x0000005384537220 */ /* 0x040fe40000410000 */
[----:B------:R-:W-:Y:S01]  /*a4e0*/  FMUL.FTZ R85, R133, R85 ;  /* 0x0000005585557220 */ /* 0x000fe20000410000 */
[----:B-1----:R-:W-:Y:S01]  /*a4f0*/  FSEL R0, R3, RZ, P0 ;  /* 0x000000ff03007208 */ /* 0x002fe20000000000 */
[----:B------:R-:W-:Y:S01]  /*a500*/  FMUL.FTZ R86, R132, R86 ;  /* 0x0000005684567220 */ /* 0x000fe20000410000 */
[-C--:B--2---:R-:W-:Y:S01]  /*a510*/  F2FP.PACK_AB R147, R45, R48.reuse ;  /* 0x000000302d93723e */ /* 0x084fe200000000ff */
[----:B------:R-:W-:Y:S01]  /*a520*/  FMUL.FTZ R45, R2, R185 ;  /* 0x000000b9022d7220 */ /* 0x000fe20000410000 */
[----:B------:R-:W-:Y:S01]  /*a530*/  MOV R158, R48 ;  /* 0x00000030009e7202 */ /* 0x000fe20000000f00 */
[----:B------:R-:W-:Y:S01]  /*a540*/  FADD.FTZ R0, -R0, R139 ;  /* 0x0000008b00007221 */ /* 0x000fe20000010100 */
[----:B------:R-:W-:Y:S01]  /*a550*/  MOV R139, R36 ;  /* 0x00000024008b7202 */ /* 0x000fe20000000f00 */
[----:B------:R-:W-:Y:S01]  /*a560*/  FMUL.FTZ R48, R133, R188 ;  /* 0x000000bc85307220 */ /* 0x000fe20000410000 */
[----:B------:R1:W2:Y:S01]  /*a570*/  MUFU.EX2 R35, R5 ;  /* 0x0000000500237308 */ /* 0x0002a20000000800 */
[----:B------:R-:W-:Y:S01]  /*a580*/  FMUL.FTZ R0, R0, c[0x0][0x2d0] ;  /* 0x0000b40000007a20 */ /* 0x000fe20000410000 */
[----:B------:R-:W-:Y:S01]  /*a590*/  F2FP.PACK_AB R194, R139, R30 ;  /* 0x0000001e8bc2723e */ /* 0x000fe200000000ff */
[----:B------:R-:W-:Y:S01]  /*a5a0*/  LDSM.16.MT88.4 R36, [R226+0x100] ;  /* 0x00010000e224783b */ /* 0x000fe20000004200 */
[----:B---3--:R-:W-:Y:S01]  /*a5b0*/  F2FP.PACK_AB R144, R32, R44 ;  /* 0x0000002c2090723e */ /* 0x008fe200000000ff */
[----:B------:R-:W-:Y:S01]  /*a5c0*/  FMUL.FTZ R16, R133, R156 ;  /* 0x0000009c85107220 */ /* 0x000fe20000410000 */
[----:B------:R-:W-:Y:S01]  /*a5d0*/  MOV R156, R50 ;  /* 0x00000032009c7202 */ /* 0x000fe20000000f00 */
[----:B------:R-:W-:Y:S01]  /*a5e0*/  FMUL.FTZ R87, R132, R87 ;  /* 0x0000005784577220 */ /* 0x000fe20000410000 */
[----:B------:R-:W-:Y:S01]  /*a5f0*/  ISETP.GT.AND P0, PT, R242, UR4, PT ;  /* 0x00000004f2007c0c */ /* 0x000fe2000bf04270 */
[C---:B------:R-:W-:Y:S01]  /*a600*/  FMUL.FTZ R88, R2.reuse, R88 ;  /* 0x0000005802587220 */ /* 0x040fe20000410000 */
[----:B------:R-:W3:Y:S01]  /*a610*/  MUFU.EX2 R0, R0 ;  /* 0x0000000000007308 */ /* 0x000ee20000000800 */
[----:B------:R-:W-:Y:S01]  /*a620*/  FMUL.FTZ R89, R2, R89 ;  /* 0x0000005902597220 */ /* 0x000fe20000410000 */
[----:B----4-:R-:W4:Y:S01]  /*a630*/  LDSM.16.MT88.4 R20, [R225+0x100] ;  /* 0x00010000e114783b */ /* 0x010f220000004200 */
[----:B-----5:R-:W-:Y:S01]  /*a640*/  F2FP.PACK_AB R192, R41, R33 ;  /* 0x0000002129c0723e */ /* 0x020fe200000000ff */
[C---:B------:R-:W-:Y:S01]  /*a650*/  FMUL.FTZ R33, R133.reuse, R173 ;  /* 0x000000ad85217220 */ /* 0x040fe20000410000 */
[----:B------:R-:W-:Y:S01]  /*a660*/  IADD3 R242, R242, -0x1, RZ ;  /* 0xfffffffff2f27810 */ /* 0x000fe20007ffe0ff */
[C---:B------:R-:W-:Y:S02]  /*a670*/  FMUL.FTZ R92, R2.reuse, R92 ;  /* 0x0000005c025c7220 */ /* 0x040fe40000410000 */
[----:B------:R-:W-:Y:S02]  /*a680*/  FMUL.FTZ R93, R2, R93 ;  /* 0x0000005d025d7220 */ /* 0x000fe40000410000 */
[C---:B------:R-:W-:Y:S02]  /*a690*/  FMUL.FTZ R96, R133.reuse, R96 ;  /* 0x0000006085607220 */ /* 0x040fe40000410000 */
[C---:B------:R-:W-:Y:S02]  /*a6a0*/  FMUL.FTZ R97, R133.reuse, R97 ;  /* 0x0000006185617220 */ /* 0x040fe40000410000 */
[C---:B-1----:R-:W-:Y:S01]  /*a6b0*/  FMUL.FTZ R5, R133.reuse, R145 ;  /* 0x0000009185057220 */ /* 0x042fe20000410000 */
[----:B--2---:R-:W-:Y:S01]  /*a6c0*/  F2FP.PACK_AB R145, R50, R35 ;  /* 0x000000233291723e */ /* 0x004fe200000000ff */
[C---:B------:R-:W-:Y:S02]  /*a6d0*/  FMUL.FTZ R50, R132.reuse, R190 ;  /* 0x000000be84327220 */ /* 0x040fe40000410000 */
[C---:B------:R-:W-:Y:S02]  /*a6e0*/  FMUL.FTZ R98, R132.reuse, R98 ;  /* 0x0000006284627220 */ /* 0x040fe40000410000 */
[----:B------:R-:W-:Y:S02]  /*a6f0*/  FMUL.FTZ R99, R132, R99 ;  /* 0x0000006384637220 */ /* 0x000fe40000410000 */
[C---:B------:R-:W-:Y:S02]  /*a700*/  FMUL.FTZ R100, R133.reuse, R100 ;  /* 0x0000006485647220 */ /* 0x040fe40000410000 */
[C---:B---3--:R-:W-:Y:S02]  /*a710*/  FMUL.FTZ R42, R0.reuse, R182 ;  /* 0x000000b6002a7220 */ /* 0x048fe40000410000 */
[----:B------:R1:W-:Y:S01]  /*a720*/  MUFU.EX2 R182, R138 ;  /* 0x0000008a00b67308 */ /* 0x0003e20000000800 */
[C---:B------:R-:W-:Y:S02]  /*a730*/  FMUL.FTZ R43, R0.reuse, R183 ;  /* 0x000000b7002b7220 */ /* 0x040fe40000410000 */
[C---:B------:R-:W-:Y:S02]  /*a740*/  FMUL.FTZ R47, R0.reuse, R187 ;  /* 0x000000bb002f7220 */ /* 0x040fe40000410000 */
[----:B------:R-:W-:Y:S01]  /*a750*/  FMUL.FTZ R27, R0, R167 ;  /* 0x000000a7001b7220 */ /* 0x000fe20000410000 */
[----:B------:R-:W-:Y:S01]  /*a760*/  MOV R167, R28 ;  /* 0x0000001c00a77202 */ /* 0x000fe20000000f00 */
[C---:B------:R-:W-:Y:S01]  /*a770*/  FMUL.FTZ R28, R2.reuse, R168 ;  /* 0x000000a8021c7220 */ /* 0x040fe20000410000 */
[----:B------:R-:W-:Y:S01]  /*a780*/  MOV R168, R29 ;  /* 0x0000001d00a87202 */ /* 0x000fe20000000f00 */
[----:B------:R-:W-:Y:S01]  /*a790*/  FMUL.FTZ R29, R2, R169 ;  /* 0x000000a9021d7220 */ /* 0x000fe20000410000 */
[----:B------:R-:W-:Y:S01]  /*a7a0*/  MOV R169, R30 ;  /* 0x0000001e00a97202 */ /* 0x000fe20000000f00 */
[C---:B------:R-:W-:Y:S01]  /*a7b0*/  FMUL.FTZ R30, R0.reuse, R170 ;  /* 0x000000aa001e7220 */ /* 0x040fe20000410000 */
[----:B------:R-:W-:Y:S01]  /*a7c0*/  MOV R174, R168 ;  /* 0x000000a800ae7202 */ /* 0x000fe20000000f00 */
[C---:B------:R-:W-:Y:S01]  /*a7d0*/  FMUL.FTZ R26, R0.reuse, R166 ;  /* 0x000000a6001a7220 */ /* 0x040fe20000410000 */
[----:B------:R-:W-:Y:S01]  /*a7e0*/  MOV R166, R31 ;  /* 0x0000001f00a67202 */ /* 0x000fe20000000f00 */
[----:B------:R-:W-:Y:S01]  /*a7f0*/  FMUL.FTZ R31, R0, R171 ;  /* 0x000000ab001f7220 */ /* 0x000fe20000410000 */
[-C--:B----4-:R-:W-:Y:S05]  /*a800*/  HMMA.16816.F32 R4, R192, R20.reuse, R4 ;  /* 0x00000014c004723c */ /* 0x090fea0000001804 */
[----:B------:R-:W-:Y:S01]  /*a810*/  MOV R171, R32 ;  /* 0x0000002000ab7202 */ /* 0x000fe20000000f00 */
[C---:B------:R-:W-:Y:S01]  /*a820*/  FMUL.FTZ R32, R133.reuse, R172 ;  /* 0x000000ac85207220 */ /* 0x040fe20000410000 */
[----:B------:R-:W-:Y:S01]  /*a830*/  MOV R173, R169 ;  /* 0x000000a900ad7202 */ /* 0x000fe20000000f00 */
[--C-:B-1----:R-:W-:Y:S01]  /*a840*/  FFMA.FTZ R138, R198, c[0x0][0x2d0], -R141.reuse ;  /* 0x0000b400c68a7a23 */ /* 0x102fe2000001088d */
[----:B------:R-:W-:Y:S03]  /*a850*/  MOV R168, R166 ;  /* 0x000000a600a87202 */ /* 0x000fe60000000f00 */
[----:B------:R1:W-:Y:S01]  /*a860*/  MUFU.EX2 R185, R138 ;  /* 0x0000008a00b97308 */ /* 0x0003e20000000800 */
[C---:B------:R-:W-:Y:S02]  /*a870*/  FMUL.FTZ R10, R0.reuse, R150 ;  /* 0x00000096000a7220 */ /* 0x040fe40000410000 */
[C---:B------:R-:W-:Y:S02]  /*a880*/  FMUL.FTZ R11, R0.reuse, R151 ;  /* 0x00000097000b7220 */ /* 0x040fe40000410000 */
[----:B------:R-:W2:Y:S01]  /*a890*/  LDSM.16.MT88.4 R148, [R228+0x100] ;  /* 0x00010000e494783b */ /* 0x000ea20000004200 */
[C---:B------:R-:W-:Y:S02]  /*a8a0*/  FMUL.FTZ R14, R0.reuse, R154 ;  /* 0x0000009a000e7220 */ /* 0x040fe40000410000 */
[C---:B------:R-:W-:Y:S02]  /*a8b0*/  FMUL.FTZ R15, R0.reuse, R155 ;  /* 0x0000009b000f7220 */ /* 0x040fe40000410000 */
[C---:B------:R-:W-:Y:S03]  /*a8c0*/  HMMA.16816.F32 R8, R144.reuse, R20, R8 ;  /* 0x000000149008723c */ /* 0x040fe60000001808 */
[----:B------:R-:W3:Y:S01]  /*a8d0*/  LDSM.16.MT88.4 R152, [R227+0x100] ;  /* 0x00010000e398783b */ /* 0x000ee20000004200 */
[C---:B------:R-:W-:Y:S01]  /*a8e0*/  FMUL.FTZ R46, R0.reuse, R186 ;  /* 0x000000ba002e7220 */ /* 0x040fe20000410000 */
[----:B------:R-:W-:Y:S01]  /*a8f0*/  MOV R186, R159 ;  /* 0x0000009f00ba7202 */ /* 0x000fe20000000f00 */
[----:B------:R-:W-:Y:S02]  /*a900*/  FMUL.FTZ R58, R0, R58 ;  /* 0x0000003a003a7220 */ /* 0x000fe40000410000 */
[-C--:B------:R-:W-:Y:S04]  /*a910*/  HMMA.16816.F32 R12, R144, R22.reuse, R12 ;  /* 0x00000016900c723c */ /* 0x080fe8000000180c */
[----:B------:R-:W-:Y:S01]  /*a920*/  FMUL.FTZ R20, R133, R160 ;  /* 0x000000a085147220 */ /* 0x000fe20000410000 */
[----:B------:R-:W-:Y:S01]  /*a930*/  MOV R160, R44 ;  /* 0x0000002c00a07202 */ /* 0x000fe20000000f00 */
[--C-:B-1----:R-:W-:Y:S02]  /*a940*/  FFMA.FTZ R138, R197, c[0x0][0x2d0], -R142.reuse ;  /* 0x0000b400c58a7a23 */ /* 0x102fe4000001088e */
[C---:B------:R-:W-:Y:S02]  /*a950*/  HMMA.16816.F32 R16, R192.reuse, R22, R16 ;  /* 0x00000016c010723c */ /* 0x040fe40000001810 */
[----:B------:R1:W-:Y:S02]  /*a960*/  MUFU.EX2 R183, R138 ;  /* 0x0000008a00b77308 */ /* 0x0003e40000000800 */
[----:B------:R-:W-:Y:S01]  /*a970*/  FMUL.FTZ R21, R133, R161 ;  /* 0x000000a185157220 */ /* 0x000fe20000410000 */
[----:B------:R-:W-:Y:S01]  /*a980*/  MOV R161, R41 ;  /* 0x0000002900a17202 */ /* 0x000fe20000000f00 */
[----:B------:R-:W-:Y:S02]  /*a990*/  FMUL.FTZ R41, R2, R181 ;  /* 0x000000b502297220 */ /* 0x000fe40000410000 */
[C---:B------:R-:W-:Y:S01]  /*a9a0*/  FMUL.FTZ R22, R132.reuse, R162 ;  /* 0x000000a284167220 */ /* 0x040fe20000410000 */
[----:B------:R-:W-:Y:S03]  /*a9b0*/  MOV R162, R40 ;  /* 0x0000002800a27202 */ /* 0x000fe60000000f00 */
[C---:B------:R-:W-:Y:S01]  /*a9c0*/  FMUL.FTZ R23, R132.reuse, R163 ;  /* 0x000000a384177220 */ /* 0x040fe20000410000 */
[----:B------:R-:W-:Y:S01]  /*a9d0*/  MOV R163, R35 ;  /* 0x0000002300a37202 */ /* 0x000fe20000000f00 */
[----:B------:R-:W-:Y:S01]  /*a9e0*/  FMUL.FTZ R35, R132, R175 ;  /* 0x000000af84237220 */ /* 0x000fe20000410000 */
[----:B------:R-:W-:Y:S01]  /*a9f0*/  MOV R181, R162 ;  /* 0x000000a200b57202 */ /* 0x000fe20000000f00 */
[C---:B------:R-:W-:Y:S01]  /*aa00*/  FMUL.FTZ R40, R2.reuse, R180 ;  /* 0x000000b402287220 */ /* 0x040fe20000410000 */
[----:B------:R-:W-:Y:S01]  /*aa10*/  MOV R180, R156 ;  /* 0x0000009c00b47202 */ /* 0x000fe20000000f00 */
[----:B------:R-:W-:Y:S01]  /*aa20*/  FMUL.FTZ R44, R2, R184 ;  /* 0x000000b8022c7220 */ /* 0x000fe20000410000 */
[-C--:B------:R-:W-:Y:S03]  /*aa30*/  HMMA.16816.F32 R20, R192, R36.reuse, R20 ;  /* 0x00000024c014723c */ /* 0x080fe60000001814 */
[----:B------:R-:W-:Y:S01]  /*aa40*/  MOV R184, R158 ;  /* 0x0000009e00b87202 */ /* 0x000fe20000000f00 */
[C---:B------:R-:W-:Y:S01]  /*aa50*/  FMUL.FTZ R59, R0.reuse, R59 ;  /* 0x0000003b003b7220 */ /* 0x040fe20000410000 */
[----:B------:R-:W-:Y:S01]  /*aa60*/  MOV R169, R161 ;  /* 0x000000a100a97202 */ /* 0x000fe20000000f00 */
[C---:B------:R-:W-:Y:S01]  /*aa70*/  FMUL.FTZ R62, R0.reuse, R62 ;  /* 0x0000003e003e7220 */ /* 0x040fe20000410000 */
[----:B------:R-:W-:Y:S01]  /*aa80*/  MOV R175, R167 ;  /* 0x000000a700af7202 */ /* 0x000fe20000000f00 */
[C---:B------:R-:W-:Y:S04]  /*aa90*/  HMMA.16816.F32 R24, R144.reuse, R36, R24 ;  /* 0x000000249018723c */ /* 0x040fe80000001818 */
[--C-:B-1----:R-:W-:Y:S02]  /*aaa0*/  FFMA.FTZ R138, R199, c[0x0][0x2d0], -R142.reuse ;  /* 0x0000b400c78a7a23 */ /* 0x102fe4000001088e */
[C---:B------:R-:W-:Y:S02]  /*aab0*/  FMUL.FTZ R63, R0.reuse, R63 ;  /* 0x0000003f003f7220 */ /* 0x040fe40000410000 */
[-C--:B------:R-:W-:Y:S01]  /*aac0*/  HMMA.16816.F32 R28, R144, R38.reuse, R28 ;  /* 0x00000026901c723c */ /* 0x080fe2000000181c */
[----:B------:R1:W-:Y:S03]  /*aad0*/  MUFU.EX2 R187, R138 ;  /* 0x0000008a00bb7308 */ /* 0x0003e60000000800 */
[C---:B------:R-:W-:Y:S01]  /*aae0*/  FMUL.FTZ R36, R133.reuse, R176 ;  /* 0x000000b085247220 */ /* 0x040fe20000410000 */
[----:B------:R-:W-:Y:S01]  /*aaf0*/  MOV R176, R164 ;  /* 0x000000a400b07202 */ /* 0x000fe20000000f00 */
[----:B------:R-:W-:Y:S01]  /*ab00*/  FMUL.FTZ R37, R133, R177 ;  /* 0x000000b185257220 */ /* 0x000fe20000410000 */
[----:B------:R-:W-:Y:S01]  /*ab10*/  MOV R177, R165 ;  /* 0x000000a500b17202 */ /* 0x000fe20000000f00 */
[C---:B------:R-:W-:Y:S01]  /*ab20*/  HMMA.16816.F32 R32, R192.reuse, R38, R32 ;  /* 0x00000026c020723c */ /* 0x040fe20000001820 */
[----:B------:R-:W-:Y:S03]  /*ab30*/  LDSM.16.MT88.4 R164, [R227+0x900] ;  /* 0x00090000e3a4783b */ /* 0x000fe60000004200 */
[C---:B------:R-:W-:Y:S02]  /*ab40*/  FMUL.FTZ R74, R0.reuse, R74 ;  /* 0x0000004a004a7220 */ /* 0x040fe40000410000 */
[----:B------:R-:W-:Y:S02]  /*ab50*/  FMUL.FTZ R75, R0, R75 ;  /* 0x0000004b004b7220 */ /* 0x000fe40000410000 */
[C---:B------:R-:W-:Y:S01]  /*ab60*/  FMUL.FTZ R38, R132.reuse, R178 ;  /* 0x000000b284267220 */ /* 0x040fe20000410000 */
[----:B------:R-:W-:Y:S03]  /*ab70*/  MOV R178, R163 ;  /* 0x000000a300b27202 */ /* 0x000fe60000000f00 */
[----:B------:R-:W-:Y:S01]  /*ab80*/  FMUL.FTZ R39, R132, R179 ;  /* 0x000000b384277220 */ /* 0x000fe20000410000 */
[----:B------:R-:W-:Y:S01]  /*ab90*/  MOV R179, R157 ;  /* 0x0000009d00b37202 */ /* 0x000fe20000000f00 */
[C---:B------:R-:W-:Y:S01]  /*aba0*/  FMUL.FTZ R78, R0.reuse, R78 ;  /* 0x0000004e004e7220 */ /* 0x040fe20000410000 */
[----:B------:R-:W-:Y:S01]  /*abb0*/  LDSM.16.MT88.4 R156, [R226+0x900] ;  /* 0x00090000e29c783b */ /* 0x000fe20000004200 */
[C---:B------:R-:W-:Y:S02]  /*abc0*/  FMUL.FTZ R79, R0.reuse, R79 ;  /* 0x0000004f004f7220 */ /* 0x040fe40000410000 */
[--C-:B-1----:R-:W-:Y:S01]  /*abd0*/  FFMA.FTZ R138, R201, c[0x0][0x2d0], -R141.reuse ;  /* 0x0000b400c98a7a23 */ /* 0x102fe2000001088d */
[-C--:B--2---:R-:W-:Y:S03]  /*abe0*/  HMMA.16816.F32 R36, R192, R148.reuse, R36 ;  /* 0x00000094c024723c */ /* 0x084fe60000001824 */
[----:B------:R1:W-:Y:S01]  /*abf0*/  MUFU.EX2 R188, R138 ;  /* 0x0000008a00bc7308 */ /* 0x0003e20000000800 */
[C---:B------:R-:W-:Y:S02]  /*ac00*/  FMUL.FTZ R90, R0.reuse, R90 ;  /* 0x0000005a005a7220 */ /* 0x040fe40000410000 */
[C---:B------:R-:W-:Y:S02]  /*ac10*/  FMUL.FTZ R91, R0.reuse, R91 ;  /* 0x0000005b005b7220 */ /* 0x040fe40000410000 */
[C---:B------:R-:W-:Y:S04]  /*ac20*/  HMMA.16816.F32 R40, R144.reuse, R148, R40 ;  /* 0x000000949028723c */ /* 0x040fe80000001828 */
[C---:B------:R-:W-:Y:S02]  /*ac30*/  FMUL.FTZ R94, R0.reuse, R94 ;  /* 0x0000005e005e7220 */ /* 0x040fe40000410000 */
[----:B------:R-:W-:Y:S02]  /*ac40*/  FMUL.FTZ R95, R0, R95 ;  /* 0x0000005f005f7220 */ /* 0x000fe40000410000 */
[-C--:B------:R-:W-:Y:S04]  /*ac50*/  HMMA.16816.F32 R44, R144, R150.reuse, R44 ;  /* 0x00000096902c723c */ /* 0x080fe8000000182c */
[C---:B------:R-:W-:Y:S02]  /*ac60*/  FMUL.FTZ R101, R133.reuse, R101 ;  /* 0x0000006585657220 */ /* 0x040fe40000410000 */
[----:B------:R-:W-:Y:S02]  /*ac70*/  FMUL.FTZ R102, R132, R102 ;  /* 0x0000006684667220 */ /* 0x000fe40000410000 */
[C---:B------:R-:W-:Y:S01]  /*ac80*/  HMMA.16816.F32 R48, R192.reuse, R150, R48 ;  /* 0x00000096c030723c */ /* 0x040fe20000001830 */
[----:B------:R-:W2:Y:S03]  /*ac90*/  LDSM.16.MT88.4 R148, [R225+0x1900] ;  /* 0x00190000e194783b */ /* 0x000ea60000004200 */
[----:B-1----:R-:W-:Y:S02]  /*aca0*/  FFMA.FTZ R138, R204, c[0x0][0x2d0], -R141 ;  /* 0x0000b400cc8a7a23 */ /* 0x002fe4000001088d */
[----:B------:R-:W-:Y:S02]  /*acb0*/  FMUL.FTZ R103, R132, R103 ;  /* 0x0000006784677220 */ /* 0x000fe40000410000 */
[-C--:B---3--:R-:W-:Y:S01]  /*acc0*/  HMMA.16816.F32 R52, R192, R152.reuse, R52 ;  /* 0x00000098c034723c */ /* 0x088fe20000001834 */
[----:B------:R1:W-:Y:S03]  /*acd0*/  MUFU.EX2 R170, R138 ;  /* 0x0000008a00aa7308 */ /* 0x0003e60000000800 */
[C---:B------:R-:W-:Y:S02]  /*ace0*/  FMUL.FTZ R104, R2.reuse, R104 ;  /* 0x0000006802687220 */ /* 0x040fe40000410000 */
[----:B------:R-:W-:Y:S02]  /*acf0*/  FMUL.FTZ R105, R2, R105 ;  /* 0x0000006902697220 */ /* 0x000fe40000410000 */
[C---:B------:R-:W-:Y:S04]  /*ad00*/  HMMA.16816.F32 R56, R144.reuse, R152, R56 ;  /* 0x000000989038723c */ /* 0x040fe80000001838 */
[C---:B------:R-:W-:Y:S02]  /*ad10*/  FMUL.FTZ R106, R0.reuse, R106 ;  /* 0x0000006a006a7220 */ /* 0x040fe40000410000 */
[----:B------:R-:W-:Y:S02]  /*ad20*/  FMUL.FTZ R107, R0, R107 ;  /* 0x0000006b006b7220 */ /* 0x000fe40000410000 */
[-C--:B------:R-:W-:Y:S04]  /*ad30*/  HMMA.16816.F32 R60, R144, R154.reuse, R60 ;  /* 0x0000009a903c723c */ /* 0x080fe8000000183c */
[C---:B------:R-:W-:Y:S02]  /*ad40*/  FMUL.FTZ R108, R2.reuse, R108 ;  /* 0x0000006c026c7220 */ /* 0x040fe40000410000 */
[----:B------:R-:W-:Y:S02]  /*ad50*/  FMUL.FTZ R109, R2, R109 ;  /* 0x0000006d026d7220 */ /* 0x000fe40000410000 */
[C---:B------:R-:W-:Y:S01]  /*ad60*/  HMMA.16816.F32 R64, R192.reuse, R154, R64 ;  /* 0x0000009ac040723c */ /* 0x040fe20000001840 */
[----:B------:R-:W3:Y:S03]  /*ad70*/  LDSM.16.MT88.4 R152, [R226+0x1900] ;  /* 0x00190000e298783b */ /* 0x000ee60000004200 */
[--C-:B-1----:R-:W-:Y:S02]  /*ad80*/  FFMA.FTZ R138, R202, c[0x0][0x2d0], -R142.reuse ;  /* 0x0000b400ca8a7a23 */ /* 0x102fe4000001088e */
[C---:B------:R-:W-:Y:S02]  /*ad90*/  FMUL.FTZ R110, R0.reuse, R110 ;  /* 0x0000006e006e7220 */ /* 0x040fe40000410000 */
[----:B------:R1:W-:Y:S01]  /*ada0*/  MUFU.EX2 R189, R138 ;  /* 0x0000008a00bd7308 */ /* 0x0003e20000000800 */
[-C--:B--2---:R-:W-:Y:S03]  /*adb0*/  HMMA.16816.F32 R68, R192, R148.reuse, R68 ;  /* 0x00000094c044723c */ /* 0x084fe60000001844 */
[----:B------:R-:W-:Y:S02]  /*adc0*/  FMUL.FTZ R111, R0, R111 ;  /* 0x0000006f006f7220 */ /* 0x000fe40000410000 */
[C---:B------:R-:W-:Y:S02]  /*add0*/  FMUL.FTZ R112, R133.reuse, R112 ;  /* 0x0000007085707220 */ /* 0x040fe40000410000 */
[----:B------:R-:W-:Y:S01]  /*ade0*/  FMUL.FTZ R113, R133, R113 ;  /* 0x0000007185717220 */ /* 0x000fe20000410000 */
        /* <DEDUP_REMOVED lines=9> */
[C---:B------:R-:W-:Y:S02]  /*ae80*/  FMUL.FTZ R122, R0.reuse, R122 ;  /* 0x0000007a007a7220 */ /* 0x040fe40000410000 */
[-C--:B---3--:R-:W-:Y:S01]  /*ae90*/  HMMA.16816.F32 R84, R192, R152.reuse, R84 ;  /* 0x00000098c054723c */ /* 0x088fe20000001854 */
[----:B------:R1:W-:Y:S03]  /*aea0*/  MUFU.EX2 R172, R138 ;  /* 0x0000008a00ac7308 */ /* 0x0003e60000000800 */
[----:B------:R-:W-:Y:S02]  /*aeb0*/  FMUL.FTZ R123, R0, R123 ;  /* 0x0000007b007b7220 */ /* 0x000fe40000410000 */
[C---:B------:R-:W-:Y:S02]  /*aec0*/  FMUL.FTZ R124, R2.reuse, R124 ;  /* 0x0000007c027c7220 */ /* 0x040fe40000410000 */
[C---:B------:R-:W-:Y:S04]  /*aed0*/  HMMA.16816.F32 R88, R144.reuse, R152, R88 ;  /* 0x000000989058723c */ /* 0x040fe80000001858 */
[----:B------:R-:W-:Y:S02]  /*aee0*/  FMUL.FTZ R125, R2, R125 ;  /* 0x0000007d027d7220 */ /* 0x000fe40000410000 */
[C---:B------:R-:W-:Y:S02]  /*aef0*/  FMUL.FTZ R126, R0.reuse, R126 ;  /* 0x0000007e007e7220 */ /* 0x040fe40000410000 */
[-C--:B------:R-:W-:Y:S04]  /*af00*/  HMMA.16816.F32 R92, R144, R154.reuse, R92 ;  /* 0x0000009a905c723c */ /* 0x080fe8000000185c */
[----:B------:R-:W-:Y:S02]  /*af10*/  FMUL.FTZ R127, R0, R127 ;  /* 0x0000007f007f7220 */ /* 0x000fe40000410000 */
[----:B------:R-:W-:Y:S02]  /*af20*/  FMUL.FTZ R128, R133, R128 ;  /* 0x0000008085807220 */ /* 0x000fe40000410000 */
[C---:B------:R-:W-:Y:S01]  /*af30*/  HMMA.16816.F32 R96, R192.reuse, R154, R96 ;  /* 0x0000009ac060723c */ /* 0x040fe20000001860 */
[----:B------:R-:W3:Y:S03]  /*af40*/  LDSM.16.MT88.4 R152, [R227+0x1900] ;  /* 0x00190000e398783b */ /* 0x000ee60000004200 */
[--C-:B-1----:R-:W-:Y:S02]  /*af50*/  FFMA.FTZ R138, R203, c[0x0][0x2d0], -R143.reuse ;  /* 0x0000b400cb8a7a23 */ /* 0x102fe4000001088f */
[C---:B------:R-:W-:Y:S02]  /*af60*/  FMUL.FTZ R129, R133.reuse, R129 ;  /* 0x0000008185817220 */ /* 0x040fe40000410000 */
[----:B------:R1:W-:Y:S01]  /*af70*/  MUFU.EX2 R252, R138 ;  /* 0x0000008a00fc7308 */ /* 0x0003e20000000800 */
[-C--:B--2---:R-:W-:Y:S03]  /*af80*/  HMMA.16816.F32 R100, R192, R148.reuse, R100 ;  /* 0x00000094c064723c */ /* 0x084fe60000001864 */
[C---:B------:R-:W-:Y:S02]  /*af90*/  FMUL.FTZ R130, R132.reuse, R130 ;  /* 0x0000008284827220 */ /* 0x040fe40000410000 */
[C---:B------:R-:W-:Y:S02]  /*afa0*/  FMUL.FTZ R131, R132.reuse, R131 ;  /* 0x0000008384837220 */ /* 0x040fe40000410000 */
[C---:B------:R-:W-:Y:S01]  /*afb0*/  FMUL.FTZ R116, R133.reuse, R116 ;  /* 0x0000007485747220 */ /* 0x040fe20000410000 */
[C---:B------:R-:W-:Y:S04]  /*afc0*/  HMMA.16816.F32 R104, R144.reuse, R148, R104 ;  /* 0x000000949068723c */ /* 0x040fe80000001868 */
[----:B------:R-:W-:Y:S02]  /*afd0*/  FMUL.FTZ R117, R133, R117 ;  /* 0x0000007585757220 */ /* 0x000fe40000410000 */
[C---:B------:R-:W-:Y:S02]  /*afe0*/  FMUL.FTZ R118, R132.reuse, R118 ;  /* 0x0000007684767220 */ /* 0x040fe40000410000 */
[-C--:B------:R-:W-:Y:S04]  /*aff0*/  HMMA.16816.F32 R108, R144, R150.reuse, R108 ;  /* 0x00000096906c723c */ /* 0x080fe8000000186c */
[----:B------:R-:W-:Y:S02]  /*b000*/  FMUL.FTZ R119, R132, R119 ;  /* 0x0000007784777220 */ /* 0x000fe40000410000 */
[--C-:B-1----:R-:W-:Y:S02]  /*b010*/  FFMA.FTZ R138, R200, c[0x0][0x2d0], -R143.reuse ;  /* 0x0000b400c88a7a23 */ /* 0x102fe4000001088f */
[C---:B------:R-:W-:Y:S01]  /*b020*/  HMMA.16816.F32 R112, R192.reuse, R150, R112 ;  /* 0x00000096c070723c */ /* 0x040fe20000001870 */
[----:B------:R-:W1:Y:S01]  /*b030*/  LDSM.16.MT88.4 R148, [R225+0x900] ;  /* 0x00090000e194783b */ /* 0x000e620000004200 */
[----:B------:R2:W4:Y:S06]  /*b040*/  MUFU.EX2 R251, R138 ;  /* 0x0000008a00fb7308 */ /* 0x00052c0000000800 */
[-C--:B---3--:R-:W-:Y:S08]  /*b050*/  HMMA.16816.F32 R116, R192, R152.reuse, R116 ;  /* 0x00000098c074723c */ /* 0x088ff00000001874 */
[C---:B------:R-:W-:Y:S08]  /*b060*/  HMMA.16816.F32 R120, R144.reuse, R152, R120 ;  /* 0x000000989078723c */ /* 0x040ff00000001878 */
[-C--:B------:R-:W-:Y:S04]  /*b070*/  HMMA.16816.F32 R124, R144, R154.reuse, R124 ;  /* 0x0000009a907c723c */ /* 0x080fe8000000187c */
[--C-:B--2---:R-:W-:Y:S01]  /*b080*/  FFMA.FTZ R138, R209, c[0x0][0x2d0], -R143.reuse ;  /* 0x0000b400d18a7a23 */ /* 0x104fe2000001088f */
[----:B----4-:R-:W-:Y:S02]  /*b090*/  F2FP.PACK_AB R152, R251, R252 ;  /* 0x000000fcfb98723e */ /* 0x010fe400000000ff */
[----:B------:R-:W-:Y:S01]  /*b0a0*/  F2FP.PACK_AB R146, R170, R188 ;  /* 0x000000bcaa92723e */ /* 0x000fe200000000ff */
[----:B------:R-:W-:Y:S01]  /*b0b0*/  HMMA.16816.F32 R128, R192, R154, R128 ;  /* 0x0000009ac080723c */ /* 0x000fe20000001880 */
[----:B------:R2:W-:Y:S03]  /*b0c0*/  MUFU.EX2 R250, R138 ;  /* 0x0000008a00fa7308 */ /* 0x0005e60000000800 */
[----:B------:R-:W-:Y:S02]  /*b0d0*/  F2FP.PACK_AB R144, R185, R182 ;  /* 0x000000b6b990723e */ /* 0x000fe400000000ff */
[----:B------:R-:W-:Y:S01]  /*b0e0*/  F2FP.PACK_AB R145, R187, R183 ;  /* 0x000000b7bb91723e */ /* 0x000fe200000000ff */
[----:B--2---:R-:W-:Y:S04]  /*b0f0*/  FFMA.FTZ R138, R210, c[0x0][0x2d0], -R143 ;  /* 0x0000b400d28a7a23 */ /* 0x004fe8000001088f */
[----:B------:R2:W3:Y:S02]  /*b100*/  MUFU.EX2 R249, R138 ;  /* 0x0000008a00f97308 */ /* 0x0004e40000000800 */
[--C-:B--2---:R-:W-:Y:S01]  /*b110*/  FFMA.FTZ R138, R207, c[0x0][0x2d0], -R134.reuse ;  /* 0x0000b400cf8a7a23 */ /* 0x104fe20000010886 */
[----:B---3--:R-:W-:Y:S07]  /*b120*/  F2FP.PACK_AB R154, R249, R250 ;  /* 0x000000faf99a723e */ /* 0x008fee00000000ff */
[----:B------:R2:W-:Y:S02]  /*b130*/  MUFU.EX2 R221, R138 ;  /* 0x0000008a00dd7308 */ /* 0x0005e40000000800 */
[--C-:B--2---:R-:W-:Y:S08]  /*b140*/  FFMA.FTZ R138, R208, c[0x0][0x2d0], -R134.reuse ;  /* 0x0000b400d08a7a23 */ /* 0x104ff00000010886 */
[----:B------:R2:W3:Y:S02]  /*b150*/  MUFU.EX2 R220, R138 ;  /* 0x0000008a00dc7308 */ /* 0x0004e40000000800 */
[--C-:B--2---:R-:W-:Y:S01]  /*b160*/  FFMA.FTZ R138, R211, c[0x0][0x2d0], -R134.reuse ;  /* 0x0000b400d38a7a23 */ /* 0x104fe20000010886 */
[----:B------:R-:W-:Y:S02]  /*b170*/  MOV R211, R172 ;  /* 0x000000ac00d37202 */ /* 0x000fe40000000f00 */
[----:B---3--:R-:W-:Y:S05]  /*b180*/  F2FP.PACK_AB R153, R220, R221 ;  /* 0x000000dddc99723e */ /* 0x008fea00000000ff */
[----:B------:R2:W-:Y:S01]  /*b190*/  MUFU.EX2 R210, R138 ;  /* 0x0000008a00d27308 */ /* 0x0005e20000000800 */
[----:B------:R-:W-:Y:S02]  /*b1a0*/  F2FP.PACK_AB R147, R211, R189 ;  /* 0x000000bdd393723e */ /* 0x000fe400000000ff */
[----:B------:R-:W-:Y:S02]  /*b1b0*/  MOV R172, R171 ;  /* 0x000000ab00ac7202 */ /* 0x000fe40000000f00 */
[----:B------:R-:W-:Y:S02]  /*b1c0*/  MOV R171, R160 ;  /* 0x000000a000ab7202 */ /* 0x000fe40000000f00 */
[----:B------:R-:W3:Y:S01]  /*b1d0*/  LDSM.16.MT88.4 R160, [R228+0x900] ;  /* 0x00090000e4a0783b */ /* 0x000ee20000004200 */
[-C--:B-1----:R-:W-:Y:S05]  /*b1e0*/  HMMA.16816.F32 R4, R144, R148.reuse, R4 ;  /* 0x000000949004723c */ /* 0x082fea0000001804 */
[----:B--2---:R-:W-:Y:S04]  /*b1f0*/  FFMA.FTZ R138, R206, c[0x0][0x2d0], -R134 ;  /* 0x0000b400ce8a7a23 */ /* 0x004fe80000010886 */
[----:B------:R1:W2:Y:S03]  /*b200*/  MUFU.EX2 R197, R138 ;  /* 0x0000008a00c57308 */ /* 0x0002a60000000800 */
[--C-:B-1----:R-:W-:Y:S01]  /*b210*/  FFMA.FTZ R138, R218, c[0x0][0x2d0], -R141.reuse ;  /* 0x0000b400da8a7a23 */ /* 0x102fe2000001088d */
[----:B--2---:R-:W-:Y:S02]  /*b220*/  F2FP.PACK_AB R155, R197, R210 ;  /* 0x000000d2c59b723e */ /* 0x004fe400000000ff */
[----:B------:R-:W-:Y:S04]  /*b230*/  MOV R218, R170 ;  /* 0x000000aa00da7202 */ /* 0x000fe80000000f00 */
[----:B------:R1:W-:Y:S01]  /*b240*/  MUFU.EX2 R208, R138 ;  /* 0x0000008a00d07308 */ /* 0x0003e20000000800 */
[C---:B------:R-:W-:Y:S08]  /*b250*/  HMMA.16816.F32 R8, R152.reuse, R148, R8 ;  /* 0x000000949808723c */ /* 0x040ff00000001808 */
[-C--:B------:R-:W-:Y:S08]  /*b260*/  HMMA.16816.F32 R12, R152, R150.reuse, R12 ;  /* 0x00000096980c723c */ /* 0x080ff0000000180c */
[C---:B------:R-:W-:Y:S01]  /*b270*/  HMMA.16816.F32 R16, R144.reuse, R150, R16 ;  /* 0x000000969010723c */ /* 0x040fe20000001810 */
[----:B------:R-:W2:Y:S03]  /*b280*/  LDSM.16.MT88.4 R148, [R225+0x2100] ;  /* 0x00210000e194783b */ /* 0x000ea60000004200 */
[--C-:B-1----:R-:W-:Y:S01]  /*b290*/  FFMA.FTZ R138, R222, c[0x0][0x2d0], -R141.reuse ;  /* 0x0000b400de8a7a23 */ /* 0x102fe2000001088d */
[----:B------:R-:W-:Y:S03]  /*b2a0*/  MOV R222, R189 ;  /* 0x000000bd00de7202 */ /* 0x000fe60000000f00 */
[-C--:B------:R-:W-:Y:S01]  /*b2b0*/  HMMA.16816.F32 R20, R144, R156.reuse, R20 ;  /* 0x0000009c9014723c */ /* 0x080fe20000001814 */
[----:B------:R1:W-:Y:S07]  /*b2c0*/  MUFU.EX2 R209, R138 ;  /* 0x0000008a00d17308 */ /* 0x0003ee0000000800 */
[C---:B------:R-:W-:Y:S08]  /*b2d0*/  HMMA.16816.F32 R24, R152.reuse, R156, R24 ;  /* 0x0000009c9818723c */ /* 0x040ff00000001818 */
[-C--:B------:R-:W-:Y:S08]  /*b2e0*/  HMMA.16816.F32 R28, R152, R158.reuse, R28 ;  /* 0x0000009e981c723c */ /* 0x080ff0000000181c */
[C---:B------:R-:W-:Y:S01]  /*b2f0*/  HMMA.16816.F32 R32, R144.reuse, R158, R32 ;  /* 0x0000009e9020723c */ /* 0x040fe20000001820 */
[----:B------:R-:W4:Y:S03]  /*b300*/  LDSM.16.MT88.4 R156, [R226+0x2100] ;  /* 0x00210000e29c783b */ /* 0x000f260000004200 */
[--C-:B-1----:R-:W-:Y:S01]  /*b310*/  FFMA.FTZ R138, R216, c[0x0][0x2d0], -R142.reuse ;  /* 0x0000b400d88a7a23 */ /* 0x102fe2000001088e */
[----:B------:R-:W-:Y:S03]  /*b320*/  MOV R216, R188 ;  /* 0x000000bc00d87202 */ /* 0x000fe60000000f00 */
[-C--:B---3--:R-:W-:Y:S01]  /*b330*/  HMMA.16816.F32 R36, R144, R160.reuse, R36 ;  /* 0x000000a09024723c */ /* 0x088fe20000001824 */
[----:B------:R1:W-:Y:S01]  /*b340*/  MUFU.EX2 R207, R138 ;  /* 0x0000008a00cf7308 */ /* 0x0003e20000000800 */
[----:B------:R-:W-:Y:S06]  /*b350*/  LDSM.16.MT88.4 R188, [R228+0x1100] ;  /* 0x00110000e4bc783b */ /* 0x000fec0000004200 */
[C---:B------:R-:W-:Y:S08]  /*b360*/  HMMA.16816.F32 R40, R152.reuse, R160, R40 ;  /* 0x000000a09828723c */ /* 0x040ff00000001828 */
[-C--:B------:R-:W-:Y:S08]  /*b370*/  HMMA.16816.F32 R44, R152, R162.reuse, R44 ;  /* 0x000000a2982c723c */ /* 0x080ff0000000182c */
[C---:B------:R-:W-:Y:S01]  /*b380*/  HMMA.16816.F32 R48, R144.reuse, R162, R48 ;  /* 0x000000a29030723c */ /* 0x040fe20000001830 */
[----:B------:R-:W3:Y:S03]  /*b390*/  LDSM.16.MT88.4 R160, [R228+0x2100] ;  /* 0x00210000e4a0783b */ /* 0x000ee60000004200 */
[--C-:B-1----:R-:W-:Y:S01]  /*b3a0*/  FFMA.FTZ R138, R217, c[0x0][0x2d0], -R142.reuse ;  /* 0x0000b400d98a7a23 */ /* 0x102fe2000001088e */
[----:B------:R-:W-:Y:S03]  /*b3b0*/  MOV R217, R187 ;  /* 0x000000bb00d97202 */ /* 0x000fe60000000f00 */
[-C--:B------:R-:W-:Y:S01]  /*b3c0*/  HMMA.16816.F32 R52, R144, R164.reuse, R52 ;  /* 0x000000a49034723c */ /* 0x080fe20000001834 */
[----:B------:R1:W5:Y:S07]  /*b3d0*/  MUFU.EX2 R206, R138 ;  /* 0x0000008a00ce7308 */ /* 0x00036e0000000800 */
[C---:B------:R-:W-:Y:S08]  /*b3e0*/  HMMA.16816.F32 R56, R152.reuse, R164, R56 ;  /* 0x000000a49838723c */ /* 0x040ff00000001838 */
[-C--:B------:R-:W-:Y:S08]  /*b3f0*/  HMMA.16816.F32 R60, R152, R166.reuse, R60 ;  /* 0x000000a6983c723c */ /* 0x080ff0000000183c */
[C---:B------:R-:W-:Y:S04]  /*b400*/  HMMA.16816.F32 R64, R144.reuse, R166, R64 ;  /* 0x000000a69040723c */ /* 0x040fe80000001840 */
[--C-:B-1----:R-:W-:Y:S01]  /*b410*/  FFMA.FTZ R138, R247, c[0x0][0x2d0], -R141.reuse ;  /* 0x0000b400f78a7a23 */ /* 0x102fe2000001088d */
[----:B------:R-:W-:Y:S01]  /*b420*/  MOV R247, R186 ;  /* 0x000000ba00f77202 */ /* 0x000fe20000000f00 */
[----:B------:R-:W-:Y:S01]  /*b430*/  FFMA.FTZ R141, R248, c[0x0][0x2d0], -R141 ;  /* 0x0000b400f88d7a23 */ /* 0x000fe2000001088d */
[----:B------:R-:W-:Y:S01]  /*b440*/  MOV R248, R185 ;  /* 0x000000b900f87202 */ /* 0x000fe20000000f00 */
[-C--:B--2---:R-:W-:Y:S01]  /*b450*/  HMMA.16816.F32 R68, R144, R148.reuse, R68 ;  /* 0x000000949044723c */ /* 0x084fe20000001844 */
[----:B------:R1:W-:Y:S07]  /*b460*/  MUFU.EX2 R205, R138 ;  /* 0x0000008a00cd7308 */ /* 0x0003ee0000000800 */
[C---:B------:R-:W-:Y:S03]  /*b470*/  HMMA.16816.F32 R72, R152.reuse, R148, R72 ;  /* 0x000000949848723c */ /* 0x040fe60000001848 */
[----:B------:R5:W2:Y:S05]  /*b480*/  MUFU.EX2 R204, R141 ;  /* 0x0000008d00cc7308 */ /* 0x000aaa0000000800 */
[-C--:B------:R-:W-:Y:S08]  /*b490*/  HMMA.16816.F32 R76, R152, R150.reuse, R76 ;  /* 0x00000096984c723c */ /* 0x080ff0000000184c */
[C---:B------:R-:W-:Y:S01]  /*b4a0*/  HMMA.16816.F32 R80, R144.reuse, R150, R80 ;  /* 0x000000969050723c */ /* 0x040fe20000001850 */
[----:B------:R-:W2:Y:S03]  /*b4b0*/  LDSM.16.MT88.4 R148, [R227+0x2100] ;  /* 0x00210000e394783b */ /* 0x000ea60000004200 */
[--C-:B-1----:R-:W-:Y:S01]  /*b4c0*/  FFMA.FTZ R138, R244, c[0x0][0x2d0], -R142.reuse ;  /* 0x0000b400f48a7a23 */ /* 0x102fe2000001088e */
[----:B------:R-:W-:Y:S01]  /*b4d0*/  MOV R244, R184 ;  /* 0x000000b800f47202 */ /* 0x000fe20000000f00 */
[----:B------:R-:W-:Y:S01]  /*b4e0*/  FFMA.FTZ R142, R246, c[0x0][0x2d0], -R142 ;  /* 0x0000b400f68e7a23 */ /* 0x000fe2000001088e */
[----:B------:R-:W-:Y:S01]  /*b4f0*/  MOV R246, R183 ;  /* 0x000000b700f67202 */ /* 0x000fe20000000f00 */
[-C--:B----4-:R-:W-:Y:S01]  /*b500*/  HMMA.16816.F32 R84, R144, R156.reuse, R84 ;  /* 0x0000009c9054723c */ /* 0x090fe20000001854 */
[----:B------:R1:W-:Y:S03]  /*b510*/  MUFU.EX2 R203, R138 ;  /* 0x0000008a00cb7308 */ /* 0x0003e60000000800 */
[----:B-----5:R-:W-:Y:S04]  /*b520*/  F2FP.PACK_AB R141, R206, R207 ;  /* 0x000000cfce8d723e */ /* 0x020fe800000000ff */
[C---:B------:R-:W-:Y:S03]  /*b530*/  HMMA.16816.F32 R88, R152.reuse, R156, R88 ;  /* 0x0000009c9858723c */ /* 0x040fe60000001858 */
[----:B------:R2:W-:Y:S05]  /*b540*/  MUFU.EX2 R202, R142 ;  /* 0x0000008e00ca7308 */ /* 0x0005ea0000000800 */
[-C--:B------:R-:W-:Y:S08]  /*b550*/  HMMA.16816.F32 R92, R152, R158.reuse, R92 ;  /* 0x0000009e985c723c */ /* 0x080ff0000000185c */
[C---:B------:R-:W-:Y:S01]  /*b560*/  HMMA.16816.F32 R96, R144.reuse, R158, R96 ;  /* 0x0000009e9060723c */ /* 0x040fe20000001860 */
[----:B------:R-:W4:Y:S03]  /*b570*/  LDSM.16.MT88.4 R156, [R225+0x1100] ;  /* 0x00110000e19c783b */ /* 0x000f260000004200 */
[--C-:B-1----:R-:W-:Y:S01]  /*b580*/  FFMA.FTZ R138, R219, c[0x0][0x2d0], -R143.reuse ;  /* 0x0000b400db8a7a23 */ /* 0x102fe2000001088f */
[----:B------:R-:W-:Y:S03]  /*b590*/  MOV R219, R182 ;  /* 0x000000b600db7202 */ /* 0x000fe60000000f00 */
[-C--:B---3--:R-:W-:Y:S01]  /*b5a0*/  HMMA.16816.F32 R100, R144, R160.reuse, R100 ;  /* 0x000000a09064723c */ /* 0x088fe20000001864 */
[----:B------:R1:W-:Y:S03]  /*b5b0*/  MUFU.EX2 R201, R138 ;  /* 0x0000008a00c97308 */ /* 0x0003e60000000800 */
[----:B--2---:R-:W-:Y:S04]  /*b5c0*/  F2FP.PACK_AB R142, R204, R205 ;  /* 0x000000cdcc8e723e */ /* 0x004fe800000000ff */
[C---:B------:R-:W-:Y:S08]  /*b5d0*/  HMMA.16816.F32 R104, R152.reuse, R160, R104 ;  /* 0x000000a09868723c */ /* 0x040ff00000001868 */
[-C--:B------:R-:W-:Y:S08]  /*b5e0*/  HMMA.16816.F32 R108, R152, R162.reuse, R108 ;  /* 0x000000a2986c723c */ /* 0x080ff0000000186c */
[C---:B------:R-:W-:Y:S04]  /*b5f0*/  HMMA.16816.F32 R112, R144.reuse, R162, R112 ;  /* 0x000000a29070723c */ /* 0x040fe80000001870 */
[--C-:B-1----:R-:W-:Y:S01]  /*b600*/  FFMA.FTZ R138, R223, c[0x0][0x2d0], -R143.reuse ;  /* 0x0000b400df8a7a23 */ /* 0x102fe2000001088f */
[----:B------:R-:W-:Y:S02]  /*b610*/  MOV R223, R181 ;  /* 0x000000b500df7202 */ /* 0x000fe40000000f00 */
[----:B------:R-:W-:Y:S01]  /*b620*/  MOV R181, R175 ;  /* 0x000000af00b57202 */ /* 0x000fe20000000f00 */
[-C--:B------:R-:W-:Y:S01]  /*b630*/  HMMA.16816.F32 R116, R144, R148.reuse, R116 ;  /* 0x000000949074723c */ /* 0x080fe20000001874 */
[----:B------:R1:W2:Y:S07]  /*b640*/  MUFU.EX2 R200, R138 ;  /* 0x0000008a00c87308 */ /* 0x0002ae0000000800 */
[C---:B------:R-:W-:Y:S08]  /*b650*/  HMMA.16816.F32 R120, R152.reuse, R148, R120 ;  /* 0x000000949878723c */ /* 0x040ff00000001878 */
[-C--:B------:R-:W-:Y:S08]  /*b660*/  HMMA.16816.F32 R124, R152, R150.reuse, R124 ;  /* 0x00000096987c723c */ /* 0x080ff0000000187c */
[----:B------:R-:W-:Y:S04]  /*b670*/  HMMA.16816.F32 R128, R144, R150, R128 ;  /* 0x000000969080723c */ /* 0x000fe80000001880 */
[--C-:B-1----:R-:W-:Y:S01]  /*b680*/  FFMA.FTZ R138, R245, c[0x0][0x2d0], -R143.reuse ;  /* 0x0000b400f58a7a23 */ /* 0x102fe2000001088f */
[----:B------:R-:W-:Y:S01]  /*b690*/  MOV R245, R180 ;  /* 0x000000b400f57202 */ /* 0x000fe20000000f00 */
[----:B------:R-:W-:Y:S01]  /*b6a0*/  FFMA.FTZ R143, R215, c[0x0][0x2d0], -R143 ;  /* 0x0000b400d78f7a23 */ /* 0x000fe2000001088f */
[----:B------:R-:W-:Y:S01]  /*b6b0*/  MOV R180, R174 ;  /* 0x000000ae00b47202 */ /* 0x000fe20000000f00 */
[----:B------:R1:W-:Y:S01]  /*b6c0*/  MUFU.EX2 R199, R138 ;  /* 0x0000008a00c77308 */ /* 0x0003e20000000800 */
[----:B------:R-:W-:Y:S03]  /*b6d0*/  MOV R215, R179 ;  /* 0x000000b300d77202 */ /* 0x000fe60000000f00 */
[----:B------:R-:W-:Y:S02]  /*b6e0*/  MOV R179, R173 ;  /* 0x000000ad00b37202 */ /* 0x000fe40000000f00 */
[----:B--2---:R-:W-:Y:S04]  /*b6f0*/  F2FP.PACK_AB R192, R200, R201 ;  /* 0x000000c9c8c0723e */ /* 0x004fe800000000ff */
[----:B------:R2:W3:Y:S01]  /*b700*/  MUFU.EX2 R198, R143 ;  /* 0x0000008f00c67308 */ /* 0x0004e20000000800 */
[--C-:B-1----:R-:W-:Y:S01]  /*b710*/  FFMA.FTZ R138, R214, c[0x0][0x2d0], -R134.reuse ;  /* 0x0000b400d68a7a23 */ /* 0x102fe20000010886 */
[----:B------:R-:W-:Y:S08]  /*b720*/  MOV R214, R139 ;  /* 0x0000008b00d67202 */ /* 0x000ff00000000f00 */
[----:B------:R1:W-:Y:S01]  /*b730*/  MUFU.EX2 R139, R138 ;  /* 0x0000008a008b7308 */ /* 0x0003e20000000800 */
[----:B--2---:R-:W-:Y:S02]  /*b740*/  F2FP.PACK_AB R143, R202, R203 ;  /* 0x000000cbca8f723e */ /* 0x004fe400000000ff */
[----:B---3--:R-:W-:Y:S01]  /*b750*/  F2FP.PACK_AB R194, R198, R199 ;  /* 0x000000c7c6c2723e */ /* 0x008fe200000000ff */
[--C-:B-1----:R-:W-:Y:S02]  /*b760*/  FFMA.FTZ R138, R212, c[0x0][0x2d0], -R134.reuse ;  /* 0x0000b400d48a7a23 */ /* 0x102fe40000010886 */
[----:B------:R-:W2:Y:S04]  /*b770*/  LDL.LU R212, [R1+0x1c] ;  /* 0x00001c0001d47983 */ /* 0x000ea80000300800 */
[----:B------:R1:W3:Y:S02]  /*b780*/  MUFU.EX2 R196, R138 ;  /* 0x0000008a00c47308 */ /* 0x0002e40000000800 */
[--C-:B-1----:R-:W-:Y:S01]  /*b790*/  FFMA.FTZ R138, R213, c[0x0][0x2d0], -R134.reuse ;  /* 0x0000b400d58a7a23 */ /* 0x102fe20000010886 */
[----:B------:R-:W-:Y:S01]  /*b7a0*/  MOV R213, R178 ;  /* 0x000000b200d57202 */ /* 0x000fe20000000f00 */
[----:B------:R-:W-:Y:S01]  /*b7b0*/  FFMA.FTZ R134, R140, c[0x0][0x2d0], -R134 ;  /* 0x0000b4008c867a23 */ /* 0x000fe20000010886 */
[----:B------:R-:W-:Y:S02]  /*b7c0*/  MOV R178, R172 ;  /* 0x000000ac00b27202 */ /* 0x000fe40000000f00 */
[----:B------:R-:W1:Y:S03]  /*b7d0*/  LDSM.16.MT88.4 R172, [R226+0x1100] ;  /* 0x00110000e2ac783b */ /* 0x000e660000004200 */
[----:B------:R-:W-:Y:S01]  /*b7e0*/  MUFU.EX2 R138, R138 ;  /* 0x0000008a008a7308 */ /* 0x000fe20000000800 */
[----:B------:R-:W-:Y:S02]  /*b7f0*/  F2FP.PACK_AB R140, R209, R208 ;  /* 0x000000d0d18c723e */ /* 0x000fe400000000ff */
[----:B---3--:R-:W-:Y:S05]  /*b800*/  F2FP.PACK_AB R193, R196, R139 ;  /* 0x0000008bc4c1723e */ /* 0x008fea00000000ff */
[-C--:B----4-:R-:W-:Y:S01]  /*b810*/  HMMA.16816.F32 R144, R140, R156.reuse, R4 ;  /* 0x0000009c8c90723c */ /* 0x090fe20000001804 */
[----:B------:R-:W3:Y:S01]  /*b820*/  LDSM.16.MT88.4 R4, [R227+0x1100] ;  /* 0x00110000e304783b */ /* 0x000ee20000004200 */
[----:B------:R-:W4:Y:S03]  /*b830*/  MUFU.EX2 R134, R134 ;  /* 0x0000008600867308 */ /* 0x000f260000000800 */
[----:B----4-:R-:W-:Y:S07]  /*b840*/  F2FP.PACK_AB R195, R134, R138 ;  /* 0x0000008a86c3723e */ /* 0x010fee00000000ff */
[C---:B------:R-:W-:Y:S01]  /*b850*/  HMMA.16816.F32 R148, R192.reuse, R156, R8 ;  /* 0x0000009cc094723c */ /* 0x040fe20000001808 */
[----:B------:R-:W4:Y:S07]  /*b860*/  LDSM.16.MT88.4 R8, [R225+0x2900] ;  /* 0x00290000e108783b */ /* 0x000f2e0000004200 */
[-C--:B------:R-:W-:Y:S01]  /*b870*/  HMMA.16816.F32 R152, R192, R158.reuse, R12 ;  /* 0x0000009ec098723c */ /* 0x080fe2000000180c */
[----:B------:R-:W5:Y:S07]  /*b880*/  LDSM.16.MT88.4 R12, [R226+0x2900] ;  /* 0x00290000e20c783b */ /* 0x000f6e0000004200 */
[C---:B------:R-:W-:Y:S01]  /*b890*/  HMMA.16816.F32 R156, R140.reuse, R158, R16 ;  /* 0x0000009e8c9c723c */ /* 0x040fe20000001810 */
[----:B------:R-:W3:Y:S07]  /*b8a0*/  LDSM.16.MT88.4 R16, [R228+0x2900] ;  /* 0x00290000e410783b */ /* 0x000eee0000004200 */
[-C--:B-1----:R-:W-:Y:S07]  /*b8b0*/  HMMA.16816.F32 R160, R140, R172.reuse, R20 ;  /* 0x000000ac8ca0723c */ /* 0x082fee0000001814 */
[----:B------:R-:W-:Y:S01]  /*b8c0*/  MOV R21, R179 ;  /* 0x000000b300157202 */ /* 0x000fe20000000f00 */
[C---:B------:R-:W-:Y:S01]  /*b8d0*/  HMMA.16816.F32 R164, R192.reuse, R172, R24 ;  /* 0x000000acc0a4723c */ /* 0x040fe20000001818 */
[----:B------:R-:W2:Y:S03]  /*b8e0*/  LDL.LU R24, [R1+0x18] ;  /* 0x0000180001187983 */ /* 0x000ea60000300800 */
[----:B------:R-:W-:Y:S02]  /*b8f0*/  MOV R20, R178 ;  /* 0x000000b200147202 */ /* 0x000fe40000000f00 */
[----:B------:R-:W-:Y:S02]  /*b900*/  MOV R23, R181 ;  /* 0x000000b500177202 */ /* 0x000fe40000000f00 */
[----:B------:R-:W-:Y:S04]  /*b910*/  MOV R25, R171 ;  /* 0x000000ab00197202 */ /* 0x000fe80000000f00 */
[----:B------:R-:W-:Y:S02]  /*b920*/  MOV R26, R169 ;  /* 0x000000a9001a7202 */ /* 0x000fe40000000f00 */
[----:B------:R-:W-:Y:S02]  /*b930*/  MOV R27, R168 ;  /* 0x000000a8001b7202 */ /* 0x000fe40000000f00 */
[-C--:B------:R-:W-:Y:S01]  /*b940*/  HMMA.16816.F32 R168, R192, R174.reuse, R28 ;  /* 0x000000aec0a8723c */ /* 0x080fe2000000181c */
[----:B------:R-:W2:Y:S02]  /*b950*/  LDL.LU R29, [R1+0x10] ;  /* 0x00001000011d7983 */ /* 0x000ea40000300800 */
[----:B------:R-:W-:Y:S02]  /*b960*/  MOV R22, R180 ;  /* 0x000000b400167202 */ /* 0x000fe40000000f00 */
[----:B------:R-:W2:Y:S02]  /*b970*/  LDL.LU R31, [R1+0x14] ;  /* 0x00001400011f7983 */ /* 0x000ea40000300800 */
[----:B------:R-:W-:Y:S01]  /*b980*/  MOV R28, R177 ;  /* 0x000000b1001c7202 */ /* 0x000fe20000000f00 */
[C---:B------:R-:W-:Y:S04]  /*b990*/  HMMA.16816.F32 R172, R140.reuse, R174, R32 ;  /* 0x000000ae8cac723c */ /* 0x040fe80000001820 */
[----:B------:R-:W-:Y:S04]  /*b9a0*/  MOV R30, R176 ;  /* 0x000000b0001e7202 */ /* 0x000fe80000000f00 */
[-C--:B------:R-:W-:Y:S08]  /*b9b0*/  HMMA.16816.F32 R176, R140, R188.reuse, R36 ;  /* 0x000000bc8cb0723c */ /* 0x080ff00000001824 */
        /* <DEDUP_REMOVED lines=9> */
[C---:B------:R-:W-:Y:S08]  /*ba50*/  HMMA.16816.F32 R72, R192.reuse, R8, R72 ;  /* 0x00000008c048723c */ /* 0x040ff00000001848 */
[-C--:B------:R-:W-:Y:S08]  /*ba60*/  HMMA.16816.F32 R76, R192, R10.reuse, R76 ;  /* 0x0000000ac04c723c */ /* 0x080ff0000000184c */
[C---:B------:R-:W-:Y:S08]  /*ba70*/  HMMA.16816.F32 R80, R140.reuse, R10, R80 ;  /* 0x0000000a8c50723c */ /* 0x040ff00000001850 */
[-C--:B-----5:R-:W-:Y:S08]  /*ba80*/  HMMA.16816.F32 R84, R140, R12.reuse, R84 ;  /* 0x0000000c8c54723c */ /* 0x0a0ff00000001854 */
[C---:B------:R-:W-:Y:S08]  /*ba90*/  HMMA.16816.F32 R88, R192.reuse, R12, R88 ;  /* 0x0000000cc058723c */ /* 0x040ff00000001858 */
[-C--:B------:R-:W-:Y:S08]  /*baa0*/  HMMA.16816.F32 R92, R192, R14.reuse, R92 ;  /* 0x0000000ec05c723c */ /* 0x080ff0000000185c */
[C---:B------:R-:W-:Y:S08]  /*bab0*/  HMMA.16816.F32 R96, R140.reuse, R14, R96 ;  /* 0x0000000e8c60723c */ /* 0x040ff00000001860 */
[-C--:B------:R-:W-:Y:S08]  /*bac0*/  HMMA.16816.F32 R100, R140, R16.reuse, R100 ;  /* 0x000000108c64723c */ /* 0x080ff00000001864 */
[C---:B------:R-:W-:Y:S08]  /*bad0*/  HMMA.16816.F32 R104, R192.reuse, R16, R104 ;  /* 0x00000010c068723c */ /* 0x040ff00000001868 */
[-C--:B------:R-:W-:Y:S08]  /*bae0*/  HMMA.16816.F32 R108, R192, R18.reuse, R108 ;  /* 0x00000012c06c723c */ /* 0x080ff0000000186c */
[C---:B------:R-:W-:Y:S08]  /*baf0*/  HMMA.16816.F32 R112, R140.reuse, R18, R112 ;  /* 0x000000128c70723c */ /* 0x040ff00000001870 */
[-C--:B-1----:R-:W-:Y:S08]  /*bb00*/  HMMA.16816.F32 R116, R140, R4.reuse, R116 ;  /* 0x000000048c74723c */ /* 0x082ff00000001874 */
[C---:B------:R-:W-:Y:S08]  /*bb10*/  HMMA.16816.F32 R120, R192.reuse, R4, R120 ;  /* 0x00000004c078723c */ /* 0x040ff00000001878 */
[-C--:B------:R-:W-:Y:S08]  /*bb20*/  HMMA.16816.F32 R124, R192, R6.reuse, R124 ;  /* 0x00000006c07c723c */ /* 0x080ff0000000187c */
[----:B------:R-:W-:Y:S04]  /*bb30*/  HMMA.16816.F32 R128, R140, R6, R128 ;  /* 0x000000068c80723c */ /* 0x000fe80000001880 */
[----:B--2---:R-:W-:Y:S04]  /*bb40*/  FFMA.FTZ R8, R2, R24, R25 ;  /* 0x0000001802087223 */ /* 0x004fe80000010019 */
[----:B------:R-:W-:Y:S04]  /*bb50*/  FADD.FTZ R8, R20, R8 ;  /* 0x0000000814087221 */ /* 0x000fe80000010000 */
[----:B------:R-:W-:Y:S02]  /*bb60*/  FADD.FTZ R9, R23, R8 ;  /* 0x0000000817097221 */ /* 0x000fe40000010000 */
[----:B------:R-:W-:Y:S02]  /*bb70*/  FFMA.FTZ R8, R0, R212, R213 ;  /* 0x000000d400087223 */ /* 0x000fe400000100d5 */
[----:B------:R-:W-:Y:S02]  /*bb80*/  FADD.FTZ R0, R223, R9 ;  /* 0x00000009df007221 */ /* 0x000fe40000010000 */
[----:B------:R-:W-:Y:S02]  /*bb90*/  FADD.FTZ R8, R245, R8 ;  /* 0x00000008f5087221 */ /* 0x000fe40000010000 */
[----:B------:R-:W-:Y:S02]  /*bba0*/  FFMA.FTZ R133, R133, R29, R28 ;  /* 0x0000001d85857223 */ /* 0x000fe4000001001c */
[----:B------:R-:W-:Y:S02]  /*bbb0*/  FADD.FTZ R8, R244, R8 ;  /* 0x00000008f4087221 */ /* 0x000fe40000010000 */
[----:B------:R-:W-:Y:S02]  /*bbc0*/  FFMA.FTZ R132, R132, R31, R30 ;  /* 0x0000001f84847223 */ /* 0x000fe4000001001e */
[----:B------:R-:W-:Y:S02]  /*bbd0*/  FADD.FTZ R2, R26, R133 ;  /* 0x000000851a027221 */ /* 0x000fe40000010000 */
[----:B------:R-:W-:Y:S02]  /*bbe0*/  FADD.FTZ R132, R27, R132 ;  /* 0x000000841b847221 */ /* 0x000fe40000010000 */
[----:B------:R-:W-:Y:S02]  /*bbf0*/  FADD.FTZ R2, R21, R2 ;  /* 0x0000000215027221 */ /* 0x000fe40000010000 */
[----:B------:R-:W-:Y:S02]  /*bc00*/  FADD.FTZ R132, R22, R132 ;  /* 0x0000008416847221 */ /* 0x000fe40000010000 */
[----:B------:R-:W-:Y:S02]  /*bc10*/  FADD.FTZ R10, R214, R2 ;  /* 0x00000002d60a7221 */ /* 0x000fe40000010000 */
[----:B------:R-:W-:Y:S01]  /*bc20*/  FADD.FTZ R2, R215, R132 ;  /* 0x00000084d7027221 */ /* 0x000fe20000010000 */
[----:B------:R-:W-:Y:S01]  /*bc30*/  MOV R132, R137 ;  /* 0x0000008900847202 */ /* 0x000fe20000000f00 */
        /* <DEDUP_REMOVED lines=29> */
[----:B------:R-:W-:Y:S01]  /*be10*/  FADD.FTZ R2, R196, R2 ;  /* 0x00000002c4027221 */ /* 0x000fe20000010000 */
[----:B------:R1:W-:Y:S01]  /*be20*/  STL [R1+0x10], R6 ;  /* 0x0000100601007387 */ /* 0x0003e20000100800 */
[----:B------:R-:W-:Y:S02]  /*be30*/  FADD.FTZ R4, R199, R4 ;  /* 0x00000004c7047221 */ /* 0x000fe40000010000 */
[----:B------:R-:W-:Y:S01]  /*be40*/  FADD.FTZ R0, R138, R2 ;  /* 0x000000028a007221 */ /* 0x000fe20000010000 */
[----:B------:R1:W-:Y:S01]  /*be50*/  STL [R1+0x14], R5 ;  /* 0x0000140501007387 */ /* 0x0003e20000100800 */
[----:B------:R-:W-:Y:S01]  /*be60*/  FADD.FTZ R2, R198, R4 ;  /* 0x00000004c6027221 */ /* 0x000fe20000010000 */
[----:B------:R-:W-:Y:S01]  /*be70*/  MOV R138, R135 ;  /* 0x00000087008a7202 */ /* 0x000fe20000000f00 */
[----:B------:R-:W-:Y:S01]  /*be80*/  FADD.FTZ R0, R134, R0 ;  /* 0x0000000086007221 */ /* 0x000fe20000010000 */
[----:B------:R-:W-:Y:S02]  /*be90*/  MOV R134, R136 ;  /* 0x0000008800867202 */ /* 0x000fe40000000f00 */
[----:B------:R1:W-:Y:S04]  /*bea0*/  STL [R1+0x18], R2 ;  /* 0x0000180201007387 */ /* 0x0003e80000100800 */
[----:B------:R1:W-:Y:S01]  /*beb0*/  STL [R1+0x1c], R0 ;  /* 0x00001c0001007387 */ /* 0x0003e20000100800 */
[----:B------:R-:W-:-:S05]  /*bec0*/  @P0 BRA `(.L_x_486) ;  /* 0xffffb42000000947 */ /* 0x000fca000383ffff */
.L_x_469:
[----:B------:R-:W2:Y:S01]  /*bed0*/  S2UR UR7, SR_CTAID.X ;  /* 0x00000000000779c3 */ /* 0x000ea20000002500 */
[----:B------:R-:W-:Y:S01]  /*bee0*/  ULDC.64 UR4, c[0x0][0x2c8] ;  /* 0x0000b20000047ab9 */ /* 0x000fe20000000a00 */
[----:B------:R-:W-:Y:S01]  /*bef0*/  PLOP3.LUT P0, PT, PT, PT, UP2, 0x40, 0x0 ;  /* 0x000000000000781c */ /* 0x000fe20003f0e828 */
[----:B--2---:R-:W-:-:S04]  /*bf00*/  ULEA UR7, UR7, 0x7f, 0x7 ;  /* 0x0000007f07077891 */ /* 0x004fc8000f8e383f */
        /* <DEDUP_REMOVED lines=8> */
[----:B-1----:R-:W-:Y:S01]  /*bf90*/  MOV R2, UR4 ;  /* 0x0000000400027c02 */ /* 0x002fe20008000f00 */
        /* <DEDUP_REMOVED lines=11> */
.L_x_488:
[----:B------:R-:W-:-:S04]  /*c050*/  MOV R4, c[0x0][0x32c] ;  /* 0x0000cb0000047a02 */ /* 0x000fc80000000f00 */
[----:B------:R-:W-:-:S13]  /*c060*/  ISETP.NE.AND P0, PT, R4, 0x1, PT ;  /* 0x000000010400780c */ /* 0x000fda0003f05270 */
[----:B------:R-:W-:-:S05]  /*c070*/  @P0 IMAD.HI.U32 R4, R0, c[0x0][0x330], RZ ;  /* 0x0000cc0000040a27 */ /* 0x000fca00078e00ff */
[----:B------:R-:W-:-:S05]  /*c080*/  @P0 SHF.R.U32.HI R0, RZ, c[0x0][0x334], R4 ;  /* 0x0000cd00ff000a19 */ /* 0x000fca0000011604 */
.L_x_489:
[----:B------:R-:W-:-:S05]  /*c090*/  IMAD R0, R0, c[0x0][0x32c], RZ ;  /* 0x0000cb0000007a24 */ /* 0x000fca00078e02ff */
[----:B------:R-:W-:-:S03]  /*c0a0*/  IMNMX R2, R2, R0, !PT ;  /* 0x0000000002027217 */ /* 0x000fc60007800200 */
.L_x_487:
[----:B------:R-:W2:Y:S01]  /*c0b0*/  LDL R4, [R1] ;  /* 0x0000000001047983 */ /* 0x000ea20000100800 */
[----:B------:R-:W-:-:S05]  /*c0c0*/  IADD3 R2, R2, 0x2f, RZ ;  /* 0x0000002f02027810 */ /* 0x000fca0007ffe0ff */
[----:B------:R-:W-:-:S05]  /*c0d0*/  IMAD.HI R2, R2, 0x2aaaaaab, RZ ;  /* 0x2aaaaaab02027827 */ /* 0x000fca00078e02ff */
[----:B------:R-:W-:-:S04]  /*c0e0*/  SHF.R.U32.HI R0, RZ, 0x1f, R2 ;  /* 0x0000001fff007819 */ /* 0x000fc80000011602 */
[----:B------:R-:W-:-:S04]  /*c0f0*/  LEA.HI.SX32 R0, R2, R0, 0x1d ;  /* 0x0000000002007211 */ /* 0x000fc800078feaff */
[----:B--2---:R-:W-:-:S04]  /*c100*/  IMNMX R4, R4, R0, !PT ;  /* 0x0000000004047217 */ /* 0x004fc80007800200 */
[----:B------:R-:W-:Y:S01]  /*c110*/  ISETP.GE.AND P0, PT, R242, R4, PT ;  /* 0x00000004f200720c */ /* 0x000fe20003f06270 */
[----:B------:R1:W-:-:S12]  /*c120*/  STL [R1+0x8], R4 ;  /* 0x0000080401007387 */ /* 0x0003d80000100800 */
[----:B------:R-:W-:Y:S05]  /*c130*/  @!P0 BRA `(.L_x_490) ;  /* 0x000036f000008947 */ /* 0x000fea0003800000 */
[----:B------:R-:W-:Y:S01]  /*c140*/  MOV R132, R136 ;  /* 0x0000008800847202 */ /* 0x000fe20000000f00 */
[----:B------:R-:W-:Y:S01]  /*c150*/  IMAD.MOV.U32 R139, RZ, RZ, R3 ;  /* 0x000000ffff8b7224 */ /* 0x000fe200078e0003 */
[----:B------:R-:W-:Y:S01]  /*c160*/  MOV R2, R137 ;  /* 0x0000008900027202 */ /* 0x000fe20000000f00 */
[----:B------:R-:W-:Y:S01]  /*c170*/  IMAD.MOV.U32 R220, RZ, RZ, R242 ;  /* 0x000000ffffdc7224 */ /* 0x000fe200078e00f2 */
[----:B------:R-:W-:Y:S02]  /*c180*/  MOV R138, R135 ;  /* 0x00000087008a7202 */ /* 0x000fe40000000f00 */
.L_x_491:
[----:B--2---:R-:W2:Y:S01]  /*c190*/  LDL R242, [R1] ;  /* 0x0000000001f27983 */ /* 0x004ea20000100800 */
[----:B------:R-:W-:Y:S04]  /*c1a0*/  DEPBAR.LE SB0, 0x0 ;  /* 0x000080000000791a */ /* 0x000fe80000000000 */
[----:B------:R-:W3:Y:S06]  /*c1b0*/  LDL.64 R42, [R1+0x48] ;  /* 0x00004800012a7983 */ /* 0x000eec0000100a00 */
[----:B------:R-:W3:Y:S06]  /*c1c0*/  LDL.64 R134, [R1+0x30] ;  /* 0x0000300001867983 */ /* 0x000eec0000100a00 */
[----:B------:R-:W-:Y:S08]  /*c1d0*/  BAR.SYNC.DEFER_BLOCKING 0x0 ;  /* 0x0000000000007b1d */ /* 0x000ff00000010000 */
[----:B-----5:R-:W-:Y:S08]  /*c1e0*/  LDSM.16.M88.4 R48, [R231+0x6100] ;  /* 0x00610000e730783b */ /* 0x020ff00000000200 */
[----:B------:R-:W4:Y:S08]  /*c1f0*/  LDSM.16.M88.4 R16, [R224+0x3100] ;  /* 0x00310000e010783b */ /* 0x000f300000000200 */
[----:B------:R-:W1:Y:S08]  /*c200*/  LDSM.16.M88.4 R44, [R231+0x8100] ;  /* 0x00810000e72c783b */ /* 0x000e700000000200 */
[----:B------:R-:W1:Y:S08]  /*c210*/  LDSM.16.M88.4 R32, [R224+0x3900] ;  /* 0x00390000e020783b */ /* 0x000e700000000200 */
[----:B------:R-:W1:Y:S08]  /*c220*/  LDSM.16.M88.4 R140, [R224+0x4100] ;  /* 0x00410000e08c783b */ /* 0x000e700000000200 */
[----:B------:R-:W-:Y:S01]  /*c230*/  LDSM.16.M88.4 R192, [R233+0x6100] ;  /* 0x00610000e9c0783b */ /* 0x000fe20000000200 */
[-C--:B-1--4-:R-:W-:Y:S07]  /*c240*/  HMMA.16816.F32 R4, R48, R16.reuse, RZ ;  /* 0x000000103004723c */ /* 0x092fee00000018ff */
[----:B------:R-:W1:Y:S01]  /*c250*/  LDSM.16.M88.4 R196, [R235] ;  /* 0x00000000ebc4783b */ /* 0x000e620000000200 */
[C---:B------:R-:W-:Y:S07]  /*c260*/  HMMA.16816.F32 R8, R44.reuse, R16, RZ ;  /* 0x000000102c08723c */ /* 0x040fee00000018ff */
[----:B------:R-:W4:Y:S01]  /*c270*/  LDSM.16.M88.4 R200, [R233+0x8100] ;  /* 0x00810000e9c8783b */ /* 0x000f220000000200 */
[-C--:B------:R-:W-:Y:S07]  /*c280*/  HMMA.16816.F32 R12, R44, R18.reuse, RZ ;  /* 0x000000122c0c723c */ /* 0x080fee00000018ff */
[----:B------:R-:W1:Y:S01]  /*c290*/  LDSM.16.M88.4 R204, [R241] ;  /* 0x00000000f1cc783b */ /* 0x000e620000000200 */
[C---:B------:R-:W-:Y:S08]  /*c2a0*/  HMMA.16816.F32 R16, R48.reuse, R18, RZ ;  /* 0x000000123010723c */ /* 0x040ff000000018ff */
        /* <DEDUP_REMOVED lines=36> */
[----:B------:R3:W-:Y:S02]  /*c4f0*/  @!P6 LDGSTS.E.BYPASS.LTC128B.128 [R243+0x1900], [R210.64], !P3 ;  /* 0x01900000d2f3efae */ /* 0x0007e4000d901d4e */
[----:B------:R-:W-:Y:S02]  /*c500*/  ISETP.GT.AND P5, PT, R220, R242, PT ;  /* 0x000000f2dc00720c */ /* 0x000fe40003fa4270 */
[----:B------:R-:W-:Y:S02]  /*c510*/  @!P6 IADD3 R208, P0, R134, UR9, RZ ;  /* 0x0000000986d0ec10 */ /* 0x000fe4000ff1e0ff */
[----:B------:R-:W-:Y:S01]  /*c520*/  IADD3 R242, R220, -0x1, RZ ;  /* 0xffffffffdcf27810 */ /* 0x000fe20007ffe0ff */
        /* <DEDUP_REMOVED lines=8> */
[----:B------:R3:W-:Y:S07]  /*c5b0*/  @!P6 LDGSTS.E.BYPASS.LTC128B.128 [R243+0x2900], [R208.64+0x80], !P3 ;  /* 0x02900080d0f3efae */ /* 0x0007ee000d901d4e */
[C---:B------:R-:W-:Y:S01]  /*c5c0*/  HMMA.16816.F32 R32, R192.reuse, R206, R32 ;  /* 0x000000cec020723c */ /* 0x040fe20000001820 */
[----:B------:R-:W-:Y:S07]  /*c5d0*/  LDSM.16.M88.4 R212, [R230+0x3100] ;  /* 0x00310000e6d4783b */ /* 0x000fee0000000200 */
[-C--:B--2---:R-:W-:Y:S01]  /*c5e0*/  HMMA.16816.F32 R36, R192, R140.reuse, R36 ;  /* 0x0000008cc024723c */ /* 0x084fe20000001824 */
[----:B------:R-:W-:Y:S07]  /*c5f0*/  LDSM.16.M88.4 R216, [R232+0x8100] ;  /* 0x00810000e8d8783b */ /* 0x000fee0000000200 */
[C---:B------:R-:W-:Y:S01]  /*c600*/  HMMA.16816.F32 R40, R200.reuse, R140, R40 ;  /* 0x0000008cc828723c */ /* 0x040fe20000001828 */
[----:B------:R-:W0:Y:S07]  /*c610*/  LDGDEPBAR ;  /* 0x00000000000079af */ /* 0x000e2e0000000000 */
[-C--:B------:R-:W-:Y:S01]  /*c620*/  HMMA.16816.F32 R44, R200, R142.reuse, R44 ;  /* 0x0000008ec82c723c */ /* 0x080fe2000000182c */
[----:B---3--:R-:W2:Y:S07]  /*c630*/  LDSM.16.M88.4 R208, [R232+0x6100] ;  /* 0x00610000e8d0783b */ /* 0x008eae0000000200 */
[----:B------:R-:W-:Y:S01]  /*c640*/  HMMA.16816.F32 R48, R192, R142, R48 ;  /* 0x0000008ec030723c */ /* 0x000fe20000001830 */
[----:B------:R-:W3:Y:S08]  /*c650*/  LDSM.16.M88.4 R196, [R230+0x3900] ;  /* 0x00390000e6c4783b */ /* 0x000ef00000000200 */
[----:B------:R-:W1:Y:S08]  /*c660*/  LDSM.16.M88.4 R204, [R230+0x4100] ;  /* 0x00410000e6cc783b */ /* 0x000e700000000200 */
        /* <DEDUP_REMOVED lines=13> */
[-C--:B-1----:R-:W-:Y:S08]  /*c740*/  HMMA.16816.F32 R36, R208, R204.reuse, R36 ;  /* 0x000000ccd024723c */ /* 0x082ff00000001824 */
[C---:B------:R-:W-:Y:S08]  /*c750*/  HMMA.16816.F32 R40, R216.reuse, R204, R40 ;  /* 0x000000ccd828723c */ /* 0x040ff00000001828 */
[-C--:B------:R-:W-:Y:S01]  /*c760*/  HMMA.16816.F32 R44, R216, R206.reuse, R44 ;  /* 0x000000ced82c723c */ /* 0x080fe2000000182c */
[----:B------:R-:W-:Y:S07]  /*c770*/  LDSM.16.M88.4 R216, [R231+0xc100] ;  /* 0x00c10000e7d8783b */ /* 0x000fee0000000200 */
[----:B------:R-:W-:Y:S01]  /*c780*/  HMMA.16816.F32 R48, R208, R206, R48 ;  /* 0x000000ced030723c */ /* 0x000fe20000001830 */
[----:B------:R-:W-:Y:S07]  /*c790*/  LDSM.16.M88.4 R204, [R231+0xa100] ;  /* 0x00a10000e7cc783b */ /* 0x000fee0000000200 */
[-C--:B------:R-:W-:Y:S01]  /*c7a0*/  HMMA.16816.F32 R4, R140, R192.reuse, R4 ;  /* 0x000000c08c04723c */ /* 0x080fe20000001804 */
        /* <DEDUP_REMOVED lines=81> */
[----:B------:R-:W-:Y:S01]  /*ccc0*/  FMUL.FTZ R17, R17, c[0x0][0x320] ;  /* 0x0000c80011117a20 */ /* 0x000fe20000410000 */
[----:B-1----:R-:W-:Y:S01]  /*ccd0*/  FMNMX.FTZ R137, R196, R2, !PT ;  /* 0x00000002c4897209 */ /* 0x002fe20007810000 */
[----:B------:R-:W-:Y:S02]  /*cce0*/  FMUL.FTZ R18, R18, c[0x0][0x320] ;  /* 0x0000c80012127a20 */ /* 0x000fe40000410000 */
[----:B------:R-:W-:Y:S02]  /*ccf0*/  FMUL.FTZ R19, R19, c[0x0][0x320] ;  /* 0x0000c80013137a20 */ /* 0x000fe40000410000 */
[----:B------:R-:W-:Y:S01]  /*cd00*/  FMUL.FTZ R14, R14, c[0x0][0x320] ;  /* 0x0000c8000e0e7a20 */ /* 0x000fe20000410000 */
[----:B------:R1:W1:Y:S01]  /*cd10*/  MUFU.TANH R197, R7 ;  /* 0x0000000700c57308 */ /* 0x0002620000002400 */
[----:B------:R-:W-:Y:S01]  /*cd20*/  FMUL.FTZ R15, R15, c[0x0][0x320] ;  /* 0x0000c8000f0f7a20 */ /* 0x000fe20000410000 */
[----:B--2---:R-:W-:Y:S08]  /*cd30*/  FMNMX.FTZ R137, R143, R137, !PT ;  /* 0x000000898f897209 */ /* 0x004ff00007810000 */
[----:B------:R-:W2:Y:S01]  /*cd40*/  MUFU.TANH R202, R8 ;  /* 0x0000000800ca7308 */ /* 0x000ea20000002400 */
[----:B---3--:R-:W-:Y:S09]  /*cd50*/  FMNMX.FTZ R3, R200, R132, !PT ;  /* 0x00000084c8037209 */ /* 0x008ff20007810000 */
[----:B------:R-:W3:Y:S01]  /*cd60*/  MUFU.TANH R201, R9 ;  /* 0x0000000900c97308 */ /* 0x000ee20000002400 */
[----:B-1----:R-:W1:Y:S01]  /*cd70*/  LDSM.16.M88.4 R4, [R229+0x2000] ;  /* 0x00200000e504783b */ /* 0x002e620000000200 */
[----:B------:R-:W-:Y:S08]  /*cd80*/  FMNMX.FTZ R3, R197, R3, !PT ;  /* 0x00000003c5037209 */ /* 0x000ff00007810000 */
[----:B------:R-:W-:Y:S01]  /*cd90*/  MUFU.TANH R203, R10 ;  /* 0x0000000a00cb7308 */ /* 0x000fe20000002400 */
[----:B--2---:R-:W-:Y:S09]  /*cda0*/  FMNMX.FTZ R0, R202, R138, !PT ;  /* 0x0000008aca007209 */ /* 0x004ff20007810000 */
[----:B------:R2:W-:Y:S01]  /*cdb0*/  MUFU.TANH R204, R11 ;  /* 0x0000000b00cc7308 */ /* 0x0005e20000002400 */
[----:B---3--:R-:W-:Y:S09]  /*cdc0*/  FMNMX.FTZ R0, R201, R0, !PT ;  /* 0x00000000c9007209 */ /* 0x008ff20007810000 */
[----:B------:R-:W3:Y:S10]  /*cdd0*/  MUFU.TANH R16, R16 ;  /* 0x0000001000107308 */ /* 0x000ef40000002400 */
[----:B------:R-:W4:Y:S01]  /*cde0*/  MUFU.TANH R17, R17 ;  /* 0x0000001100117308 */ /* 0x000f220000002400 */
[----:B--2---:R-:W2:Y:S01]  /*cdf0*/  LDSM.16.M88.4 R8, [R229+0x2800] ;  /* 0x00280000e508783b */ /* 0x004ea20000000200 */
[-C--:B-1----:R-:W-:Y:S01]  /*ce00*/  HMMA.16816.F32 R20, R192, R4.reuse, R20 ;  /* 0x00000004c014723c */ /* 0x082fe20000001814 */
[----:B------:R-:W-:Y:S07]  /*ce10*/  DEPBAR.LE SB0, 0x0 ;  /* 0x000080000000791a */ /* 0x000fee0000000000 */
[----:B------:R-:W1:Y:S01]  /*ce20*/  MUFU.TANH R12, R12 ;  /* 0x0000000c000c7308 */ /* 0x000e620000002400 */
[----:B------:R-:W-:Y:S01]  /*ce30*/  BAR.SYNC.DEFER_BLOCKING 0x0 ;  /* 0x0000000000007b1d */ /* 0x000fe20000010000 */
[C---:B------:R-:W-:Y:S05]  /*ce40*/  HMMA.16816.F32 R24, R216.reuse, R4, R24 ;  /* 0x00000004d818723c */ /* 0x040fea0000001818 */
[----:B---3--:R-:W-:Y:S03]  /*ce50*/  FMNMX.FTZ R137, R16, R137, !PT ;  /* 0x0000008910897209 */ /* 0x008fe60007810000 */
[----:B------:R-:W3:Y:S01]  /*ce60*/  MUFU.TANH R13, R13 ;  /* 0x0000000d000d7308 */ /* 0x000ee20000002400 */
[-C--:B------:R-:W-:Y:S03]  /*ce70*/  HMMA.16816.F32 R28, R216, R6.reuse, R28 ;  /* 0x00000006d81c723c */ /* 0x080fe6000000181c */
[----:B----4-:R-:W-:Y:S05]  /*ce80*/  FMNMX.FTZ R137, R17, R137, !PT ;  /* 0x0000008911897209 */ /* 0x010fea0007810000 */
[C---:B------:R-:W-:Y:S01]  /*ce90*/  HMMA.16816.F32 R32, R192.reuse, R6, R32 ;  /* 0x00000006c020723c */ /* 0x040fe20000001820 */
[----:B------:R-:W4:Y:S03]  /*cea0*/  MUFU.TANH R18, R18 ;  /* 0x0000001200127308 */ /* 0x000f260000002400 */
[----:B------:R-:W-:Y:S01]  /*ceb0*/  FMUL.FTZ R20, R20, c[0x0][0x320] ;  /* 0x0000c80014147a20 */ /* 0x000fe20000410000 */
[----:B-1----:R-:W-:Y:S01]  /*cec0*/  FMNMX.FTZ R0, R12, R0, !PT ;  /* 0x000000000c007209 */ /* 0x002fe20007810000 */
[----:B------:R-:W-:Y:S02]  /*ced0*/  FMUL.FTZ R23, R23, c[0x0][0x320] ;  /* 0x0000c80017177a20 */ /* 0x000fe40000410000 */
[----:B------:R-:W-:Y:S03]  /*cee0*/  FMUL.FTZ R21, R21, c[0x0][0x320] ;  /* 0x0000c80015157a20 */ /* 0x000fe60000410000 */
[----:B------:R-:W1:Y:S01]  /*cef0*/  MUFU.TANH R210, R20 ;  /* 0x0000001400d27308 */ /* 0x000e620000002400 */
[----:B------:R-:W-:Y:S02]  /*cf00*/  FMUL.FTZ R22, R22, c[0x0][0x320] ;  /* 0x0000c80016167a20 */ /* 0x000fe40000410000 */
[----:B------:R-:W-:Y:S01]  /*cf10*/  FMUL.FTZ R24, R24, c[0x0][0x320] ;  /* 0x0000c80018187a20 */ /* 0x000fe20000410000 */
[-C--:B--2---:R-:W-:Y:S03]  /*cf20*/  HMMA.16816.F32 R36, R192, R8.reuse, R36 ;  /* 0x00000008c024723c */ /* 0x084fe60000001824 */
[----:B---3--:R-:W-:Y:S01]  /*cf30*/  FMNMX.FTZ R0, R13, R0, !PT ;  /* 0x000000000d007209 */ /* 0x008fe20007810000 */
[----:B------:R-:W-:Y:S02]  /*cf40*/  FMUL.FTZ R28, R28, c[0x0][0x320] ;  /* 0x0000c8001c1c7a20 */ /* 0x000fe40000410000 */
[----:B------:R-:W2:Y:S01]  /*cf50*/  MUFU.TANH R205, R21 ;  /* 0x0000001500cd7308 */ /* 0x000ea20000002400 */
[----:B------:R-:W-:Y:S01]  /*cf60*/  FMUL.FTZ R25, R25, c[0x0][0x320] ;  /* 0x0000c80019197a20 */ /* 0x000fe20000410000 */
[C---:B------:R-:W-:Y:S01]  /*cf70*/  HMMA.16816.F32 R40, R216.reuse, R8, R40 ;  /* 0x00000008d828723c */ /* 0x040fe20000001828 */
[----:B------:R-:W3:Y:S03]  /*cf80*/  LDL.64 R8, [R1+0x40] ;  /* 0x0000400001087983 */ /* 0x000ee60000100a00 */
[----:B------:R-:W-:Y:S01]  /*cf90*/  FMUL.FTZ R32, R32, c[0x0][0x320] ;  /* 0x0000c80020207a20 */ /* 0x000fe20000410000 */
[----:B----4-:R-:W-:Y:S01]  /*cfa0*/  FMNMX.FTZ R3, R18, R3, !PT ;  /* 0x0000000312037209 */ /* 0x010fe20007810000 */
[----:B------:R-:W-:Y:S02]  /*cfb0*/  FMUL.FTZ R35, R35, c[0x0][0x320] ;  /* 0x0000c80023237a20 */ /* 0x000fe40000410000 */
[----:B------:R-:W4:Y:S01]  /*cfc0*/  MUFU.TANH R133, R28 ;  /* 0x0000001c00857308 */ /* 0x000f220000002400 */
[-C--:B------:R-:W-:Y:S03]  /*cfd0*/  HMMA.16816.F32 R44, R216, R10.reuse, R44 ;  /* 0x0000000ad82c723c */ /* 0x080fe6000000182c */
[----:B------:R-:W-:Y:S01]  /*cfe0*/  FMUL.FTZ R29, R29, c[0x0][0x320] ;  /* 0x0000c8001d1d7a20 */ /* 0x000fe20000410000 */
[----:B-1----:R-:W-:Y:S01]  /*cff0*/  FMNMX.FTZ R137, R210, R137, !PT ;  /* 0x00000089d2897209 */ /* 0x002fe20007810000 */
[----:B------:R-:W-:Y:S02]  /*d000*/  FMUL.FTZ R26, R26, c[0x0][0x320] ;  /* 0x0000c8001a1a7a20 */ /* 0x000fe40000410000 */
[----:B------:R-:W-:Y:S01]  /*d010*/  FMUL.FTZ R36, R36, c[0x0][0x320] ;  /* 0x0000c80024247a20 */ /* 0x000fe20000410000 */
[----:B------:R-:W-:Y:S01]  /*d020*/  HMMA.16816.F32 R48, R192, R10, R48 ;  /* 0x0000000ac030723c */ /* 0x000fe20000001830 */
[----:B------:R-:W1:Y:S03]  /*d030*/  MUFU.TANH R198, R32 ;  /* 0x0000002000c67308 */ /* 0x000e660000002400 */
[----:B------:R-:W-:Y:S01]  /*d040*/  FMUL.FTZ R37, R37, c[0x0][0x320] ;  /* 0x0000c80025257a20 */ /* 0x000fe20000410000 */
[----:B--2---:R-:W-:Y:S01]  /*d050*/  FMNMX.FTZ R137, R205, R137, !PT ;  /* 0x00000089cd897209 */ /* 0x004fe20007810000 */
[----:B------:R-:W-:Y:S01]  /*d060*/  FMUL.FTZ R38, R38, c[0x0][0x320] ;  /* 0x0000c80026267a20 */ /* 0x000fe20000410000 */
[----:B------:R-:W-:Y:S01]  /*d070*/  MOV R10, c[0x0][0x1e0] ;  /* 0x00007800000a7a02 */ /* 0x000fe20000000f00 */
[----:B------:R-:W-:Y:S01]  /*d080*/  FMUL.FTZ R39, R39, c[0x0][0x320] ;  /* 0x0000c80027277a20 */ /* 0x000fe20000410000 */
[----:B------:R-:W-:Y:S02]  /*d090*/  MOV R11, c[0x0][0x1e4] ;  /* 0x00007900000b7a02 */ /* 0x000fe40000000f00 */
[----:B------:R-:W2:Y:S01]  /*d0a0*/  MUFU.TANH R244, R36 ;  /* 0x0000002400f47308 */ /* 0x000ea20000002400 */
[----:B------:R-:W-:Y:S02]  /*d0b0*/  FMUL.FTZ R42, R42, c[0x0][0x320] ;  /* 0x0000c8002a2a7a20 */ /* 0x000fe40000410000 */
[----:B------:R-:W-:Y:S01]  /*d0c0*/  FMUL.FTZ R40, R40, c[0x0][0x320] ;  /* 0x0000c80028287a20 */ /* 0x000fe20000410000 */
[----:B----4-:R-:W-:Y:S01]  /*d0d0*/  MOV R219, R133 ;  /* 0x0000008500db7202 */ /* 0x010fe20000000f00 */
[----:B------:R-:W-:Y:S02]  /*d0e0*/  FMUL.FTZ R41, R41, c[0x0][0x320] ;  /* 0x0000c80029297a20 */ /* 0x000fe40000410000 */
[----:B------:R-:W-:Y:S02]  /*d0f0*/  FMUL.FTZ R44, R44, c[0x0][0x320] ;  /* 0x0000c8002c2c7a20 */ /* 0x000fe40000410000 */
[----:B------:R-:W-:Y:S01]  /*d100*/  FMUL.FTZ R45, R45, c[0x0][0x320] ;  /* 0x0000c8002d2d7a20 */ /* 0x000fe20000410000 */
[----:B------:R4:W-:Y:S01]  /*d110*/  MUFU.TANH R250, R37 ;  /* 0x0000002500fa7308 */ /* 0x0009e20000002400 */
[----:B------:R-:W-:Y:S02]  /*d120*/  FMUL.FTZ R33, R33, c[0x0][0x320] ;  /* 0x0000c80021217a20 */ /* 0x000fe40000410000 */
[----:B------:R-:W-:Y:S01]  /*d130*/  FMUL.FTZ R48, R48, c[0x0][0x320] ;  /* 0x0000c80030307a20 */ /* 0x000fe20000410000 */
[----:B-1----:R-:W-:Y:S01]  /*d140*/  FMNMX.FTZ R137, R198, R137, !PT ;  /* 0x00000089c6897209 */ /* 0x002fe20007810000 */
[----:B------:R-:W-:Y:S02]  /*d150*/  FMUL.FTZ R49, R49, c[0x0][0x320] ;  /* 0x0000c80031317a20 */ /* 0x000fe40000410000 */
[----:B------:R-:W-:Y:S02]  /*d160*/  FMUL.FTZ R50, R50, c[0x0][0x320] ;  /* 0x0000c80032327a20 */ /* 0x000fe40000410000 */
[----:B------:R-:W-:Y:S01]  /*d170*/  FMUL.FTZ R51, R51, c[0x0][0x320] ;  /* 0x0000c80033337a20 */ /* 0x000fe20000410000 */
[----:B------:R-:W1:Y:S01]  /*d180*/  MUFU.TANH R222, R24 ;  /* 0x0000001800de7308 */ /* 0x000e620000002400 */
[----:B------:R-:W-:Y:S02]  /*d190*/  FMUL.FTZ R27, R27, c[0x0][0x320] ;  /* 0x0000c8001b1b7a20 */ /* 0x000fe40000410000 */
[----:B------:R-:W-:Y:S01]  /*d1a0*/  FMUL.FTZ R43, R43, c[0x0][0x320] ;  /* 0x0000c8002b2b7a20 */ /* 0x000fe20000410000 */
[----:B--2---:R-:W-:Y:S01]  /*d1b0*/  MOV R218, R244 ;  /* 0x000000f400da7202 */ /* 0x004fe20000000f00 */
[----:B------:R-:W-:Y:S02]  /*d1c0*/  FMUL.FTZ R46, R46, c[0x0][0x320] ;  /* 0x0000c8002e2e7a20 */ /* 0x000fe40000410000 */
[----:B------:R-:W-:Y:S02]  /*d1d0*/  FMUL.FTZ R34, R34, c[0x0][0x320] ;  /* 0x0000c80022227a20 */ /* 0x000fe40000410000 */
[----:B------:R-:W-:Y:S01]  /*d1e0*/  FMUL.FTZ R30, R30, c[0x0][0x320] ;  /* 0x0000c8001e1e7a20 */ /* 0x000fe20000410000 */
[----:B------:R-:W2:Y:S01]  /*d1f0*/  MUFU.TANH R199, R33 ;  /* 0x0000002100c77308 */ /* 0x000ea20000002400 */
[----:B------:R-:W-:Y:S01]  /*d200*/  FMUL.FTZ R31, R31, c[0x0][0x320] ;  /* 0x0000c8001f1f7a20 */ /* 0x000fe20000410000 */
[----:B----4-:R-:W4:Y:S08]  /*d210*/  LDL.64 R36, [R1+0x38] ;  /* 0x0000380001247983 */ /* 0x010f300000100a00 */
[----:B------:R-:W2:Y:S01]  /*d220*/  MUFU.TANH R221, R25 ;  /* 0x0000001900dd7308 */ /* 0x000ea20000002400 */
[----:B-1----:R-:W-:Y:S09]  /*d230*/  FMNMX.FTZ R0, R222, R0, !PT ;  /* 0x00000000de007209 */ /* 0x002ff20007810000 */
[----:B------:R-:W1:Y:S01]  /*d240*/  MUFU.TANH R223, R29 ;  /* 0x0000001d00df7308 */ /* 0x000e620000002400 */
[----:B--2---:R-:W-:Y:S04]  /*d250*/  FMNMX.FTZ R137, R199, R137, !PT ;  /* 0x00000089c7897209 */ /* 0x004fe80007810000 */
[----:B------:R-:W-:Y:S05]  /*d260*/  FMNMX.FTZ R137, R218, R137, !PT ;  /* 0x00000089da897209 */ /* 0x000fea0007810000 */
[----:B------:R-:W2:Y:S01]  /*d270*/  MUFU.TANH R246, R48 ;  /* 0x0000003000f67308 */ /* 0x000ea20000002400 */
[----:B------:R-:W-:Y:S02]  /*d280*/  FMNMX.FTZ R137, R250, R137, !PT ;  /* 0x00000089fa897209 */ /* 0x000fe40007810000 */
[----:B------:R-:W-:Y:S04]  /*d290*/  FMNMX.FTZ R0, R221, R0, !PT ;  /* 0x00000000dd007209 */ /* 0x000fe80007810000 */
[----:B------:R-:W-:Y:S03]  /*d2a0*/  FMNMX.FTZ R0, R219, R0, !PT ;  /* 0x00000000db007209 */ /* 0x000fe60007810000 */
[----:B------:R-:W2:Y:S01]  /*d2b0*/  MUFU.TANH R244, R49 ;  /* 0x0000003100f47308 */ /* 0x000ea20000002400 */
[----:B-1----:R-:W-:Y:S09]  /*d2c0*/  FMNMX.FTZ R0, R223, R0, !PT ;  /* 0x00000000df007209 */ /* 0x002ff20007810000 */
[----:B------:R-:W1:Y:S01]  /*d2d0*/  MUFU.TANH R245, R40 ;  /* 0x0000002800f57308 */ /* 0x000e620000002400 */
[----:B--2---:R-:W-:Y:S09]  /*d2e0*/  FMNMX.FTZ R137, R246, R137, !PT ;  /* 0x00000089f6897209 */ /* 0x004ff20007810000 */
[----:B------:R-:W2:Y:S01]  /*d2f0*/  MUFU.TANH R32, R41 ;  /* 0x0000002900207308 */ /* 0x000ea20000002400 */
[----:B------:R-:W-:Y:S05]  /*d300*/  FMNMX.FTZ R137, R244, R137, !PT ;  /* 0x00000089f4897209 */ /* 0x000fea0007810000 */
[----:B------:R-:W2:Y:S04]  /*d310*/  SHFL.BFLY PT, R4, R137, 0x2, 0x1f ;  /* 0x0c401f0089047f89 */ /* 0x000ea800000e0000 */
[----:B------:R-:W-:Y:S01]  /*d320*/  MUFU.TANH R212, R34 ;  /* 0x0000002200d47308 */ /* 0x000fe20000002400 */
[----:B-1----:R-:W-:Y:S09]  /*d330*/  FMNMX.FTZ R0, R245, R0, !PT ;  /* 0x00000000f5007209 */ /* 0x002ff20007810000 */
[----:B------:R-:W1:Y:S01]  /*d340*/  MUFU.TANH R34, R44 ;  /* 0x0000002c00227308 */ /* 0x000e620000002400 */
[----:B--2---:R-:W-:Y:S09]  /*d350*/  FMNMX.FTZ R0, R32, R0, !PT ;  /* 0x0000000020007209 */ /* 0x004ff20007810000 */
[----:B------:R-:W2:Y:S01]  /*d360*/  MUFU.TANH R19, R19 ;  /* 0x0000001300137308 */ /* 0x000ea20000002400 */
[----:B------:R-:W-:Y:S02]  /*d370*/  FMNMX.FTZ R137, R137, R4, !PT ;  /* 0x0000000489897209 */ /* 0x000fe40007810000 */
[----:B------:R-:W-:Y:S03]  /*d380*/  FMNMX.FTZ R4, R203, R139, !PT ;  /* 0x0000008bcb047209 */ /* 0x000fe60007810000 */
[----:B------:R-:W2:Y:S01]  /*d390*/  SHFL.BFLY PT, R6, R137, 0x1, 0x1f ;  /* 0x0c201f0089067f89 */ /* 0x000ea200000e0000 */
[----:B------:R-:W-:Y:S03]  /*d3a0*/  FMNMX.FTZ R4, R204, R4, !PT ;  /* 0x00000004cc047209 */ /* 0x000fe60007810000 */
[----:B------:R-:W2:Y:S01]  /*d3b0*/  MUFU.TANH R33, R45 ;  /* 0x0000002d00217308 */ /* 0x000ea20000002400 */
[----:B-1----:R-:W-:Y:S09]  /*d3c0*/  FMNMX.FTZ R0, R34, R0, !PT ;  /* 0x0000000022007209 */ /* 0x002ff20007810000 */
[----:B------:R-:W1:Y:S01]  /*d3d0*/  MUFU.TANH R215, R22 ;  /* 0x0000001600d77308 */ /* 0x000e620000002400 */
[----:B--2---:R-:W-:Y:S09]  /*d3e0*/  FMNMX.FTZ R3, R19, R3, !PT ;  /* 0x0000000313037209 */ /* 0x004ff20007810000 */
[----:B------:R-:W2:Y:S01]  /*d3f0*/  MUFU.TANH R214, R23 ;  /* 0x0000001700d67308 */ /* 0x000ea20000002400 */
[----:B------:R-:W-:Y:S01]  /*d400*/  FMNMX.FTZ R137, R137, R6, !PT ;  /* 0x0000000689897209 */ /* 0x000fe20007810000 */
[----:B------:R-:W-:Y:S01]  /*d410*/  @P5 IMAD.WIDE.U32 R6, R242, c[0x0][0x1e0], RZ ;  /* 0x00007800f2065a25 */ /* 0x000fe200078e00ff */
[----:B------:R-:W-:Y:S03]  /*d420*/  FMNMX.FTZ R0, R33, R0, !PT ;  /* 0x0000000021007209 */ /* 0x000fe60007810000 */
[----:B------:R-:W-:Y:S02]  /*d430*/  FMUL.FTZ R142, R137, c[0x0][0x2d0] ;  /* 0x0000b400898e7a20 */ /* 0x000fe40000410000 */
[----:B------:R-:W2:Y:S02]  /*d440*/  SHFL.BFLY PT, R135, R0, 0x2, 0x1f ;  /* 0x0c401f0000877f89 */ /* 0x000ea400000e0000 */
[----:B------:R-:W2:Y:S01]  /*d450*/  MUFU.TANH R213, R35 ;  /* 0x0000002300d57308 */ /* 0x000ea20000002400 */
[----:B-1----:R-:W-:Y:S09]  /*d460*/  FMNMX.FTZ R3, R215, R3, !PT ;  /* 0x00000003d7037209 */ /* 0x002ff20007810000 */
[----:B------:R-:W1:Y:S01]  /*d470*/  MUFU.TANH R35, R38 ;  /* 0x0000002600237308 */ /* 0x000e620000002400 */
[----:B--2---:R-:W-:Y:S04]  /*d480*/  FMNMX.FTZ R3, R214, R3, !PT ;  /* 0x00000003d6037209 */ /* 0x004fe80007810000 */
[----:B------:R-:W-:Y:S05]  /*d490*/  FMNMX.FTZ R3, R212, R3, !PT ;  /* 0x00000003d4037209 */ /* 0x000fea0007810000 */
[----:B------:R-:W2:Y:S01]  /*d4a0*/  MUFU.TANH R217, R39 ;  /* 0x0000002700d97308 */ /* 0x000ea20000002400 */
[----:B------:R-:W-:Y:S02]  /*d4b0*/  FMNMX.FTZ R135, R0, R135, !PT ;  /* 0x0000008700877209 */ /* 0x000fe40007810000 */
[----:B------:R-:W-:Y:S07]  /*d4c0*/  FMNMX.FTZ R3, R213, R3, !PT ;  /* 0x00000003d5037209 */ /* 0x000fee0007810000 */
[----:B------:R-:W2:Y:S01]  /*d4d0*/  MUFU.TANH R14, R14 ;  /* 0x0000000e000e7308 */ /* 0x000ea20000002400 */
[----:B-1----:R-:W-:Y:S09]  /*d4e0*/  FMNMX.FTZ R3, R35, R3, !PT ;  /* 0x0000000323037209 */ /* 0x002ff20007810000 */
[----:B------:R-:W1:Y:S01]  /*d4f0*/  MUFU.TANH R21, R50 ;  /* 0x0000003200157308 */ /* 0x000e620000002400 */
[----:B--2---:R-:W-:Y:S09]  /*d500*/  FMNMX.FTZ R3, R217, R3, !PT ;  /* 0x00000003d9037209 */ /* 0x004ff20007810000 */
[----:B------:R-:W2:Y:S01]  /*d510*/  MUFU.TANH R15, R15 ;  /* 0x0000000f000f7308 */ /* 0x000ea20000002400 */
[----:B------:R-:W-:Y:S09]  /*d520*/  FMNMX.FTZ R4, R14, R4, !PT ;  /* 0x000000040e047209 */ /* 0x000ff20007810000 */
[----:B------:R-:W2:Y:S01]  /*d530*/  MUFU.TANH R29, R51 ;  /* 0x00000033001d7308 */ /* 0x000ea20000002400 */
[----:B-1----:R-:W-:Y:S09]  /*d540*/  FMNMX.FTZ R3, R21, R3, !PT ;  /* 0x0000000315037209 */ /* 0x002ff20007810000 */
[----:B------:R-:W1:Y:S01]  /*d550*/  MUFU.TANH R195, R26 ;  /* 0x0000001a00c37308 */ /* 0x000e620000002400 */
[----:B--2---:R-:W-:Y:S09]  /*d560*/  FMNMX.FTZ R0, R15, R4, !PT ;  /* 0x000000040f007209 */ /* 0x004ff20007810000 */
[----:B------:R-:W2:Y:S01]  /*d570*/  MUFU.TANH R194, R27 ;  /* 0x0000001b00c27308 */ /* 0x000ea20000002400 */
[----:B------:R-:W-:Y:S05]  /*d580*/  FMNMX.FTZ R3, R29, R3, !PT ;  /* 0x000000031d037209 */ /* 0x000fea0007810000 */
[----:B------:R-:W3:Y:S04]  /*d590*/  SHFL.BFLY PT, R5, R3, 0x2, 0x1f ;  /* 0x0c401f0003057f89 */ /* 0x000ee800000e0000 */
[----:B------:R-:W3:Y:S01]  /*d5a0*/  MUFU.TANH R211, R30 ;  /* 0x0000001e00d37308 */ /* 0x000ee20000002400 */
[----:B-1----:R-:W-:Y:S01]  /*d5b0*/  FMNMX.FTZ R4, R195, R0, !PT ;  /* 0x00000000c3047209 */ /* 0x002fe20007810000 */
[----:B------:R-:W-:Y:S08]  /*d5c0*/  FMUL.FTZ R0, R47, c[0x0][0x320] ;  /* 0x0000c8002f007a20 */ /* 0x000ff00000410000 */
[----:B------:R1:W-:Y:S01]  /*d5d0*/  MUFU.TANH R141, R0 ;  /* 0x00000000008d7308 */ /* 0x0003e20000002400 */
[----:B--2---:R-:W-:Y:S09]  /*d5e0*/  FMNMX.FTZ R4, R194, R4, !PT ;  /* 0x00000004c2047209 */ /* 0x004ff20007810000 */
[----:B------:R-:W2:Y:S01]  /*d5f0*/  MUFU.TANH R216, R31 ;  /* 0x0000001f00d87308 */ /* 0x000ea20000002400 */
[----:B---3--:R-:W-:Y:S02]  /*d600*/  FMNMX.FTZ R3, R3, R5, !PT ;  /* 0x0000000503037209 */ /* 0x008fe40007810000 */
[----:B------:R-:W-:Y:S01]  /*d610*/  FMNMX.FTZ R4, R211, R4, !PT ;  /* 0x00000004d3047209 */ /* 0x000fe20007810000 */
[----:B------:R-:W3:Y:S06]  /*d620*/  SHFL.BFLY PT, R5, R135, 0x1, 0x1f ;  /* 0x0c201f0087057f89 */ /* 0x000eec00000e0000 */
[----:B------:R-:W3:Y:S01]  /*d630*/  MUFU.TANH R22, R42 ;  /* 0x0000002a00167308 */ /* 0x000ee20000002400 */
[----:B-1----:R-:W-:Y:S01]  /*d640*/  FADD.FTZ R0, -R137, R2 ;  /* 0x0000000289007221 */ /* 0x002fe20000010100 */
[----:B------:R-:W1:Y:S03]  /*d650*/  SHFL.BFLY PT, R136, R3, 0x1, 0x1f ;  /* 0x0c201f0003887f89 */ /* 0x000e6600000e0000 */
[----:B------:R-:W-:Y:S05]  /*d660*/  FMUL.FTZ R0, R0, c[0x0][0x2d0] ;  /* 0x0000b40000007a20 */ /* 0x000fea0000410000 */
[----:B------:R-:W1:Y:S01]  /*d670*/  MUFU.TANH R249, R43 ;  /* 0x0000002b00f97308 */ /* 0x000e620000002400 */
[----:B--2---:R-:W-:Y:S01]  /*d680*/  FMNMX.FTZ R2, R216, R4, !PT ;  /* 0x00000004d8027209 */ /* 0x004fe20007810000 */
[----:B------:R-:W-:Y:S08]  /*d690*/  FFMA.FTZ R4, R196, c[0x0][0x2d0], -R142 ;  /* 0x0000b400c4047a23 */ /* 0x000ff0000001088e */
[----:B------:R2:W2:Y:S01]  /*d6a0*/  MUFU.EX2 R134, R0 ;  /* 0x0000000000867308 */ /* 0x0004a20000000800 */
[----:B---3--:R-:W-:Y:S02]  /*d6b0*/  FMNMX.FTZ R135, R135, R5, !PT ;  /* 0x0000000587877209 */ /* 0x008fe40007810000 */
[----:B------:R-:W-:Y:S03]  /*d6c0*/  FMNMX.FTZ R2, R22, R2, !PT ;  /* 0x0000000216027209 */ /* 0x000fe60007810000 */
[----:B------:R-:W-:Y:S01]  /*d6d0*/  FMUL.FTZ R192, R135, c[0x0][0x2d0] ;  /* 0x0000b40087c07a20 */ /* 0x000fe20000410000 */
[----:B------:R-:W-:Y:S02]  /*d6e0*/  MOV R196, R22 ;  /* 0x0000001600c47202 */ /* 0x000fe40000000f00 */
[----:B-1----:R-:W-:Y:S01]  /*d6f0*/  FMNMX.FTZ R136, R3, R136, !PT ;  /* 0x0000008803887209 */ /* 0x002fe20007810000 */
[----:B------:R-:W1:Y:S10]  /*d700*/  MUFU.TANH R140, R46 ;  /* 0x0000002e008c7308 */ /* 0x000e740000002400 */
[----:B------:R3:W-:Y:S01]  /*d710*/  MUFU.EX2 R193, R4 ;  /* 0x0000000400c17308 */ /* 0x0007e20000000800 */
[----:B--2---:R-:W-:Y:S01]  /*d720*/  FMNMX.FTZ R0, R249, R2, !PT ;  /* 0x00000002f9007209 */ /* 0x004fe20007810000 */
[----:B------:R-:W-:Y:S02]  /*d730*/  FADD.FTZ R2, -R136, R132 ;  /* 0x0000008488027221 */ /* 0x000fe40000010100 */
[----:B------:R-:W-:Y:S02]  /*d740*/  FMUL.FTZ R48, R134, R188 ;  /* 0x000000bc86307220 */ /* 0x000fe40000410000 */
[----:B------:R-:W-:Y:S02]  /*d750*/  FMUL.FTZ R2, R2, c[0x0][0x2d0] ;  /* 0x0000b40002027a20 */ /* 0x000fe40000410000 */
[----:B------:R-:W-:Y:S02]  /*d760*/  FMUL.FTZ R49, R134, R189 ;  /* 0x000000bd86317220 */ /* 0x000fe40000410000 */
[----:B------:R2:W2:Y:S01]  /*d770*/  MUFU.EX2 R133, R2 ;  /* 0x0000000200857308 */ /* 0x0004a20000000800 */
[----:B-1----:R-:W-:Y:S01]  /*d780*/  FMNMX.FTZ R0, R140, R0, !PT ;  /* 0x000000008c007209 */ /* 0x002fe20007810000 */
[C---:B------:R-:W-:Y:S01]  /*d790*/  FMUL.FTZ R52, R134.reuse, R52 ;  /* 0x0000003486347220 */ /* 0x040fe20000410000 */
[----:B----4-:R-:W-:Y:S01]  /*d7a0*/  @P5 MOV R5, R37 ;  /* 0x0000002500055202 */ /* 0x010fe20000000f00 */
[C---:B------:R-:W-:Y:S01]  /*d7b0*/  FMUL.FTZ R53, R134.reuse, R53 ;  /* 0x0000003586357220 */ /* 0x040fe20000410000 */
[----:B------:R-:W-:Y:S01]  /*d7c0*/  FMNMX.FTZ R0, R141, R0, !PT ;  /* 0x000000008d007209 */ /* 0x000fe20007810000 */
[C---:B------:R-:W-:Y:S02]  /*d7d0*/  FMUL.FTZ R64, R134.reuse, R64 ;  /* 0x0000004086407220 */ /* 0x040fe40000410000 */
[C---:B------:R-:W-:Y:S02]  /*d7e0*/  FMUL.FTZ R65, R134.reuse, R65 ;  /* 0x0000004186417220 */ /* 0x040fe40000410000 */
[----:B------:R-:W1:Y:S01]  /*d7f0*/  SHFL.BFLY PT, R3, R0, 0x2, 0x1f ;  /* 0x0c401f0000037f89 */ /* 0x000e6200000e0000 */
[----:B---3--:R-:W-:Y:S01]  /*d800*/  @P5 SHF.R.S32.HI R4, RZ, 0x1f, R242 ;  /* 0x0000001fff045819 */ /* 0x008fe200000114f2 */
[C---:B------:R-:W-:Y:S02]  /*d810*/  FMUL.FTZ R68, R134.reuse, R68 ;  /* 0x0000004486447220 */ /* 0x040fe40000410000 */
[C---:B------:R-:W-:Y:S02]  /*d820*/  FMUL.FTZ R69, R134.reuse, R69 ;  /* 0x0000004586457220 */ /* 0x040fe40000410000 */
[C---:B------:R-:W-:Y:S02]  /*d830*/  FMUL.FTZ R80, R134.reuse, R80 ;  /* 0x0000005086507220 */ /* 0x040fe40000410000 */
[C---:B------:R-:W-:Y:S02]  /*d840*/  FMUL.FTZ R81, R134.reuse, R81 ;  /* 0x0000005186517220 */ /* 0x040fe40000410000 */
[C---:B------:R-:W-:Y:S02]  /*d850*/  FMUL.FTZ R84, R134.reuse, R84 ;  /* 0x0000005486547220 */ /* 0x040fe40000410000 */
[----:B------:R-:W-:Y:S02]  /*d860*/  FMUL.FTZ R85, R134, R85 ;  /* 0x0000005586557220 */ /* 0x000fe40000410000 */
[----:B--2---:R-:W-:Y:S02]  /*d870*/  FADD.FTZ R2, -R135, R138 ;  /* 0x0000008a87027221 */ /* 0x004fe40000010100 */
[--C-:B------:R-:W-:Y:S02]  /*d880*/  FFMA.FTZ R138, R210, c[0x0][0x2d0], -R142.reuse ;  /* 0x0000b400d28a7a23 */ /* 0x100fe4000001088e */
[----:B------:R-:W-:Y:S02]  /*d890*/  FMUL.FTZ R2, R2, c[0x0][0x2d0] ;  /* 0x0000b40002027a20 */ /* 0x000fe40000410000 */
[C---:B------:R-:W-:Y:S02]  /*d8a0*/  FMUL.FTZ R50, R133.reuse, R190 ;  /* 0x000000be85327220 */ /* 0x040fe40000410000 */
[----:B------:R2:W3:Y:S01]  /*d8b0*/  MUFU.EX2 R132, R2 ;  /* 0x0000000200847308 */ /* 0x0004e20000000800 */
[C---:B------:R-:W-:Y:S01]  /*d8c0*/  FMUL.FTZ R51, R133.reuse, R191 ;  /* 0x000000bf85337220 */ /* 0x040fe20000410000 */
[----:B-1----:R-:W-:Y:S01]  /*d8d0*/  FMNMX.FTZ R0, R0, R3, !PT ;  /* 0x0000000300007209 */ /* 0x002fe20007810000 */
        /* <DEDUP_REMOVED lines=10> */
[----:B------:R-:W-:Y:S02]  /*d980*/  FMUL.FTZ R96, R134, R96 ;  /* 0x0000006086607220 */ /* 0x000fe40000410000 */
[--C-:B--2---:R-:W-:Y:S02]  /*d990*/  FFMA.FTZ R2, R143, c[0x0][0x2d0], -R142.reuse ;  /* 0x0000b4008f027a23 */ /* 0x104fe4000001088e */
[----:B------:R-:W-:Y:S02]  /*d9a0*/  FMUL.FTZ R143, R136, c[0x0][0x2d0] ;  /* 0x0000b400888f7a20 */ /* 0x000fe40000410000 */
[----:B------:R1:W-:Y:S01]  /*d9b0*/  MUFU.EX2 R248, R2 ;  /* 0x0000000200f87308 */ /* 0x0003e20000000800 */
[----:B---3--:R-:W-:Y:S02]  /*d9c0*/  FMUL.FTZ R40, R132, R180 ;  /* 0x000000b484287220 */ /* 0x008fe40000410000 */
[--C-:B------:R-:W-:Y:S01]  /*d9d0*/  FFMA.FTZ R3, R200, c[0x0][0x2d0], -R143.reuse ;  /* 0x0000b400c8037a23 */ /* 0x100fe2000001088f */
[----:B------:R-:W-:Y:S01]  /*d9e0*/  MOV R200, R250 ;  /* 0x000000fa00c87202 */ /* 0x000fe20000000f00 */
[C---:B------:R-:W-:Y:S02]  /*d9f0*/  FMUL.FTZ R41, R132.reuse, R181 ;  /* 0x000000b584297220 */ /* 0x040fe40000410000 */
[C---:B------:R-:W-:Y:S02]  /*da00*/  FMUL.FTZ R44, R132.reuse, R184 ;  /* 0x000000b8842c7220 */ /* 0x040fe40000410000 */
[C---:B------:R-:W-:Y:S01]  /*da10*/  FMUL.FTZ R45, R132.reuse, R185 ;  /* 0x000000b9842d7220 */ /* 0x040fe20000410000 */
[----:B------:R2:W-:Y:S01]  /*da20*/  MUFU.EX2 R24, R3 ;  /* 0x0000000300187308 */ /* 0x0005e20000000800 */
[C---:B------:R-:W-:Y:S02]  /*da30*/  FMUL.FTZ R56, R132.reuse, R56 ;  /* 0x0000003884387220 */ /* 0x040fe40000410000 */
[C---:B------:R-:W-:Y:S02]  /*da40*/  FMUL.FTZ R57, R132.reuse, R57 ;  /* 0x0000003984397220 */ /* 0x040fe40000410000 */
[C---:B------:R-:W-:Y:S02]  /*da50*/  FMUL.FTZ R60, R132.reuse, R60 ;  /* 0x0000003c843c7220 */ /* 0x040fe40000410000 */
[C---:B------:R-:W-:Y:S02]  /*da60*/  FMUL.FTZ R61, R132.reuse, R61 ;  /* 0x0000003d843d7220 */ /* 0x040fe40000410000 */
[C---:B------:R-:W-:Y:S01]  /*da70*/  FMUL.FTZ R72, R132.reuse, R72 ;  /* 0x0000004884487220 */ /* 0x040fe20000410000 */
[----:B------:R3:W-:Y:S01]  /*da80*/  MUFU.EX2 R250, R138 ;  /* 0x0000008a00fa7308 */ /* 0x0007e20000000800 */
[C---:B------:R-:W-:Y:S02]  /*da90*/  FMUL.FTZ R73, R132.reuse, R73 ;  /* 0x0000004984497220 */ /* 0x040fe40000410000 */
[----:B------:R-:W-:Y:S02]  /*daa0*/  FMUL.FTZ R76, R132, R76 ;  /* 0x0000004c844c7220 */ /* 0x000fe40000410000 */
[--C-:B-1----:R-:W-:Y:S02]  /*dab0*/  FFMA.FTZ R2, R16, c[0x0][0x2d0], -R142.reuse ;  /* 0x0000b40010027a23 */ /* 0x102fe4000001088e */
[----:B------:R-:W-:Y:S02]  /*dac0*/  FMUL.FTZ R16, R134, R156 ;  /* 0x0000009c86107220 */ /* 0x000fe40000410000 */
[C---:B------:R-:W-:Y:S01]  /*dad0*/  FMUL.FTZ R77, R132.reuse, R77 ;  /* 0x0000004d844d7220 */ /* 0x040fe20000410000 */
[----:B------:R1:W-:Y:S01]  /*dae0*/  MUFU.EX2 R247, R2 ;  /* 0x0000000200f77308 */ /* 0x0003e20000000800 */
[C---:B------:R-:W-:Y:S02]  /*daf0*/  FMUL.FTZ R88, R132.reuse, R88 ;  /* 0x0000005884587220 */ /* 0x040fe40000410000 */
[C---:B------:R-:W-:Y:S02]  /*db00*/  FMUL.FTZ R89, R132.reuse, R89 ;  /* 0x0000005984597220 */ /* 0x040fe40000410000 */
[--C-:B--2---:R-:W-:Y:S02]  /*db10*/  FFMA.FTZ R3, R197, c[0x0][0x2d0], -R143.reuse ;  /* 0x0000b400c5037a23 */ /* 0x104fe4000001088f */
[C---:B------:R-:W-:Y:S02]  /*db20*/  FMUL.FTZ R92, R132.reuse, R92 ;  /* 0x0000005c845c7220 */ /* 0x040fe40000410000 */
[----:B------:R-:W-:Y:S01]  /*db30*/  FMUL.FTZ R93, R132, R93 ;  /* 0x0000005d845d7220 */ /* 0x000fe20000410000 */
[----:B------:R2:W-:Y:S01]  /*db40*/  MUFU.EX2 R25, R3 ;  /* 0x0000000300197308 */ /* 0x0005e20000000800 */
[C---:B------:R-:W-:Y:S02]  /*db50*/  FMUL.FTZ R97, R134.reuse, R97 ;  /* 0x0000006186617220 */ /* 0x040fe40000410000 */
[----:B------:R-:W-:Y:S02]  /*db60*/  FMUL.FTZ R98, R133, R98 ;  /* 0x0000006285627220 */ /* 0x000fe40000410000 */
[--C-:B---3--:R-:W-:Y:S02]  /*db70*/  FFMA.FTZ R138, R205, c[0x0][0x2d0], -R142.reuse ;  /* 0x0000b400cd8a7a23 */ /* 0x108fe4000001088e */
[C---:B------:R-:W-:Y:S02]  /*db80*/  FMUL.FTZ R99, R133.reuse, R99 ;  /* 0x0000006385637220 */ /* 0x040fe40000410000 */
[C---:B------:R-:W-:Y:S02]  /*db90*/  FMUL.FTZ R100, R134.reuse, R100 ;  /* 0x0000006486647220 */ /* 0x040fe40000410000 */
[C---:B------:R-:W-:Y:S02]  /*dba0*/  FMUL.FTZ R101, R134.reuse, R101 ;  /* 0x0000006586657220 */ /* 0x040fe40000410000 */
[----:B------:R-:W-:Y:S02]  /*dbb0*/  FMUL.FTZ R102, R133, R102 ;  /* 0x0000006685667220 */ /* 0x000fe40000410000 */
[----:B-1----:R-:W-:Y:S02]  /*dbc0*/  FFMA.FTZ R2, R17, c[0x0][0x2d0], -R142 ;  /* 0x0000b40011027a23 */ /* 0x002fe4000001088e */
[----:B------:R-:W-:Y:S02]  /*dbd0*/  FMUL.FTZ R17, R134, R157 ;  /* 0x0000009d86117220 */ /* 0x000fe40000410000 */
[----:B------:R1:W3:Y:S01]  /*dbe0*/  MUFU.EX2 R20, R2 ;  /* 0x0000000200147308 */ /* 0x0002e20000000800 */
[C---:B------:R-:W-:Y:S02]  /*dbf0*/  FMUL.FTZ R103, R133.reuse, R103 ;  /* 0x0000006785677220 */ /* 0x040fe40000410000 */
[----:B------:R-:W-:Y:S02]  /*dc00*/  FMUL.FTZ R104, R132, R104 ;  /* 0x0000006884687220 */ /* 0x000fe40000410000 */
[--C-:B--2---:R-:W-:Y:S02]  /*dc10*/  FFMA.FTZ R3, R18, c[0x0][0x2d0], -R143.reuse ;  /* 0x0000b40012037a23 */ /* 0x104fe4000001088f */
[C---:B------:R-:W-:Y:S02]  /*dc20*/  FMUL.FTZ R18, R133.reuse, R158 ;  /* 0x0000009e85127220 */ /* 0x040fe40000410000 */
[C---:B------:R-:W-:Y:S01]  /*dc30*/  FMUL.FTZ R105, R132.reuse, R105 ;  /* 0x0000006984697220 */ /* 0x040fe20000410000 */
[----:B------:R2:W-:Y:S01]  /*dc40*/  MUFU.EX2 R27, R3 ;  /* 0x00000003001b7308 */ /* 0x0005e20000000800 */
[C---:B------:R-:W-:Y:S02]  /*dc50*/  FMUL.FTZ R108, R132.reuse, R108 ;  /* 0x0000006c846c7220 */ /* 0x040fe40000410000 */
[----:B------:R-:W-:Y:S02]  /*dc60*/  FMUL.FTZ R109, R132, R109 ;  /* 0x0000006d846d7220 */ /* 0x000fe40000410000 */
[C---:B------:R-:W-:Y:S02]  /*dc70*/  FMUL.FTZ R112, R134.reuse, R112 ;  /* 0x0000007086707220 */ /* 0x040fe40000410000 */
[C---:B------:R-:W-:Y:S02]  /*dc80*/  FMUL.FTZ R113, R134.reuse, R113 ;  /* 0x0000007186717220 */ /* 0x040fe40000410000 */
[C---:B------:R-:W-:Y:S02]  /*dc90*/  FMUL.FTZ R114, R133.reuse, R114 ;  /* 0x0000007285727220 */ /* 0x040fe40000410000 */
[C---:B------:R-:W-:Y:S02]  /*dca0*/  FMUL.FTZ R115, R133.reuse, R115 ;  /* 0x0000007385737220 */ /* 0x040fe40000410000 */
[C---:B------:R-:W-:Y:S01]  /*dcb0*/  FMUL.FTZ R116, R134.reuse, R116 ;  /* 0x0000007486747220 */ /* 0x040fe20000410000 */
[----:B-1----:R-:W2:Y:S01]  /*dcc0*/  SHFL.BFLY PT, R2, R0, 0x1, 0x1f ;  /* 0x0c201f0000027f89 */ /* 0x002ea200000e0000 */
[----:B------:R-:W-:Y:S02]  /*dcd0*/  FMUL.FTZ R117, R134, R117 ;  /* 0x0000007586757220 */ /* 0x000fe40000410000 */
[C---:B------:R-:W-:Y:S02]  /*dce0*/  FMUL.FTZ R118, R133.reuse, R118 ;  /* 0x0000007685767220 */ /* 0x040fe40000410000 */
[C---:B------:R-:W-:Y:S02]  /*dcf0*/  FMUL.FTZ R119, R133.reuse, R119 ;  /* 0x0000007785777220 */ /* 0x040fe40000410000 */
[C---:B------:R-:W-:Y:S02]  /*dd00*/  FMUL.FTZ R120, R132.reuse, R120 ;  /* 0x0000007884787220 */ /* 0x040fe40000410000 */
[C---:B------:R-:W-:Y:S02]  /*dd10*/  FMUL.FTZ R121, R132.reuse, R121 ;  /* 0x0000007984797220 */ /* 0x040fe40000410000 */
[C---:B------:R-:W-:Y:S02]  /*dd20*/  FMUL.FTZ R124, R132.reuse, R124 ;  /* 0x0000007c847c7220 */ /* 0x040fe40000410000 */
[----:B------:R-:W-:Y:S02]  /*dd30*/  FMUL.FTZ R125, R132, R125 ;  /* 0x0000007d847d7220 */ /* 0x000fe40000410000 */
[C---:B------:R-:W-:Y:S02]  /*dd40*/  FMUL.FTZ R128, R134.reuse, R128 ;  /* 0x0000008086807220 */ /* 0x040fe40000410000 */
[----:B------:R-:W-:Y:S02]  /*dd50*/  FMUL.FTZ R129, R134, R129 ;  /* 0x0000008186817220 */ /* 0x000fe40000410000 */
[C---:B------:R-:W-:Y:S02]  /*dd60*/  FMUL.FTZ R130, R133.reuse, R130 ;  /* 0x0000008285827220 */ /* 0x040fe40000410000 */
[----:B------:R-:W-:Y:S01]  /*dd70*/  FMUL.FTZ R131, R133, R131 ;  /* 0x0000008385837220 */ /* 0x000fe20000410000 */
[----:B--2---:R-:W-:Y:S01]  /*dd80*/  FMNMX.FTZ R3, R0, R2, !PT ;  /* 0x0000000200037209 */ /* 0x004fe20007810000 */
[----:B------:R-:W-:Y:S01]  /*dd90*/  @P5 IMAD R2, R4, c[0x0][0x1e0], RZ ;  /* 0x0000780004025a24 */ /* 0x000fe200078e02ff */
[----:B------:R-:W-:Y:S01]  /*dda0*/  @P5 MOV R4, R8 ;  /* 0x0000000800045202 */ /* 0x000fe20000000f00 */
[----:B------:R-:W-:Y:S02]  /*ddb0*/  FFMA.FTZ R0, R19, c[0x0][0x2d0], -R143 ;  /* 0x0000b40013007a23 */ /* 0x000fe4000001088f */
[----:B------:R-:W-:Y:S02]  /*ddc0*/  @P5 IMAD R2, R242, c[0x0][0x1e4], R2 ;  /* 0x00007900f2025a24 */ /* 0x000fe400078e0202 */
[----:B------:R-:W-:Y:S01]  /*ddd0*/  @P5 IMAD.WIDE.U32 R4, R6, 0x30, R4 ;  /* 0x0000003006045825 */ /* 0x000fe200078e0004 */
[----:B------:R1:W-:Y:S02]  /*dde0*/  MUFU.EX2 R197, R0 ;  /* 0x0000000000c57308 */ /* 0x0003e40000000800 */
[----:B------:R-:W-:Y:S01]  /*ddf0*/  @P5 IADD3 R2, R7, R2, RZ ;  /* 0x0000000207025210 */ /* 0x000fe20007ffe0ff */
[--C-:B------:R-:W-:Y:S01]  /*de00*/  FFMA.FTZ R6, R202, c[0x0][0x2d0], -R192.reuse ;  /* 0x0000b400ca067a23 */ /* 0x100fe200000108c0 */
[----:B------:R-:W-:Y:S01]  /*de10*/  MOV R202, R33 ;  /* 0x0000002100ca7202 */ /* 0x000fe20000000f00 */
[----:B------:R-:W-:Y:S01]  /*de20*/  FFMA.FTZ R7, R201, c[0x0][0x2d0], -R192 ;  /* 0x0000b400c9077a23 */ /* 0x000fe200000108c0 */
[----:B---3--:R-:W-:Y:S01]  /*de30*/  MOV R201, R20 ;  /* 0x0000001400c97202 */ /* 0x008fe20000000f00 */
[----:B------:R-:W-:Y:S02]  /*de40*/  @P5 IMAD R2, R2, 0x30, RZ ;  /* 0x0000003002025824 */ /* 0x000fe400078e02ff */
[----:B------:R-:W-:Y:S01]  /*de50*/  FMUL.FTZ R19, R133, R159 ;  /* 0x0000009f85137220 */ /* 0x000fe20000410000 */
[----:B------:R2:W-:Y:S01]  /*de60*/  MUFU.EX2 R26, R6 ;  /* 0x00000006001a7308 */ /* 0x0005e20000000800 */
[----:B------:R-:W-:Y:S01]  /*de70*/  FMUL.FTZ R33, R134, R173 ;  /* 0x000000ad86217220 */ /* 0x000fe20000410000 */
[----:B------:R-:W-:Y:S02]  /*de80*/  @P5 IADD3 R2, R5, R2, RZ ;  /* 0x0000000205025210 */ /* 0x000fe40007ffe0ff */
[----:B------:R-:W-:Y:S02]  /*de90*/  MOV R173, R223 ;  /* 0x000000df00ad7202 */ /* 0x000fe40000000f00 */
[----:B------:R-:W-:Y:S02]  /*dea0*/  @P5 SHF.L.U64.HI R5, R4, 0x1, R2 ;  /* 0x0000000104055819 */ /* 0x000fe40000010202 */
[C---:B------:R-:W-:Y:S02]  /*deb0*/  @P5 SHF.L.U32 R2, R10.reuse, 0x5, RZ ;  /* 0x000000050a025819 */ /* 0x040fe400000006ff */
[----:B------:R3:W-:Y:S01]  /*dec0*/  MUFU.EX2 R28, R7 ;  /* 0x00000007001c7308 */ /* 0x0007e20000000800 */
[----:B------:R-:W-:Y:S01]  /*ded0*/  @P5 SHF.L.U64.HI R10, R10, 0x5, R11 ;  /* 0x000000050a0a5819 */ /* 0x000fe2000001020b */
[--C-:B------:R-:W-:Y:S02]  /*dee0*/  FFMA.FTZ R11, R12, c[0x0][0x2d0], -R192.reuse ;  /* 0x0000b4000c0b7a23 */ /* 0x100fe400000108c0 */
[----:B-1----:R-:W-:Y:S01]  /*def0*/  FADD.FTZ R0, -R3, R139 ;  /* 0x0000008b03007221 */ /* 0x002fe20000010100 */
[----:B------:R-:W-:Y:S01]  /*df00*/  MOV R139, R21 ;  /* 0x00000015008b7202 */ /* 0x000fe20000000f00 */
[----:B------:R-:W-:Y:S02]  /*df10*/  FMUL.FTZ R12, R132, R152 ;  /* 0x00000098840c7220 */ /* 0x000fe40000410000 */
[----:B------:R-:W-:Y:S02]  /*df20*/  FMUL.FTZ R0, R0, c[0x0][0x2d0] ;  /* 0x0000b40000007a20 */ /* 0x000fe40000410000 */
[----:B------:R1:W-:Y:S01]  /*df30*/  MUFU.EX2 R252, R11 ;  /* 0x0000000b00fc7308 */ /* 0x0003e20000000800 */
[----:B--2---:R-:W-:Y:S04]  /*df40*/  @P5 SHF.L.U32 R6, R4, 0x1, RZ ;  /* 0x0000000104065819 */ /* 0x004fe800000006ff */
[C---:B------:R-:W-:Y:S02]  /*df50*/  @P5 IADD3 R8, P2, R6.reuse, 0x80, RZ ;  /* 0x0000008006085810 */ /* 0x040fe40007f5e0ff */
[----:B------:R-:W-:Y:S03]  /*df60*/  @P5 IADD3 R6, P0, R6, c[0x0][0x1c8], RZ ;  /* 0x0000720006065a10 */ /* 0x000fe60007f1e0ff */
[----:B------:R-:W2:Y:S01]  /*df70*/  MUFU.EX2 R0, R0 ;  /* 0x0000000000007308 */ /* 0x000ea20000000800 */
[----:B------:R-:W-:Y:S02]  /*df80*/  @P5 IADD3 R8, P1, R8, c[0x0][0x1c8], RZ ;  /* 0x0000720008085a10 */ /* 0x000fe40007f3e0ff */
[----:B---3--:R-:W-:Y:S02]  /*df90*/  @P5 IADD3.X R7, R5, c[0x0][0x1cc], RZ, P0, !PT ;  /* 0x0000730005075a10 */ /* 0x008fe400007fe4ff */
[----:B------:R-:W-:Y:S02]  /*dfa0*/  @P5 IADD3.X R9, RZ, c[0x0][0x1cc], R5, P1, P2 ;  /* 0x00007300ff095a10 */ /* 0x000fe40000fe4405 */
[----:B------:R-:W-:Y:S01]  /*dfb0*/  @P5 IADD3 R4, P0, R6, R2, RZ ;  /* 0x0000000206045210 */ /* 0x000fe20007f1e0ff */
[----:B------:R3:W-:Y:S03]  /*dfc0*/  @P5 LDGSTS.E.BYPASS.LTC128B.128 [R243+0x3100], [R6.64], !P4 ;  /* 0x0310000006f35fae */ /* 0x0007e6000e101d4e */
[----:B------:R-:W-:Y:S01]  /*dfd0*/  @P5 IADD3.X R5, R7, R10, RZ, P0, !PT ;  /* 0x0000000a07055210 */ /* 0x000fe200007fe4ff */
[----:B-1----:R-:W-:Y:S02]  /*dfe0*/  FFMA.FTZ R11, R13, c[0x0][0x2d0], -R192 ;  /* 0x0000b4000d0b7a23 */ /* 0x002fe400000108c0 */
[----:B------:R-:W-:Y:S02]  /*dff0*/  FMUL.FTZ R13, R132, R153 ;  /* 0x00000099840d7220 */ /* 0x000fe40000410000 */
[----:B------:R1:W-:Y:S01]  /*e000*/  @P5 LDGSTS.E.BYPASS.LTC128B.128 [R243+0x4900], [R8.64], !P3 ;  /* 0x0490000008f35fae */ /* 0x0003e2000d901d4e */
[----:B------:R-:W4:Y:S07]  /*e010*/  MUFU.EX2 R251, R11 ;  /* 0x0000000b00fb7308 */ /* 0x000f2e0000000800 */
[----:B------:R1:W-:Y:S01]  /*e020*/  @P5 LDGSTS.E.BYPASS.LTC128B.128 [R243+0x3900], [R4.64], !P4 ;  /* 0x0390000004f35fae */ /* 0x0003e2000e101d4e */
[C---:B--2---:R-:W-:Y:S01]  /*e030*/  FMUL.FTZ R30, R0.reuse, R170 ;  /* 0x000000aa001e7220 */ /* 0x044fe20000410000 */
[----:B------:R-:W-:Y:S01]  /*e040*/  MOV R170, R244 ;  /* 0x000000f400aa7202 */ /* 0x000fe20000000f00 */
[----:B------:R-:W-:Y:S01]  /*e050*/  FMUL.FTZ R31, R0, R171 ;  /* 0x000000ab001f7220 */ /* 0x000fe20000410000 */
[----:B------:R-:W-:Y:S01]  /*e060*/  MOV R171, R32 ;  /* 0x0000002000ab7202 */ /* 0x000fe20000000f00 */
[----:B------:R-:W-:Y:S01]  /*e070*/  FMUL.FTZ R32, R134, R172 ;  /* 0x000000ac86207220 */ /* 0x000fe20000410000 */
[----:B------:R-:W-:Y:S01]  /*e080*/  MOV R172, R35 ;  /* 0x0000002300ac7202 */ /* 0x000fe20000000f00 */
[----:B------:R-:W-:Y:S01]  /*e090*/  FMUL.FTZ R35, R133, R175 ;  /* 0x000000af85237220 */ /* 0x000fe20000410000 */
[----:B------:R2:W-:Y:S01]  /*e0a0*/  @P5 LDGSTS.E.BYPASS.LTC128B.128 [R243+0x5100], [R4.64+0x80], !P3 ;  /* 0x0510008004f35fae */ /* 0x0005e2000d901d4e */
[C---:B------:R-:W-:Y:S01]  /*e0b0*/  FMUL.FTZ R42, R0.reuse, R182 ;  /* 0x000000b6002a7220 */ /* 0x040fe20000410000 */
[----:B------:R-:W-:Y:S01]  /*e0c0*/  MOV R181, R170 ;  /* 0x000000aa00b57202 */ /* 0x000fe20000000f00 */
[----:B------:R-:W-:Y:S01]  /*e0d0*/  FMUL.FTZ R43, R0, R183 ;  /* 0x000000b7002b7220 */ /* 0x000fe20000410000 */
[----:B---3--:R-:W-:Y:S01]  /*e0e0*/  @P5 IADD3 R6, P1, R4, R2, RZ ;  /* 0x0000000204065210 */ /* 0x008fe20007f3e0ff */
[----:B------:R-:W-:Y:S01]  /*e0f0*/  FMUL.FTZ R2, R3, c[0x0][0x2d0] ;  /* 0x0000b40003027a20 */ /* 0x000fe20000410000 */
[----:B------:R-:W-:Y:S01]  /*e100*/  MOV R183, R200 ;  /* 0x000000c800b77202 */ /* 0x000fe20000000f00 */
[C---:B------:R-:W-:Y:S01]  /*e110*/  FMUL.FTZ R46, R0.reuse, R186 ;  /* 0x000000ba002e7220 */ /* 0x040fe20000410000 */
[----:B------:R-:W-:Y:S01]  /*e120*/  @P5 IADD3.X R7, R5, R10, RZ, P1, !PT ;  /* 0x0000000a05075210 */ /* 0x000fe20000ffe4ff */
[----:B------:R-:W-:Y:S01]  /*e130*/  FMUL.FTZ R10, R0, R150 ;  /* 0x00000096000a7220 */ /* 0x000fe20000410000 */
[----:B----4-:R-:W-:Y:S01]  /*e140*/  F2FP.PACK_AB R150, R251, R252 ;  /* 0x000000fcfb96723e */ /* 0x010fe200000000ff */
[--C-:B-1----:R-:W-:Y:S01]  /*e150*/  FFMA.FTZ R8, R203, c[0x0][0x2d0], -R2.reuse ;  /* 0x0000b400cb087a23 */ /* 0x102fe20000010802 */
[----:B------:R-:W-:Y:S01]  /*e160*/  MOV R203, R34 ;  /* 0x0000002200cb7202 */ /* 0x000fe20000000f00 */
[----:B------:R1:W-:Y:S01]  /*e170*/  @P5 LDGSTS.E.BYPASS.LTC128B.128 [R243+0x4100], [R6.64], !P4 ;  /* 0x0410000006f35fae */ /* 0x0003e2000e101d4e */
[----:B------:R-:W-:Y:S01]  /*e180*/  FMUL.FTZ R9, R132, R149 ;  /* 0x0000009584097220 */ /* 0x000fe20000410000 */
[----:B------:R3:W-:Y:S01]  /*e190*/  MUFU.EX2 R206, R8 ;  /* 0x0000000800ce7308 */ /* 0x0007e20000000800 */
[C---:B------:R-:W-:Y:S01]  /*e1a0*/  FMUL.FTZ R11, R0.reuse, R151 ;  /* 0x00000097000b7220 */ /* 0x040fe20000410000 */
[----:B------:R-:W-:Y:S01]  /*e1b0*/  MOV R180, R172 ;  /* 0x000000ac00b47202 */ /* 0x000fe20000000f00 */
[----:B------:R-:W-:Y:S02]  /*e1c0*/  FMUL.FTZ R34, R133, R174 ;  /* 0x000000ae85227220 */ /* 0x000fe40000410000 */
[C---:B------:R-:W-:Y:S01]  /*e1d0*/  FMUL.FTZ R47, R0.reuse, R187 ;  /* 0x000000bb002f7220 */ /* 0x040fe20000410000 */
[----:B------:R1:W-:Y:S01]  /*e1e0*/  @P5 LDGSTS.E.BYPASS.LTC128B.128 [R243+0x5900], [R6.64+0x80], !P3 ;  /* 0x0590008006f35fae */ /* 0x0003e2000d901d4e */
[C---:B------:R-:W-:Y:S02]  /*e1f0*/  FMUL.FTZ R58, R0.reuse, R58 ;  /* 0x0000003a003a7220 */ /* 0x040fe40000410000 */
[C---:B------:R-:W-:Y:S02]  /*e200*/  FMUL.FTZ R59, R0.reuse, R59 ;  /* 0x0000003b003b7220 */ /* 0x040fe40000410000 */
[----:B------:R-:W-:Y:S02]  /*e210*/  FMUL.FTZ R62, R0, R62 ;  /* 0x0000003e003e7220 */ /* 0x000fe40000410000 */
[--C-:B--2---:R-:W-:Y:S01]  /*e220*/  FFMA.FTZ R4, R204, c[0x0][0x2d0], -R2.reuse ;  /* 0x0000b400cc047a23 */ /* 0x104fe20000010802 */
[----:B------:R-:W2:Y:S01]  /*e230*/  LDSM.16.MT88.4 R20, [R225+0x100] ;  /* 0x00010000e114783b */ /* 0x000ea20000004200 */
[----:B------:R-:W-:Y:S01]  /*e240*/  FMUL.FTZ R5, R134, R145 ;  /* 0x0000009186057220 */ /* 0x000fe20000410000 */
[----:B------:R-:W-:Y:S01]  /*e250*/  F2FP.PACK_AB R145, R25, R24 ;  /* 0x000000181991723e */ /* 0x000fe200000000ff */
[----:B------:R4:W4:Y:S01]  /*e260*/  MUFU.EX2 R207, R4 ;  /* 0x0000000400cf7308 */ /* 0x0009220000000800 */
[----:B------:R-:W-:Y:S01]  /*e270*/  MOV R204, R245 ;  /* 0x000000f500cc7202 */ /* 0x000fe20000000f00 */
[C---:B------:R-:W-:Y:S02]  /*e280*/  FMUL.FTZ R63, R0.reuse, R63 ;  /* 0x0000003f003f7220 */ /* 0x040fe40000410000 */
[C---:B------:R-:W-:Y:S01]  /*e290*/  FMUL.FTZ R74, R0.reuse, R74 ;  /* 0x0000004a004a7220 */ /* 0x040fe20000410000 */
[----:B------:R-:W2:Y:S01]  /*e2a0*/  LDSM.16.MT88.4 R36, [R226+0x100] ;  /* 0x00010000e224783b */ /* 0x000ea20000004200 */
[----:B------:R-:W-:Y:S02]  /*e2b0*/  FMUL.FTZ R75, R0, R75 ;  /* 0x0000004b004b7220 */ /* 0x000fe40000410000 */
[----:B---3--:R-:W-:Y:S01]  /*e2c0*/  FMUL.FTZ R8, R132, R148 ;  /* 0x0000009484087220 */ /* 0x008fe20000410000 */
[----:B------:R-:W-:Y:S01]  /*e2d0*/  F2FP.PACK_AB R148, R28, R26 ;  /* 0x0000001a1c94723e */ /* 0x000fe200000000ff */
[C---:B------:R-:W-:Y:S02]  /*e2e0*/  FMUL.FTZ R78, R0.reuse, R78 ;  /* 0x0000004e004e7220 */ /* 0x040fe40000410000 */
[C---:B------:R-:W-:Y:S01]  /*e2f0*/  FMUL.FTZ R79, R0.reuse, R79 ;  /* 0x0000004f004f7220 */ /* 0x040fe20000410000 */
[----:B------:R-:W-:Y:S01]  /*e300*/  LDSM.16.MT88.4 R156, [R227+0x100] ;  /* 0x00010000e39c783b */ /* 0x000fe20000004200 */
[C---:B------:R-:W-:Y:S02]  /*e310*/  FMUL.FTZ R90, R0.reuse, R90 ;  /* 0x0000005a005a7220 */ /* 0x040fe40000410000 */
[----:B-1----:R-:W-:Y:S01]  /*e320*/  FMUL.FTZ R6, R133, R146 ;  /* 0x0000009285067220 */ /* 0x002fe20000410000 */
[----:B------:R-:W-:Y:S01]  /*e330*/  F2FP.PACK_AB R146, R201, R247 ;  /* 0x000000f7c992723e */ /* 0x000fe200000000ff */
[----:B------:R-:W-:Y:S01]  /*e340*/  FMUL.FTZ R7, R133, R147 ;  /* 0x0000009385077220 */ /* 0x000fe20000410000 */
[----:B------:R-:W-:Y:S01]  /*e350*/  F2FP.PACK_AB R147, R197, R27 ;  /* 0x0000001bc593723e */ /* 0x000fe200000000ff */
[C---:B------:R-:W-:Y:S01]  /*e360*/  FMUL.FTZ R91, R0.reuse, R91 ;  /* 0x0000005b005b7220 */ /* 0x040fe20000410000 */
[----:B------:R-:W-:Y:S01]  /*e370*/  LDSM.16.MT88.4 R188, [R228+0x1100] ;  /* 0x00110000e4bc783b */ /* 0x000fe20000004200 */
[----:B------:R-:W-:Y:S02]  /*e380*/  FMUL.FTZ R94, R0, R94 ;  /* 0x0000005e005e7220 */ /* 0x000fe40000410000 */
[--C-:B----4-:R-:W-:Y:S01]  /*e390*/  FFMA.FTZ R4, R14, c[0x0][0x2d0], -R2.reuse ;  /* 0x0000b4000e047a23 */ /* 0x110fe20000010802 */
[----:B------:R-:W-:Y:S01]  /*e3a0*/  F2FP.PACK_AB R149, R207, R206 ;  /* 0x000000cecf95723e */ /* 0x000fe200000000ff */
[C---:B------:R-:W-:Y:S02]  /*e3b0*/  FMUL.FTZ R14, R0.reuse, R154 ;  /* 0x0000009a000e7220 */ /* 0x040fe40000410000 */
[----:B------:R1:W-:Y:S01]  /*e3c0*/  MUFU.EX2 R208, R4 ;  /* 0x0000000400d07308 */ /* 0x0003e20000000800 */
[C---:B------:R-:W-:Y:S01]  /*e3d0*/  FMUL.FTZ R95, R0.reuse, R95 ;  /* 0x0000005f005f7220 */ /* 0x040fe20000410000 */
[----:B------:R-:W0:Y:S01]  /*e3e0*/  LDGDEPBAR ;  /* 0x00000000000079af */ /* 0x000e220000000000 */
        /* <DEDUP_REMOVED lines=8> */
[--C-:B------:R-:W-:Y:S02]  /*e470*/  FFMA.FTZ R140, R140, c[0x0][0x2d0], -R2.reuse ;  /* 0x0000b4008c8c7a23 */ /* 0x100fe40000010802 */
[----:B-1----:R-:W-:Y:S02]  /*e480*/  FFMA.FTZ R4, R15, c[0x0][0x2d0], -R2 ;  /* 0x0000b4000f047a23 */ /* 0x002fe40000010802 */
[----:B------:R-:W-:Y:S02]  /*e490*/  FMUL.FTZ R15, R0, R155 ;  /* 0x0000009b000f7220 */ /* 0x000fe40000410000 */
[----:B------:R1:W3:Y:S01]  /*e4a0*/  MUFU.EX2 R209, R4 ;  /* 0x0000000400d17308 */ /* 0x0002e20000000800 */
[----:B------:R-:W4:Y:S01]  /*e4b0*/  LDSM.16.MT88.4 R152, [R228+0x100] ;  /* 0x00010000e498783b */ /* 0x000f220000004200 */
[----:B-1----:R-:W-:Y:S01]  /*e4c0*/  FMUL.FTZ R4, R134, R144 ;  /* 0x0000009086047220 */ /* 0x002fe20000410000 */
[----:B------:R-:W-:Y:S02]  /*e4d0*/  F2FP.PACK_AB R144, R248, R193 ;  /* 0x000000c1f890723e */ /* 0x000fe400000000ff */
[----:B---3--:R-:W-:Y:S05]  /*e4e0*/  F2FP.PACK_AB R151, R209, R208 ;  /* 0x000000d0d197723e */ /* 0x008fea00000000ff */
[-C--:B--2---:R-:W-:Y:S08]  /*e4f0*/  HMMA.16816.F32 R4, R144, R20.reuse, R4 ;  /* 0x000000149004723c */ /* 0x084ff00000001804 */
[C---:B------:R-:W-:Y:S07]  /*e500*/  HMMA.16816.F32 R8, R148.reuse, R20, R8 ;  /* 0x000000149408723c */ /* 0x040fee0000001808 */
[C---:B------:R-:W-:Y:S01]  /*e510*/  FMUL.FTZ R21, R134.reuse, R161 ;  /* 0x000000a186157220 */ /* 0x040fe20000410000 */
[-C--:B------:R-:W-:Y:S04]  /*e520*/  HMMA.16816.F32 R12, R148, R22.reuse, R12 ;  /* 0x00000016940c723c */ /* 0x080fe8000000180c */
[----:B------:R-:W-:Y:S01]  /*e530*/  MOV R161, R249 ;  /* 0x000000f900a17202 */ /* 0x000fe20000000f00 */
[----:B------:R-:W-:Y:S01]  /*e540*/  FMUL.FTZ R20, R134, R160 ;  /* 0x000000a086147220 */ /* 0x000fe20000410000 */
[----:B------:R1:W2:Y:S01]  /*e550*/  MUFU.EX2 R249, R138 ;  /* 0x0000008a00f97308 */ /* 0x0002a20000000800 */
[----:B------:R-:W-:Y:S01]  /*e560*/  MOV R160, R27 ;  /* 0x0000001b00a07202 */ /* 0x000fe20000000f00 */
[C---:B------:R-:W-:Y:S04]  /*e570*/  HMMA.16816.F32 R16, R144.reuse, R22, R16 ;  /* 0x000000169010723c */ /* 0x040fe80000001810 */
[----:B------:R-:W-:Y:S01]  /*e580*/  FMUL.FTZ R27, R0, R167 ;  /* 0x000000a7001b7220 */ /* 0x000fe20000410000 */
[----:B------:R-:W-:Y:S01]  /*e590*/  MOV R167, R28 ;  /* 0x0000001c00a77202 */ /* 0x000fe20000000f00 */
[C---:B------:R-:W-:Y:S01]  /*e5a0*/  FMUL.FTZ R28, R132.reuse, R168 ;  /* 0x000000a8841c7220 */ /* 0x040fe20000410000 */
[----:B------:R-:W-:Y:S01]  /*e5b0*/  MOV R168, R29 ;  /* 0x0000001d00a87202 */ /* 0x000fe20000000f00 */
[C---:B------:R-:W-:Y:S01]  /*e5c0*/  FMUL.FTZ R23, R133.reuse, R163 ;  /* 0x000000a385177220 */ /* 0x040fe20000410000 */
[----:B------:R-:W-:Y:S03]  /*e5d0*/  MOV R163, R24 ;  /* 0x0000001800a37202 */ /* 0x000fe60000000f00 */
[C---:B------:R-:W-:Y:S01]  /*e5e0*/  FMUL.FTZ R24, R132.reuse, R164 ;  /* 0x000000a484187220 */ /* 0x040fe20000410000 */
[----:B------:R-:W-:Y:S01]  /*e5f0*/  MOV R164, R25 ;  /* 0x0000001900a47202 */ /* 0x000fe20000000f00 */
[----:B------:R-:W-:Y:S01]  /*e600*/  FMUL.FTZ R25, R132, R165 ;  /* 0x000000a584197220 */ /* 0x000fe20000410000 */
[----:B------:R-:W-:Y:S01]  /*e610*/  MOV R165, R248 ;  /* 0x000000f800a57202 */ /* 0x000fe20000000f00 */
[----:B------:R-:W-:Y:S01]  /*e620*/  FMUL.FTZ R22, R133, R162 ;  /* 0x000000a285167220 */ /* 0x000fe20000410000 */
[----:B------:R-:W-:Y:S01]  /*e630*/  MOV R162, R26 ;  /* 0x0000001a00a27202 */ /* 0x000fe20000000f00 */
[----:B------:R-:W-:Y:S01]  /*e640*/  FMUL.FTZ R26, R0, R166 ;  /* 0x000000a6001a7220 */ /* 0x000fe20000410000 */
[----:B------:R-:W-:Y:S01]  /*e650*/  MOV R166, R247 ;  /* 0x000000f700a67202 */ /* 0x000fe20000000f00 */
[----:B------:R-:W-:Y:S01]  /*e660*/  FMUL.FTZ R29, R132, R169 ;  /* 0x000000a9841d7220 */ /* 0x000fe20000410000 */
[----:B------:R-:W-:Y:S01]  /*e670*/  MOV R169, R246 ;  /* 0x000000f600a97202 */ /* 0x000fe20000000f00 */
[--C-:B-1----:R-:W-:Y:S01]  /*e680*/  FFMA.FTZ R138, R198, c[0x0][0x2d0], -R142.reuse ;  /* 0x0000b400c68a7a23 */ /* 0x102fe2000001088e */
[-C--:B------:R-:W-:Y:S03]  /*e690*/  HMMA.16816.F32 R20, R144, R36.reuse, R20 ;  /* 0x000000249014723c */ /* 0x080fe60000001814 */
[----:B------:R1:W-:Y:S01]  /*e6a0*/  MUFU.EX2 R248, R138 ;  /* 0x0000008a00f87308 */ /* 0x0003e20000000800 */
[----:B------:R-:W-:Y:S02]  /*e6b0*/  MOV R174, R163 ;  /* 0x000000a300ae7202 */ /* 0x000fe40000000f00 */
[----:B------:R-:W-:Y:S02]  /*e6c0*/  MOV R175, R162 ;  /* 0x000000a200af7202 */ /* 0x000fe40000000f00 */
[C---:B------:R-:W-:Y:S04]  /*e6d0*/  HMMA.16816.F32 R24, R148.reuse, R36, R24 ;  /* 0x000000249418723c */ /* 0x040fe80000001818 */
[----:B------:R-:W-:Y:S02]  /*e6e0*/  MOV R170, R160 ;  /* 0x000000a000aa7202 */ /* 0x000fe40000000f00 */
[----:B------:R-:W-:Y:S01]  /*e6f0*/  MOV R172, R165 ;  /* 0x000000a500ac7202 */ /* 0x000fe20000000f00 */
[C---:B------:R-:W-:Y:S01]  /*e700*/  FMUL.FTZ R36, R134.reuse, R176 ;  /* 0x000000b086247220 */ /* 0x040fe20000410000 */
[-C--:B------:R-:W-:Y:S04]  /*e710*/  HMMA.16816.F32 R28, R148, R38.reuse, R28 ;  /* 0x00000026941c723c */ /* 0x080fe8000000181c */
[----:B------:R-:W-:Y:S01]  /*e720*/  MOV R176, R161 ;  /* 0x000000a100b07202 */ /* 0x000fe20000000f00 */
[----:B------:R-:W-:Y:S01]  /*e730*/  FMUL.FTZ R37, R134, R177 ;  /* 0x000000b186257220 */ /* 0x000fe20000410000 */
[----:B------:R-:W-:Y:S01]  /*e740*/  LDSM.16.MT88.4 R160, [R226+0x900] ;  /* 0x00090000e2a0783b */ /* 0x000fe20000004200 */
[----:B------:R-:W-:Y:S01]  /*e750*/  MOV R177, R171 ;  /* 0x000000ab00b17202 */ /* 0x000fe20000000f00 */
[C---:B------:R-:W-:Y:S04]  /*e760*/  HMMA.16816.F32 R32, R144.reuse, R38, R32 ;  /* 0x000000269020723c */ /* 0x040fe80000001820 */
[----:B-1----:R-:W-:Y:S01]  /*e770*/  FFMA.FTZ R138, R199, c[0x0][0x2d0], -R142 ;  /* 0x0000b400c78a7a23 */ /* 0x002fe2000001088e */
[----:B------:R-:W-:Y:S02]  /*e780*/  MOV R171, R201 ;  /* 0x000000c900ab7202 */ /* 0x000fe40000000f00 */
[C---:B------:R-:W-:Y:S01]  /*e790*/  FMUL.FTZ R38, R133.reuse, R178 ;  /* 0x000000b285267220 */ /* 0x040fe20000410000 */
[----:B------:R1:W3:Y:S01]  /*e7a0*/  MUFU.EX2 R247, R138 ;  /* 0x0000008a00f77308 */ /* 0x0002e20000000800 */
[----:B------:R-:W-:Y:S03]  /*e7b0*/  FMUL.FTZ R39, R133, R179 ;  /* 0x000000b385277220 */ /* 0x000fe60000410000 */
[----:B------:R-:W-:Y:S02]  /*e7c0*/  MOV R179, R139 ;  /* 0x0000008b00b37202 */ /* 0x000fe40000000f00 */
[----:B------:R-:W-:Y:S02]  /*e7d0*/  MOV R182, R169 ;  /* 0x000000a900b67202 */ /* 0x000fe40000000f00 */
[-C--:B----4-:R-:W-:Y:S03]  /*e7e0*/  HMMA.16816.F32 R36, R144, R152.reuse, R36 ;  /* 0x000000989024723c */ /* 0x090fe60000001824 */
[----:B------:R-:W-:Y:S02]  /*e7f0*/  MOV R169, R167 ;  /* 0x000000a700a97202 */ /* 0x000fe40000000f00 */
[----:B------:R-:W-:Y:S02]  /*e800*/  MOV R178, R168 ;  /* 0x000000a800b27202 */ /* 0x000fe40000000f00 */
[----:B------:R-:W-:Y:S01]  /*e810*/  MOV R168, R166 ;  /* 0x000000a600a87202 */ /* 0x000fe20000000f00 */
[C---:B------:R-:W-:Y:S04]  /*e820*/  HMMA.16816.F32 R40, R148.reuse, R152, R40 ;  /* 0x000000989428723c */ /* 0x040fe80000001828 */
[----:B------:R-:W-:Y:S04]  /*e830*/  MOV R139, R218 ;  /* 0x000000da008b7202 */ /* 0x000fe80000000f00 */
[-C--:B------:R-:W-:Y:S04]  /*e840*/  HMMA.16816.F32 R44, R148, R154.reuse, R44 ;  /* 0x0000009a942c723c */ /* 0x080fe8000000182c */
[--C-:B-1----:R-:W-:Y:S04]  /*e850*/  FFMA.FTZ R138, R215, c[0x0][0x2d0], -R143.reuse ;  /* 0x0000b400d78a7a23 */ /* 0x102fe8000001088f */
[C---:B------:R-:W-:Y:S01]  /*e860*/  HMMA.16816.F32 R48, R144.reuse, R154, R48 ;  /* 0x0000009a9030723c */ /* 0x040fe20000001830 */
[----:B------:R1:W-:Y:S01]  /*e870*/  MUFU.EX2 R246, R138 ;  /* 0x0000008a00f67308 */ /* 0x0003e20000000800 */
[----:B------:R-:W4:Y:S06]  /*e880*/  LDSM.16.MT88.4 R152, [R225+0x1900] ;  /* 0x00190000e198783b */ /* 0x000f2c0000004200 */
[-C--:B------:R-:W-:Y:S08]  /*e890*/  HMMA.16816.F32 R52, R144, R156.reuse, R52 ;  /* 0x0000009c9034723c */ /* 0x080ff00000001834 */
[C---:B------:R-:W-:Y:S08]  /*e8a0*/  HMMA.16816.F32 R56, R148.reuse, R156, R56 ;  /* 0x0000009c9438723c */ /* 0x040ff00000001838 */
[-C--:B------:R-:W-:Y:S04]  /*e8b0*/  HMMA.16816.F32 R60, R148, R158.reuse, R60 ;  /* 0x0000009e943c723c */ /* 0x080fe8000000183c */
[--C-:B-1----:R-:W-:Y:S04]  /*e8c0*/  FFMA.FTZ R138, R214, c[0x0][0x2d0], -R143.reuse ;  /* 0x0000b400d68a7a23 */ /* 0x102fe8000001088f */
[C---:B------:R-:W-:Y:S01]  /*e8d0*/  HMMA.16816.F32 R64, R144.reuse, R158, R64 ;  /* 0x0000009e9040723c */ /* 0x040fe20000001840 */
[----:B------:R1:W1:Y:S01]  /*e8e0*/  MUFU.EX2 R245, R138 ;  /* 0x0000008a00f57308 */ /* 0x0002620000000800 */
[----:B------:R-:W2:Y:S06]  /*e8f0*/  LDSM.16.MT88.4 R156, [R226+0x1900] ;  /* 0x00190000e29c783b */ /* 0x000eac0000004200 */
[-C--:B----4-:R-:W-:Y:S08]  /*e900*/  HMMA.16816.F32 R68, R144, R152.reuse, R68 ;  /* 0x000000989044723c */ /* 0x090ff00000001844 */
[C---:B------:R-:W-:Y:S04]  /*e910*/  HMMA.16816.F32 R72, R148.reuse, R152, R72 ;  /* 0x000000989448723c */ /* 0x040fe80000001848 */
[--C-:B-1----:R-:W-:Y:S04]  /*e920*/  FFMA.FTZ R138, R212, c[0x0][0x2d0], -R143.reuse ;  /* 0x0000b400d48a7a23 */ /* 0x102fe8000001088f */
[-C--:B------:R-:W-:Y:S01]  /*e930*/  HMMA.16816.F32 R76, R148, R154.reuse, R76 ;  /* 0x0000009a944c723c */ /* 0x080fe2000000184c */
[----:B------:R1:W-:Y:S07]  /*e940*/  MUFU.EX2 R244, R138 ;  /* 0x0000008a00f47308 */ /* 0x0003ee0000000800 */
[C---:B------:R-:W-:Y:S01]  /*e950*/  HMMA.16816.F32 R80, R144.reuse, R154, R80 ;  /* 0x0000009a9050723c */ /* 0x040fe20000001850 */
[----:B------:R-:W4:Y:S07]  /*e960*/  LDSM.16.MT88.4 R152, [R228+0x1900] ;  /* 0x00190000e498783b */ /* 0x000f2e0000004200 */
[-C--:B--2---:R-:W-:Y:S08]  /*e970*/  HMMA.16816.F32 R84, R144, R156.reuse, R84 ;  /* 0x0000009c9054723c */ /* 0x084ff00000001854 */
[C---:B------:R-:W-:Y:S04]  /*e980*/  HMMA.16816.F32 R88, R148.reuse, R156, R88 ;  /* 0x0000009c9458723c */ /* 0x040fe80000001858 */
[--C-:B-1----:R-:W-:Y:S04]  /*e990*/  FFMA.FTZ R138, R213, c[0x0][0x2d0], -R143.reuse ;  /* 0x0000b400d58a7a23 */ /* 0x102fe8000001088f */
[-C--:B------:R-:W-:Y:S01]  /*e9a0*/  HMMA.16816.F32 R92, R148, R158.reuse, R92 ;  /* 0x0000009e945c723c */ /* 0x080fe2000000185c */
[----:B------:R1:W2:Y:S07]  /*e9b0*/  MUFU.EX2 R223, R138 ;  /* 0x0000008a00df7308 */ /* 0x0002ae0000000800 */
[C---:B------:R-:W-:Y:S01]  /*e9c0*/  HMMA.16816.F32 R96, R144.reuse, R158, R96 ;  /* 0x0000009e9060723c */ /* 0x040fe20000001860 */
[----:B------:R-:W2:Y:S07]  /*e9d0*/  LDSM.16.MT88.4 R156, [R227+0x1900] ;  /* 0x00190000e39c783b */ /* 0x000eae0000004200 */
        /* <DEDUP_REMOVED lines=12> */
[----:B------:R-:W-:Y:S01]  /*eaa0*/  HMMA.16816.F32 R128, R144, R158, R128 ;  /* 0x0000009e9080723c */ /* 0x000fe20000001880 */
[----:B------:R-:W-:Y:S06]  /*eab0*/  LDSM.16.MT88.4 R156, [R227+0x900] ;  /* 0x00090000e39c783b */ /* 0x000fec0000004200 */
[----:B------:R-:W-:Y:S02]  /*eac0*/  F2FP.PACK_AB R144, R249, R250 ;  /* 0x000000faf990723e */ /* 0x000fe400000000ff */
[----:B---3--:R-:W-:Y:S03]  /*ead0*/  F2FP.PACK_AB R146, R247, R248 ;  /* 0x000000f8f792723e */ /* 0x008fe600000000ff */
[----:B------:R-:W-:Y:S02]  /*eae0*/  F2FP.PACK_AB R145, R245, R246 ;  /* 0x000000f6f591723e */ /* 0x000fe400000000ff */
[----:B------:R-:W-:Y:S01]  /*eaf0*/  F2FP.PACK_AB R147, R223, R244 ;  /* 0x000000f4df93723e */ /* 0x000fe200000000ff */
[--C-:B-1----:R-:W-:Y:S01]  /*eb00*/  FFMA.FTZ R138, R219, c[0x0][0x2d0], -R192.reuse ;  /* 0x0000b400db8a7a23 */ /* 0x102fe200000108c0 */
[----:B--2---:R-:W-:Y:S05]  /*eb10*/  F2FP.PACK_AB R148, R221, R222 ;  /* 0x000000dedd94723e */ /* 0x004fea00000000ff */
[-C--:B----4-:R-:W-:Y:S01]  /*eb20*/  HMMA.16816.F32 R4, R144, R152.reuse, R4 ;  /* 0x000000989004723c */ /* 0x090fe20000001804 */
[----:B------:R1:W-:Y:S02]  /*eb30*/  MUFU.EX2 R219, R138 ;  /* 0x0000008a00db7308 */ /* 0x0003e40000000800 */
[----:B-1----:R-:W-:Y:S01]  /*eb40*/  FFMA.FTZ R138, R173, c[0x0][0x2d0], -R192 ;  /* 0x0000b400ad8a7a23 */ /* 0x002fe200000108c0 */
[----:B------:R-:W-:Y:S02]  /*eb50*/  MOV R173, R164 ;  /* 0x000000a400ad7202 */ /* 0x000fe40000000f00 */
[----:B------:R-:W1:Y:S05]  /*eb60*/  LDSM.16.MT88.4 R164, [R228+0x900] ;  /* 0x00090000e4a4783b */ /* 0x000e6a0000004200 */
[----:B------:R2:W3:Y:S02]  /*eb70*/  MUFU.EX2 R218, R138 ;  /* 0x0000008a00da7308 */ /* 0x0004e40000000800 */
[--C-:B--2---:R-:W-:Y:S01]  /*eb80*/  FFMA.FTZ R138, R195, c[0x0][0x2d0], -R2.reuse ;  /* 0x0000b400c38a7a23 */ /* 0x104fe20000010802 */
[----:B---3--:R-:W-:Y:S07]  /*eb90*/  F2FP.PACK_AB R150, R218, R219 ;  /* 0x000000dbda96723e */ /* 0x008fee00000000ff */
[----:B------:R2:W-:Y:S02]  /*eba0*/  MUFU.EX2 R201, R138 ;  /* 0x0000008a00c97308 */ /* 0x0005e40000000800 */
[--C-:B--2---:R-:W-:Y:S08]  /*ebb0*/  FFMA.FTZ R138, R194, c[0x0][0x2d0], -R2.reuse ;  /* 0x0000b400c28a7a23 */ /* 0x104ff00000010802 */
[----:B------:R2:W3:Y:S02]  /*ebc0*/  MUFU.EX2 R200, R138 ;  /* 0x0000008a00c87308 */ /* 0x0004e40000000800 */
[--C-:B--2---:R-:W-:Y:S01]  /*ebd0*/  FFMA.FTZ R138, R211, c[0x0][0x2d0], -R2.reuse ;  /* 0x0000b400d38a7a23 */ /* 0x104fe20000010802 */
[----:B---3--:R-:W-:Y:S07]  /*ebe0*/  F2FP.PACK_AB R149, R200, R201 ;  /* 0x000000c9c895723e */ /* 0x008fee00000000ff */
[----:B------:R2:W-:Y:S02]  /*ebf0*/  MUFU.EX2 R198, R138 ;  /* 0x0000008a00c67308 */ /* 0x0005e40000000800 */
[----:B--2---:R-:W-:Y:S08]  /*ec00*/  FFMA.FTZ R138, R216, c[0x0][0x2d0], -R2 ;  /* 0x0000b400d88a7a23 */ /* 0x004ff00000010802 */
[----:B------:R-:W2:Y:S02]  /*ec10*/  MUFU.EX2 R199, R138 ;  /* 0x0000008a00c77308 */ /* 0x000ea40000000800 */
[----:B--2---:R-:W-:Y:S01]  /*ec20*/  F2FP.PACK_AB R151, R199, R198 ;  /* 0x000000c6c797723e */ /* 0x004fe200000000ff */
[--C-:B------:R-:W-:Y:S01]  /*ec30*/  FFMA.FTZ R138, R139, c[0x0][0x2d0], -R142.reuse ;  /* 0x0000b4008b8a7a23 */ /* 0x100fe2000001088e */
[----:B------:R-:W-:Y:S06]  /*ec40*/  MOV R139, R217 ;  /* 0x000000d9008b7202 */ /* 0x000fec0000000f00 */
[----:B------:R2:W-:Y:S01]  /*ec50*/  MUFU.EX2 R217, R138 ;  /* 0x0000008a00d97308 */ /* 0x0005e20000000800 */
[C---:B------:R-:W-:Y:S04]  /*ec60*/  HMMA.16816.F32 R8, R148.reuse, R152, R8 ;  /* 0x000000989408723c */ /* 0x040fe80000001808 */
[--C-:B------:R-:W-:Y:S04]  /*ec70*/  FFMA.FTZ R139, R139, c[0x0][0x2d0], -R143.reuse ;  /* 0x0000b4008b8b7a23 */ /* 0x100fe8000001088f */
[-C--:B------:R-:W-:Y:S01]  /*ec80*/  HMMA.16816.F32 R12, R148, R154.reuse, R12 ;  /* 0x0000009a940c723c */ /* 0x080fe2000000180c */
[----:B------:R-:W-:Y:S07]  /*ec90*/  MUFU.EX2 R211, R139 ;  /* 0x0000008b00d37308 */ /* 0x000fee0000000800 */
[C---:B------:R-:W-:Y:S01]  /*eca0*/  HMMA.16816.F32 R16, R144.reuse, R154, R16 ;  /* 0x0000009a9010723c */ /* 0x040fe20000001810 */
[----:B------:R-:W3:Y:S02]  /*ecb0*/  LDSM.16.MT88.4 R152, [R225+0x2100] ;  /* 0x00210000e198783b */ /* 0x000ee40000004200 */
[----:B------:R-:W-:Y:S01]  /*ecc0*/  MUFU.EX2 R139, R140 ;  /* 0x0000008c008b7308 */ /* 0x000fe20000000800 */
[--C-:B--2---:R-:W-:Y:S04]  /*ecd0*/  FFMA.FTZ R138, R183, c[0x0][0x2d0], -R142.reuse ;  /* 0x0000b400b78a7a23 */ /* 0x104fe8000001088e */
[-C--:B------:R-:W-:Y:S05]  /*ece0*/  HMMA.16816.F32 R20, R144, R160.reuse, R20 ;  /* 0x000000a09014723c */ /* 0x080fea0000001814 */
[----:B------:R-:W2:Y:S03]  /*ecf0*/  MUFU.EX2 R215, R138 ;  /* 0x0000008a00d77308 */ /* 0x000ea60000000800 */
[C---:B------:R-:W-:Y:S08]  /*ed00*/  HMMA.16816.F32 R24, R148.reuse, R160, R24 ;  /* 0x000000a09418723c */ /* 0x040ff00000001818 */
[-C--:B------:R-:W-:Y:S08]  /*ed10*/  HMMA.16816.F32 R28, R148, R162.reuse, R28 ;  /* 0x000000a2941c723c */ /* 0x080ff0000000181c */
[C---:B------:R-:W-:Y:S01]  /*ed20*/  HMMA.16816.F32 R32, R144.reuse, R162, R32 ;  /* 0x000000a29020723c */ /* 0x040fe20000001820 */
[----:B------:R-:W4:Y:S03]  /*ed30*/  LDSM.16.MT88.4 R160, [R226+0x2100] ;  /* 0x00210000e2a0783b */ /* 0x000f260000004200 */
[----:B--2---:R-:W-:Y:S01]  /*ed40*/  F2FP.PACK_AB R140, R215, R217 ;  /* 0x000000d9d78c723e */ /* 0x004fe200000000ff */
[--C-:B------:R-:W-:Y:S03]  /*ed50*/  FFMA.FTZ R138, R182, c[0x0][0x2d0], -R142.reuse ;  /* 0x0000b400b68a7a23 */ /* 0x100fe6000001088e */
[-C--:B-1----:R-:W-:Y:S01]  /*ed60*/  HMMA.16816.F32 R36, R144, R164.reuse, R36 ;  /* 0x000000a49024723c */ /* 0x082fe20000001824 */
[----:B------:R1:W-:Y:S07]  /*ed70*/  MUFU.EX2 R216, R138 ;  /* 0x0000008a00d87308 */ /* 0x0003ee0000000800 */
[C---:B------:R-:W-:Y:S08]  /*ed80*/  HMMA.16816.F32 R40, R148.reuse, R164, R40 ;  /* 0x000000a49428723c */ /* 0x040ff00000001828 */
[-C--:B------:R-:W-:Y:S08]  /*ed90*/  HMMA.16816.F32 R44, R148, R166.reuse, R44 ;  /* 0x000000a6942c723c */ /* 0x080ff0000000182c */
[C---:B------:R-:W-:Y:S01]  /*eda0*/  HMMA.16816.F32 R48, R144.reuse, R166, R48 ;  /* 0x000000a69030723c */ /* 0x040fe20000001830 */
[----:B------:R-:W-:Y:S03]  /*edb0*/  LDSM.16.MT88.4 R164, [R225+0x1100] ;  /* 0x00110000e1a4783b */ /* 0x000fe60000004200 */
[----:B-1----:R-:W-:Y:S04]  /*edc0*/  FFMA.FTZ R138, R181, c[0x0][0x2d0], -R142 ;  /* 0x0000b400b58a7a23 */ /* 0x002fe8000001088e */
[-C--:B------:R-:W-:Y:S01]  /*edd0*/  HMMA.16816.F32 R52, R144, R156.reuse, R52 ;  /* 0x0000009c9034723c */ /* 0x080fe20000001834 */
[----:B------:R-:W1:Y:S07]  /*ede0*/  MUFU.EX2 R214, R138 ;  /* 0x0000008a00d67308 */ /* 0x000e6e0000000800 */
[C---:B------:R-:W-:Y:S08]  /*edf0*/  HMMA.16816.F32 R56, R148.reuse, R156, R56 ;  /* 0x0000009c9438723c */ /* 0x040ff00000001838 */
[-C--:B------:R-:W-:Y:S08]  /*ee00*/  HMMA.16816.F32 R60, R148, R158.reuse, R60 ;  /* 0x0000009e943c723c */ /* 0x080ff0000000183c */
[C---:B------:R-:W-:Y:S01]  /*ee10*/  HMMA.16816.F32 R64, R144.reuse, R158, R64 ;  /* 0x0000009e9040723c */ /* 0x040fe20000001840 */
[----:B------:R-:W2:Y:S03]  /*ee20*/  LDSM.16.MT88.4 R156, [R228+0x2100] ;  /* 0x00210000e49c783b */ /* 0x000ea60000004200 */
[----:B-1----:R-:W-:Y:S01]  /*ee30*/  F2FP.PACK_AB R142, R214, R216 ;  /* 0x000000d8d68e723e */ /* 0x002fe200000000ff */
[--C-:B------:R-:W-:Y:S01]  /*ee40*/  FFMA.FTZ R138, R180, c[0x0][0x2d0], -R143.reuse ;  /* 0x0000b400b48a7a23 */ /* 0x100fe2000001088f */
[----:B------:R-:W-:Y:S02]  /*ee50*/  MOV R180, R197 ;  /* 0x000000c500b47202 */ /* 0x000fe40000000f00 */
[-C--:B---3--:R-:W-:Y:S01]  /*ee60*/  HMMA.16816.F32 R68, R144, R152.reuse, R68 ;  /* 0x000000989044723c */ /* 0x088fe20000001844 */
[----:B------:R1:W-:Y:S07]  /*ee70*/  MUFU.EX2 R213, R138 ;  /* 0x0000008a00d57308 */ /* 0x0003ee0000000800 */
[C---:B------:R-:W-:Y:S08]  /*ee80*/  HMMA.16816.F32 R72, R148.reuse, R152, R72 ;  /* 0x000000989448723c */ /* 0x040ff00000001848 */
[-C--:B------:R-:W-:Y:S08]  /*ee90*/  HMMA.16816.F32 R76, R148, R154.reuse, R76 ;  /* 0x0000009a944c723c */ /* 0x080ff0000000184c */
[C---:B------:R-:W-:Y:S01]  /*eea0*/  HMMA.16816.F32 R80, R144.reuse, R154, R80 ;  /* 0x0000009a9050723c */ /* 0x040fe20000001850 */
[----:B------:R-:W3:Y:S03]  /*eeb0*/  LDSM.16.MT88.4 R152, [R227+0x2100] ;  /* 0x00210000e398783b */ /* 0x000ee60000004200 */
[--C-:B-1----:R-:W-:Y:S01]  /*eec0*/  FFMA.FTZ R138, R179, c[0x0][0x2d0], -R143.reuse ;  /* 0x0000b400b38a7a23 */ /* 0x102fe2000001088f */
[----:B------:R-:W-:Y:S03]  /*eed0*/  MOV R179, R172 ;  /* 0x000000ac00b37202 */ /* 0x000fe60000000f00 */
[-C--:B----4-:R-:W-:Y:S01]  /*eee0*/  HMMA.16816.F32 R84, R144, R160.reuse, R84 ;  /* 0x000000a09054723c */ /* 0x090fe20000001854 */
[----:B------:R1:W-:Y:S07]  /*eef0*/  MUFU.EX2 R212, R138 ;  /* 0x0000008a00d47308 */ /* 0x0003ee0000000800 */
[C---:B------:R-:W-:Y:S01]  /*ef00*/  HMMA.16816.F32 R88, R148.reuse, R160, R88 ;  /* 0x000000a09458723c */ /* 0x040fe20000001858 */
[----:B------:R-:W4:Y:S07]  /*ef10*/  LDL.LU R160, [R1+0x10] ;  /* 0x0000100001a07983 */ /* 0x000f2e0000300800 */
[-C--:B------:R-:W-:Y:S08]  /*ef20*/  HMMA.16816.F32 R92, R148, R162.reuse, R92 ;  /* 0x000000a2945c723c */ /* 0x080ff0000000185c */
[C---:B------:R-:W-:Y:S04]  /*ef30*/  HMMA.16816.F32 R96, R144.reuse, R162, R96 ;  /* 0x000000a29060723c */ /* 0x040fe80000001860 */
[----:B-1----:R-:W-:Y:S01]  /*ef40*/  FFMA.FTZ R138, R178, c[0x0][0x2d0], -R143 ;  /* 0x0000b400b28a7a23 */ /* 0x002fe2000001088f */
[----:B------:R-:W-:Y:S03]  /*ef50*/  MOV R178, R173 ;  /* 0x000000ad00b27202 */ /* 0x000fe60000000f00 */
[-C--:B--2---:R-:W-:Y:S01]  /*ef60*/  HMMA.16816.F32 R100, R144, R156.reuse, R100 ;  /* 0x0000009c9064723c */ /* 0x084fe20000001864 */
[----:B------:R1:W2:Y:S07]  /*ef70*/  MUFU.EX2 R210, R138 ;  /* 0x0000008a00d27308 */ /* 0x0002ae0000000800 */
[C---:B------:R-:W-:Y:S08]  /*ef80*/  HMMA.16816.F32 R104, R148.reuse, R156, R104 ;  /* 0x0000009c9468723c */ /* 0x040ff00000001868 */
[-C--:B------:R-:W-:Y:S08]  /*ef90*/  HMMA.16816.F32 R108, R148, R158.reuse, R108 ;  /* 0x0000009e946c723c */ /* 0x080ff0000000186c */
[C---:B------:R-:W-:Y:S04]  /*efa0*/  HMMA.16816.F32 R112, R144.reuse, R158, R112 ;  /* 0x0000009e9070723c */ /* 0x040fe80000001870 */
[--C-:B-1----:R-:W-:Y:S01]  /*efb0*/  FFMA.FTZ R138, R204, c[0x0][0x2d0], -R192.reuse ;  /* 0x0000b400cc8a7a23 */ /* 0x102fe200000108c0 */
[----:B--2---:R-:W-:Y:S03]  /*efc0*/  F2FP.PACK_AB R143, R210, R212 ;  /* 0x000000d4d28f723e */ /* 0x004fe600000000ff */
[-C--:B---3--:R-:W-:Y:S01]  /*efd0*/  HMMA.16816.F32 R116, R144, R152.reuse, R116 ;  /* 0x000000989074723c */ /* 0x088fe20000001874 */
[----:B------:R1:W-:Y:S07]  /*efe0*/  MUFU.EX2 R204, R138 ;  /* 0x0000008a00cc7308 */ /* 0x0003ee0000000800 */
[C---:B------:R-:W-:Y:S08]  /*eff0*/  HMMA.16816.F32 R120, R148.reuse, R152, R120 ;  /* 0x000000989478723c */ /* 0x040ff00000001878 */
[-C--:B------:R-:W-:Y:S08]  /*f000*/  HMMA.16816.F32 R124, R148, R154.reuse, R124 ;  /* 0x0000009a947c723c */ /* 0x080ff0000000187c */
[----:B------:R-:W-:Y:S04]  /*f010*/  HMMA.16816.F32 R128, R144, R154, R128 ;  /* 0x0000009a9080723c */ /* 0x000fe80000001880 */
[--C-:B-1----:R-:W-:Y:S01]  /*f020*/  FFMA.FTZ R138, R177, c[0x0][0x2d0], -R192.reuse ;  /* 0x0000b400b18a7a23 */ /* 0x102fe200000108c0 */
[----:B------:R-:W-:Y:S03]  /*f030*/  MOV R177, R174 ;  /* 0x000000ae00b17202 */ /* 0x000fe60000000f00 */
[----:B------:R1:W2:Y:S04]  /*f040*/  MUFU.EX2 R205, R138 ;  /* 0x0000008a00cd7308 */ /* 0x0002a80000000800 */
[--C-:B-1----:R-:W-:Y:S06]  /*f050*/  FFMA.FTZ R138, R203, c[0x0][0x2d0], -R192.reuse ;  /* 0x0000b400cb8a7a23 */ /* 0x102fec00000108c0 */
[----:B------:R1:W-:Y:S02]  /*f060*/  MUFU.EX2 R203, R138 ;  /* 0x0000008a00cb7308 */ /* 0x0003e40000000800 */
[----:B-1----:R-:W-:Y:S01]  /*f070*/  FFMA.FTZ R138, R202, c[0x0][0x2d0], -R192 ;  /* 0x0000b400ca8a7a23 */ /* 0x002fe200000108c0 */
[----:B--2---:R-:W-:Y:S07]  /*f080*/  F2FP.PACK_AB R192, R205, R204 ;  /* 0x000000cccdc0723e */ /* 0x004fee00000000ff */
[----:B------:R1:W2:Y:S02]  /*f090*/  MUFU.EX2 R202, R138 ;  /* 0x0000008a00ca7308 */ /* 0x0002a40000000800 */
[--C-:B-1----:R-:W-:Y:S01]  /*f0a0*/  FFMA.FTZ R138, R196, c[0x0][0x2d0], -R2.reuse ;  /* 0x0000b400c48a7a23 */ /* 0x102fe20000010802 */
[----:B--2---:R-:W-:Y:S07]  /*f0b0*/  F2FP.PACK_AB R194, R202, R203 ;  /* 0x000000cbcac2723e */ /* 0x004fee00000000ff */
[----:B------:R1:W-:Y:S02]  /*f0c0*/  MUFU.EX2 R196, R138 ;  /* 0x0000008a00c47308 */ /* 0x0003e40000000800 */
[--C-:B-1----:R-:W-:Y:S01]  /*f0d0*/  FFMA.FTZ R138, R176, c[0x0][0x2d0], -R2.reuse ;  /* 0x0000b400b08a7a23 */ /* 0x102fe20000010802 */
[----:B------:R-:W-:Y:S01]  /*f0e0*/  MOV R176, R175 ;  /* 0x000000af00b07202 */ /* 0x000fe20000000f00 */
[----:B------:R-:W-:Y:S01]  /*f0f0*/  FFMA.FTZ R2, R141, c[0x0][0x2d0], -R2 ;  /* 0x0000b4008d027a23 */ /* 0x000fe20000010802 */
[----:B------:R-:W1:Y:S05]  /*f100*/  LDSM.16.MT88.4 R172, [R226+0x1100] ;  /* 0x00110000e2ac783b */ /* 0x000e6a0000004200 */
[----:B------:R-:W-:Y:S01]  /*f110*/  MUFU.EX2 R197, R138 ;  /* 0x0000008a00c57308 */ /* 0x000fe20000000800 */
[----:B------:R-:W-:Y:S07]  /*f120*/  F2FP.PACK_AB R141, R211, R213 ;  /* 0x000000d5d38d723e */ /* 0x000fee00000000ff */
[-C--:B------:R-:W-:Y:S01]  /*f130*/  HMMA.16816.F32 R144, R140, R164.reuse, R4 ;  /* 0x000000a48c90723c */ /* 0x080fe20000001804 */
[----:B------:R-:W2:Y:S01]  /*f140*/  LDSM.16.MT88.4 R4, [R227+0x1100] ;  /* 0x00110000e304783b */ /* 0x000ea20000004200 */
[----:B------:R-:W3:Y:S03]  /*f150*/  MUFU.EX2 R138, R2 ;  /* 0x00000002008a7308 */ /* 0x000ee60000000800 */
[----:B---3--:R-:W-:Y:S02]  /*f160*/  F2FP.PACK_AB R195, R138, R139 ;  /* 0x0000008b8ac3723e */ /* 0x008fe400000000ff */
[----:B------:R-:W-:Y:S01]  /*f170*/  MOV R2, R170 ;  /* 0x000000aa00027202 */ /* 0x000fe20000000f00 */
[----:B----4-:R-:W-:Y:S01]  /*f180*/  FFMA.FTZ R134, R134, R160, R193 ;  /* 0x000000a086867223 */ /* 0x010fe200000100c1 */
[----:B------:R-:W-:Y:S07]  /*f190*/  F2FP.PACK_AB R193, R197, R196 ;  /* 0x000000c4c5c1723e */ /* 0x000fee00000000ff */
[C---:B------:R-:W-:Y:S01]  /*f1a0*/  HMMA.16816.F32 R148, R192.reuse, R164, R8 ;  /* 0x000000a4c094723c */ /* 0x040fe20000001808 */
[----:B------:R-:W3:Y:S07]  /*f1b0*/  LDSM.16.MT88.4 R8, [R225+0x2900] ;  /* 0x00290000e108783b */ /* 0x000eee0000004200 */
[-C--:B------:R-:W-:Y:S01]  /*f1c0*/  HMMA.16816.F32 R152, R192, R166.reuse, R12 ;  /* 0x000000a6c098723c */ /* 0x080fe2000000180c */
[----:B------:R-:W2:Y:S07]  /*f1d0*/  LDSM.16.MT88.4 R12, [R226+0x2900] ;  /* 0x00290000e20c783b */ /* 0x000eae0000004200 */
[C---:B------:R-:W-:Y:S01]  /*f1e0*/  HMMA.16816.F32 R156, R140.reuse, R166, R16 ;  /* 0x000000a68c9c723c */ /* 0x040fe20000001810 */
[----:B------:R-:W2:Y:S07]  /*f1f0*/  LDSM.16.MT88.4 R16, [R228+0x2900] ;  /* 0x00290000e410783b */ /* 0x000eae0000004200 */
[-C--:B-1----:R-:W-:Y:S01]  /*f200*/  HMMA.16816.F32 R160, R140, R172.reuse, R20 ;  /* 0x000000ac8ca0723c */ /* 0x082fe20000001814 */
[----:B------:R-:W1:Y:S07]  /*f210*/  LDSM.16.MT88.4 R20, [R227+0x2900] ;  /* 0x00290000e314783b */ /* 0x000e6e0000004200 */
[C---:B------:R-:W-:Y:S07]  /*f220*/  HMMA.16816.F32 R164, R192.reuse, R172, R24 ;  /* 0x000000acc0a4723c */ /* 0x040fee0000001818 */
[----:B------:R-:W-:Y:S02]  /*f230*/  MOV R26, R171 ;  /* 0x000000ab001a7202 */ /* 0x000fe40000000f00 */
[----:B------:R-:W-:Y:S03]  /*f240*/  MOV R24, R169 ;  /* 0x000000a900187202 */ /* 0x000fe60000000f00 */
[----:B------:R-:W-:Y:S02]  /*f250*/  MOV R25, R168 ;  /* 0x000000a800197202 */ /* 0x000fe40000000f00 */
[-C--:B------:R-:W-:Y:S01]  /*f260*/  HMMA.16816.F32 R168, R192, R174.reuse, R28 ;  /* 0x000000aec0a8723c */ /* 0x080fe2000000181c */
[----:B------:R-:W4:Y:S02]  /*f270*/  LDL.LU R29, [R1+0x18] ;  /* 0x00001800011d7983 */ /* 0x000f240000300800 */
[----:B------:R-:W-:Y:S02]  /*f280*/  MOV R27, R180 ;  /* 0x000000b4001b7202 */ /* 0x000fe40000000f00 */
[----:B------:R-:W4:Y:S02]  /*f290*/  LDL.LU R28, [R1+0x1c] ;  /* 0x00001c00011c7983 */ /* 0x000f240000300800 */
[----:B------:R-:W-:Y:S01]  /*f2a0*/  MOV R30, R179 ;  /* 0x000000b3001e7202 */ /* 0x000fe20000000f00 */
[C---:B------:R-:W-:Y:S01]  /*f2b0*/  HMMA.16816.F32 R172, R140.reuse, R174, R32 ;  /* 0x000000ae8cac723c */ /* 0x040fe20000001820 */
[----:B------:R-:W4:Y:S03]  /*f2c0*/  LDL.LU R34, [R1+0x14] ;  /* 0x0000140001227983 */ /* 0x000f260000300800 */
[----:B------:R-:W-:Y:S01]  /*f2d0*/  MOV R31, R178 ;  /* 0x000000b2001f7202 */ /* 0x000fe20000000f00 */
[----:B------:R-:W4:Y:S02]  /*f2e0*/  LDL R32, [R1+0x8] ;  /* 0x0000080001207983 */ /* 0x000f240000100800 */
[----:B------:R-:W-:Y:S02]  /*f2f0*/  MOV R35, R176 ;  /* 0x000000b000237202 */ /* 0x000fe40000000f00 */
[----:B------:R-:W-:Y:S02]  /*f300*/  MOV R33, R177 ;  /* 0x000000b100217202 */ /* 0x000fe40000000f00 */
[-C--:B------:R-:W-:Y:S08]  /*f310*/  HMMA.16816.F32 R176, R140, R188.reuse, R36 ;  /* 0x000000bc8cb0723c */ /* 0x080ff00000001824 */
[C---:B------:R-:W-:Y:S08]  /*f320*/  HMMA.16816.F32 R180, R192.reuse, R188, R40 ;  /* 0x000000bcc0b4723c */ /* 0x040ff00000001828 */
[-C--:B------:R-:W-:Y:S08]  /*f330*/  HMMA.16816.F32 R184, R192, R190.reuse, R44 ;  /* 0x000000bec0b8723c */ /* 0x080ff0000000182c */
[C---:B------:R-:W-:Y:S08]  /*f340*/  HMMA.16816.F32 R188, R140.reuse, R190, R48 ;  /* 0x000000be8cbc723c */ /* 0x040ff00000001830 */
[-C--:B--2---:R-:W-:Y:S08]  /*f350*/  HMMA.16816.F32 R52, R140, R4.reuse, R52 ;  /* 0x000000048c34723c */ /* 0x084ff00000001834 */
[C---:B------:R-:W-:Y:S07]  /*f360*/  HMMA.16816.F32 R56, R192.reuse, R4, R56 ;  /* 0x00000004c038723c */ /* 0x040fee0000001838 */
[----:B------:R-:W-:Y:S01]  /*f370*/  FADD.FTZ R5, R30, R134 ;  /* 0x000000861e057221 */ /* 0x000fe20000010000 */
[-C--:B------:R-:W-:Y:S04]  /*f380*/  HMMA.16816.F32 R60, R192, R6.reuse, R60 ;  /* 0x00000006c03c723c */ /* 0x080fe8000000183c */
[----:B------:R-:W-:Y:S04]  /*f390*/  FADD.FTZ R5, R25, R5 ;  /* 0x0000000519057221 */ /* 0x000fe80000010000 */
[C---:B------:R-:W-:Y:S08]  /*f3a0*/  HMMA.16816.F32 R64, R140.reuse, R6, R64 ;  /* 0x000000068c40723c */ /* 0x040ff00000001840 */
[-C--:B---3--:R-:W-:Y:S08]  /*f3b0*/  HMMA.16816.F32 R68, R140, R8.reuse, R68 ;  /* 0x000000088c44723c */ /* 0x088ff00000001844 */
[C---:B------:R-:W-:Y:S08]  /*f3c0*/  HMMA.16816.F32 R72, R192.reuse, R8, R72 ;  /* 0x00000008c048723c */ /* 0x040ff00000001848 */
[-C--:B------:R-:W-:Y:S08]  /*f3d0*/  HMMA.16816.F32 R76, R192, R10.reuse, R76 ;  /* 0x0000000ac04c723c */ /* 0x080ff0000000184c */
        /* <DEDUP_REMOVED lines=13> */
[----:B----4-:R-:W-:Y:S02]  /*f4b0*/  FFMA.FTZ R132, R132, R29, R35 ;  /* 0x0000001d84847223 */ /* 0x010fe40000010023 */
[----:B------:R-:W-:Y:S02]  /*f4c0*/  FFMA.FTZ R0, R0, R28, R206 ;  /* 0x0000001c00007223 */ /* 0x000fe400000100ce */
[----:B------:R-:W-:Y:S01]  /*f4d0*/  FADD.FTZ R4, R24, R132 ;  /* 0x0000008418047221 */ /* 0x000fe20000010000 */
[----:B------:R-:W-:Y:S03]  /*f4e0*/  MOV R132, R136 ;  /* 0x0000008800847202 */ /* 0x000fe60000000f00 */
[----:B------:R-:W-:Y:S02]  /*f4f0*/  FFMA.FTZ R133, R133, R34, R33 ;  /* 0x0000002285857223 */ /* 0x000fe40000010021 */
[----:B------:R-:W-:Y:S02]  /*f500*/  FADD.FTZ R0, R207, R0 ;  /* 0x00000000cf007221 */ /* 0x000fe40000010000 */
[----:B------:R-:W-:Y:S01]  /*f510*/  FADD.FTZ R8, R31, R133 ;  /* 0x000000851f087221 */ /* 0x000fe20000010000 */
[----:B------:R-:W-:Y:S01]  /*f520*/  ISETP.GT.AND P0, PT, R220, R32, PT ;  /* 0x00000020dc00720c */ /* 0x000fe20003f04270 */
        /* <DEDUP_REMOVED lines=36> */
[----:B------:R-:W-:Y:S01]  /*f770*/  STL [R1+0x10], R6 ;  /* 0x0000100601007387 */ /* 0x000fe20000100800 */
[----:B------:R-:W-:Y:S01]  /*f780*/  FADD.FTZ R0, R139, R4 ;  /* 0x000000048b007221 */ /* 0x000fe20000010000 */
[----:B------:R-:W-:Y:S01]  /*f790*/  MOV R139, R3 ;  /* 0x00000003008b7202 */ /* 0x000fe20000000f00 */
[----:B------:R-:W-:Y:S02]  /*f7a0*/  FADD.FTZ R4, R210, R5 ;  /* 0x00000005d2047221 */ /* 0x000fe40000010000 */
[----:B------:R-:W-:Y:S02]  /*f7b0*/  FADD.FTZ R2, R202, R2 ;  /* 0x00000002ca027221 */ /* 0x000fe40000010000 */
[----:B------:R-:W-:Y:S01]  /*f7c0*/  FADD.FTZ R0, R138, R0 ;  /* 0x000000008a007221 */ /* 0x000fe20000010000 */
[----:B------:R-:W-:Y:S01]  /*f7d0*/  STL [R1+0x14], R4 ;  /* 0x0000140401007387 */ /* 0x000fe20000100800 */
[----:B------:R-:W-:Y:S03]  /*f7e0*/  MOV R138, R135 ;  /* 0x00000087008a7202 */ /* 0x000fe60000000f00 */
[----:B------:R1:W-:Y:S04]  /*f7f0*/  STL [R1+0x18], R2 ;  /* 0x0000180201007387 */ /* 0x0003e80000100800 */
[----:B------:R2:W-:Y:S01]  /*f800*/  STL [R1+0x1c], R0 ;  /* 0x00001c0001007387 */ /* 0x0005e20000100800 */
[----:B-1----:R-:W-:Y:S01]  /*f810*/  MOV R2, R137 ;  /* 0x0000008900027202 */ /* 0x002fe20000000f00 */
[----:B------:R-:W-:-:S05]  /*f820*/  @P0 BRA `(.L_x_491) ;  /* 0xffffc96000000947 */ /* 0x000fca000383ffff */
.L_x_490:
[----:B--2---:R-:W2:Y:S02]  /*f830*/  LDL R0, [R1] ;  /* 0x0000000001007983 */ /* 0x004ea40000100800 */
[----:B--2---:R-:W-:-:S13]  /*f840*/  ISETP.GE.AND P0, PT, R242, R0, PT ;  /* 0x00000000f200720c */ /* 0x004fda0003f06270 */
[----:B------:R-:W-:Y:S05]  /*f850*/  @!P0 BRA `(.L_x_492) ;  /* 0x00004d1000008947 */ /* 0x000fea0003800000 */
[----:B-1----:R-:W2:Y:S04]  /*f860*/  LDL.64 R4, [R1+0x48] ;  /* 0x0000480001047983 */ /* 0x002ea80000100a00 */
[----:B------:R-:W3:Y:S01]  /*f870*/  LDL.64 R6, [R1+0x30] ;  /* 0x0000300001067983 */ /* 0x000ee20000100a00 */
[----:B------:R-:W-:Y:S01]  /*f880*/  IMAD.MOV.U32 R139, RZ, RZ, R3 ;  /* 0x000000ffff8b7224 */ /* 0x000fe200078e0003 */
[----:B------:R-:W-:Y:S02]  /*f890*/  ULDC.64 UR4, c[0x0][0x1e0] ;  /* 0x0000780000047ab9 */ /* 0x000fe40000000a00 */
[----:B------:R-:W-:Y:S02]  /*f8a0*/  USHF.L.U64.HI UR7, UR4, 0x5, UR5 ;  /* 0x0000000504077899 */ /* 0x000fe40008010205 */
[----:B------:R-:W-:-:S02]  /*f8b0*/  USHF.L.U32 UR16, UR4, 0x5, URZ ;  /* 0x0000000504107899 */ /* 0x000fc4000800063f */
[----:B------:R-:W-:Y:S02]  /*f8c0*/  UMOV UR13, 0x30 ;  /* 0x00000030000d7882 */ /* 0x000fe40000000000 */
[----:B------:R-:W-:Y:S01]  /*f8d0*/  ULDC.64 UR4, c[0x0][0x208] ;  /* 0x0000820000047ab9 */ /* 0x000fe20000000a00 */
[----:B------:R-:W-:Y:S01]  /*f8e0*/  IMAD.MOV.U32 R134, RZ, RZ, R136 ;  /* 0x000000ffff867224 */ /* 0x000fe200078e0088 */
[----:B------:R-:W-:Y:S01]  /*f8f0*/  UIADD3 UR12, UP1, UR12, 0x80, URZ ;  /* 0x000000800c0c7890 */ /* 0x000fe2000ff3e03f */
[----:B------:R-:W-:Y:S01]  /*f900*/  MOV R132, R137 ;  /* 0x0000008900847202 */ /* 0x000fe20000000f00 */
[----:B------:R-:W-:Y:S01]  /*f910*/  UIADD3 UR17, UP0, UR9, 0x80, URZ ;  /* 0x0000008009117890 */ /* 0x000fe2000ff1e03f */
[----:B------:R-:W-:Y:S01]  /*f920*/  MOV R138, R135 ;  /* 0x00000087008a7202 */ /* 0x000fe20000000f00 */
[----:B------:R-:W-:Y:S02]  /*f930*/  UIMAD.WIDE.U32 UR18, UR13, UR4, URZ ;  /* 0x000000040d1272a5 */ /* 0x000fe4000f8e003f */
[----:B------:R-:W-:-:S02]  /*f940*/  UIMAD UR5, UR13, UR5, URZ ;  /* 0x000000050d0572a4 */ /* 0x000fc4000f8e023f */
[----:B------:R-:W-:Y:S02]  /*f950*/  UIADD3.X UR8, URZ, UR8, URZ, UP1, !UPT ;  /* 0x000000083f087290 */ /* 0x000fe40008ffe43f */
[----:B------:R-:W-:Y:S02]  /*f960*/  UIADD3.X UR4, URZ, UR11, URZ, UP0, !UPT ;  /* 0x0000000b3f047290 */ /* 0x000fe400087fe43f */
[----:B------:R-:W-:Y:S01]  /*f970*/  UIADD3 UR5, UR19, UR5, URZ ;  /* 0x0000000513057290 */ /* 0x000fe2000fffe03f */
[----:B--2---:R-:W-:Y:S02]  /*f980*/  IADD3 R8, P0, R4, 0x40, RZ ;  /* 0x0000004004087810 */ /* 0x004fe40007f1e0ff */
[----:B------:R-:W-:Y:S01]  /*f990*/  MOV R2, R4 ;  /* 0x0000000400027202 */ /* 0x000fe20000000f00 */
[--C-:B---3--:R-:W-:Y:S02]  /*f9a0*/  IMAD.MOV.U32 R3, RZ, RZ, R7.reuse ;  /* 0x000000ffff037224 */ /* 0x108fe400078e0007 */
[----:B------:R-:W-:-:S05]  /*f9b0*/  IMAD.X R9, RZ, RZ, R7, P0 ;  /* 0x000000ffff097224 */ /* 0x000fca00000e0607 */
[----:B------:R1:W-:Y:S04]  /*f9c0*/  STL.64 [R1+0x28], R8 ;  /* 0x0000280801007387 */ /* 0x0003e80000100a00 */
[----:B------:R1:W-:Y:S02]  /*f9d0*/  STL.64 [R1+0x30], R2 ;  /* 0x0000300201007387 */ /* 0x0003e40000100a00 */
.L_x_509:
[----:B--2---:R-:W2:Y:S01]  /*f9e0*/  LDL.64 R42, [R1+0x28] ;  /* 0x00002800012a7983 */ /* 0x004ea20000100a00 */
[----:B------:R-:W-:Y:S04]  /*f9f0*/  DEPBAR.LE SB0, 0x0 ;  /* 0x000080000000791a */ /* 0x000fe80000000000 */
[----:B------:R-:W-:Y:S01]  /*fa00*/  SHF.R.S32.HI R40, RZ, 0x1f, R242 ;  /* 0x0000001fff287819 */ /* 0x000fe200000114f2 */
[----:B-1----:R-:W3:Y:S01]  /*fa10*/  LDL.64 R2, [R1+0x30] ;  /* 0x0000300001027983 */ /* 0x002ee20000100a00 */
[----:B------:R-:W-:Y:S04]  /*fa20*/  IMAD R0, R242, UR5, RZ ;  /* 0x00000005f2007c24 */ /* 0x000fe8000f8e02ff */
[----:B------:R-:W-:Y:S01]  /*fa30*/  IMAD R0, R40, UR18, R0 ;  /* 0x0000001228007c24 */ /* 0x000fe2000f8e0200 */
[----:B------:R-:W-:Y:S08]  /*fa40*/  BAR.SYNC.DEFER_BLOCKING 0x0 ;  /* 0x0000000000007b1d */ /* 0x000ff00000010000 */
[----:B-----5:R-:W-:Y:S08]  /*fa50*/  LDSM.16.M88.4 R48, [R231+0x6100] ;  /* 0x00610000e730783b */ /* 0x020ff00000000200 */
[----:B------:R-:W1:Y:S08]  /*fa60*/  LDSM.16.M88.4 R16, [R224+0x3100] ;  /* 0x00310000e010783b */ /* 0x000e700000000200 */
[----:B------:R-:W4:Y:S08]  /*fa70*/  LDSM.16.M88.4 R44, [R231+0x8100] ;  /* 0x00810000e72c783b */ /* 0x000f300000000200 */
[----:B------:R-:W4:Y:S08]  /*fa80*/  LDSM.16.M88.4 R32, [R224+0x3900] ;  /* 0x00390000e020783b */ /* 0x000f300000000200 */
[----:B------:R-:W3:Y:S04]  /*fa90*/  LDL R251, [R1] ;  /* 0x0000000001fb7983 */ /* 0x000ee80000100800 */
[----:B------:R-:W4:Y:S08]  /*faa0*/  LDSM.16.M88.4 R140, [R224+0x4100] ;  /* 0x00410000e08c783b */ /* 0x000f300000000200 */
[----:B------:R-:W3:Y:S01]  /*fab0*/  LDL.64 R248, [R1+0x38] ;  /* 0x0000380001f87983 */ /* 0x000ee20000100a00 */
[-C--:B-1----:R-:W-:Y:S05]  /*fac0*/  HMMA.16816.F32 R4, R48, R16.reuse, RZ ;  /* 0x000000103004723c */ /* 0x082fea00000018ff */
[----:B------:R-:W-:Y:S03]  /*fad0*/  LDSM.16.M88.4 R192, [R233+0x6100] ;  /* 0x00610000e9c0783b */ /* 0x000fe60000000200 */
[C---:B----4-:R-:W-:Y:S05]  /*fae0*/  HMMA.16816.F32 R8, R44.reuse, R16, RZ ;  /* 0x000000102c08723c */ /* 0x050fea00000018ff */
[----:B------:R-:W4:Y:S03]  /*faf0*/  LDL.64 R246, [R1+0x40] ;  /* 0x0000400001f67983 */ /* 0x000f260000100a00 */
[-C--:B------:R-:W-:Y:S03]  /*fb00*/  HMMA.16816.F32 R12, R44, R18.reuse, RZ ;  /* 0x000000122c0c723c */ /* 0x080fe600000018ff */
[----:B------:R-:W1:Y:S05]  /*fb10*/  LDSM.16.M88.4 R196, [R235] ;  /* 0x00000000ebc4783b */ /* 0x000e6a0000000200 */
[C---:B------:R-:W-:Y:S03]  /*fb20*/  HMMA.16816.F32 R16, R48.reuse, R18, RZ ;  /* 0x000000123010723c */ /* 0x040fe600000018ff */
[----:B------:R-:W4:Y:S04]  /*fb30*/  LDL R244, [R1+0x20] ;  /* 0x0000200001f47983 */ /* 0x000f280000100800 */
[----:B------:R-:W1:Y:S01]  /*fb40*/  LDSM.16.M88.4 R200, [R233+0x8100] ;  /* 0x00810000e9c8783b */ /* 0x000e620000000200 */
[-C--:B------:R-:W-:Y:S07]  /*fb50*/  HMMA.16816.F32 R20, R48, R32.reuse, RZ ;  /* 0x000000203014723c */ /* 0x080fee00000018ff */
[----:B------:R-:W1:Y:S01]  /*fb60*/  LDSM.16.M88.4 R204, [R241] ;  /* 0x00000000f1cc783b */ /* 0x000e620000000200 */
[C---:B------:R-:W-:Y:S07]  /*fb70*/  HMMA.16816.F32 R24, R44.reuse, R32, RZ ;  /* 0x000000202c18723c */ /* 0x040fee00000018ff */
[----:B------:R-:W1:Y:S01]  /*fb80*/  LDSM.16.M88.4 R208, [R240] ;  /* 0x00000000f0d0783b */ /* 0x000e620000000200 */
[-C--:B------:R-:W-:Y:S08]  /*fb90*/  HMMA.16816.F32 R28, R44, R34.reuse, RZ ;  /* 0x000000222c1c723c */ /* 0x080ff000000018ff */
[C---:B------:R-:W-:Y:S08]  /*fba0*/  HMMA.16816.F32 R32, R48.reuse, R34, RZ ;  /* 0x000000223020723c */ /* 0x040ff000000018ff */
[-C--:B------:R-:W-:Y:S01]  /*fbb0*/  HMMA.16816.F32 R36, R48, R140.reuse, RZ ;  /* 0x0000008c3024723c */ /* 0x080fe200000018ff */
[----:B--2---:R-:W-:Y:S07]  /*fbc0*/  IMAD.WIDE.U32 R212, R242, UR18, R42 ;  /* 0x00000012f2d47c25 */ /* 0x004fee000f8e002a */
[C---:B------:R-:W-:Y:S04]  /*fbd0*/  HMMA.16816.F32 R40, R44.reuse, R140, RZ ;  /* 0x0000008c2c28723c */ /* 0x040fe800000018ff */
[----:B------:R-:W-:Y:S01]  /*fbe0*/  LEA R214, P0, R212, c[0x0][0x1f8], 0x1 ;  /* 0x00007e00d4d67a11 */ /* 0x000fe200078008ff */
[----:B---3--:R-:W-:Y:S03]  /*fbf0*/  IMAD.WIDE.U32 R2, R242, UR18, R2 ;  /* 0x00000012f2027c25 */ /* 0x008fe6000f8e0002 */
[-C--:B------:R-:W-:Y:S04]  /*fc00*/  HMMA.16816.F32 R44, R44, R142.reuse, RZ ;  /* 0x0000008e2c2c723c */ /* 0x080fe800000018ff */
[----:B------:R-:W-:Y:S02]  /*fc10*/  LEA R136, P1, R2, c[0x0][0x1f8], 0x1 ;  /* 0x00007e0002887a11 */ /* 0x000fe400078208ff */
[----:B------:R-:W-:Y:S02]  /*fc20*/  IADD3 R3, R3, R0, RZ ;  /* 0x0000000003037210 */ /* 0x000fe40007ffe0ff */
[----:B------:R-:W-:Y:S01]  /*fc30*/  IADD3 R0, R0, R213, RZ ;  /* 0x000000d500007210 */ /* 0x000fe20007ffe0ff */
[----:B------:R-:W-:Y:S03]  /*fc40*/  HMMA.16816.F32 R48, R48, R142, RZ ;  /* 0x0000008e3030723c */ /* 0x000fe600000018ff */
[----:B------:R-:W-:Y:S02]  /*fc50*/  LEA.HI.X R137, R2, c[0x0][0x1fc], R3, 0x1, P1 ;  /* 0x00007f0002897a11 */ /* 0x000fe400008f0c03 */
[----:B------:R-:W-:Y:S03]  /*fc60*/  LEA.HI.X R215, R212, c[0x0][0x1fc], R0, 0x1, P0 ;  /* 0x00007f00d4d77a11 */ /* 0x000fe600000f0c00 */
[-C--:B-1----:R-:W-:Y:S01]  /*fc70*/  HMMA.16816.F32 R4, R192, R196.reuse, R4 ;  /* 0x000000c4c004723c */ /* 0x082fe20000001804 */
[----:B------:R-:W-:Y:S01]  /*fc80*/  @!PT LDS RZ, [RZ] ;  /* 0x00000000fffff984 */ /* 0x000fe20000000800 */
[----:B------:R-:W-:Y:S01]  /*fc90*/  @!PT LDS RZ, [RZ] ;  /* 0x00000000fffff984 */ /* 0x000fe20000000800 */
[----:B------:R-:W-:Y:S01]  /*fca0*/  @!PT LDS RZ, [RZ] ;  /* 0x00000000fffff984 */ /* 0x000fe20000000800 */
[----:B------:R1:W-:Y:S04]  /*fcb0*/  LDGSTS.E.BYPASS.LTC128B.128 [R243+0x100], [R136.64], !P4 ;  /* 0x0010000088f37fae */ /* 0x0003e8000e101d4e */
[----:B------:R-:W-:Y:S03]  /*fcc0*/  IADD3 R2, P0, R136, UR9, RZ ;  /* 0x0000000988027c10 */ /* 0x000fe6000ff1e0ff */
[C---:B------:R-:W-:Y:S01]  /*fcd0*/  HMMA.16816.F32 R8, R200.reuse, R196, R8 ;  /* 0x000000c4c808723c */ /* 0x040fe20000001808 */
[----:B------:R2:W-:Y:S03]  /*fce0*/  LDGSTS.E.BYPASS.LTC128B.128 [R243+0x1900], [R214.64], !P3 ;  /* 0x01900000d6f37fae */ /* 0x0005e6000d901d4e */
[----:B------:R-:W-:Y:S02]  /*fcf0*/  IADD3.X R3, R137, UR11, RZ, P0, !PT ;  /* 0x0000000b89037c10 */ /* 0x000fe400087fe4ff */
[C---:B------:R-:W-:Y:S02]  /*fd00*/  IADD3 R140, P1, R2.reuse, UR9, RZ ;  /* 0x00000009028c7c10 */ /* 0x040fe4000ff3e0ff */
[-C--:B------:R-:W-:Y:S01]  /*fd10*/  HMMA.16816.F32 R12, R200, R198.reuse, R12 ;  /* 0x000000c6c80c723c */ /* 0x080fe2000000180c */
[----:B------:R3:W-:Y:S03]  /*fd20*/  LDGSTS.E.BYPASS.LTC128B.128 [R243+0x900], [R2.64], !P4 ;  /* 0x0090000002f37fae */ /* 0x0007e6000e101d4e */
[C---:B------:R-:W-:Y:S02]  /*fd30*/  IADD3.X R141, R3.reuse, UR11, RZ, P1, !PT ;  /* 0x0000000b038d7c10 */ /* 0x040fe40008ffe4ff */
[----:B------:R-:W-:Y:S02]  /*fd40*/  PLOP3.LUT P1, PT, PT, PT, UP3, 0x80, 0x0 ;  /* 0x000000000000781c */ /* 0x000fe40003f2f038 */
[C---:B------:R-:W-:Y:S01]  /*fd50*/  HMMA.16816.F32 R16, R192.reuse, R198, R16 ;  /* 0x000000c6c010723c */ /* 0x040fe20000001810 */
[----:B------:R3:W-:Y:S03]  /*fd60*/  LDGSTS.E.BYPASS.LTC128B.128 [R243+0x2100], [R2.64+0x80], !P3 ;  /* 0x0210008002f37fae */ /* 0x0007e6000d901d4e */
[----:B-1----:R-:W-:Y:S04]  /*fd70*/  IADD3 R136, P0, R2, UR17, RZ ;  /* 0x0000001102887c10 */ /* 0x002fe8000ff1e0ff */
[-C--:B------:R-:W-:Y:S01]  /*fd80*/  HMMA.16816.F32 R20, R192, R204.reuse, R20 ;  /* 0x000000ccc014723c */ /* 0x080fe20000001814 */
[----:B------:R1:W-:Y:S03]  /*fd90*/  LDGSTS.E.BYPASS.LTC128B.128 [R243+0x1100], [R140.64], !P4 ;  /* 0x011000008cf37fae */ /* 0x0003e6000e101d4e */
[----:B------:R-:W-:Y:S02]  /*fda0*/  IADD3.X R137, R3, UR4, RZ, P0, !PT ;  /* 0x0000000403897c10 */ /* 0x000fe400087fe4ff */
[----:B------:R-:W-:Y:S02]  /*fdb0*/  PLOP3.LUT P0, PT, PT, PT, UP3, 0x80, 0x0 ;  /* 0x000000000000781c */ /* 0x000fe40003f0f038 */
[C---:B------:R-:W-:Y:S01]  /*fdc0*/  HMMA.16816.F32 R24, R200.reuse, R204, R24 ;  /* 0x000000ccc818723c */ /* 0x040fe20000001818 */
[----:B------:R4:W-:Y:S03]  /*fdd0*/  LDGSTS.E.BYPASS.LTC128B.128 [R243+0x2900], [R136.64], !P3 ;  /* 0x0290000088f37fae */ /* 0x0009e6000d901d4e */
[C---:B------:R-:W-:Y:S04]  /*fde0*/  ISETP.GT.AND P6, PT, R242.reuse, R251, PT ;  /* 0x000000fbf200720c */ /* 0x040fe80003fc4270 */
[-C--:B------:R-:W-:Y:S01]  /*fdf0*/  HMMA.16816.F32 R28, R200, R206.reuse, R28 ;  /* 0x000000cec81c723c */ /* 0x080fe2000000181c */
[----:B--2---:R-:W-:Y:S07]  /*fe00*/  LDSM.16.M88.4 R212, [R230+0x3100] ;  /* 0x00310000e6d4783b */ /* 0x004fee0000000200 */
[C---:B------:R-:W-:Y:S01]  /*fe10*/  HMMA.16816.F32 R32, R192.reuse, R206, R32 ;  /* 0x000000cec020723c */ /* 0x040fe20000001820 */
[----:B------:R-:W0:Y:S03]  /*fe20*/  LDGDEPBAR ;  /* 0x00000000000079af */ /* 0x000e260000000000 */
[----:B------:R-:W-:Y:S02]  /*fe30*/  @P6 IADD3 R0, R242, -0x1, RZ ;  /* 0xfffffffff2006810 */ /* 0x000fe40007ffe0ff */
[----:B---3--:R-:W-:Y:S02]  /*fe40*/  @P6 MOV R3, R249 ;  /* 0x000000f900036202 */ /* 0x008fe40000000f00 */
[-C--:B------:R-:W-:Y:S01]  /*fe50*/  HMMA.16816.F32 R36, R192, R208.reuse, R36 ;  /* 0x000000d0c024723c */ /* 0x080fe20000001824 */
[----:B-1----:R-:W1:Y:S03]  /*fe60*/  LDSM.16.M88.4 R140, [R232+0x6100] ;  /* 0x00610000e88c783b */ /* 0x002e660000000200 */
[----:B------:R-:W-:Y:S04]  /*fe70*/  @P6 SHF.R.S32.HI R2, RZ, 0x1f, R0 ;  /* 0x0000001fff026819 */ /* 0x000fe80000011400 */
[C---:B------:R-:W-:Y:S01]  /*fe80*/  HMMA.16816.F32 R40, R200.reuse, R208, R40 ;  /* 0x000000d0c828723c */ /* 0x040fe20000001828 */
[----:B------:R-:W2:Y:S03]  /*fe90*/  LDSM.16.M88.4 R216, [R232+0x8100] ;  /* 0x00810000e8d8783b */ /* 0x000ea60000000200 */
[----:B------:R-:W-:Y:S04]  /*fea0*/  @P6 IMAD R2, R2, c[0x0][0x1e0], RZ ;  /* 0x0000780002026a24 */ /* 0x000fe800078e02ff */
[-C--:B------:R-:W-:Y:S01]  /*feb0*/  HMMA.16816.F32 R44, R200, R210.reuse, R44 ;  /* 0x000000d2c82c723c */ /* 0x080fe2000000182c */
[----:B------:R-:W3:Y:S03]  /*fec0*/  LDSM.16.M88.4 R220, [R230+0x3900] ;  /* 0x00390000e6dc783b */ /* 0x000ee60000000200 */
[----:B------:R-:W-:Y:S04]  /*fed0*/  @P6 IMAD R2, R0, c[0x0][0x1e4], R2 ;  /* 0x0000790000026a24 */ /* 0x000fe800078e0202 */
[----:B------:R-:W-:Y:S01]  /*fee0*/  HMMA.16816.F32 R48, R192, R210, R48 ;  /* 0x000000d2c030723c */ /* 0x000fe20000001830 */
[----:B------:R-:W3:Y:S08]  /*fef0*/  LDSM.16.M88.4 R196, [R230+0x4100] ;  /* 0x00410000e6c4783b */ /* 0x000ef00000000200 */
[----:B------:R-:W-:Y:S01]  /*ff00*/  LDSM.16.M88.4 R200, [R234+0x6100] ;  /* 0x00610000eac8783b */ /* 0x000fe20000000200 */
[-C--:B-1----:R-:W-:Y:S07]  /*ff10*/  HMMA.16816.F32 R4, R140, R212.reuse, R4 ;  /* 0x000000d48c04723c */ /* 0x082fee0000001804 */
[----:B------:R-:W1:Y:S01]  /*ff20*/  LDSM.16.M88.4 R204, [R229] ;  /* 0x00000000e5cc783b */ /* 0x000e620000000200 */
[C---:B--2---:R-:W-:Y:S07]  /*ff30*/  HMMA.16816.F32 R8, R216.reuse, R212, R8 ;  /* 0x000000d4d808723c */ /* 0x044fee0000001808 */
[----:B------:R-:W2:Y:S01]  /*ff40*/  LDSM.16.M88.4 R192, [R234+0x8100] ;  /* 0x00810000eac0783b */ /* 0x000ea20000000200 */
[-C--:B------:R-:W-:Y:S07]  /*ff50*/  HMMA.16816.F32 R12, R216, R214.reuse, R12 ;  /* 0x000000d6d80c723c */ /* 0x080fee000000180c */
[----:B------:R-:W1:Y:S01]  /*ff60*/  LDSM.16.M88.4 R208, [R229+0x800] ;  /* 0x00080000e5d0783b */ /* 0x000e620000000200 */
[C---:B------:R-:W-:Y:S07]  /*ff70*/  HMMA.16816.F32 R16, R140.reuse, R214, R16 ;  /* 0x000000d68c10723c */ /* 0x040fee0000001810 */
[----:B------:R-:W1:Y:S01]  /*ff80*/  LDSM.16.M88.4 R212, [R229+0x1000] ;  /* 0x00100000e5d4783b */ /* 0x000e620000000200 */
        /* <DEDUP_REMOVED lines=16> */
[----:B------:R-:W-:Y:S07]  /*10090*/  LDSM.16.M88.4 R204, [R239] ;  /* 0x00000000efcc783b */ /* 0x000fee0000000200 */
[-C--:B------:R-:W-:Y:S08]  /*100a0*/  HMMA.16816.F32 R20, R200, R208.reuse, R20 ;  /* 0x000000d0c814723c */ /* 0x080ff00000001814 */
[C---:B------:R-:W-:Y:S08]  /*100b0*/  HMMA.16816.F32 R24, R192.reuse, R208, R24 ;  /* 0x000000d0c018723c */ /* 0x040ff00000001818 */
[-C--:B------:R-:W-:Y:S08]  /*100c0*/  HMMA.16816.F32 R28, R192, R210.reuse, R28 ;  /* 0x000000d2c01c723c */ /* 0x080ff0000000181c */
[C---:B------:R-:W-:Y:S01]  /*100d0*/  HMMA.16816.F32 R32, R200.reuse, R210, R32 ;  /* 0x000000d2c820723c */ /* 0x040fe20000001820 */
[----:B------:R-:W-:Y:S07]  /*100e0*/  LDSM.16.M88.4 R208, [R233+0xc100] ;  /* 0x00c10000e9d0783b */ /* 0x000fee0000000200 */
[-C--:B------:R-:W-:Y:S08]  /*100f0*/  HMMA.16816.F32 R36, R200, R212.reuse, R36 ;  /* 0x000000d4c824723c */ /* 0x080ff00000001824 */
[C---:B------:R-:W-:Y:S08]  /*10100*/  HMMA.16816.F32 R40, R192.reuse, R212, R40 ;  /* 0x000000d4c028723c */ /* 0x040ff00000001828 */
[-C--:B------:R-:W-:Y:S01]  /*10110*/  HMMA.16816.F32 R44, R192, R214.reuse, R44 ;  /* 0x000000d6c02c723c */ /* 0x080fe2000000182c */
[----:B------:R-:W2:Y:S07]  /*10120*/  LDSM.16.M88.4 R192, [R224+0x5900] ;  /* 0x00590000e0c0783b */ /* 0x000eae0000000200 */
[----:B------:R-:W-:Y:S01]  /*10130*/  HMMA.16816.F32 R48, R200, R214, R48 ;  /* 0x000000d6c830723c */ /* 0x000fe20000001830 */
[----:B------:R-:W3:Y:S07]  /*10140*/  LDSM.16.M88.4 R200, [R233+0xa100] ;  /* 0x00a10000e9c8783b */ /* 0x000eee0000000200 */
[-C--:B-1----:R-:W-:Y:S01]  /*10150*/  HMMA.16816.F32 R4, R140, R196.reuse, R4 ;  /* 0x000000c48c04723c */ /* 0x082fe20000001804 */
[----:B------:R-:W-:Y:S07]  /*10160*/  LDSM.16.M88.4 R212, [R237] ;  /* 0x00000000edd4783b */ /* 0x000fee0000000200 */
[C---:B------:R-:W-:Y:S08]  /*10170*/  HMMA.16816.F32 R8, R216.reuse, R196, R8 ;  /* 0x000000c4d808723c */ /* 0x040ff00000001808 */
[-C--:B------:R-:W-:Y:S08]  /*10180*/  HMMA.16816.F32 R12, R216, R198.reuse, R12 ;  /* 0x000000c6d80c723c */ /* 0x080ff0000000180c */
[C---:B------:R-:W-:Y:S01]  /*10190*/  HMMA.16816.F32 R16, R140.reuse, R198, R16 ;  /* 0x000000c68c10723c */ /* 0x040fe20000001810 */
[----:B------:R-:W1:Y:S07]  /*101a0*/  LDSM.16.M88.4 R196, [R238] ;  /* 0x00000000eec4783b */ /* 0x000e6e0000000200 */
        /* <DEDUP_REMOVED lines=8> */
[----:B------:R-:W-:Y:S07]  /*10230*/  LDSM.16.M88.4 R216, [R230+0x5900] ;  /* 0x00590000e6d8783b */ /* 0x000fee0000000200 */
[----:B------:R-:W-:Y:S01]  /*10240*/  HMMA.16816.F32 R48, R140, R194, R48 ;  /* 0x000000c28c30723c */ /* 0x000fe20000001830 */
[----:B------:R-:W-:Y:S07]  /*10250*/  LDSM.16.M88.4 R140, [R232+0xa100] ;  /* 0x00a10000e88c783b */ /* 0x000fee0000000200 */
[-C--:B---3--:R-:W-:Y:S01]  /*10260*/  HMMA.16816.F32 R4, R200, R204.reuse, R4 ;  /* 0x000000ccc804723c */ /* 0x088fe20000001804 */
[----:B------:R-:W2:Y:S07]  /*10270*/  LDSM.16.M88.4 R192, [R230+0x4900] ;  /* 0x00490000e6c0783b */ /* 0x000eae0000000200 */
        /* <DEDUP_REMOVED lines=14> */
[----:B------:R-:W3:Y:S07]  /*10360*/  LDSM.16.M88.4 R200, [R236+0xc100] ;  /* 0x00c10000ecc8783b */ /* 0x000eee0000000200 */
[-C--:B--2---:R-:W-:Y:S08]  /*10370*/  HMMA.16816.F32 R4, R140, R192.reuse, R4 ;  /* 0x000000c08c04723c */ /* 0x084ff00000001804 */
[C---:B-1----:R-:W-:Y:S08]  /*10380*/  HMMA.16816.F32 R8, R196.reuse, R192, R8 ;  /* 0x000000c0c408723c */ /* 0x042ff00000001808 */
        /* <DEDUP_REMOVED lines=9> */
[----:B------:R-:W-:Y:S08]  /*10420*/  HMMA.16816.F32 R48, R140, R218, R48 ;  /* 0x000000da8c30723c */ /* 0x000ff00000001830 */
[-C--:B---3--:R-:W-:Y:S08]  /*10430*/  HMMA.16816.F32 R4, R208, R220.reuse, R4 ;  /* 0x000000dcd004723c */ /* 0x088ff00000001804 */
        /* <DEDUP_REMOVED lines=15> */
[----:B------:R3:W1:Y:S01]  /*10530*/  MUFU.TANH R213, R12 ;  /* 0x0000000c00d57308 */ /* 0x0006620000002400 */
[----:B------:R-:W-:Y:S02]  /*10540*/  FMUL.FTZ R16, R16, c[0x0][0x320] ;  /* 0x0000c80010107a20 */ /* 0x000fe40000410000 */
[----:B------:R-:W-:Y:S02]  /*10550*/  FMUL.FTZ R17, R17, c[0x0][0x320] ;  /* 0x0000c80011117a20 */ /* 0x000fe40000410000 */
[----:B------:R-:W-:Y:S02]  /*10560*/  FMUL.FTZ R18, R18, c[0x0][0x320] ;  /* 0x0000c80012127a20 */ /* 0x000fe40000410000 */
[----:B------:R-:W-:Y:S02]  /*10570*/  FMUL.FTZ R19, R19, c[0x0][0x320] ;  /* 0x0000c80013137a20 */ /* 0x000fe40000410000 */
[----:B------:R-:W-:Y:S01]  /*10580*/  FMUL.FTZ R13, R13, c[0x0][0x320] ;  /* 0x0000c8000d0d7a20 */ /* 0x000fe20000410000 */
[----:B------:R-:W1:Y:S01]  /*10590*/  MUFU.TANH R215, R6 ;  /* 0x0000000600d77308 */ /* 0x000e620000002400 */
[----:B------:R-:W-:Y:S09]  /*105a0*/  FMUL.FTZ R14, R14, c[0x0][0x320] ;  /* 0x0000c8000e0e7a20 */ /* 0x000ff20000410000 */
[----:B------:R1:W1:Y:S01]  /*105b0*/  MUFU.TANH R199, R7 ;  /* 0x0000000700c77308 */ /* 0x0002620000002400 */
[----:B---3--:R-:W3:Y:S09]  /*105c0*/  LDL R12, [R1+0xc] ;  /* 0x00000c00010c7983 */ /* 0x008ef20000100800 */
[----:B------:R-:W2:Y:S10]  /*105d0*/  MUFU.TANH R219, R8 ;  /* 0x0000000800db7308 */ /* 0x000eb40000002400 */
[----:B------:R-:W2:Y:S01]  /*105e0*/  MUFU.TANH R216, R9 ;  /* 0x0000000900d87308 */ /* 0x000ea20000002400 */
[----:B-1----:R-:W1:Y:S09]  /*105f0*/  LDSM.16.M88.4 R4, [R229+0x2000] ;  /* 0x00200000e504783b */ /* 0x002e720000000200 */
[----:B------:R-:W1:Y:S10]  /*10600*/  MUFU.TANH R221, R10 ;  /* 0x0000000a00dd7308 */ /* 0x000e740000002400 */
[----:B------:R1:W1:Y:S10]  /*10610*/  MUFU.TANH R220, R11 ;  /* 0x0000000b00dc7308 */ /* 0x0002740000002400 */
[----:B------:R-:W2:Y:S10]  /*10620*/  MUFU.TANH R217, R15 ;  /* 0x0000000f00d97308 */ /* 0x000eb40000002400 */
[----:B------:R-:W2:Y:S01]  /*10630*/  MUFU.TANH R140, R16 ;  /* 0x00000010008c7308 */ /* 0x000ea20000002400 */
[----:B-1----:R-:W1:Y:S01]  /*10640*/  LDSM.16.M88.4 R8, [R229+0x2800] ;  /* 0x00280000e508783b */ /* 0x002e620000000200 */
[----:B------:R-:W-:Y:S04]  /*10650*/  DEPBAR.LE SB0, 0x0 ;  /* 0x000080000000791a */ /* 0x000fe80000000000 */
[-C--:B------:R-:W-:Y:S04]  /*10660*/  HMMA.16816.F32 R20, R208, R4.reuse, R20 ;  /* 0x00000004d014723c */ /* 0x080fe80000001814 */
[----:B----4-:R-:W4:Y:S01]  /*10670*/  MUFU.TANH R136, R17 ;  /* 0x0000001100887308 */ /* 0x010f220000002400 */
[----:B------:R-:W-:Y:S03]  /*10680*/  BAR.SYNC.DEFER_BLOCKING 0x0 ;  /* 0x0000000000007b1d */ /* 0x000fe60000010000 */
[C---:B------:R-:W-:Y:S06]  /*10690*/  HMMA.16816.F32 R24, R200.reuse, R4, R24 ;  /* 0x00000004c818723c */ /* 0x040fec0000001818 */
[----:B------:R-:W1:Y:S01]  /*106a0*/  MUFU.TANH R195, R18 ;  /* 0x0000001200c37308 */ /* 0x000e620000002400 */
[----:B------:R-:W-:Y:S01]  /*106b0*/  @P6 IMAD.WIDE.U32 R4, R0, c[0x0][0x1e0], RZ ;  /* 0x0000780000046a25 */ /* 0x000fe200078e00ff */
[-C--:B------:R-:W-:Y:S04]  /*106c0*/  HMMA.16816.F32 R28, R200, R6.reuse, R28 ;  /* 0x00000006c81c723c */ /* 0x080fe8000000181c */
[----:B------:R-:W-:Y:S04]  /*106d0*/  @P6 IADD3 R0, R5, R2, RZ ;  /* 0x0000000205006210 */ /* 0x000fe80007ffe0ff */
[----:B------:R-:W2:Y:S01]  /*106e0*/  MUFU.TANH R194, R19 ;  /* 0x0000001300c27308 */ /* 0x000ea20000002400 */
[----:B------:R-:W-:Y:S01]  /*106f0*/  @P6 MOV R2, R246 ;  /* 0x000000f600026202 */ /* 0x000fe20000000f00 */
[C---:B------:R-:W-:Y:S04]  /*10700*/  HMMA.16816.F32 R32, R208.reuse, R6, R32 ;  /* 0x00000006d020723c */ /* 0x040fe80000001820 */
[----:B------:R-:W-:Y:S04]  /*10710*/  @P6 IMAD.WIDE.U32 R2, R4, 0x30, R2 ;  /* 0x0000003004026825 */ /* 0x000fe800078e0002 */
[----:B------:R-:W2:Y:S01]  /*10720*/  MUFU.TANH R212, R13 ;  /* 0x0000000d00d47308 */ /* 0x000ea20000002400 */
[----:B------:R-:W-:Y:S03]  /*10730*/  @P1 IMAD.HI.U32 R4, R244, c[0x0][0x2c8], RZ ;  /* 0x0000b200f4041a27 */ /* 0x000fe600078e00ff */
[----:B------:R-:W-:Y:S01]  /*10740*/  MOV R6, R244 ;  /* 0x000000f400067202 */ /* 0x000fe20000000f00 */
[-C--:B-1----:R-:W-:Y:S03]  /*10750*/  HMMA.16816.F32 R36, R208, R8.reuse, R36 ;  /* 0x00000008d024723c */ /* 0x082fe60000001824 */
[----:B------:R-:W-:Y:S01]  /*10760*/  @P0 SHF.R.U32.HI R6, RZ, c[0x0][0x2cc], R4 ;  /* 0x0000b300ff060a19 */ /* 0x000fe20000011604 */
[----:B------:R-:W-:Y:S01]  /*10770*/  @P6 IMAD R0, R0, 0x30, RZ ;  /* 0x0000003000006824 */ /* 0x000fe200078e02ff */
[----:B------:R-:W1:Y:S01]  /*10780*/  MUFU.TANH R218, R14 ;  /* 0x0000000e00da7308 */ /* 0x000e620000002400 */
[----:B------:R-:W-:Y:S02]  /*10790*/  FMUL.FTZ R20, R20, c[0x0][0x320] ;  /* 0x0000c80014147a20 */ /* 0x000fe40000410000 */
[C---:B------:R-:W-:Y:S04]  /*107a0*/  HMMA.16816.F32 R40, R200.reuse, R8, R40 ;  /* 0x00000008c828723c */ /* 0x040fe80000001828 */
[----:B------:R-:W-:Y:S01]  /*107b0*/  @P6 IADD3 R0, R3, R0, RZ ;  /* 0x0000000003006210 */ /* 0x000fe20007ffe0ff */
[----:B------:R-:W-:Y:S01]  /*107c0*/  FMUL.FTZ R21, R21, c[0x0][0x320] ;  /* 0x0000c80015157a20 */ /* 0x000fe20000410000 */
[----:B------:R-:W-:Y:S01]  /*107d0*/  @P6 SHF.L.U32 R3, R2, 0x1, RZ ;  /* 0x0000000102036819 */ /* 0x000fe200000006ff */
[----:B------:R-:W-:Y:S01]  /*107e0*/  FMUL.FTZ R22, R22, c[0x0][0x320] ;  /* 0x0000c80016167a20 */ /* 0x000fe20000410000 */
[----:B------:R1:W1:Y:S01]  /*107f0*/  MUFU.TANH R135, R20 ;  /* 0x0000001400877308 */ /* 0x0002620000002400 */
[----:B------:R-:W-:Y:S01]  /*10800*/  @P6 SHF.L.U64.HI R0, R2, 0x1, R0 ;  /* 0x0000000102006819 */ /* 0x000fe20000010200 */
[-C--:B------:R-:W-:Y:S03]  /*10810*/  HMMA.16816.F32 R44, R200, R10.reuse, R44 ;  /* 0x0000000ac82c723c */ /* 0x080fe6000000182c */
[C---:B------:R-:W-:Y:S01]  /*10820*/  @P6 IADD3 R2, P5, R3.reuse, c[0x0][0x1c8], RZ ;  /* 0x0000720003026a10 */ /* 0x040fe20007fbe0ff */
[----:B------:R-:W-:Y:S01]  /*10830*/  FMUL.FTZ R26, R26, c[0x0][0x320] ;  /* 0x0000c8001a1a7a20 */ /* 0x000fe20000410000 */
[----:B------:R-:W-:Y:S01]  /*10840*/  @P6 IADD3 R8, P2, R3, 0x80, RZ ;  /* 0x0000008003086810 */ /* 0x000fe20007f5e0ff */
[----:B------:R-:W-:Y:S01]  /*10850*/  FMUL.FTZ R28, R28, c[0x0][0x320] ;  /* 0x0000c8001c1c7a20 */ /* 0x000fe20000410000 */
[----:B------:R-:W-:Y:S01]  /*10860*/  @P6 IADD3.X R3, R0, c[0x0][0x1cc], RZ, P5, !PT ;  /* 0x0000730000036a10 */ /* 0x000fe20002ffe4ff */
[----:B------:R2:W2:Y:S01]  /*10870*/  MUFU.TANH R133, R21 ;  /* 0x0000001500857308 */ /* 0x0004a20000002400 */
[----:B------:R-:W-:Y:S01]  /*10880*/  @P6 IADD3 R8, P1, R8, c[0x0][0x1c8], RZ ;  /* 0x0000720008086a10 */ /* 0x000fe20007f3e0ff */
[----:B------:R-:W-:Y:S02]  /*10890*/  HMMA.16816.F32 R48, R208, R10, R48 ;  /* 0x0000000ad030723c */ /* 0x000fe40000001830 */
[----:B------:R-:W-:Y:S01]  /*108a0*/  @!PT LDS RZ, [RZ] ;  /* 0x00000000fffff984 */ /* 0x000fe20000000800 */
[----:B------:R-:W-:Y:S01]  /*108b0*/  @!PT LDS RZ, [RZ] ;  /* 0x00000000fffff984 */ /* 0x000fe20000000800 */
[----:B------:R-:W-:Y:S01]  /*108c0*/  @!PT LDS RZ, [RZ] ;  /* 0x00000000fffff984 */ /* 0x000fe20000000800 */
[----:B------:R4:W-:Y:S02]  /*108d0*/  @P6 LDGSTS.E.BYPASS.LTC128B.128 [R243+0x3100], [R2.64], !P4 ;  /* 0x0310000002f36fae */ /* 0x0009e4000e101d4e */
[----:B------:R-:W-:Y:S01]  /*108e0*/  @P6 IADD3.X R9, RZ, c[0x0][0x1cc], R0, P1, P2 ;  /* 0x00007300ff096a10 */ /* 0x000fe20000fe4400 */
[----:B------:R-:W-:Y:S01]  /*108f0*/  FMUL.FTZ R29, R29, c[0x0][0x320] ;  /* 0x0000c8001d1d7a20 */ /* 0x000fe20000410000 */
[----:B------:R-:W-:Y:S01]  /*10900*/  @P6 IADD3 R4, P0, R2, UR16, RZ ;  /* 0x0000001002046c10 */ /* 0x000fe2000ff1e0ff */
[----:B------:R-:W-:Y:S01]  /*10910*/  FMUL.FTZ R30, R30, c[0x0][0x320] ;  /* 0x0000c8001e1e7a20 */ /* 0x000fe20000410000 */
[----:B------:R4:W3:Y:S01]  /*10920*/  MUFU.TANH R143, R22 ;  /* 0x00000016008f7308 */ /* 0x0008e20000002400 */
[----:B------:R-:W-:Y:S01]  /*10930*/  FMUL.FTZ R31, R31, c[0x0][0x320] ;  /* 0x0000c8001f1f7a20 */ /* 0x000fe20000410000 */
[----:B------:R4:W-:Y:S02]  /*10940*/  @P6 LDGSTS.E.BYPASS.LTC128B.128 [R243+0x4900], [R8.64], !P3 ;  /* 0x0490000008f36fae */ /* 0x0009e4000d901d4e */
[----:B------:R-:W-:Y:S01]  /*10950*/  @P6 IADD3.X R5, R3, UR7, RZ, P0, !PT ;  /* 0x0000000703056c10 */ /* 0x000fe200087fe4ff */
[----:B-1----:R-:W-:Y:S01]  /*10960*/  FMUL.FTZ R20, R36, c[0x0][0x320] ;  /* 0x0000c80024147a20 */ /* 0x002fe20000410000 */
[----:B------:R-:W-:Y:S01]  /*10970*/  @P6 IADD3 R10, P1, R4, UR16, RZ ;  /* 0x00000010040a6c10 */ /* 0x000fe2000ff3e0ff */
[----:B------:R-:W-:Y:S02]  /*10980*/  FMUL.FTZ R18, R37, c[0x0][0x320] ;  /* 0x0000c80025127a20 */ /* 0x000fe40000410000 */
[----:B------:R-:W-:Y:S01]  /*10990*/  FMUL.FTZ R42, R42, c[0x0][0x320] ;  /* 0x0000c8002a2a7a20 */ /* 0x000fe20000410000 */
[----:B------:R1:W1:Y:S01]  /*109a0*/  MUFU.TANH R207, R26 ;  /* 0x0000001a00cf7308 */ /* 0x0002620000002400 */
[----:B------:R1:W-:Y:S01]  /*109b0*/  @P6 LDGSTS.E.BYPASS.LTC128B.128 [R243+0x3900], [R4.64], !P4 ;  /* 0x0390000004f36fae */ /* 0x0003e2000e101d4e */
[----:B------:R-:W-:Y:S01]  /*109c0*/  @P6 IADD3.X R11, R5, UR7, RZ, P1, !PT ;  /* 0x00000007050b6c10 */ /* 0x000fe20008ffe4ff */
[----:B------:R-:W-:Y:S02]  /*109d0*/  FMUL.FTZ R43, R43, c[0x0][0x320] ;  /* 0x0000c8002b2b7a20 */ /* 0x000fe40000410000 */
[----:B--2---:R-:W-:Y:S02]  /*109e0*/  FMUL.FTZ R21, R33, c[0x0][0x320] ;  /* 0x0000c80021157a20 */ /* 0x004fe40000410000 */
[----:B------:R-:W-:Y:S02]  /*109f0*/  FMUL.FTZ R33, R34, c[0x0][0x320] ;  /* 0x0000c80022217a20 */ /* 0x000fe40000410000 */
[----:B------:R2:W-:Y:S01]  /*10a00*/  @P6 LDGSTS.E.BYPASS.LTC128B.128 [R243+0x5100], [R4.64+0x80], !P3 ;  /* 0x0510008004f36fae */ /* 0x0005e2000d901d4e */
[----:B------:R2:W2:Y:S01]  /*10a10*/  MUFU.TANH R141, R28 ;  /* 0x0000001c008d7308 */ /* 0x0004a20000002400 */
[----:B------:R-:W-:Y:S02]  /*10a20*/  FMUL.FTZ R34, R40, c[0x0][0x320] ;  /* 0x0000c80028227a20 */ /* 0x000fe40000410000 */
[----:B------:R-:W-:Y:S02]  /*10a30*/  FMUL.FTZ R46, R46, c[0x0][0x320] ;  /* 0x0000c8002e2e7a20 */ /* 0x000fe40000410000 */
[----:B----4-:R-:W-:Y:S02]  /*10a40*/  FMUL.FTZ R22, R32, c[0x0][0x320] ;  /* 0x0000c80020167a20 */ /* 0x010fe40000410000 */
[----:B------:R4:W-:Y:S01]  /*10a50*/  @P6 LDGSTS.E.BYPASS.LTC128B.128 [R243+0x4100], [R10.64], !P4 ;  /* 0x041000000af36fae */ /* 0x0009e2000e101d4e */
[----:B------:R-:W-:Y:S01]  /*10a60*/  FMUL.FTZ R32, R35, c[0x0][0x320] ;  /* 0x0000c80023207a20 */ /* 0x000fe20000410000 */
[----:B------:R-:W-:Y:S01]  /*10a70*/  @P6 IADD3 R8, P0, R4, UR12, RZ ;  /* 0x0000000c04086c10 */ /* 0x000fe2000ff1e0ff */
[----:B------:R4:W3:Y:S01]  /*10a80*/  MUFU.TANH R137, R29 ;  /* 0x0000001d00897308 */ /* 0x0008e20000002400 */
[----:B------:R-:W-:Y:S02]  /*10a90*/  FMUL.FTZ R47, R47, c[0x0][0x320] ;  /* 0x0000c8002f2f7a20 */ /* 0x000fe40000410000 */
[----:B------:R-:W-:Y:S01]  /*10aa0*/  @P6 IADD3.X R9, R5, UR8, RZ, P0, !PT ;  /* 0x0000000805096c10 */ /* 0x000fe200087fe4ff */
[----:B-1----:R-:W-:Y:S01]  /*10ab0*/  FMUL.FTZ R26, R39, c[0x0][0x320] ;  /* 0x0000c800271a7a20 */ /* 0x002fe20000410000 */
[----:B------:R-:W-:Y:S01]  /*10ac0*/  PLOP3.LUT P0, PT, PT, PT, UP2, 0x40, 0x0 ;  /* 0x000000000000781c */ /* 0x000fe20003f0e828 */
[----:B------:R-:W-:Y:S02]  /*10ad0*/  FMUL.FTZ R15, R48, c[0x0][0x320] ;  /* 0x0000c800300f7a20 */ /* 0x000fe40000410000 */
[----:B------:R1:W-:Y:S01]  /*10ae0*/  @P6 LDGSTS.E.BYPASS.LTC128B.128 [R243+0x5900], [R8.64], !P3 ;  /* 0x0590000008f36fae */ /* 0x0003e2000d901d4e */
[----:B------:R-:W-:Y:S01]  /*10af0*/  FMUL.FTZ R16, R49, c[0x0][0x320] ;  /* 0x0000c80031107a20 */ /* 0x000fe20000410000 */
[----:B------:R1:W1:Y:S01]  /*10b00*/  MUFU.TANH R192, R30 ;  /* 0x0000001e00c07308 */ /* 0x0002620000002400 */
[----:B------:R-:W-:Y:S02]  /*10b10*/  FMUL.FTZ R17, R50, c[0x0][0x320] ;  /* 0x0000c80032117a20 */ /* 0x000fe40000410000 */
[----:B------:R-:W-:Y:S02]  /*10b20*/  FMUL.FTZ R19, R51, c[0x0][0x320] ;  /* 0x0000c80033137a20 */ /* 0x000fe40000410000 */
[----:B--2---:R-:W-:Y:S01]  /*10b30*/  FMUL.FTZ R28, R45, c[0x0][0x320] ;  /* 0x0000c8002d1c7a20 */ /* 0x004fe20000410000 */
[----:B------:R-:W0:Y:S01]  /*10b40*/  LDGDEPBAR ;  /* 0x00000000000079af */ /* 0x000e220000000000 */
[----:B------:R-:W-:Y:S02]  /*10b50*/  FMUL.FTZ R23, R23, c[0x0][0x320] ;  /* 0x0000c80017177a20 */ /* 0x000fe40000410000 */
[----:B------:R-:W-:Y:S01]  /*10b60*/  FMUL.FTZ R24, R24, c[0x0][0x320] ;  /* 0x0000c80018187a20 */ /* 0x000fe20000410000 */
[----:B------:R2:W2:Y:S01]  /*10b70*/  MUFU.TANH R214, R31 ;  /* 0x0000001f00d67308 */ /* 0x0004a20000002400 */
[----:B------:R-:W-:Y:S02]  /*10b80*/  FMUL.FTZ R25, R25, c[0x0][0x320] ;  /* 0x0000c80019197a20 */ /* 0x000fe40000410000 */
[----:B------:R-:W-:Y:S01]  /*10b90*/  FMUL.FTZ R27, R27, c[0x0][0x320] ;  /* 0x0000c8001b1b7a20 */ /* 0x000fe20000410000 */
[----:B------:R-:W3:Y:S01]  /*10ba0*/  SHFL.IDX PT, R4, R6, RZ, 0x1c1f ;  /* 0x001c1fff06047589 */ /* 0x000ee200000e0000 */
[----:B----4-:R-:W-:Y:S02]  /*10bb0*/  FMUL.FTZ R29, R44, c[0x0][0x320] ;  /* 0x0000c8002c1d7a20 */ /* 0x010fe40000410000 */
[----:B------:R-:W-:Y:S03]  /*10bc0*/  IMAD R3, R242, -0x30, RZ ;  /* 0xffffffd0f2037824 */ /* 0x000fe600078e02ff */
[----:B------:R4:W3:Y:S01]  /*10bd0*/  MUFU.TANH R142, R23 ;  /* 0x00000017008e7308 */ /* 0x0008e20000002400 */
[----:B-1----:R-:W-:Y:S09]  /*10be0*/  FMUL.FTZ R30, R38, c[0x0][0x320] ;  /* 0x0000c800261e7a20 */ /* 0x002ff20000410000 */
[----:B------:R4:W1:Y:S01]  /*10bf0*/  MUFU.TANH R205, R24 ;  /* 0x0000001800cd7308 */ /* 0x0008620000002400 */
[----:B--2---:R-:W-:Y:S09]  /*10c00*/  FMUL.FTZ R31, R41, c[0x0][0x320] ;  /* 0x0000c800291f7a20 */ /* 0x004ff20000410000 */
[----:B------:R4:W2:Y:S10]  /*10c10*/  MUFU.TANH R193, R25 ;  /* 0x0000001900c17308 */ /* 0x0008b40000002400 */
[----:B------:R4:W1:Y:S10]  /*10c20*/  MUFU.TANH R206, R27 ;  /* 0x0000001b00ce7308 */ /* 0x0008740000002400 */
[----:B------:R-:W1:Y:S10]  /*10c30*/  MUFU.TANH R22, R22 ;  /* 0x0000001600167308 */ /* 0x000e740000002400 */
[----:B------:R-:W1:Y:S10]  /*10c40*/  MUFU.TANH R21, R21 ;  /* 0x0000001500157308 */ /* 0x000e740000002400 */
[----:B------:R-:W1:Y:S10]  /*10c50*/  MUFU.TANH R33, R33 ;  /* 0x0000002100217308 */ /* 0x000e740000002400 */
[----:B------:R-:W1:Y:S10]  /*10c60*/  MUFU.TANH R32, R32 ;  /* 0x0000002000207308 */ /* 0x000e740000002400 */
[----:B------:R-:W1:Y:S10]  /*10c70*/  MUFU.TANH R20, R20 ;  /* 0x0000001400147308 */ /* 0x000e740000002400 */
[----:B------:R-:W1:Y:S10]  /*10c80*/  MUFU.TANH R18, R18 ;  /* 0x0000001200127308 */ /* 0x000e740000002400 */
[----:B------:R-:W1:Y:S01]  /*10c90*/  MUFU.TANH R30, R30 ;  /* 0x0000001e001e7308 */ /* 0x000e620000002400 */
[C---:B---3--:R-:W-:Y:S02]  /*10ca0*/  IADD3 R7, -R12.reuse, 0x1, R3 ;  /* 0x000000010c077810 */ /* 0x048fe40007ffe103 */
[----:B------:R-:W-:Y:S02]  /*10cb0*/  IADD3 R8, -R12, R3, RZ ;  /* 0x000000030c087210 */ /* 0x000fe40007ffe1ff */
[----:B------:R-:W-:Y:S05]  /*10cc0*/  IADD3 R7, R7, c[0x0][0x1d0], RZ ;  /* 0x0000740007077a10 */ /* 0x000fea0007ffe0ff */
[----:B------:R-:W3:Y:S01]  /*10cd0*/  MUFU.TANH R26, R26 ;  /* 0x0000001a001a7308 */ /* 0x000ee20000002400 */
[----:B------:R-:W-:Y:S04]  /*10ce0*/  IADD3 R7, R7, -c[0x0][0x168], RZ ;  /* 0x80005a0007077a10 */ /* 0x000fe80007ffe0ff */
[C---:B------:R-:W-:Y:S02]  /*10cf0*/  IADD3 R5, R7.reuse, c[0x0][0x328], RZ ;  /* 0x0000ca0007057a10 */ /* 0x040fe40007ffe0ff */
[----:B------:R-:W-:Y:S03]  /*10d00*/  IADD3 R7, R7, UR6, RZ ;  /* 0x0000000607077c10 */ /* 0x000fe6000fffe0ff */
[----:B------:R-:W1:Y:S01]  /*10d10*/  MUFU.TANH R34, R34 ;  /* 0x0000002200227308 */ /* 0x000e620000002400 */
[-C--:B------:R-:W-:Y:S02]  /*10d20*/  IADD3 R2, R5, R4.reuse, RZ ;  /* 0x0000000405027210 */ /* 0x080fe40007ffe0ff */
[----:B------:R-:W-:Y:S07]  /*10d30*/  IADD3 R0, R7, R4, RZ ;  /* 0x0000000407007210 */ /* 0x000fee0007ffe0ff */
        /* <DEDUP_REMOVED lines=26> */
.L_x_495:
[----:B------:R-:W-:Y:S04]  /*10ee0*/  MOV R9, c[0x0][0x32c] ;  /* 0x0000cb0000097a02 */ /* 0x000fe80000000f00 */
[----:B------:R-:W-:Y:S11]  /*10ef0*/  ISETP.NE.AND P0, PT, R9, 0x1, PT ;  /* 0x000000010900780c */ /* 0x000ff60003f05270 */
[----:B------:R-:W-:Y:S02]  /*10f00*/  @!UPT UIADD3 URZ, URZ, URZ, URZ ;  /* 0x0000003f3f3ff290 */ /* 0x000fe4000fffe03f */
[----:B------:R-:W-:Y:S05]  /*10f10*/  @P0 IMAD.HI.U32 R9, R4, c[0x0][0x330], RZ ;  /* 0x0000cc0004090a27 */ /* 0x000fea00078e00ff */
[----:B------:R-:W-:Y:S02]  /*10f20*/  @P0 SHF.R.U32.HI R4, RZ, c[0x0][0x334], R9 ;  /* 0x0000cd00ff040a19 */ /* 0x000fe40000011609 */
.L_x_496:
[----:B------:R-:W-:Y:S05]  /*10f30*/  BSYNC B0 ;  /* 0x0000000000007941 */ /* 0x000fea0003800000 */
.L_x_494:
[----:B------:R-:W-:Y:S05]  /*10f40*/  IMAD R4, R4, c[0x0][0x32c], R8 ;  /* 0x0000cb0004047a24 */ /* 0x000fea00078e0208 */
[----:B------:R-:W-:Y:S02]  /*10f50*/  IADD3 R9, R4, c[0x0][0x32c], RZ ;  /* 0x0000cb0004097a10 */ /* 0x000fe40007ffe0ff */
[----:B------:R-:W-:Y:S02]  /*10f60*/  IMNMX R0, R0, R4, !PT ;  /* 0x0000000400007217 */ /* 0x000fe40007800200 */
[----:B------:R-:W-:Y:S02]  /*10f70*/  IMNMX R2, R2, R9, PT ;  /* 0x0000000902027217 */ /* 0x000fe40003800200 */
.L_x_493:
[C---:B--234-:R-:W-:Y:S02]  /*10f80*/  ISETP.GE.AND P0, PT, R3.reuse, 0x2, PT ;  /* 0x000000020300780c */ /* 0x05cfe40003f06270 */
[C---:B------:R-:W-:Y:S02]  /*10f90*/  ISETP.GE.AND P2, PT, R3.reuse, 0xa, PT ;  /* 0x0000000a0300780c */ /* 0x040fe40003f46270 */
[----:B------:R-:W-:Y:S02]  /*10fa0*/  P2R R14, PR, RZ, 0x1 ;  /* 0x00000001ff0e7803 */ /* 0x000fe40000000000 */
[----:B------:R-:W-:Y:S02]  /*10fb0*/  ISETP.GT.AND P0, PT, R0, 0x1, !P0 ;  /* 0x000000010000780c */ /* 0x000fe40004704270 */
[C---:B------:R-:W-:Y:S02]  /*10fc0*/  ISETP.GE.AND P1, PT, R3.reuse, 0x9, PT ;  /* 0x000000090300780c */ /* 0x040fe40003f26270 */
[----:B------:R-:W-:Y:S02]  /*10fd0*/  ISETP.LT.OR P0, PT, R2, 0x2, P0 ;  /* 0x000000020200780c */ /* 0x000fe40000701670 */
[----:B------:R-:W-:Y:S02]  /*10fe0*/  P2R R13, PR, RZ, 0x2 ;  /* 0x00000002ff0d7803 */ /* 0x000fe40000000000 */
[----:B------:R-:W-:Y:S02]  /*10ff0*/  FSEL R23, R196, -INF , !P0 ;  /* 0xff800000c4177808 */ /* 0x000fe40004000000 */
[C---:B------:R-:W-:Y:S02]  /*11000*/  ISETP.GT.AND P0, PT, R0.reuse, 0x9, !P2 ;  /* 0x000000090000780c */ /* 0x040fe40005704270 */
[----:B------:R-:W-:Y:S02]  /*11010*/  ISETP.GT.AND P1, PT, R0, 0x8, !P1 ;  /* 0x000000080000780c */ /* 0x000fe40004f24270 */
[----:B------:R-:W-:Y:S02]  /*11020*/  P2R R12, PR, RZ, 0x4 ;  /* 0x00000004ff0c7803 */ /* 0x000fe40000000000 */
[C---:B------:R-:W-:Y:S02]  /*11030*/  ISETP.LT.OR P0, PT, R2.reuse, 0xa, P0 ;  /* 0x0000000a0200780c */ /* 0x040fe40000701670 */
[C---:B------:R-:W-:Y:S02]  /*11040*/  ISETP.GE.AND P2, PT, R3.reuse, 0x11, PT ;  /* 0x000000110300780c */ /* 0x040fe40003f46270 */
[----:B------:R-:W-:Y:S02]  /*11050*/  ISETP.LT.OR P1, PT, R2, 0x9, P1 ;  /* 0x000000090200780c */ /* 0x000fe40000f21670 */
[----:B------:R-:W-:Y:S02]  /*11060*/  FSEL R24, R136, -INF , !P0 ;  /* 0xff80000088187808 */ /* 0x000fe40004000000 */
[----:B------:R-:W-:Y:S02]  /*11070*/  ISETP.GT.AND P0, PT, R0, 0x10, !P2 ;  /* 0x000000100000780c */ /* 0x000fe40005704270 */
[----:B------:R-:W-:Y:S02]  /*11080*/  FSEL R25, R140, -INF , !P1 ;  /* 0xff8000008c197808 */ /* 0x000fe40004800000 */
        /* <DEDUP_REMOVED lines=11> */
[C---:B------:R-:W-:Y:S02]  /*11140*/  ISETP.GE.AND P1, PT, R3.reuse, 0x1a, PT ;  /* 0x0000001a0300780c */ /* 0x040fe40003f26270 */
[----:B-1----:R-:W-:Y:S02]  /*11150*/  FSEL R200, R22, -INF , !P0 ;  /* 0xff80000016c87808 */ /* 0x002fe40004000000 */
[----:B------:R-:W-:Y:S02]  /*11160*/  ISETP.GT.AND P0, PT, R0, 0x19, !P1 ;  /* 0x000000190000780c */ /* 0x000fe40004f04270 */
[----:B------:R-:W-:Y:S02]  /*11170*/  P2R R4, PR, RZ, 0x2 ;  /* 0x00000002ff047803 */ /* 0x000fe40000000000 */
[----:B------:R-:W-:Y:S02]  /*11180*/  ISETP.LT.OR P0, PT, R2, 0x1a, P0 ;  /* 0x0000001a0200780c */ /* 0x000fe40000701670 */
[----:B------:R-:W-:Y:S02]  /*11190*/  ISETP.GE.AND P1, PT, R3, 0x21, PT ;  /* 0x000000210300780c */ /* 0x000fe40003f26270 */
[----:B------:R-:W-:Y:S02]  /*111a0*/  FSEL R203, R21, -INF , !P0 ;  /* 0xff80000015cb7808 */ /* 0x000fe40004000000 */
[----:B------:R-:W-:Y:S02]  /*111b0*/  ISETP.GT.AND P0, PT, R0, 0x20, !P1 ;  /* 0x000000200000780c */ /* 0x000fe40004f04270 */
[C---:B------:R-:W-:Y:S02]  /*111c0*/  ISETP.GE.AND P6, PT, R3.reuse, 0x22, PT ;  /* 0x000000220300780c */ /* 0x040fe40003fc6270 */
[----:B------:R-:W-:Y:S02]  /*111d0*/  ISETP.LT.OR P0, PT, R2, 0x21, P0 ;  /* 0x000000210200780c */ /* 0x000fe40000701670 */
[C---:B------:R-:W-:Y:S02]  /*111e0*/  ISETP.GE.AND P5, PT, R3.reuse, 0x29, PT ;  /* 0x000000290300780c */ /* 0x040fe40003fa6270 */
[----:B------:R-:W-:Y:S02]  /*111f0*/  FSEL R244, R20, -INF , !P0 ;  /* 0xff80000014f47808 */ /* 0x000fe40004000000 */
[----:B------:R-:W-:Y:S02]  /*11200*/  ISETP.GT.AND P0, PT, R0, 0x21, !P6 ;  /* 0x000000210000780c */ /* 0x000fe40007704270 */
[----:B------:R-:W-:Y:S02]  /*11210*/  P2R R11, PR, RZ, 0x4 ;  /* 0x00000004ff0b7803 */ /* 0x000fe40000000000 */
[----:B------:R-:W-:Y:S02]  /*11220*/  ISETP.LT.OR P0, PT, R2, 0x22, P0 ;  /* 0x000000220200780c */ /* 0x000fe40000701670 */
[----:B------:R-:W-:Y:S02]  /*11230*/  ISETP.GE.AND P2, PT, R3, 0x1, PT ;  /* 0x000000010300780c */ /* 0x000fe40003f46270 */
[----:B------:R-:W-:Y:S02]  /*11240*/  FSEL R245, R18, -INF , !P0 ;  /* 0xff80000012f57808 */ /* 0x000fe40004000000 */
[----:B------:R-:W-:Y:S04]  /*11250*/  ISETP.GT.AND P0, PT, R0, 0x28, !P5 ;  /* 0x000000280000780c */ /* 0x000fe80006f04270 */
[----:B------:R-:W-:Y:S04]  /*11260*/  ISETP.LT.OR P0, PT, R2, 0x29, P0 ;  /* 0x000000290200780c */ /* 0x000fe80000701670 */
[----:B------:R-:W-:Y:S02]  /*11270*/  FSEL R249, R15, -INF , !P0 ;  /* 0xff8000000ff97808 */ /* 0x000fe40004000000 */
[----:B------:R-:W-:Y:S02]  /*11280*/  ISETP.GT.AND P0, PT, R0, RZ, !P2 ;  /* 0x000000ff0000720c */ /* 0x000fe40005704270 */
[----:B------:R-:W-:Y:S02]  /*11290*/  P2R R15, PR, RZ, 0x4 ;  /* 0x00000004ff0f7803 */ /* 0x000fe40000000000 */
[----:B------:R-:W-:Y:S04]  /*112a0*/  ISETP.LT.OR P0, PT, R2, 0x1, P0 ;  /* 0x000000010200780c */ /* 0x000fe80000701670 */
[----:B------:R-:W-:Y:S02]  /*112b0*/  FSEL R18, R197, -INF , !P0 ;  /* 0xff800000c5127808 */ /* 0x000fe40004000000 */
[----:B------:R-:W-:Y:S02]  /*112c0*/  ISETP.GE.AND P0, PT, R3, 0x2a, PT ;  /* 0x0000002a0300780c */ /* 0x000fe40003f06270 */
[----:B------:R-:W1:Y:S02]  /*112d0*/  SHFL.IDX PT, R3, R6, 0x1, 0x1c1f ;  /* 0x003c1f0006037f89 */ /* 0x000e6400000e0000 */
[----:B------:R-:W-:Y:S04]  /*112e0*/  ISETP.GT.AND P2, PT, R0, 0x29, !P0 ;  /* 0x000000290000780c */ /* 0x000fe80004744270 */
[----:B------:R-:W-:Y:S04]  /*112f0*/  ISETP.LT.OR P2, PT, R2, 0x2a, P2 ;  /* 0x0000002a0200780c */ /* 0x000fe80001741670 */
[----:B------:R-:W-:Y:S02]  /*11300*/  FSEL R248, R16, -INF , !P2 ;  /* 0xff80000010f87808 */ /* 0x000fe40005000000 */
[----:B------:R-:W-:Y:S01]  /*11310*/  PLOP3.LUT P2, PT, PT, PT, UP2, 0x40, 0x0 ;  /* 0x000000000000781c */ /* 0x000fe20003f4e828 */
[--C-:B-1----:R-:W-:Y:S02]  /*11320*/  IMAD.IADD R2, R5, 0x1, R3.reuse ;  /* 0x0000000105027824 */ /* 0x102fe400078e0203 */
[----:B------:R-:W-:Y:S10]  /*11330*/  IMAD.IADD R0, R7, 0x1, R3 ;  /* 0x0000000107007824 */ /* 0x000ff400078e0203 */
        /* <DEDUP_REMOVED lines=15> */
.L_x_499:
[----:B------:R-:W-:Y:S04]  /*11430*/  MOV R16, c[0x0][0x32c] ;  /* 0x0000cb0000107a02 */ /* 0x000fe80000000f00 */
[----:B------:R-:W-:Y:S11]  /*11440*/  ISETP.NE.AND P2, PT, R16, 0x1, PT ;  /* 0x000000011000780c */ /* 0x000ff60003f45270 */
[----:B------:R-:W-:Y:S02]  /*11450*/  @!UPT UIADD3 URZ, URZ, URZ, URZ ;  /* 0x0000003f3f3ff290 */ /* 0x000fe4000fffe03f */
[----:B------:R-:W-:Y:S05]  /*11460*/  @P2 IMAD.HI.U32 R16, R3, c[0x0][0x330], RZ ;  /* 0x0000cc0003102a27 */ /* 0x000fea00078e00ff */
[----:B------:R-:W-:Y:S02]  /*11470*/  @P2 SHF.R.U32.HI R3, RZ, c[0x0][0x334], R16 ;  /* 0x0000cd00ff032a19 */ /* 0x000fe40000011610 */
.L_x_500:
[----:B------:R-:W-:Y:S05]  /*11480*/  BSYNC B0 ;  /* 0x0000000000007941 */ /* 0x000fea0003800000 */
.L_x_498:
[----:B------:R-:W-:Y:S05]  /*11490*/  IMAD R3, R3, c[0x0][0x32c], R8 ;  /* 0x0000cb0003037a24 */ /* 0x000fea00078e0208 */
[----:B------:R-:W-:Y:S02]  /*114a0*/  IADD3 R16, R3, c[0x0][0x32c], RZ ;  /* 0x0000cb0003107a10 */ /* 0x000fe40007ffe0ff */
[----:B------:R-:W-:Y:S02]  /*114b0*/  IMNMX R0, R0, R3, !PT ;  /* 0x0000000300007217 */ /* 0x000fe40007800200 */
[----:B------:R-:W-:Y:S02]  /*114c0*/  IMNMX R2, R2, R16, PT ;  /* 0x0000001002027217 */ /* 0x000fe40003800200 */
.L_x_497:
        /* <DEDUP_REMOVED lines=64> */
.L_x_503:
[----:B------:R-:W-:Y:S04]  /*118d0*/  MOV R16, c[0x0][0x32c] ;  /* 0x0000cb0000107a02 */ /* 0x000fe80000000f00 */
[----:B------:R-:W-:Y:S11]  /*118e0*/  ISETP.NE.AND P2, PT, R16, 0x1, PT ;  /* 0x000000011000780c */ /* 0x000ff60003f45270 */
[----:B------:R-:W-:Y:S02]  /*118f0*/  @!UPT UIADD3 URZ, URZ, URZ, URZ ;  /* 0x0000003f3f3ff290 */ /* 0x000fe4000fffe03f */
[----:B------:R-:W-:Y:S05]  /*11900*/  @P2 IMAD.HI.U32 R16, R3, c[0x0][0x330], RZ ;  /* 0x0000cc0003102a27 */ /* 0x000fea00078e00ff */
[----:B------:R-:W-:Y:S02]  /*11910*/  @P2 SHF.R.U32.HI R3, RZ, c[0x0][0x334], R16 ;  /* 0x0000cd00ff032a19 */ /* 0x000fe40000011610 */
.L_x_504:
[----:B------:R-:W-:Y:S05]  /*11920*/  BSYNC B0 ;  /* 0x0000000000007941 */ /* 0x000fea0003800000 */
.L_x_502:
[----:B------:R-:W-:Y:S05]  /*11930*/  IMAD R3, R3, c[0x0][0x32c], R8 ;  /* 0x0000cb0003037a24 */ /* 0x000fea00078e0208 */
[----:B------:R-:W-:Y:S02]  /*11940*/  IADD3 R16, R3, c[0x0][0x32c], RZ ;  /* 0x0000cb0003107a10 */ /* 0x000fe40007ffe0ff */
[----:B------:R-:W-:Y:S02]  /*11950*/  IMNMX R0, R0, R3, !PT ;  /* 0x0000000300007217 */ /* 0x000fe40007800200 */
[----:B------:R-:W-:Y:S02]  /*11960*/  IMNMX R2, R2, R16, PT ;  /* 0x0000001002027217 */ /* 0x000fe40003800200 */
.L_x_501:
        /* <DEDUP_REMOVED lines=64> */
.L_x_507:
[----:B------:R-:W-:Y:S04]  /*11d70*/  MOV R5, c[0x0][0x32c] ;  /* 0x0000cb0000057a02 */ /* 0x000fe80000000f00 */
[----:B------:R-:W-:Y:S11]  /*11d80*/  ISETP.NE.AND P2, PT, R5, 0x1, PT ;  /* 0x000000010500780c */ /* 0x000ff60003f45270 */
[----:B------:R-:W-:Y:S02]  /*11d90*/  @!UPT UIADD3 URZ, URZ, URZ, URZ ;  /* 0x0000003f3f3ff290 */ /* 0x000fe4000fffe03f */
[----:B------:R-:W-:Y:S05]  /*11da0*/  @P2 IMAD.HI.U32 R5, R3, c[0x0][0x330], RZ ;  /* 0x0000cc0003052a27 */ /* 0x000fea00078e00ff */
[----:B------:R-:W-:Y:S02]  /*11db0*/  @P2 SHF.R.U32.HI R3, RZ, c[0x0][0x334], R5 ;  /* 0x0000cd00ff032a19 */ /* 0x000fe40000011605 */
.L_x_508:
[----:B------:R-:W-:Y:S05]  /*11dc0*/  BSYNC B0 ;  /* 0x0000000000007941 */ /* 0x000fea0003800000 */
.L_x_506:
[----:B------:R-:W-:Y:S05]  /*11dd0*/  IMAD R8, R3, c[0x0][0x32c], R8 ;  /* 0x0000cb0003087a24 */ /* 0x000fea00078e0208 */
[----:B------:R-:W-:Y:S02]  /*11de0*/  IADD3 R3, R8, c[0x0][0x32c], RZ ;  /* 0x0000cb0008037a10 */ /* 0x000fe40007ffe0ff */
[----:B------:R-:W-:Y:S02]  /*11df0*/  IMNMX R0, R0, R8, !PT ;  /* 0x0000000800007217 */ /* 0x000fe40007800200 */
[----:B------:R-:W-:Y:S02]  /*11e00*/  IMNMX R2, R2, R3, PT ;  /* 0x0000000302027217 */ /* 0x000fe40003800200 */
.L_x_505:
[----:B------:R-:W-:Y:S01]  /*11e10*/  ISETP.NE.AND P2, PT, R15, RZ, PT ;  /* 0x000000ff0f00720c */ /* 0x000fe20003f45270 */
[----:B------:R-:W-:Y:S01]  /*11e20*/  LDSM.16.MT88.4 R36, [R226+0x100] ;  /* 0x00010000e224783b */ /* 0x000fe20000004200 */
[----:B------:R-:W-:Y:S02]  /*11e30*/  FMNMX.FTZ R137, R18, R132, !PT ;  /* 0x0000008412897209 */ /* 0x000fe40007810000 */
[----:B------:R-:W-:Y:S02]  /*11e40*/  ISETP.GT.AND P2, PT, R0, RZ, !P2 ;  /* 0x000000ff0000720c */ /* 0x000fe40005744270 */
        /* <DEDUP_REMOVED lines=32> */
[----:B------:R-:W-:Y:S01]  /*12050*/  ISETP.GT.AND P2, PT, R0, 0x10, !P2 ;  /* 0x000000100000780c */ /* 0x000fe20005744270 */
[----:B------:R-:W1:Y:S01]  /*12060*/  SHFL.BFLY PT, R6, R137, 0x2, 0x1f ;  /* 0x0c401f0089067f89 */ /* 0x000e6200000e0000 */
        /* <DEDUP_REMOVED lines=14> */
[----:B-1----:R-:W-:Y:S02]  /*12150*/  FMNMX.FTZ R137, R137, R6, !PT ;  /* 0x0000000689897209 */ /* 0x002fe40007810000 */
[----:B------:R-:W-:Y:S01]  /*12160*/  ISETP.LT.OR P2, PT, R2, 0x19, P2 ;  /* 0x000000190200780c */ /* 0x000fe20001741670 */
[----:B------:R-:W1:Y:S01]  /*12170*/  SHFL.BFLY PT, R6, R3, 0x2, 0x1f ;  /* 0x0c401f0003067f89 */ /* 0x000e6200000e0000 */
[----:B------:R-:W-:Y:S02]  /*12180*/  ISETP.GT.AND P1, PT, R0, 0x20, !P1 ;  /* 0x000000200000780c */ /* 0x000fe40004f24270 */
[----:B------:R-:W-:Y:S02]  /*12190*/  FSEL R211, R192, -INF , !P2 ;  /* 0xff800000c0d37808 */ /* 0x000fe40005000000 */
[----:B------:R-:W-:Y:S02]  /*121a0*/  ISETP.NE.AND P2, PT, R4, RZ, PT ;  /* 0x000000ff0400720c */ /* 0x000fe40003f45270 */
[----:B------:R-:W-:Y:S01]  /*121b0*/  FMNMX.FTZ R4, R16, R138, !PT ;  /* 0x0000008a10047209 */ /* 0x000fe20007810000 */
[----:B------:R-:W2:Y:S01]  /*121c0*/  SHFL.BFLY PT, R8, R137, 0x1, 0x1f ;  /* 0x0c201f0089087f89 */ /* 0x000ea200000e0000 */
[----:B------:R-:W-:Y:S02]  /*121d0*/  ISETP.GT.AND P2, PT, R0, 0x19, !P2 ;  /* 0x000000190000780c */ /* 0x000fe40005744270 */
[----:B------:R-:W-:Y:S02]  /*121e0*/  FMNMX.FTZ R4, R20, R4, !PT ;  /* 0x0000000414047209 */ /* 0x000fe40007810000 */
[----:B------:R-:W-:Y:S02]  /*121f0*/  ISETP.LT.OR P2, PT, R2, 0x1a, P2 ;  /* 0x0000001a0200780c */ /* 0x000fe40001741670 */
[----:B------:R-:W-:Y:S02]  /*12200*/  FMNMX.FTZ R4, R19, R4, !PT ;  /* 0x0000000413047209 */ /* 0x000fe40007810000 */
[----:B------:R-:W-:Y:S02]  /*12210*/  FSEL R206, R214, -INF , !P2 ;  /* 0xff800000d6ce7808 */ /* 0x000fe40005000000 */
[----:B------:R-:W-:Y:S02]  /*12220*/  FMNMX.FTZ R4, R26, R4, !PT ;  /* 0x000000041a047209 */ /* 0x000fe40007810000 */
[----:B------:R-:W-:Y:S02]  /*12230*/  ISETP.LT.OR P1, PT, R2, 0x21, P1 ;  /* 0x000000210200780c */ /* 0x000fe40000f21670 */
[----:B------:R-:W-:Y:S02]  /*12240*/  FMNMX.FTZ R4, R202, R4, !PT ;  /* 0x00000004ca047209 */ /* 0x000fe40007810000 */
[----:B-1----:R-:W-:Y:S02]  /*12250*/  FMNMX.FTZ R3, R3, R6, !PT ;  /* 0x0000000603037209 */ /* 0x002fe40007810000 */
[----:B------:R-:W-:Y:S02]  /*12260*/  FMNMX.FTZ R4, R205, R4, !PT ;  /* 0x00000004cd047209 */ /* 0x000fe40007810000 */
[----:B------:R-:W-:Y:S01]  /*12270*/  FMNMX.FTZ R6, R5, R139, !PT ;  /* 0x0000008b05067209 */ /* 0x000fe20007810000 */
[----:B------:R-:W1:Y:S01]  /*12280*/  SHFL.BFLY PT, R136, R3, 0x1, 0x1f ;  /* 0x0c201f0003887f89 */ /* 0x000e6200000e0000 */
[----:B------:R-:W-:Y:S02]  /*12290*/  FMNMX.FTZ R4, R208, R4, !PT ;  /* 0x00000004d0047209 */ /* 0x000fe40007810000 */
[----:B------:R-:W-:Y:S02]  /*122a0*/  FMNMX.FTZ R6, R7, R6, !PT ;  /* 0x0000000607067209 */ /* 0x000fe40007810000 */
[----:B------:R-:W-:Y:S02]  /*122b0*/  FMNMX.FTZ R4, R210, R4, !PT ;  /* 0x00000004d2047209 */ /* 0x000fe40007810000 */
[----:B------:R-:W-:Y:S02]  /*122c0*/  FMNMX.FTZ R6, R13, R6, !PT ;  /* 0x000000060d067209 */ /* 0x000fe40007810000 */
[----:B------:R-:W-:Y:S02]  /*122d0*/  FMNMX.FTZ R4, R215, R4, !PT ;  /* 0x00000004d7047209 */ /* 0x000fe40007810000 */
[----:B--2---:R-:W-:Y:S02]  /*122e0*/  FMNMX.FTZ R137, R137, R8, !PT ;  /* 0x0000000889897209 */ /* 0x004fe40007810000 */
[----:B------:R-:W-:Y:S02]  /*122f0*/  FMNMX.FTZ R4, R216, R4, !PT ;  /* 0x00000004d8047209 */ /* 0x000fe40007810000 */
[----:B------:R-:W-:Y:S01]  /*12300*/  ISETP.GT.AND P6, PT, R0, 0x21, !P6 ;  /* 0x000000210000780c */ /* 0x000fe200077c4270 */
[----:B------:R-:W-:Y:S01]  /*12310*/  FMUL.FTZ R141, R137, c[0x0][0x2d0] ;  /* 0x0000b400898d7a20 */ /* 0x000fe20000410000 */
[----:B------:R-:W-:Y:S02]  /*12320*/  FMNMX.FTZ R4, R250, R4, !PT ;  /* 0x00000004fa047209 */ /* 0x000fe40007810000 */
[----:B------:R-:W-:Y:S02]  /*12330*/  FSEL R213, R42, -INF , !P1 ;  /* 0xff8000002ad57808 */ /* 0x000fe40004800000 */
[----:B------:R-:W-:Y:S02]  /*12340*/  FMNMX.FTZ R4, R219, R4, !PT ;  /* 0x00000004db047209 */ /* 0x000fe40007810000 */
[----:B------:R-:W-:Y:S02]  /*12350*/  ISETP.GT.AND P5, PT, R0, 0x28, !P5 ;  /* 0x000000280000780c */ /* 0x000fe40006fa4270 */
[----:B-1----:R-:W-:Y:S01]  /*12360*/  FMNMX.FTZ R136, R3, R136, !PT ;  /* 0x0000008803887209 */ /* 0x002fe20007810000 */
[----:B------:R-:W1:Y:S01]  /*12370*/  SHFL.BFLY PT, R8, R4, 0x2, 0x1f ;  /* 0x0c401f0004087f89 */ /* 0x000e6200000e0000 */
[----:B------:R-:W-:Y:S02]  /*12380*/  FMNMX.FTZ R3, R12, R6, !PT ;  /* 0x000000060c037209 */ /* 0x000fe40007810000 */
[----:B------:R-:W-:Y:S01]  /*12390*/  ISETP.GT.AND P0, PT, R0, 0x29, !P0 ;  /* 0x000000290000780c */ /* 0x000fe20004704270 */
[----:B------:R-:W-:Y:S01]  /*123a0*/  FMUL.FTZ R142, R136, c[0x0][0x2d0] ;  /* 0x0000b400888e7a20 */ /* 0x000fe20000410000 */
[----:B------:R-:W-:Y:S02]  /*123b0*/  FMNMX.FTZ R3, R207, R3, !PT ;  /* 0x00000003cf037209 */ /* 0x000fe40007810000 */
[C---:B------:R-:W-:Y:S02]  /*123c0*/  ISETP.LT.OR P6, PT, R2.reuse, 0x22, P6 ;  /* 0x000000220200780c */ /* 0x040fe400037c1670 */
[----:B------:R-:W-:Y:S02]  /*123d0*/  FMNMX.FTZ R3, R209, R3, !PT ;  /* 0x00000003d1037209 */ /* 0x000fe40007810000 */
[----:B------:R-:W-:Y:S02]  /*123e0*/  FSEL R212, R43, -INF , !P6 ;  /* 0xff8000002bd47808 */ /* 0x000fe40007000000 */
[----:B------:R-:W-:Y:S02]  /*123f0*/  FMNMX.FTZ R3, R211, R3, !PT ;  /* 0x00000003d3037209 */ /* 0x000fe40007810000 */
[----:B------:R-:W-:Y:S02]  /*12400*/  ISETP.LT.OR P5, PT, R2, 0x29, P5 ;  /* 0x000000290200780c */ /* 0x000fe40002fa1670 */
[----:B------:R-:W-:Y:S02]  /*12410*/  FMNMX.FTZ R0, R206, R3, !PT ;  /* 0x00000003ce007209 */ /* 0x000fe40007810000 */
[----:B------:R-:W-:Y:S02]  /*12420*/  FSETP.NEU.FTZ.AND P1, PT, R136, -INF , PT ;  /* 0xff8000008800780b */ /* 0x000fe40003f3d000 */
[----:B------:R-:W-:Y:S02]  /*12430*/  FMNMX.FTZ R0, R213, R0, !PT ;  /* 0x00000000d5007209 */ /* 0x000fe40007810000 */
[----:B------:R-:W-:Y:S02]  /*12440*/  FSEL R214, R46, -INF , !P5 ;  /* 0xff8000002ed67808 */ /* 0x000fe40006800000 */
[----:B-1----:R-:W-:Y:S02]  /*12450*/  FMNMX.FTZ R4, R4, R8, !PT ;  /* 0x0000000804047209 */ /* 0x002fe40007810000 */
[----:B------:R-:W-:Y:S02]  /*12460*/  ISETP.LT.OR P0, PT, R2, 0x2a, P0 ;  /* 0x0000002a0200780c */ /* 0x000fe40000701670 */
[----:B------:R-:W-:Y:S01]  /*12470*/  FMNMX.FTZ R0, R212, R0, !PT ;  /* 0x00000000d4007209 */ /* 0x000fe20007810000 */
[----:B------:R-:W1:Y:S01]  /*12480*/  SHFL.BFLY PT, R135, R4, 0x1, 0x1f ;  /* 0x0c201f0004877f89 */ /* 0x000e6200000e0000 */
        /* <DEDUP_REMOVED lines=14> */
[----:B------:R-:W-:Y:S01]  /*12570*/  MUFU.EX2 R30, R21 ;  /* 0x00000015001e7308 */ /* 0x000fe20000000800 */
[--C-:B------:R-:W-:Y:S02]  /*12580*/  FFMA.FTZ R24, R24, c[0x0][0x2d0], -R141.reuse ;  /* 0x0000b40018187a23 */ /* 0x100fe4000001088d */
[----:B------:R-:W-:Y:S01]  /*12590*/  FFMA.FTZ R18, R18, c[0x0][0x2d0], -R141 ;  /* 0x0000b40012127a23 */ /* 0x000fe2000001088d */
[----:B-1----:R-:W-:Y:S04]  /*125a0*/  FMNMX.FTZ R135, R4, R135, !PT ;  /* 0x0000008704877209 */ /* 0x002fe80007810000 */
[C---:B------:R-:W-:Y:S01]  /*125b0*/  FSETP.NEU.FTZ.AND P0, PT, R135.reuse, -INF , PT ;  /* 0xff8000008700780b */ /* 0x040fe20003f1d000 */
[----:B------:R-:W-:Y:S01]  /*125c0*/  FMUL.FTZ R143, R135, c[0x0][0x2d0] ;  /* 0x0000b400878f7a20 */ /* 0x000fe20000410000 */
[----:B------:R-:W-:Y:S04]  /*125d0*/  MUFU.EX2 R29, R23 ;  /* 0x00000017001d7308 */ /* 0x000fe80000000800 */
[----:B------:R-:W-:Y:S02]  /*125e0*/  FSEL R143, R143, RZ, P0 ;  /* 0x000000ff8f8f7208 */ /* 0x000fe40000000000 */
[----:B--2---:R-:W-:Y:S03]  /*125f0*/  FMNMX.FTZ R3, R0, R2, !PT ;  /* 0x0000000200037209 */ /* 0x004fe60007810000 */
[--C-:B------:R-:W-:Y:S01]  /*12600*/  FFMA.FTZ R2, R26, c[0x0][0x2d0], -R143.reuse ;  /* 0x0000b4001a027a23 */ /* 0x100fe2000001088f */
[----:B------:R-:W-:Y:S01]  /*12610*/  FSEL R0, R137, RZ, P2 ;  /* 0x000000ff89007208 */ /* 0x000fe20001000000 */
[--C-:B------:R-:W-:Y:S01]  /*12620*/  FFMA.FTZ R20, R20, c[0x0][0x2d0], -R143.reuse ;  /* 0x0000b40014147a23 */ /* 0x100fe2000001088f */
[----:B------:R-:W1:Y:S01]  /*12630*/  MUFU.EX2 R252, R22 ;  /* 0x0000001600fc7308 */ /* 0x000e620000000800 */
[----:B------:R-:W2:Y:S01]  /*12640*/  SHFL.BFLY PT, R4, R3, 0x1, 0x1f ;  /* 0x0c201f0003047f89 */ /* 0x000ea200000e0000 */
[--C-:B------:R-:W-:Y:S02]  /*12650*/  FFMA.FTZ R16, R16, c[0x0][0x2d0], -R143.reuse ;  /* 0x0000b40010107a23 */ /* 0x100fe4000001088f */
[----:B------:R-:W-:Y:S02]  /*12660*/  FADD.FTZ R0, -R0, R132 ;  /* 0x0000008400007221 */ /* 0x000fe40000010100 */
[----:B------:R-:W-:Y:S02]  /*12670*/  FFMA.FTZ R19, R19, c[0x0][0x2d0], -R143 ;  /* 0x0000b40013137a23 */ /* 0x000fe4000001088f */
[----:B------:R-:W-:Y:S02]  /*12680*/  FMUL.FTZ R0, R0, c[0x0][0x2d0] ;  /* 0x0000b40000007a20 */ /* 0x000fe40000410000 */
[----:B------:R3:W-:Y:S10]  /*12690*/  MUFU.EX2 R220, R2 ;  /* 0x0000000200dc7308 */ /* 0x0007f40000000800 */
[----:B------:R4:W5:Y:S01]  /*126a0*/  MUFU.EX2 R133, R0 ;  /* 0x0000000000857308 */ /* 0x0009620000000800 */
[----:B-1----:R-:W-:Y:S02]  /*126b0*/  F2FP.PACK_AB R195, R49, R252 ;  /* 0x000000fc31c3723e */ /* 0x002fe400000000ff */
[----:B--2---:R-:W-:Y:S07]  /*126c0*/  FMNMX.FTZ R3, R3, R4, !PT ;  /* 0x0000000403037209 */ /* 0x004fee0007810000 */
[----:B------:R1:W-:Y:S01]  /*126d0*/  MUFU.EX2 R31, R20 ;  /* 0x00000014001f7308 */ /* 0x0003e20000000800 */
[----:B---3--:R-:W-:Y:S05]  /*126e0*/  FSEL R2, R136, RZ, P1 ;  /* 0x000000ff88027208 */ /* 0x008fea0000800000 */
[----:B------:R-:W-:Y:S04]  /*126f0*/  FADD.FTZ R2, -R2, R134 ;  /* 0x0000008602027221 */ /* 0x000fe80000010100 */
[----:B------:R-:W-:Y:S01]  /*12700*/  MUFU.EX2 R28, R25 ;  /* 0x00000019001c7308 */ /* 0x000fe20000000800 */
[----:B------:R-:W-:Y:S02]  /*12710*/  FMUL.FTZ R134, R3, c[0x0][0x2d0] ;  /* 0x0000b40003867a20 */ /* 0x000fe40000410000 */
[----:B------:R-:W-:Y:S01]  /*12720*/  FMUL.FTZ R2, R2, c[0x0][0x2d0] ;  /* 0x0000b40002027a20 */ /* 0x000fe20000410000 */
[----:B----4-:R-:W-:Y:S01]  /*12730*/  FSEL R0, R135, RZ, P0 ;  /* 0x000000ff87007208 */ /* 0x010fe20000000000 */
[----:B-----5:R-:W-:Y:S01]  /*12740*/  FMUL.FTZ R33, R133, R173 ;  /* 0x000000ad85217220 */ /* 0x020fe20000410000 */
[----:B------:R-:W-:Y:S01]  /*12750*/  FSETP.NEU.FTZ.AND P0, PT, R3, -INF , PT ;  /* 0xff8000000300780b */ /* 0x000fe20003f1d000 */
[C---:B------:R-:W-:Y:S02]  /*12760*/  FMUL.FTZ R52, R133.reuse, R52 ;  /* 0x0000003485347220 */ /* 0x040fe40000410000 */
[----:B------:R-:W-:Y:S01]  /*12770*/  FADD.FTZ R0, -R0, R138 ;  /* 0x0000008a00007221 */ /* 0x000fe20000010100 */
[----:B------:R-:W2:Y:S01]  /*12780*/  MUFU.EX2 R132, R2 ;  /* 0x0000000200847308 */ /* 0x000ea20000000800 */
[----:B------:R-:W-:Y:S01]  /*12790*/  FSEL R134, R134, RZ, P0 ;  /* 0x000000ff86867208 */ /* 0x000fe20000000000 */
[----:B------:R-:W-:Y:S02]  /*127a0*/  FMUL.FTZ R53, R133, R53 ;  /* 0x0000003585357220 */ /* 0x000fe40000410000 */
[----:B------:R-:W-:Y:S01]  /*127b0*/  FMUL.FTZ R0, R0, c[0x0][0x2d0] ;  /* 0x0000b40000007a20 */ /* 0x000fe20000410000 */
[----:B-1----:R-:W1:Y:S01]  /*127c0*/  LDSM.16.MT88.4 R20, [R225+0x100] ;  /* 0x00010000e114783b */ /* 0x002e620000004200 */
[--C-:B------:R-:W-:Y:S02]  /*127d0*/  FFMA.FTZ R4, R12, c[0x0][0x2d0], -R134.reuse ;  /* 0x0000b4000c047a23 */ /* 0x100fe40000010886 */
[--C-:B------:R-:W-:Y:S02]  /*127e0*/  FFMA.FTZ R5, R5, c[0x0][0x2d0], -R134.reuse ;  /* 0x0000b40005057a23 */ /* 0x100fe40000010886 */
[----:B------:R3:W4:Y:S01]  /*127f0*/  MUFU.EX2 R2, R0 ;  /* 0x0000000000027308 */ /* 0x0007220000000800 */
[C---:B------:R-:W-:Y:S02]  /*12800*/  FMUL.FTZ R64, R133.reuse, R64 ;  /* 0x0000004085407220 */ /* 0x040fe40000410000 */
[C---:B------:R-:W-:Y:S02]  /*12810*/  FMUL.FTZ R65, R133.reuse, R65 ;  /* 0x0000004185417220 */ /* 0x040fe40000410000 */
[C---:B------:R-:W-:Y:S02]  /*12820*/  FMUL.FTZ R68, R133.reuse, R68 ;  /* 0x0000004485447220 */ /* 0x040fe40000410000 */
[C---:B------:R-:W-:Y:S02]  /*12830*/  FMUL.FTZ R69, R133.reuse, R69 ;  /* 0x0000004585457220 */ /* 0x040fe40000410000 */
[C---:B------:R-:W-:Y:S01]  /*12840*/  FMUL.FTZ R80, R133.reuse, R80 ;  /* 0x0000005085507220 */ /* 0x040fe20000410000 */
[----:B------:R-:W5:Y:S01]  /*12850*/  MUFU.EX2 R32, R17 ;  /* 0x0000001100207308 */ /* 0x000f620000000800 */
[C---:B------:R-:W-:Y:S02]  /*12860*/  FMUL.FTZ R81, R133.reuse, R81 ;  /* 0x0000005185517220 */ /* 0x040fe40000410000 */
[----:B------:R-:W-:Y:S02]  /*12870*/  FMUL.FTZ R84, R133, R84 ;  /* 0x0000005485547220 */ /* 0x000fe40000410000 */
[C---:B--2---:R-:W-:Y:S02]  /*12880*/  FMUL.FTZ R6, R132.reuse, R146 ;  /* 0x0000009284067220 */ /* 0x044fe40000410000 */
[C---:B------:R-:W-:Y:S02]  /*12890*/  FMUL.FTZ R34, R132.reuse, R174 ;  /* 0x000000ae84227220 */ /* 0x040fe40000410000 */
[C---:B------:R-:W-:Y:S01]  /*128a0*/  FMUL.FTZ R35, R132.reuse, R175 ;  /* 0x000000af84237220 */ /* 0x040fe20000410000 */
[----:B------:R-:W2:Y:S01]  /*128b0*/  MUFU.EX2 R48, R24 ;  /* 0x0000001800307308 */ /* 0x000ea20000000800 */
[----:B------:R-:W-:Y:S01]  /*128c0*/  MOV R175, R252 ;  /* 0x000000fc00af7202 */ /* 0x000fe20000000f00 */
[C---:B------:R-:W-:Y:S02]  /*128d0*/  FMUL.FTZ R54, R132.reuse, R54 ;  /* 0x0000003684367220 */ /* 0x040fe40000410000 */
[--C-:B---3--:R-:W-:Y:S02]  /*128e0*/  FFMA.FTZ R0, R7, c[0x0][0x2d0], -R134.reuse ;  /* 0x0000b40007007a23 */ /* 0x108fe40000010886 */
[----:B------:R-:W-:Y:S02]  /*128f0*/  FMUL.FTZ R7, R132, R147 ;  /* 0x0000009384077220 */ /* 0x000fe40000410000 */
[C---:B----4-:R-:W-:Y:S02]  /*12900*/  FMUL.FTZ R8, R2.reuse, R148 ;  /* 0x0000009402087220 */ /* 0x050fe40000410000 */
[----:B------:R-:W3:Y:S01]  /*12910*/  MUFU.EX2 R50, R0 ;  /* 0x0000000000327308 */ /* 0x000ee20000000800 */
[C---:B------:R-:W-:Y:S02]  /*12920*/  FMUL.FTZ R9, R2.reuse, R149 ;  /* 0x0000009502097220 */ /* 0x040fe40000410000 */
[----:B------:R-:W-:Y:S01]  /*12930*/  FMUL.FTZ R12, R2, R152 ;  /* 0x00000098020c7220 */ /* 0x000fe20000410000 */
[----:B-----5:R-:W-:Y:S01]  /*12940*/  MOV R138, R32 ;  /* 0x00000020008a7202 */ /* 0x020fe20000000f00 */
[C---:B------:R-:W-:Y:S01]  /*12950*/  FMUL.FTZ R17, R133.reuse, R157 ;  /* 0x0000009d85117220 */ /* 0x040fe20000410000 */
[----:B------:R-:W-:Y:S01]  /*12960*/  MOV R157, R29 ;  /* 0x0000001d009d7202 */ /* 0x000fe20000000f00 */
[----:B------:R-:W-:Y:S01]  /*12970*/  FMUL.FTZ R32, R133, R172 ;  /* 0x000000ac85207220 */ /* 0x000fe20000410000 */
[----:B------:R-:W-:Y:S01]  /*12980*/  F2FP.PACK_AB R193, R30, R138 ;  /* 0x0000008a1ec1723e */ /* 0x000fe200000000ff */
[C---:B------:R-:W-:Y:S01]  /*12990*/  FMUL.FTZ R44, R2.reuse, R184 ;  /* 0x000000b8022c7220 */ /* 0x040fe20000410000 */
[----:B------:R-:W4:Y:S01]  /*129a0*/  MUFU.EX2 R221, R5 ;  /* 0x0000000500dd7308 */ /* 0x000f220000000800 */
[C---:B------:R-:W-:Y:S02]  /*129b0*/  FMUL.FTZ R40, R2.reuse, R180 ;  /* 0x000000b402287220 */ /* 0x040fe40000410000 */
[----:B------:R-:W-:Y:S01]  /*129c0*/  FMUL.FTZ R41, R2, R181 ;  /* 0x000000b502297220 */ /* 0x000fe20000410000 */
[----:B--2---:R-:W-:Y:S01]  /*129d0*/  F2FP.PACK_AB R194, R48, R28 ;  /* 0x0000001c30c2723e */ /* 0x004fe200000000ff */
[----:B------:R-:W-:Y:S01]  /*129e0*/  FMUL.FTZ R45, R2, R185 ;  /* 0x000000b9022d7220 */ /* 0x000fe20000410000 */
[----:B------:R-:W-:Y:S01]  /*129f0*/  MOV R185, R251 ;  /* 0x000000fb00b97202 */ /* 0x000fe20000000f00 */
[----:B------:R-:W-:Y:S01]  /*12a00*/  FMUL.FTZ R55, R132, R55 ;  /* 0x0000003784377220 */ /* 0x000fe20000410000 */
[----:B------:R-:W-:Y:S01]  /*12a10*/  MOV R181, R157 ;  /* 0x0000009d00b57202 */ /* 0x000fe20000000f00 */
[C---:B------:R-:W-:Y:S01]  /*12a20*/  FMUL.FTZ R56, R2.reuse, R56 ;  /* 0x0000003802387220 */ /* 0x040fe20000410000 */
[----:B------:R2:W-:Y:S01]  /*12a30*/  MUFU.EX2 R24, R4 ;  /* 0x0000000400187308 */ /* 0x0005e20000000800 */
[C---:B------:R-:W-:Y:S02]  /*12a40*/  FMUL.FTZ R57, R2.reuse, R57 ;  /* 0x0000003902397220 */ /* 0x040fe40000410000 */
[C---:B------:R-:W-:Y:S01]  /*12a50*/  FMUL.FTZ R60, R2.reuse, R60 ;  /* 0x0000003c023c7220 */ /* 0x040fe20000410000 */
[----:B---3--:R-:W-:Y:S01]  /*12a60*/  MOV R173, R50 ;  /* 0x0000003200ad7202 */ /* 0x008fe20000000f00 */
[----:B------:R-:W-:Y:S02]  /*12a70*/  FFMA.FTZ R0, R13, c[0x0][0x2d0], -R134 ;  /* 0x0000b4000d007a23 */ /* 0x000fe40000010886 */
[C---:B------:R-:W-:Y:S02]  /*12a80*/  FMUL.FTZ R13, R2.reuse, R153 ;  /* 0x00000099020d7220 */ /* 0x040fe40000410000 */
[----:B------:R-:W-:Y:S01]  /*12a90*/  FMUL.FTZ R61, R2, R61 ;  /* 0x0000003d023d7220 */ /* 0x000fe20000410000 */
[----:B------:R3:W5:Y:S01]  /*12aa0*/  MUFU.EX2 R25, R0 ;  /* 0x0000000000197308 */ /* 0x0007620000000800 */
[C---:B------:R-:W-:Y:S02]  /*12ab0*/  FMUL.FTZ R66, R132.reuse, R66 ;  /* 0x0000004284427220 */ /* 0x040fe40000410000 */
[----:B------:R-:W-:Y:S01]  /*12ac0*/  FMUL.FTZ R67, R132, R67 ;  /* 0x0000004384437220 */ /* 0x000fe20000410000 */
[----:B----4-:R-:W-:Y:S01]  /*12ad0*/  MOV R172, R221 ;  /* 0x000000dd00ac7202 */ /* 0x010fe20000000f00 */
[C---:B------:R-:W-:Y:S01]  /*12ae0*/  FMUL.FTZ R5, R133.reuse, R145 ;  /* 0x0000009185057220 */ /* 0x040fe20000410000 */
[----:B------:R-:W-:Y:S01]  /*12af0*/  F2FP.PACK_AB R145, R50, R221 ;  /* 0x000000dd3291723e */ /* 0x000fe200000000ff */
[C---:B------:R-:W-:Y:S02]  /*12b00*/  FMUL.FTZ R50, R132.reuse, R190 ;  /* 0x000000be84327220 */ /* 0x040fe40000410000 */
[C---:B------:R-:W-:Y:S01]  /*12b10*/  FMUL.FTZ R70, R132.reuse, R70 ;  /* 0x0000004684467220 */ /* 0x040fe20000410000 */
[----:B------:R-:W4:Y:S01]  /*12b20*/  MUFU.EX2 R218, R18 ;  /* 0x0000001200da7308 */ /* 0x000f220000000800 */
[----:B------:R-:W-:Y:S02]  /*12b30*/  FMUL.FTZ R71, R132, R71 ;  /* 0x0000004784477220 */ /* 0x000fe40000410000 */
[C---:B------:R-:W-:Y:S02]  /*12b40*/  FMUL.FTZ R72, R2.reuse, R72 ;  /* 0x0000004802487220 */ /* 0x040fe40000410000 */
[----:B--2---:R-:W-:Y:S02]  /*12b50*/  FMUL.FTZ R4, R133, R144 ;  /* 0x0000009085047220 */ /* 0x004fe40000410000 */
[C---:B------:R-:W-:Y:S02]  /*12b60*/  FMUL.FTZ R73, R2.reuse, R73 ;  /* 0x0000004902497220 */ /* 0x040fe40000410000 */
[C---:B------:R-:W-:Y:S01]  /*12b70*/  FMUL.FTZ R76, R2.reuse, R76 ;  /* 0x0000004c024c7220 */ /* 0x040fe20000410000 */
[----:B------:R-:W2:Y:S01]  /*12b80*/  MUFU.EX2 R51, R19 ;  /* 0x0000001300337308 */ /* 0x000ea20000000800 */
[----:B------:R-:W-:Y:S02]  /*12b90*/  FMUL.FTZ R77, R2, R77 ;  /* 0x0000004d024d7220 */ /* 0x000fe40000410000 */
[C---:B------:R-:W-:Y:S01]  /*12ba0*/  FMUL.FTZ R82, R132.reuse, R82 ;  /* 0x0000005284527220 */ /* 0x040fe20000410000 */
[----:B---3--:R-:W-:Y:S01]  /*12bb0*/  FSEL R0, R3, RZ, P0 ;  /* 0x000000ff03007208 */ /* 0x008fe20000000000 */
[----:B------:R-:W-:Y:S01]  /*12bc0*/  FMUL.FTZ R83, R132, R83 ;  /* 0x0000005384537220 */ /* 0x000fe20000410000 */
[----:B-----5:R-:W-:Y:S01]  /*12bd0*/  F2FP.PACK_AB R147, R24, R25 ;  /* 0x000000191893723e */ /* 0x020fe200000000ff */
[----:B------:R-:W-:Y:S02]  /*12be0*/  FMUL.FTZ R85, R133, R85 ;  /* 0x0000005585557220 */ /* 0x000fe40000410000 */
[----:B------:R-:W-:Y:S01]  /*12bf0*/  FADD.FTZ R0, -R0, R139 ;  /* 0x0000008b00007221 */ /* 0x000fe20000010100 */
[----:B------:R-:W3:Y:S01]  /*12c00*/  MUFU.EX2 R217, R16 ;  /* 0x0000001000d97308 */ /* 0x000ee20000000800 */
[----:B------:R-:W-:Y:S01]  /*12c10*/  MOV R139, R31 ;  /* 0x0000001f008b7202 */ /* 0x000fe20000000f00 */
[----:B------:R-:W-:Y:S02]  /*12c20*/  FMUL.FTZ R86, R132, R86 ;  /* 0x0000005684567220 */ /* 0x000fe40000410000 */
[----:B------:R-:W-:Y:S01]  /*12c30*/  FMUL.FTZ R0, R0, c[0x0][0x2d0] ;  /* 0x0000b40000007a20 */ /* 0x000fe20000410000 */
[----:B----4-:R-:W-:Y:S01]  /*12c40*/  F2FP.PACK_AB R192, R29, R218 ;  /* 0x000000da1dc0723e */ /* 0x010fe200000000ff */
[C---:B------:R-:W-:Y:S01]  /*12c50*/  FMUL.FTZ R18, R132.reuse, R158 ;  /* 0x0000009e84127220 */ /* 0x040fe20000410000 */
[----:B------:R-:W-:Y:S01]  /*12c60*/  MOV R158, R28 ;  /* 0x0000001c009e7202 */ /* 0x000fe20000000f00 */
[----:B------:R-:W-:Y:S01]  /*12c70*/  FMUL.FTZ R87, R132, R87 ;  /* 0x0000005784577220 */ /* 0x000fe20000410000 */
[----:B------:R-:W-:Y:S01]  /*12c80*/  MOV R180, R218 ;  /* 0x000000da00b47202 */ /* 0x000fe20000000f00 */
[----:B------:R-:W4:Y:S01]  /*12c90*/  MUFU.EX2 R0, R0 ;  /* 0x0000000000007308 */ /* 0x000f220000000800 */
[----:B------:R-:W-:Y:S01]  /*12ca0*/  FMUL.FTZ R88, R2, R88 ;  /* 0x0000005802587220 */ /* 0x000fe20000410000 */
[-C--:B-1----:R-:W-:Y:S05]  /*12cb0*/  HMMA.16816.F32 R4, R192, R20.reuse, R4 ;  /* 0x00000014c004723c */ /* 0x082fea0000001804 */
[----:B--2---:R-:W-:Y:S01]  /*12cc0*/  F2FP.PACK_AB R146, R220, R51 ;  /* 0x00000033dc92723e */ /* 0x004fe200000000ff */
[----:B------:R-:W-:Y:S01]  /*12cd0*/  FMUL.FTZ R19, R132, R159 ;  /* 0x0000009f84137220 */ /* 0x000fe20000410000 */
[----:B------:R-:W-:Y:S01]  /*12ce0*/  MOV R159, R25 ;  /* 0x00000019009f7202 */ /* 0x000fe20000000f00 */
[C---:B------:R-:W-:Y:S01]  /*12cf0*/  FMUL.FTZ R25, R2.reuse, R165 ;  /* 0x000000a502197220 */ /* 0x040fe20000410000 */
[----:B------:R-:W-:Y:S03]  /*12d00*/  MOV R174, R51 ;  /* 0x0000003300ae7202 */ /* 0x000fe60000000f00 */
[----:B---3--:R-:W-:Y:S01]  /*12d10*/  F2FP.PACK_AB R144, R139, R217 ;  /* 0x000000d98b90723e */ /* 0x008fe200000000ff */
[C---:B------:R-:W-:Y:S01]  /*12d20*/  FMUL.FTZ R16, R133.reuse, R156 ;  /* 0x0000009c85107220 */ /* 0x040fe20000410000 */
[----:B------:R-:W-:Y:S01]  /*12d30*/  MOV R156, R30 ;  /* 0x0000001e009c7202 */ /* 0x000fe20000000f00 */
[C---:B------:R-:W-:Y:S01]  /*12d40*/  FMUL.FTZ R28, R2.reuse, R168 ;  /* 0x000000a8021c7220 */ /* 0x040fe20000410000 */
[----:B------:R-:W-:Y:S01]  /*12d50*/  MOV R165, R159 ;  /* 0x0000009f00a57202 */ /* 0x000fe20000000f00 */
[----:B------:R-:W-:Y:S02]  /*12d60*/  FMUL.FTZ R29, R2, R169 ;  /* 0x000000a9021d7220 */ /* 0x000fe40000410000 */
[----:B------:R-:W-:Y:S02]  /*12d70*/  FMUL.FTZ R51, R132, R191 ;  /* 0x000000bf84337220 */ /* 0x000fe40000410000 */
[----:B------:R-:W-:Y:S02]  /*12d80*/  FMUL.FTZ R89, R2, R89 ;  /* 0x0000005902597220 */ /* 0x000fe40000410000 */
[C---:B----4-:R-:W-:Y:S02]  /*12d90*/  FMUL.FTZ R10, R0.reuse, R150 ;  /* 0x00000096000a7220 */ /* 0x050fe40000410000 */
[C---:B------:R-:W-:Y:S02]  /*12da0*/  FMUL.FTZ R11, R0.reuse, R151 ;  /* 0x00000097000b7220 */ /* 0x040fe40000410000 */
[----:B------:R-:W1:Y:S01]  /*12db0*/  LDSM.16.MT88.4 R148, [R228+0x100] ;  /* 0x00010000e494783b */ /* 0x000e620000004200 */
[C---:B------:R-:W-:Y:S02]  /*12dc0*/  FMUL.FTZ R14, R0.reuse, R154 ;  /* 0x0000009a000e7220 */ /* 0x040fe40000410000 */
[C---:B------:R-:W-:Y:S02]  /*12dd0*/  FMUL.FTZ R15, R0.reuse, R155 ;  /* 0x0000009b000f7220 */ /* 0x040fe40000410000 */
[C---:B------:R-:W-:Y:S03]  /*12de0*/  HMMA.16816.F32 R8, R144.reuse, R20, R8 ;  /* 0x000000149008723c */ /* 0x040fe60000001808 */
[----:B------:R-:W2:Y:S01]  /*12df0*/  LDSM.16.MT88.4 R152, [R227+0x100] ;  /* 0x00010000e398783b */ /* 0x000ea20000004200 */
[C---:B------:R-:W-:Y:S01]  /*12e00*/  FMUL.FTZ R26, R0.reuse, R166 ;  /* 0x000000a6001a7220 */ /* 0x040fe20000410000 */
[----:B------:R-:W-:Y:S01]  /*12e10*/  MOV R166, R48 ;  /* 0x0000003000a67202 */ /* 0x000fe20000000f00 */
[----:B------:R-:W-:Y:S01]  /*12e20*/  FMUL.FTZ R27, R0, R167 ;  /* 0x000000a7001b7220 */ /* 0x000fe20000410000 */
[----:B------:R-:W-:Y:S01]  /*12e30*/  MOV R167, R49 ;  /* 0x0000003100a77202 */ /* 0x000fe20000000f00 */
[-C--:B------:R-:W-:Y:S04]  /*12e40*/  HMMA.16816.F32 R12, R144, R22.reuse, R12 ;  /* 0x00000016900c723c */ /* 0x080fe8000000180c */
[C---:B------:R-:W-:Y:S02]  /*12e50*/  FMUL.FTZ R21, R133.reuse, R161 ;  /* 0x000000a185157220 */ /* 0x040fe40000410000 */
[C---:B------:R-:W-:Y:S01]  /*12e60*/  FMUL.FTZ R20, R133.reuse, R160 ;  /* 0x000000a085147220 */ /* 0x040fe20000410000 */
[----:B------:R-:W-:Y:S01]  /*12e70*/  MOV R160, R24 ;  /* 0x0000001800a07202 */ /* 0x000fe20000000f00 */
[C---:B------:R-:W-:Y:S04]  /*12e80*/  HMMA.16816.F32 R16, R192.reuse, R22, R16 ;  /* 0x00000016c010723c */ /* 0x040fe80000001810 */
[----:B------:R-:W-:Y:S02]  /*12e90*/  FMUL.FTZ R24, R2, R164 ;  /* 0x000000a402187220 */ /* 0x000fe40000410000 */
[----:B------:R-:W-:Y:S02]  /*12ea0*/  FMUL.FTZ R30, R0, R170 ;  /* 0x000000aa001e7220 */ /* 0x000fe40000410000 */
[C---:B------:R-:W-:Y:S04]  /*12eb0*/  FMUL.FTZ R22, R132.reuse, R162 ;  /* 0x000000a284167220 */ /* 0x040fe80000410000 */
[----:B------:R-:W-:Y:S02]  /*12ec0*/  FMUL.FTZ R23, R132, R163 ;  /* 0x000000a384177220 */ /* 0x000fe40000410000 */
[C---:B------:R-:W-:Y:S02]  /*12ed0*/  FMUL.FTZ R46, R0.reuse, R186 ;  /* 0x000000ba002e7220 */ /* 0x040fe40000410000 */
[C---:B------:R-:W-:Y:S02]  /*12ee0*/  FMUL.FTZ R48, R133.reuse, R188 ;  /* 0x000000bc85307220 */ /* 0x040fe40000410000 */
[C---:B------:R-:W-:Y:S01]  /*12ef0*/  FMUL.FTZ R49, R133.reuse, R189 ;  /* 0x000000bd85317220 */ /* 0x040fe20000410000 */
[-C--:B------:R-:W-:Y:S03]  /*12f00*/  HMMA.16816.F32 R20, R192, R36.reuse, R20 ;  /* 0x00000024c014723c */ /* 0x080fe60000001814 */
[C---:B------:R-:W-:Y:S01]  /*12f10*/  FMUL.FTZ R42, R0.reuse, R182 ;  /* 0x000000b6002a7220 */ /* 0x040fe20000410000 */
[----:B------:R-:W-:Y:S01]  /*12f20*/  MOV R182, R158 ;  /* 0x0000009e00b67202 */ /* 0x000fe20000000f00 */
[C---:B------:R-:W-:Y:S01]  /*12f30*/  FMUL.FTZ R43, R0.reuse, R183 ;  /* 0x000000b7002b7220 */ /* 0x040fe20000410000 */
[----:B------:R-:W-:Y:S01]  /*12f40*/  MOV R183, R220 ;  /* 0x000000dc00b77202 */ /* 0x000fe20000000f00 */
[C---:B------:R-:W-:Y:S01]  /*12f50*/  FMUL.FTZ R47, R0.reuse, R187 ;  /* 0x000000bb002f7220 */ /* 0x040fe20000410000 */
[C---:B------:R-:W-:Y:S04]  /*12f60*/  HMMA.16816.F32 R24, R144.reuse, R36, R24 ;  /* 0x000000249018723c */ /* 0x040fe80000001818 */
[C---:B------:R-:W-:Y:S01]  /*12f70*/  FMUL.FTZ R31, R0.reuse, R171 ;  /* 0x000000ab001f7220 */ /* 0x040fe20000410000 */
[----:B------:R-:W-:Y:S01]  /*12f80*/  MOV R187, R160 ;  /* 0x000000a000bb7202 */ /* 0x000fe20000000f00 */
[----:B------:R-:W-:Y:S01]  /*12f90*/  FMUL.FTZ R58, R0, R58 ;  /* 0x0000003a003a7220 */ /* 0x000fe20000410000 */
[----:B------:R-:W-:Y:S01]  /*12fa0*/  LDSM.16.MT88.4 R160, [R228+0x900] ;  /* 0x00090000e4a0783b */ /* 0x000fe20000004200 */
[C---:B------:R-:W-:Y:S01]  /*12fb0*/  FMUL.FTZ R37, R133.reuse, R177 ;  /* 0x000000b185257220 */ /* 0x040fe20000410000 */
[----:B------:R-:W-:Y:S02]  /*12fc0*/  MOV R177, R138 ;  /* 0x0000008a00b17202 */ /* 0x000fe40000000f00 */
[-C--:B------:R-:W-:Y:S03]  /*12fd0*/  HMMA.16816.F32 R28, R144, R38.reuse, R28 ;  /* 0x00000026901c723c */ /* 0x080fe6000000181c */
[--C-:B------:R-:W-:Y:S02]  /*12fe0*/  FFMA.FTZ R138, R196, c[0x0][0x2d0], -R141.reuse ;  /* 0x0000b400c48a7a23 */ /* 0x100fe4000001088d */
[C---:B------:R-:W-:Y:S01]  /*12ff0*/  FMUL.FTZ R36, R133.reuse, R176 ;  /* 0x000000b085247220 */ /* 0x040fe20000410000 */
[----:B------:R-:W-:Y:S01]  /*13000*/  MOV R176, R217 ;  /* 0x000000d900b07202 */ /* 0x000fe20000000f00 */
[C---:B------:R-:W-:Y:S01]  /*13010*/  FMUL.FTZ R59, R0.reuse, R59 ;  /* 0x0000003b003b7220 */ /* 0x040fe20000410000 */
[C---:B------:R-:W-:Y:S04]  /*13020*/  HMMA.16816.F32 R32, R192.reuse, R38, R32 ;  /* 0x00000026c020723c */ /* 0x040fe80000001820 */
[C---:B------:R-:W-:Y:S02]  /*13030*/  FMUL.FTZ R62, R0.reuse, R62 ;  /* 0x0000003e003e7220 */ /* 0x040fe40000410000 */
[----:B------:R-:W-:Y:S02]  /*13040*/  FMUL.FTZ R63, R0, R63 ;  /* 0x0000003f003f7220 */ /* 0x000fe40000410000 */
[C---:B------:R-:W-:Y:S01]  /*13050*/  FMUL.FTZ R38, R132.reuse, R178 ;  /* 0x000000b284267220 */ /* 0x040fe20000410000 */
[----:B------:R-:W-:Y:S02]  /*13060*/  MOV R178, R139 ;  /* 0x0000008b00b27202 */ /* 0x000fe40000000f00 */
[----:B------:R3:W-:Y:S01]  /*13070*/  MUFU.EX2 R139, R138 ;  /* 0x0000008a008b7308 */ /* 0x0007e20000000800 */
[----:B------:R-:W-:Y:S01]  /*13080*/  FMUL.FTZ R39, R132, R179 ;  /* 0x000000b384277220 */ /* 0x000fe20000410000 */
[----:B------:R-:W-:Y:S01]  /*13090*/  MOV R179, R156 ;  /* 0x0000009c00b37202 */ /* 0x000fe20000000f00 */
[C---:B------:R-:W-:Y:S01]  /*130a0*/  FMUL.FTZ R74, R0.reuse, R74 ;  /* 0x0000004a004a7220 */ /* 0x040fe20000410000 */
[----:B------:R-:W-:Y:S01]  /*130b0*/  LDSM.16.MT88.4 R156, [R226+0x900] ;  /* 0x00090000e29c783b */ /* 0x000fe20000004200 */
[C---:B------:R-:W-:Y:S02]  /*130c0*/  FMUL.FTZ R75, R0.reuse, R75 ;  /* 0x0000004b004b7220 */ /* 0x040fe40000410000 */
[C---:B------:R-:W-:Y:S01]  /*130d0*/  FMUL.FTZ R78, R0.reuse, R78 ;  /* 0x0000004e004e7220 */ /* 0x040fe20000410000 */
[-C--:B-1----:R-:W-:Y:S03]  /*130e0*/  HMMA.16816.F32 R36, R192, R148.reuse, R36 ;  /* 0x00000094c024723c */ /* 0x082fe60000001824 */
[C---:B------:R-:W-:Y:S02]  /*130f0*/  FMUL.FTZ R79, R0.reuse, R79 ;  /* 0x0000004f004f7220 */ /* 0x040fe40000410000 */
[C---:B------:R-:W-:Y:S02]  /*13100*/  FMUL.FTZ R90, R0.reuse, R90 ;  /* 0x0000005a005a7220 */ /* 0x040fe40000410000 */
[----:B------:R-:W-:Y:S01]  /*13110*/  FMUL.FTZ R91, R0, R91 ;  /* 0x0000005b005b7220 */ /* 0x000fe20000410000 */
[C---:B------:R-:W-:Y:S04]  /*13120*/  HMMA.16816.F32 R40, R144.reuse, R148, R40 ;  /* 0x000000949028723c */ /* 0x040fe80000001828 */
[C---:B------:R-:W-:Y:S02]  /*13130*/  FMUL.FTZ R92, R2.reuse, R92 ;  /* 0x0000005c025c7220 */ /* 0x040fe40000410000 */
[----:B------:R-:W-:Y:S02]  /*13140*/  FMUL.FTZ R93, R2, R93 ;  /* 0x0000005d025d7220 */ /* 0x000fe40000410000 */
[-C--:B------:R-:W-:Y:S04]  /*13150*/  HMMA.16816.F32 R44, R144, R150.reuse, R44 ;  /* 0x00000096902c723c */ /* 0x080fe8000000182c */
[--C-:B---3--:R-:W-:Y:S02]  /*13160*/  FFMA.FTZ R138, R198, c[0x0][0x2d0], -R141.reuse ;  /* 0x0000b400c68a7a23 */ /* 0x108fe4000001088d */
[C---:B------:R-:W-:Y:S02]  /*13170*/  FMUL.FTZ R94, R0.reuse, R94 ;  /* 0x0000005e005e7220 */ /* 0x040fe40000410000 */
[C---:B------:R-:W-:Y:S01]  /*13180*/  HMMA.16816.F32 R48, R192.reuse, R150, R48 ;  /* 0x00000096c030723c */ /* 0x040fe20000001830 */
[----:B------:R1:W-:Y:S01]  /*13190*/  MUFU.EX2 R186, R138 ;  /* 0x0000008a00ba7308 */ /* 0x0003e20000000800 */
[----:B------:R-:W3:Y:S02]  /*131a0*/  LDSM.16.MT88.4 R148, [R225+0x1900] ;  /* 0x00190000e194783b */ /* 0x000ee40000004200 */
[----:B------:R-:W-:Y:S02]  /*131b0*/  FMUL.FTZ R95, R0, R95 ;  /* 0x0000005f005f7220 */ /* 0x000fe40000410000 */
[C---:B------:R-:W-:Y:S02]  /*131c0*/  FMUL.FTZ R96, R133.reuse, R96 ;  /* 0x0000006085607220 */ /* 0x040fe40000410000 */
[-C--:B--2---:R-:W-:Y:S04]  /*131d0*/  HMMA.16816.F32 R52, R192, R152.reuse, R52 ;  /* 0x00000098c034723c */ /* 0x084fe80000001834 */
[C---:B------:R-:W-:Y:S02]  /*131e0*/  FMUL.FTZ R97, R133.reuse, R97 ;  /* 0x0000006185617220 */ /* 0x040fe40000410000 */
[C---:B------:R-:W-:Y:S02]  /*131f0*/  FMUL.FTZ R98, R132.reuse, R98 ;  /* 0x0000006284627220 */ /* 0x040fe40000410000 */
[C---:B------:R-:W-:Y:S04]  /*13200*/  HMMA.16816.F32 R56, R144.reuse, R152, R56 ;  /* 0x000000989038723c */ /* 0x040fe80000001838 */
[C---:B------:R-:W-:Y:S02]  /*13210*/  FMUL.FTZ R99, R132.reuse, R99 ;  /* 0x0000006384637220 */ /* 0x040fe40000410000 */
[----:B------:R-:W-:Y:S02]  /*13220*/  FMUL.FTZ R100, R133, R100 ;  /* 0x0000006485647220 */ /* 0x000fe40000410000 */
[-C--:B------:R-:W-:Y:S04]  /*13230*/  HMMA.16816.F32 R60, R144, R154.reuse, R60 ;  /* 0x0000009a903c723c */ /* 0x080fe8000000183c */
[--C-:B-1----:R-:W-:Y:S02]  /*13240*/  FFMA.FTZ R138, R197, c[0x0][0x2d0], -R142.reuse ;  /* 0x0000b400c58a7a23 */ /* 0x102fe4000001088e */
[----:B------:R-:W-:Y:S02]  /*13250*/  FMUL.FTZ R101, R133, R101 ;  /* 0x0000006585657220 */ /* 0x000fe40000410000 */
[C---:B------:R-:W-:Y:S01]  /*13260*/  HMMA.16816.F32 R64, R192.reuse, R154, R64 ;  /* 0x0000009ac040723c */ /* 0x040fe20000001840 */
[----:B------:R1:W-:Y:S01]  /*13270*/  MUFU.EX2 R164, R138 ;  /* 0x0000008a00a47308 */ /* 0x0003e20000000800 */
[----:B------:R-:W2:Y:S02]  /*13280*/  LDSM.16.MT88.4 R152, [R226+0x1900] ;  /* 0x00190000e298783b */ /* 0x000ea40000004200 */
[C---:B------:R-:W-:Y:S02]  /*13290*/  FMUL.FTZ R102, R132.reuse, R102 ;  /* 0x0000006684667220 */ /* 0x040fe40000410000 */
[----:B------:R-:W-:Y:S02]  /*132a0*/  FMUL.FTZ R103, R132, R103 ;  /* 0x0000006784677220 */ /* 0x000fe40000410000 */
[C---:B------:R-:W-:Y:S01]  /*132b0*/  FMUL.FTZ R104, R2.reuse, R104 ;  /* 0x0000006802687220 */ /* 0x040fe20000410000 */
[-C--:B---3--:R-:W-:Y:S03]  /*132c0*/  HMMA.16816.F32 R68, R192, R148.reuse, R68 ;  /* 0x00000094c044723c */ /* 0x088fe60000001844 */
[----:B------:R-:W-:Y:S02]  /*132d0*/  FMUL.FTZ R105, R2, R105 ;  /* 0x0000006902697220 */ /* 0x000fe40000410000 */
[C---:B------:R-:W-:Y:S02]  /*132e0*/  FMUL.FTZ R106, R0.reuse, R106 ;  /* 0x0000006a006a7220 */ /* 0x040fe40000410000 */
[----:B------:R-:W-:Y:S01]  /*132f0*/  FMUL.FTZ R107, R0, R107 ;  /* 0x0000006b006b7220 */ /* 0x000fe20000410000 */
[C---:B------:R-:W-:Y:S04]  /*13300*/  HMMA.16816.F32 R72, R144.reuse, R148, R72 ;  /* 0x000000949048723c */ /* 0x040fe80000001848 */
[C---:B------:R-:W-:Y:S02]  /*13310*/  FMUL.FTZ R108, R2.reuse, R108 ;  /* 0x0000006c026c7220 */ /* 0x040fe40000410000 */
[----:B------:R-:W-:Y:S02]  /*13320*/  FMUL.FTZ R109, R2, R109 ;  /* 0x0000006d026d7220 */ /* 0x000fe40000410000 */
[-C--:B------:R-:W-:Y:S04]  /*13330*/  HMMA.16816.F32 R76, R144, R150.reuse, R76 ;  /* 0x00000096904c723c */ /* 0x080fe8000000184c */
[--C-:B-1----:R-:W-:Y:S02]  /*13340*/  FFMA.FTZ R138, R199, c[0x0][0x2d0], -R142.reuse ;  /* 0x0000b400c78a7a23 */ /* 0x102fe4000001088e */
[----:B------:R-:W-:Y:S01]  /*13350*/  LDSM.16.MT88.4 R196, [R227+0x1100] ;  /* 0x00110000e3c4783b */ /* 0x000fe20000004200 */
[C---:B------:R-:W-:Y:S01]  /*13360*/  FMUL.FTZ R110, R0.reuse, R110 ;  /* 0x0000006e006e7220 */ /* 0x040fe20000410000 */
[C---:B------:R-:W-:Y:S01]  /*13370*/  HMMA.16816.F32 R80, R192.reuse, R150, R80 ;  /* 0x00000096c050723c */ /* 0x040fe20000001850 */
[----:B------:R1:W3:Y:S03]  /*13380*/  MUFU.EX2 R188, R138 ;  /* 0x0000008a00bc7308 */ /* 0x0002e60000000800 */
[----:B------:R-:W-:Y:S02]  /*13390*/  FMUL.FTZ R111, R0, R111 ;  /* 0x0000006f006f7220 */ /* 0x000fe40000410000 */
[----:B------:R-:W4:Y:S01]  /*133a0*/  LDSM.16.MT88.4 R148, [R228+0x1900] ;  /* 0x00190000e494783b */ /* 0x000f220000004200 */
[C---:B------:R-:W-:Y:S01]  /*133b0*/  FMUL.FTZ R112, R133.reuse, R112 ;  /* 0x0000007085707220 */ /* 0x040fe20000410000 */
[-C--:B--2---:R-:W-:Y:S04]  /*133c0*/  HMMA.16816.F32 R84, R192, R152.reuse, R84 ;  /* 0x00000098c054723c */ /* 0x084fe80000001854 */
[C---:B------:R-:W-:Y:S02]  /*133d0*/  FMUL.FTZ R113, R133.reuse, R113 ;  /* 0x0000007185717220 */ /* 0x040fe40000410000 */
[C---:B------:R-:W-:Y:S02]  /*133e0*/  FMUL.FTZ R114, R132.reuse, R114 ;  /* 0x0000007284727220 */ /* 0x040fe40000410000 */
[C---:B------:R-:W-:Y:S04]  /*133f0*/  HMMA.16816.F32 R88, R144.reuse, R152, R88 ;  /* 0x000000989058723c */ /* 0x040fe80000001858 */
[----:B------:R-:W-:Y:S02]  /*13400*/  FMUL.FTZ R115, R132, R115 ;  /* 0x0000007384737220 */ /* 0x000fe40000410000 */
[C---:B------:R-:W-:Y:S02]  /*13410*/  FMUL.FTZ R116, R133.reuse, R116 ;  /* 0x0000007485747220 */ /* 0x040fe40000410000 */
        /* <DEDUP_REMOVED lines=8> */
[C---:B------:R-:W-:Y:S04]  /*134a0*/  FMUL.FTZ R120, R2.reuse, R120 ;  /* 0x0000007802787220 */ /* 0x040fe80000410000 */
[----:B------:R-:W-:Y:S01]  /*134b0*/  FMUL.FTZ R121, R2, R121 ;  /* 0x0000007902797220 */ /* 0x000fe20000410000 */
[-C--:B----4-:R-:W-:Y:S03]  /*134c0*/  HMMA.16816.F32 R100, R192, R148.reuse, R100 ;  /* 0x00000094c064723c */ /* 0x090fe60000001864 */
[C---:B------:R-:W-:Y:S02]  /*134d0*/  FMUL.FTZ R122, R0.reuse, R122 ;  /* 0x0000007a007a7220 */ /* 0x040fe40000410000 */
[----:B------:R-:W-:Y:S02]  /*134e0*/  FMUL.FTZ R123, R0, R123 ;  /* 0x0000007b007b7220 */ /* 0x000fe40000410000 */
[C---:B------:R-:W-:Y:S01]  /*134f0*/  FMUL.FTZ R124, R2.reuse, R124 ;  /* 0x0000007c027c7220 */ /* 0x040fe20000410000 */
[C---:B------:R-:W-:Y:S04]  /*13500*/  HMMA.16816.F32 R104, R144.reuse, R148, R104 ;  /* 0x000000949068723c */ /* 0x040fe80000001868 */
[----:B-1----:R-:W-:Y:S02]  /*13510*/  FFMA.FTZ R138, R203, c[0x0][0x2d0], -R141 ;  /* 0x0000b400cb8a7a23 */ /* 0x002fe4000001088d */
[----:B------:R-:W-:Y:S02]  /*13520*/  FMUL.FTZ R125, R2, R125 ;  /* 0x0000007d027d7220 */ /* 0x000fe40000410000 */
[-C--:B------:R-:W-:Y:S01]  /*13530*/  HMMA.16816.F32 R108, R144, R150.reuse, R108 ;  /* 0x00000096906c723c */ /* 0x080fe2000000186c */
[----:B------:R1:W4:Y:S03]  /*13540*/  MUFU.EX2 R170, R138 ;  /* 0x0000008a00aa7308 */ /* 0x0003260000000800 */
[C---:B------:R-:W-:Y:S02]  /*13550*/  FMUL.FTZ R126, R0.reuse, R126 ;  /* 0x0000007e007e7220 */ /* 0x040fe40000410000 */
[----:B------:R-:W-:Y:S02]  /*13560*/  FMUL.FTZ R127, R0, R127 ;  /* 0x0000007f007f7220 */ /* 0x000fe40000410000 */
[C---:B------:R-:W-:Y:S01]  /*13570*/  HMMA.16816.F32 R112, R192.reuse, R150, R112 ;  /* 0x00000096c070723c */ /* 0x040fe20000001870 */
[----:B------:R-:W5:Y:S03]  /*13580*/  LDSM.16.MT88.4 R148, [R225+0x900] ;  /* 0x00090000e194783b */ /* 0x000f660000004200 */
[C---:B------:R-:W-:Y:S02]  /*13590*/  FMUL.FTZ R128, R133.reuse, R128 ;  /* 0x0000008085807220 */ /* 0x040fe40000410000 */
[----:B------:R-:W-:Y:S02]  /*135a0*/  FMUL.FTZ R129, R133, R129 ;  /* 0x0000008185817220 */ /* 0x000fe40000410000 */
[-C--:B--2---:R-:W-:Y:S04]  /*135b0*/  HMMA.16816.F32 R116, R192, R152.reuse, R116 ;  /* 0x00000098c074723c */ /* 0x084fe80000001874 */
[C---:B------:R-:W-:Y:S02]  /*135c0*/  FMUL.FTZ R130, R132.reuse, R130 ;  /* 0x0000008284827220 */ /* 0x040fe40000410000 */
[----:B------:R-:W-:Y:S02]  /*135d0*/  FMUL.FTZ R131, R132, R131 ;  /* 0x0000008384837220 */ /* 0x000fe40000410000 */
[C---:B------:R-:W-:Y:S04]  /*135e0*/  HMMA.16816.F32 R120, R144.reuse, R152, R120 ;  /* 0x000000989078723c */ /* 0x040fe80000001878 */
[--C-:B-1----:R-:W-:Y:S04]  /*135f0*/  FFMA.FTZ R138, R201, c[0x0][0x2d0], -R142.reuse ;  /* 0x0000b400c98a7a23 */ /* 0x102fe8000001088e */
[-C--:B------:R-:W-:Y:S01]  /*13600*/  HMMA.16816.F32 R124, R144, R154.reuse, R124 ;  /* 0x0000009a907c723c */ /* 0x080fe2000000187c */
[----:B------:R1:W-:Y:S06]  /*13610*/  MUFU.EX2 R168, R138 ;  /* 0x0000008a00a87308 */ /* 0x0003ec0000000800 */
[----:B---3--:R-:W-:Y:S01]  /*13620*/  F2FP.PACK_AB R145, R188, R164 ;  /* 0x000000a4bc91723e */ /* 0x008fe200000000ff */
[----:B------:R-:W-:Y:S04]  /*13630*/  HMMA.16816.F32 R128, R192, R154, R128 ;  /* 0x0000009ac080723c */ /* 0x000fe80000001880 */
[----:B----4-:R-:W-:Y:S02]  /*13640*/  F2FP.PACK_AB R146, R170, R190 ;  /* 0x000000beaa92723e */ /* 0x010fe400000000ff */
[----:B------:R-:W-:Y:S01]  /*13650*/  F2FP.PACK_AB R144, R186, R139 ;  /* 0x0000008bba90723e */ /* 0x000fe200000000ff */
[----:B-1----:R-:W-:Y:S04]  /*13660*/  FFMA.FTZ R138, R204, c[0x0][0x2d0], -R142 ;  /* 0x0000b400cc8a7a23 */ /* 0x002fe8000001088e */
[----:B------:R1:W2:Y:S02]  /*13670*/  MUFU.EX2 R171, R138 ;  /* 0x0000008a00ab7308 */ /* 0x0002a40000000800 */
[--C-:B-1----:R-:W-:Y:S01]  /*13680*/  FFMA.FTZ R138, R202, c[0x0][0x2d0], -R143.reuse ;  /* 0x0000b400ca8a7a23 */ /* 0x102fe2000001088f */
[----:B--2---:R-:W-:Y:S07]  /*13690*/  F2FP.PACK_AB R147, R171, R168 ;  /* 0x000000a8ab93723e */ /* 0x004fee00000000ff */
[----:B------:R1:W-:Y:S01]  /*136a0*/  MUFU.EX2 R184, R138 ;  /* 0x0000008a00b87308 */ /* 0x0003e20000000800 */
[-C--:B-----5:R-:W-:Y:S05]  /*136b0*/  HMMA.16816.F32 R4, R144, R148.reuse, R4 ;  /* 0x000000949004723c */ /* 0x0a0fea0000001804 */
[--C-:B-1----:R-:W-:Y:S04]  /*136c0*/  FFMA.FTZ R138, R205, c[0x0][0x2d0], -R143.reuse ;  /* 0x0000b400cd8a7a23 */ /* 0x102fe8000001088f */
[----:B------:R1:W2:Y:S03]  /*136d0*/  MUFU.EX2 R189, R138 ;  /* 0x0000008a00bd7308 */ /* 0x0002a60000000800 */
[--C-:B-1----:R-:W-:Y:S01]  /*136e0*/  FFMA.FTZ R138, R208, c[0x0][0x2d0], -R143.reuse ;  /* 0x0000b400d08a7a23 */ /* 0x102fe2000001088f */
[----:B--2---:R-:W-:Y:S06]  /*136f0*/  F2FP.PACK_AB R152, R189, R184 ;  /* 0x000000b8bd98723e */ /* 0x004fec00000000ff */
[----:B------:R1:W-:Y:S02]  /*13700*/  MUFU.EX2 R169, R138 ;  /* 0x0000008a00a97308 */ /* 0x0003e40000000800 */
[----:B-1----:R-:W-:Y:S08]  /*13710*/  FFMA.FTZ R138, R210, c[0x0][0x2d0], -R143 ;  /* 0x0000b400d28a7a23 */ /* 0x002ff0000001088f */
[----:B------:R1:W2:Y:S02]  /*13720*/  MUFU.EX2 R252, R138 ;  /* 0x0000008a00fc7308 */ /* 0x0002a40000000800 */
[--C-:B-1----:R-:W-:Y:S01]  /*13730*/  FFMA.FTZ R138, R207, c[0x0][0x2d0], -R134.reuse ;  /* 0x0000b400cf8a7a23 */ /* 0x102fe20000010886 */
[----:B--2---:R-:W-:Y:S07]  /*13740*/  F2FP.PACK_AB R154, R252, R169 ;  /* 0x000000a9fc9a723e */ /* 0x004fee00000000ff */
[----:B------:R1:W-:Y:S02]  /*13750*/  MUFU.EX2 R251, R138 ;  /* 0x0000008a00fb7308 */ /* 0x0003e40000000800 */
[--C-:B-1----:R-:W-:Y:S08]  /*13760*/  FFMA.FTZ R138, R209, c[0x0][0x2d0], -R134.reuse ;  /* 0x0000b400d18a7a23 */ /* 0x102ff00000010886 */
[----:B------:R1:W2:Y:S02]  /*13770*/  MUFU.EX2 R221, R138 ;  /* 0x0000008a00dd7308 */ /* 0x0002a40000000800 */
[--C-:B-1----:R-:W-:Y:S01]  /*13780*/  FFMA.FTZ R138, R211, c[0x0][0x2d0], -R134.reuse ;  /* 0x0000b400d38a7a23 */ /* 0x102fe20000010886 */
[----:B--2---:R-:W-:Y:S07]  /*13790*/  F2FP.PACK_AB R153, R221, R251 ;  /* 0x000000fbdd99723e */ /* 0x004fee00000000ff */
[----:B------:R1:W-:Y:S02]  /*137a0*/  MUFU.EX2 R220, R138 ;  /* 0x0000008a00dc7308 */ /* 0x0003e40000000800 */
[----:B-1----:R-:W-:Y:S08]  /*137b0*/  FFMA.FTZ R138, R206, c[0x0][0x2d0], -R134 ;  /* 0x0000b400ce8a7a23 */ /* 0x002ff00000010886 */
[----:B------:R1:W2:Y:S02]  /*137c0*/  MUFU.EX2 R201, R138 ;  /* 0x0000008a00c97308 */ /* 0x0002a40000000800 */
[--C-:B-1----:R-:W-:Y:S01]  /*137d0*/  FFMA.FTZ R138, R244, c[0x0][0x2d0], -R141.reuse ;  /* 0x0000b400f48a7a23 */ /* 0x102fe2000001088d */
[----:B--2---:R-:W-:Y:S02]  /*137e0*/  F2FP.PACK_AB R155, R201, R220 ;  /* 0x000000dcc99b723e */ /* 0x004fe400000000ff */
[----:B------:R-:W-:Y:S05]  /*137f0*/  MOV R244, R185 ;  /* 0x000000b900f47202 */ /* 0x000fea0000000f00 */
[----:B------:R1:W-:Y:S01]  /*13800*/  MUFU.EX2 R218, R138 ;  /* 0x0000008a00da7308 */ /* 0x0003e20000000800 */
[----:B------:R-:W-:Y:S02]  /*13810*/  MOV R185, R183 ;  /* 0x000000b700b97202 */ /* 0x000fe40000000f00 */
[----:B------:R-:W-:Y:S01]  /*13820*/  MOV R183, R175 ;  /* 0x000000af00b77202 */ /* 0x000fe20000000f00 */
[C---:B------:R-:W-:Y:S04]  /*13830*/  HMMA.16816.F32 R8, R152.reuse, R148, R8 ;  /* 0x000000949808723c */ /* 0x040fe80000001808 */
[----:B------:R-:W-:Y:S02]  /*13840*/  MOV R175, R173 ;  /* 0x000000ad00af7202 */ /* 0x000fe40000000f00 */
[----:B------:R-:W-:Y:S02]  /*13850*/  MOV R173, R166 ;  /* 0x000000a600ad7202 */ /* 0x000fe40000000f00 */
[-C--:B------:R-:W-:Y:S03]  /*13860*/  HMMA.16816.F32 R12, R152, R150.reuse, R12 ;  /* 0x00000096980c723c */ /* 0x080fe6000000180c */
[----:B------:R-:W-:Y:S05]  /*13870*/  ISETP.GT.AND P0, PT, R242, R244, PT ;  /* 0x000000f4f200720c */ /* 0x000fea0003f04270 */
        /* <DEDUP_REMOVED lines=9> */
[----:B------:R-:W3:Y:S03]  /*13910*/  LDSM.16.MT88.4 R156, [R225+0x2100] ;  /* 0x00210000e19c783b */ /* 0x000ee60000004200 */
        /* <DEDUP_REMOVED lines=10> */
[-C--:B--2---:R-:W-:Y:S01]  /*139c0*/  HMMA.16816.F32 R52, R144, R148.reuse, R52 ;  /* 0x000000949034723c */ /* 0x084fe20000001834 */
[----:B------:R1:W2:Y:S07]  /*139d0*/  MUFU.EX2 R209, R138 ;  /* 0x0000008a00d17308 */ /* 0x0002ae0000000800 */
[C---:B------:R-:W-:Y:S08]  /*139e0*/  HMMA.16816.F32 R56, R152.reuse, R148, R56 ;  /* 0x000000949838723c */ /* 0x040ff00000001838 */
[-C--:B------:R-:W-:Y:S08]  /*139f0*/  HMMA.16816.F32 R60, R152, R150.reuse, R60 ;  /* 0x00000096983c723c */ /* 0x080ff0000000183c */
[C---:B------:R-:W-:Y:S01]  /*13a00*/  HMMA.16816.F32 R64, R144.reuse, R150, R64 ;  /* 0x000000969040723c */ /* 0x040fe20000001840 */
[----:B------:R-:W5:Y:S03]  /*13a10*/  LDSM.16.MT88.4 R148, [R228+0x2100] ;  /* 0x00210000e494783b */ /* 0x000f660000004200 */
[--C-:B-1----:R-:W-:Y:S01]  /*13a20*/  FFMA.FTZ R138, R249, c[0x0][0x2d0], -R141.reuse ;  /* 0x0000b400f98a7a23 */ /* 0x102fe2000001088d */
[----:B------:R-:W-:Y:S01]  /*13a30*/  MOV R249, R168 ;  /* 0x000000a800f97202 */ /* 0x000fe20000000f00 */
[----:B------:R-:W-:Y:S01]  /*13a40*/  FFMA.FTZ R141, R248, c[0x0][0x2d0], -R141 ;  /* 0x0000b400f88d7a23 */ /* 0x000fe2000001088d */
[----:B------:R-:W-:Y:S01]  /*13a50*/  MOV R248, R190 ;  /* 0x000000be00f87202 */ /* 0x000fe20000000f00 */
[-C--:B---3--:R-:W-:Y:S01]  /*13a60*/  HMMA.16816.F32 R68, R144, R156.reuse, R68 ;  /* 0x0000009c9044723c */ /* 0x088fe20000001844 */
[----:B------:R1:W-:Y:S07]  /*13a70*/  MUFU.EX2 R210, R138 ;  /* 0x0000008a00d27308 */ /* 0x0003ee0000000800 */
[C---:B------:R-:W-:Y:S03]  /*13a80*/  HMMA.16816.F32 R72, R152.reuse, R156, R72 ;  /* 0x0000009c9848723c */ /* 0x040fe60000001848 */
[----:B------:R2:W3:Y:S05]  /*13a90*/  MUFU.EX2 R208, R141 ;  /* 0x0000008d00d07308 */ /* 0x0004ea0000000800 */
[-C--:B------:R-:W-:Y:S08]  /*13aa0*/  HMMA.16816.F32 R76, R152, R158.reuse, R76 ;  /* 0x0000009e984c723c */ /* 0x080ff0000000184c */
[C---:B------:R-:W-:Y:S01]  /*13ab0*/  HMMA.16816.F32 R80, R144.reuse, R158, R80 ;  /* 0x0000009e9050723c */ /* 0x040fe20000001850 */
[----:B------:R-:W3:Y:S03]  /*13ac0*/  LDSM.16.MT88.4 R156, [R227+0x2100] ;  /* 0x00210000e39c783b */ /* 0x000ee60000004200 */
[--C-:B-1----:R-:W-:Y:S01]  /*13ad0*/  FFMA.FTZ R138, R246, c[0x0][0x2d0], -R142.reuse ;  /* 0x0000b400f68a7a23 */ /* 0x102fe2000001088e */
[----:B------:R-:W-:Y:S01]  /*13ae0*/  MOV R246, R189 ;  /* 0x000000bd00f67202 */ /* 0x000fe20000000f00 */
[----:B------:R-:W-:Y:S01]  /*13af0*/  FFMA.FTZ R142, R247, c[0x0][0x2d0], -R142 ;  /* 0x0000b400f78e7a23 */ /* 0x000fe2000001088e */
[----:B------:R-:W-:Y:S01]  /*13b00*/  MOV R247, R188 ;  /* 0x000000bc00f77202 */ /* 0x000fe20000000f00 */
[-C--:B----4-:R-:W-:Y:S01]  /*13b10*/  HMMA.16816.F32 R84, R144, R160.reuse, R84 ;  /* 0x000000a09054723c */ /* 0x090fe20000001854 */
[----:B------:R1:W-:Y:S01]  /*13b20*/  MUFU.EX2 R207, R138 ;  /* 0x0000008a00cf7308 */ /* 0x0003e20000000800 */
[----:B------:R-:W-:Y:S02]  /*13b30*/  LDSM.16.MT88.4 R188, [R228+0x1100] ;  /* 0x00110000e4bc783b */ /* 0x000fe40000004200 */
[----:B--2---:R-:W-:Y:S04]  /*13b40*/  F2FP.PACK_AB R141, R209, R211 ;  /* 0x000000d3d18d723e */ /* 0x004fe800000000ff */
[C---:B------:R-:W-:Y:S03]  /*13b50*/  HMMA.16816.F32 R88, R152.reuse, R160, R88 ;  /* 0x000000a09858723c */ /* 0x040fe60000001858 */
[----:B------:R3:W-:Y:S05]  /*13b60*/  MUFU.EX2 R206, R142 ;  /* 0x0000008e00ce7308 */ /* 0x0007ea0000000800 */
[-C--:B------:R-:W-:Y:S08]  /*13b70*/  HMMA.16816.F32 R92, R152, R162.reuse, R92 ;  /* 0x000000a2985c723c */ /* 0x080ff0000000185c */
[C---:B------:R-:W-:Y:S04]  /*13b80*/  HMMA.16816.F32 R96, R144.reuse, R162, R96 ;  /* 0x000000a29060723c */ /* 0x040fe80000001860 */
[--C-:B-1----:R-:W-:Y:S01]  /*13b90*/  FFMA.FTZ R138, R215, c[0x0][0x2d0], -R143.reuse ;  /* 0x0000b400d78a7a23 */ /* 0x102fe2000001088f */
[----:B------:R-:W-:Y:S03]  /*13ba0*/  MOV R215, R187 ;  /* 0x000000bb00d77202 */ /* 0x000fe60000000f00 */
[-C--:B-----5:R-:W-:Y:S01]  /*13bb0*/  HMMA.16816.F32 R100, R144, R148.reuse, R100 ;  /* 0x000000949064723c */ /* 0x0a0fe20000001864 */
[----:B------:R1:W-:Y:S03]  /*13bc0*/  MUFU.EX2 R205, R138 ;  /* 0x0000008a00cd7308 */ /* 0x0003e60000000800 */
[----:B---3--:R-:W-:Y:S04]  /*13bd0*/  F2FP.PACK_AB R142, R208, R210 ;  /* 0x000000d2d08e723e */ /* 0x008fe800000000ff */
        /* <DEDUP_REMOVED lines=18> */
[----:B--2---:R-:W-:Y:S02]  /*13d00*/  F2FP.PACK_AB R192, R203, R205 ;  /* 0x000000cdcbc0723e */ /* 0x004fe400000000ff */
[----:B------:R-:W-:Y:S02]  /*13d10*/  MOV R187, R174 ;  /* 0x000000ae00bb7202 */ /* 0x000fe40000000f00 */
[----:B------:R2:W3:Y:S01]  /*13d20*/  MUFU.EX2 R202, R143 ;  /* 0x0000008f00ca7308 */ /* 0x0004e20000000800 */
[--C-:B-1----:R-:W-:Y:S01]  /*13d30*/  FFMA.FTZ R138, R213, c[0x0][0x2d0], -R134.reuse ;  /* 0x0000b400d58a7a23 */ /* 0x102fe20000010886 */
[----:B------:R-:W-:Y:S02]  /*13d40*/  MOV R213, R164 ;  /* 0x000000a400d57202 */ /* 0x000fe40000000f00 */
[----:B------:R-:W1:Y:S06]  /*13d50*/  LDSM.16.MT88.4 R164, [R225+0x1100] ;  /* 0x00110000e1a4783b */ /* 0x000e6c0000004200 */
[----:B------:R4:W-:Y:S01]  /*13d60*/  MUFU.EX2 R200, R138 ;  /* 0x0000008a00c87308 */ /* 0x0009e20000000800 */
[----:B--2---:R-:W-:Y:S02]  /*13d70*/  F2FP.PACK_AB R143, R206, R207 ;  /* 0x000000cfce8f723e */ /* 0x004fe400000000ff */
[----:B---3--:R-:W-:Y:S01]  /*13d80*/  F2FP.PACK_AB R194, R202, R204 ;  /* 0x000000cccac2723e */ /* 0x008fe200000000ff */
[--C-:B----4-:R-:W-:Y:S01]  /*13d90*/  FFMA.FTZ R138, R212, c[0x0][0x2d0], -R134.reuse ;  /* 0x0000b400d48a7a23 */ /* 0x110fe20000010886 */
[----:B------:R-:W-:Y:S05]  /*13da0*/  MOV R212, R139 ;  /* 0x0000008b00d47202 */ /* 0x000fea0000000f00 */
[----:B------:R2:W3:Y:S02]  /*13db0*/  MUFU.EX2 R139, R138 ;  /* 0x0000008a008b7308 */ /* 0x0004e40000000800 */
[--C-:B--2---:R-:W-:Y:S01]  /*13dc0*/  FFMA.FTZ R138, R214, c[0x0][0x2d0], -R134.reuse ;  /* 0x0000b400d68a7a23 */ /* 0x104fe20000010886 */
[----:B------:R-:W-:Y:S01]  /*13dd0*/  MOV R214, R185 ;  /* 0x000000b900d67202 */ /* 0x000fe20000000f00 */
[----:B------:R-:W-:Y:S01]  /*13de0*/  FFMA.FTZ R134, R140, c[0x0][0x2d0], -R134 ;  /* 0x0000b4008c867a23 */ /* 0x000fe20000010886 */
[----:B------:R-:W-:Y:S02]  /*13df0*/  MOV R185, R172 ;  /* 0x000000ac00b97202 */ /* 0x000fe40000000f00 */
[----:B------:R-:W2:Y:S03]  /*13e00*/  LDSM.16.MT88.4 R172, [R226+0x1100] ;  /* 0x00110000e2ac783b */ /* 0x000ea60000004200 */
[----:B------:R-:W-:Y:S01]  /*13e10*/  MUFU.EX2 R138, R138 ;  /* 0x0000008a008a7308 */ /* 0x000fe20000000800 */
[----:B------:R-:W-:Y:S02]  /*13e20*/  F2FP.PACK_AB R140, R217, R218 ;  /* 0x000000dad98c723e */ /* 0x000fe400000000ff */
[----:B---3--:R-:W-:Y:S05]  /*13e30*/  F2FP.PACK_AB R193, R139, R200 ;  /* 0x000000c88bc1723e */ /* 0x008fea00000000ff */
[-C--:B-1----:R-:W-:Y:S01]  /*13e40*/  HMMA.16816.F32 R144, R140, R164.reuse, R4 ;  /* 0x000000a48c90723c */ /* 0x082fe20000001804 */
[----:B------:R-:W1:Y:S01]  /*13e50*/  LDSM.16.MT88.4 R4, [R225+0x2900] ;  /* 0x00290000e104783b */ /* 0x000e620000004200 */
[----:B------:R-:W3:Y:S03]  /*13e60*/  MUFU.EX2 R134, R134 ;  /* 0x0000008600867308 */ /* 0x000ee60000000800 */
[----:B---3--:R-:W-:Y:S07]  /*13e70*/  F2FP.PACK_AB R195, R134, R138 ;  /* 0x0000008a86c3723e */ /* 0x008fee00000000ff */
[C---:B------:R-:W-:Y:S01]  /*13e80*/  HMMA.16816.F32 R148, R192.reuse, R164, R8 ;  /* 0x000000a4c094723c */ /* 0x040fe20000001808 */
[----:B------:R-:W3:Y:S07]  /*13e90*/  LDSM.16.MT88.4 R8, [R226+0x2900] ;  /* 0x00290000e208783b */ /* 0x000eee0000004200 */
[-C--:B------:R-:W-:Y:S01]  /*13ea0*/  HMMA.16816.F32 R152, R192, R166.reuse, R12 ;  /* 0x000000a6c098723c */ /* 0x080fe2000000180c */
[----:B------:R-:W4:Y:S07]  /*13eb0*/  LDSM.16.MT88.4 R12, [R228+0x2900] ;  /* 0x00290000e40c783b */ /* 0x000f2e0000004200 */
[C---:B------:R-:W-:Y:S01]  /*13ec0*/  HMMA.16816.F32 R156, R140.reuse, R166, R16 ;  /* 0x000000a68c9c723c */ /* 0x040fe20000001810 */
[----:B------:R-:W5:Y:S07]  /*13ed0*/  LDSM.16.MT88.4 R16, [R227+0x2900] ;  /* 0x00290000e310783b */ /* 0x000f6e0000004200 */
[-C--:B--2---:R-:W-:Y:S01]  /*13ee0*/  HMMA.16816.F32 R160, R140, R172.reuse, R20 ;  /* 0x000000ac8ca0723c */ /* 0x084fe20000001814 */
[----:B------:R-:W2:Y:S06]  /*13ef0*/  LDL.LU R20, [R1+0x1c] ;  /* 0x00001c0001147983 */ /* 0x000eac0000300800 */
[----:B------:R-:W-:Y:S01]  /*13f00*/  MOV R23, R245 ;  /* 0x000000f500177202 */ /* 0x000fe20000000f00 */
[C---:B------:R-:W-:Y:S04]  /*13f10*/  HMMA.16816.F32 R164, R192.reuse, R172, R24 ;  /* 0x000000acc0a4723c */ /* 0x040fe80000001818 */
[----:B------:R-:W-:Y:S02]  /*13f20*/  MOV R245, R171 ;  /* 0x000000ab00f57202 */ /* 0x000fe40000000f00 */
[----:B------:R-:W-:Y:S02]  /*13f30*/  MOV R22, R187 ;  /* 0x000000bb00167202 */ /* 0x000fe40000000f00 */
[-C--:B------:R-:W-:Y:S01]  /*13f40*/  HMMA.16816.F32 R168, R192, R174.reuse, R28 ;  /* 0x000000aec0a8723c */ /* 0x080fe2000000181c */
[----:B------:R-:W2:Y:S03]  /*13f50*/  LDL.LU R28, [R1+0x18] ;  /* 0x00001800011c7983 */ /* 0x000ea60000300800 */
[----:B------:R-:W-:Y:S02]  /*13f60*/  MOV R21, R186 ;  /* 0x000000ba00157202 */ /* 0x000fe40000000f00 */
[----:B------:R-:W-:Y:S02]  /*13f70*/  MOV R27, R185 ;  /* 0x000000b9001b7202 */ /* 0x000fe40000000f00 */
[C---:B------:R-:W-:Y:S01]  /*13f80*/  HMMA.16816.F32 R172, R140.reuse, R174, R32 ;  /* 0x000000ae8cac723c */ /* 0x040fe20000001820 */
[----:B------:R-:W2:Y:S03]  /*13f90*/  LDL.LU R33, [R1+0x10] ;  /* 0x0000100001217983 */ /* 0x000ea60000300800 */
[----:B------:R-:W-:Y:S01]  /*13fa0*/  MOV R31, R178 ;  /* 0x000000b2001f7202 */ /* 0x000fe20000000f00 */
[----:B------:R-:W2:Y:S01]  /*13fb0*/  LDL.LU R32, [R1+0x14] ;  /* 0x0000140001207983 */ /* 0x000ea20000300800 */
[----:B------:R-:W-:Y:S02]  /*13fc0*/  MOV R30, R179 ;  /* 0x000000b3001e7202 */ /* 0x000fe40000000f00 */
[----:B------:R-:W-:Y:S04]  /*13fd0*/  MOV R35, R176 ;  /* 0x000000b000237202 */ /* 0x000fe80000000f00 */
[----:B------:R-:W-:Y:S02]  /*13fe0*/  MOV R34, R177 ;  /* 0x000000b100227202 */ /* 0x000fe40000000f00 */
[-C--:B------:R-:W-:Y:S03]  /*13ff0*/  HMMA.16816.F32 R176, R140, R188.reuse, R36 ;  /* 0x000000bc8cb0723c */ /* 0x080fe60000001824 */
[----:B------:R-:W-:Y:S02]  /*14000*/  MOV R25, R183 ;  /* 0x000000b700197202 */ /* 0x000fe40000000f00 */
[----:B------:R-:W-:Y:S02]  /*14010*/  MOV R24, R182 ;  /* 0x000000b600187202 */ /* 0x000fe40000000f00 */
[----:B------:R-:W-:Y:S02]  /*14020*/  MOV R29, R181 ;  /* 0x000000b5001d7202 */ /* 0x000fe40000000f00 */
[----:B------:R-:W-:Y:S02]  /*14030*/  MOV R39, R180 ;  /* 0x000000b400277202 */ /* 0x000fe40000000f00 */
[C---:B------:R-:W-:Y:S04]  /*14040*/  HMMA.16816.F32 R180, R192.reuse, R188, R40 ;  /* 0x000000bcc0b4723c */ /* 0x040fe80000001828 */
[----:B------:R-:W-:Y:S04]  /*14050*/  MOV R26, R184 ;  /* 0x000000b8001a7202 */ /* 0x000fe80000000f00 */
        /* <DEDUP_REMOVED lines=9> */
[C---:B------:R-:W-:Y:S08]  /*140f0*/  HMMA.16816.F32 R80, R140.reuse, R6, R80 ;  /* 0x000000068c50723c */ /* 0x040ff00000001850 */
[-C--:B---3--:R-:W-:Y:S08]  /*14100*/  HMMA.16816.F32 R84, R140, R8.reuse, R84 ;  /* 0x000000088c54723c */ /* 0x088ff00000001854 */
[C---:B------:R-:W-:Y:S08]  /*14110*/  HMMA.16816.F32 R88, R192.reuse, R8, R88 ;  /* 0x00000008c058723c */ /* 0x040ff00000001858 */
[-C--:B------:R-:W-:Y:S08]  /*14120*/  HMMA.16816.F32 R92, R192, R10.reuse, R92 ;  /* 0x0000000ac05c723c */ /* 0x080ff0000000185c */
[C---:B------:R-:W-:Y:S08]  /*14130*/  HMMA.16816.F32 R96, R140.reuse, R10, R96 ;  /* 0x0000000a8c60723c */ /* 0x040ff00000001860 */
[-C--:B----4-:R-:W-:Y:S08]  /*14140*/  HMMA.16816.F32 R100, R140, R12.reuse, R100 ;  /* 0x0000000c8c64723c */ /* 0x090ff00000001864 */
[C---:B------:R-:W-:Y:S08]  /*14150*/  HMMA.16816.F32 R104, R192.reuse, R12, R104 ;  /* 0x0000000cc068723c */ /* 0x040ff00000001868 */
[-C--:B------:R-:W-:Y:S08]  /*14160*/  HMMA.16816.F32 R108, R192, R14.reuse, R108 ;  /* 0x0000000ec06c723c */ /* 0x080ff0000000186c */
[C---:B------:R-:W-:Y:S08]  /*14170*/  HMMA.16816.F32 R112, R140.reuse, R14, R112 ;  /* 0x0000000e8c70723c */ /* 0x040ff00000001870 */
[-C--:B-----5:R-:W-:Y:S08]  /*14180*/  HMMA.16816.F32 R116, R140, R16.reuse, R116 ;  /* 0x000000108c74723c */ /* 0x0a0ff00000001874 */
[C---:B------:R-:W-:Y:S08]  /*14190*/  HMMA.16816.F32 R120, R192.reuse, R16, R120 ;  /* 0x00000010c078723c */ /* 0x040ff00000001878 */
[-C--:B------:R-:W-:Y:S08]  /*141a0*/  HMMA.16816.F32 R124, R192, R18.reuse, R124 ;  /* 0x00000012c07c723c */ /* 0x080ff0000000187c */
[----:B------:R-:W-:Y:S04]  /*141b0*/  HMMA.16816.F32 R128, R140, R18, R128 ;  /* 0x000000128c80723c */ /* 0x000fe80000001880 */
[----:B--2---:R-:W-:Y:S04]  /*141c0*/  FFMA.FTZ R4, R2, R28, R35 ;  /* 0x0000001c02047223 */ /* 0x004fe80000010023 */
[----:B------:R-:W-:Y:S04]  /*141d0*/  FADD.FTZ R4, R31, R4 ;  /* 0x000000041f047221 */ /* 0x000fe80000010000 */
[----:B------:R-:W-:Y:S02]  /*141e0*/  FFMA.FTZ R133, R133, R33, R39 ;  /* 0x0000002185857223 */ /* 0x000fe40000010027 */
[----:B------:R-:W-:Y:S02]  /*141f0*/  FADD.FTZ R5, R26, R4 ;  /* 0x000000041a057221 */ /* 0x000fe40000010000 */
[----:B------:R-:W-:Y:S02]  /*14200*/  FFMA.FTZ R132, R132, R32, R34 ;  /* 0x0000002084847223 */ /* 0x000fe40000010022 */
[----:B------:R-:W-:Y:S02]  /*14210*/  FADD.FTZ R2, R29, R133 ;  /* 0x000000851d027221 */ /* 0x000fe40000010000 */
[----:B------:R-:W-:Y:S02]  /*14220*/  FADD.FTZ R132, R30, R132 ;  /* 0x000000841e847221 */ /* 0x000fe40000010000 */
[----:B------:R-:W-:Y:S02]  /*14230*/  FADD.FTZ R2, R24, R2 ;  /* 0x0000000218027221 */ /* 0x000fe40000010000 */
[----:B------:R-:W-:Y:S02]  /*14240*/  FFMA.FTZ R4, R0, R20, R27 ;  /* 0x0000001400047223 */ /* 0x000fe4000001001b */
        /* <DEDUP_REMOVED lines=36> */
[----:B------:R1:W-:Y:S01]  /*14490*/  STL [R1+0x10], R0 ;  /* 0x0000100001007387 */ /* 0x0003e20000100800 */
[----:B------:R-:W-:Y:S01]  /*144a0*/  FADD.FTZ R2, R139, R2 ;  /* 0x000000028b027221 */ /* 0x000fe20000010000 */
[----:B------:R-:W-:Y:S01]  /*144b0*/  MOV R139, R3 ;  /* 0x00000003008b7202 */ /* 0x000fe20000000f00 */
[----:B------:R-:W-:Y:S01]  /*144c0*/  FADD.FTZ R4, R202, R4 ;  /* 0x00000004ca047221 */ /* 0x000fe20000010000 */
[----:B------:R2:W-:Y:S01]  /*144d0*/  STL [R1+0x14], R5 ;  /* 0x0000140501007387 */ /* 0x0005e20000100800 */
[----:B------:R-:W-:Y:S01]  /*144e0*/  FADD.FTZ R2, R138, R2 ;  /* 0x000000028a027221 */ /* 0x000fe20000010000 */
[----:B------:R-:W-:Y:S02]  /*144f0*/  MOV R138, R135 ;  /* 0x00000087008a7202 */ /* 0x000fe40000000f00 */
[----:B------:R2:W-:Y:S01]  /*14500*/  STL [R1+0x18], R4 ;  /* 0x0000180401007387 */ /* 0x0005e20000100800 */
[----:B------:R-:W-:Y:S01]  /*14510*/  FADD.FTZ R2, R134, R2 ;  /* 0x0000000286027221 */ /* 0x000fe20000010000 */
[----:B------:R-:W-:Y:S04]  /*14520*/  MOV R134, R136 ;  /* 0x0000008800867202 */ /* 0x000fe80000000f00 */
[----:B------:R2:W-:Y:S01]  /*14530*/  STL [R1+0x1c], R2 ;  /* 0x00001c0201007387 */ /* 0x0005e20000100800 */
[----:B-1----:R-:W-:Y:S04]  /*14540*/  IADD3 R0, R242, -0x1, RZ ;  /* 0xfffffffff2007810 */ /* 0x002fe80007ffe0ff */
[----:B------:R-:W-:Y:S01]  /*14550*/  MOV R242, R0 ;  /* 0x0000000000f27202 */ /* 0x000fe20000000f00 */
[----:B------:R-:W-:-:S05]  /*14560*/  @P0 BRA `(.L_x_509) ;  /* 0xffffb47000000947 */ /* 0x000fca000383ffff */
.L_x_492:
[----:B------:R-:W3:Y:S04]  /*14570*/  LDL.LU R0, [R1+0x10] ;  /* 0x0000100001007983 */ /* 0x000ee80000300800 */
[----:B-12---:R-:W2:Y:S04]  /*14580*/  LDL.LU R4, [R1+0x14] ;  /* 0x0000140001047983 */ /* 0x006ea80000300800 */
[----:B------:R-:W4:Y:S04]  /*14590*/  LDL.LU R5, [R1+0x18] ;  /* 0x0000180001057983 */ /* 0x000f280000300800 */
[----:B------:R-:W4:Y:S01]  /*145a0*/  LDL.LU R2, [R1+0x1c] ;  /* 0x00001c0001027983 */ /* 0x000f220000300800 */
[----:B------:R-:W-:-:S02]  /*145b0*/  MOV R18, 0xff800000 ;  /* 0xff80000000127802 */ /* 0x000fc40000000f00 */
[----:B------:R-:W-:Y:S02]  /*145c0*/  MOV R19, 0xff800000 ;  /* 0xff80000000137802 */ /* 0x000fe40000000f00 */
[----:B------:R-:W-:Y:S02]  /*145d0*/  MOV R20, 0xff800000 ;  /* 0xff80000000147802 */ /* 0x000fe40000000f00 */
[----:B------:R-:W-:Y:S02]  /*145e0*/  MOV R21, 0xff800000 ;  /* 0xff80000000157802 */ /* 0x000fe40000000f00 */
[----:B------:R-:W-:Y:S01]  /*145f0*/  PLOP3.LUT P4, PT, PT, PT, PT, 0x8, 0x0 ;  /* 0x000000000000781c */ /* 0x000fe20003f8e170 */
[----:B---3--:R-:W1:Y:S04]  /*14600*/  SHFL.BFLY PT, R11, R0, 0x2, 0x1f ;  /* 0x0c401f00000b7f89 */ /* 0x008e6800000e0000 */
[----:B--2---:R-:W2:Y:S04]  /*14610*/  SHFL.BFLY PT, R9, R4, 0x2, 0x1f ;  /* 0x0c401f0004097f89 */ /* 0x004ea800000e0000 */
        /* <DEDUP_REMOVED lines=19> */
[----:B------:R-:W-:-:S05]  /*14750*/  FSETP.NE.FTZ.AND P1, PT, R7, RZ, PT ;  /* 0x000000ff0700720b */ /* 0x000fca0003f35000 */
[----:B------:R-:W1:Y:S01]  /*14760*/  @P3 MUFU.RCP R0, R11 ;  /* 0x0000000b00003308 */ /* 0x000e620000001000 */
[----:B------:R-:W-:-:S07]  /*14770*/  FSETP.NE.FTZ.AND P0, PT, R6, RZ, PT ;  /* 0x000000ff0600720b */ /* 0x000fce0003f15000 */
[----:B------:R-:W-:Y:S06]  /*14780*/  @P2 MUFU.RCP R4, R9 ;  /* 0x0000000900042308 */ /* 0x000fec0000001000 */
[----:B------:R-:W-:Y:S01]  /*14790*/  @P0 MOV R8, 0x3f317218 ;  /* 0x3f31721800080802 */ /* 0x000fe20000000f00 */
[C---:B-1----:R-:W-:Y:S01]  /*147a0*/  FMUL.FTZ R144, R0.reuse, R144 ;  /* 0x0000009000907220 */ /* 0x042fe20000410000 */
[----:B------:R-:W1:Y:S01]  /*147b0*/  @P1 MUFU.RCP R2, R7 ;  /* 0x0000000700021308 */ /* 0x000e620000001000 */
        /* <DEDUP_REMOVED lines=13> */
[C---:B------:R-:W-:Y:S01]  /*14890*/  FMUL.FTZ R52, R0.reuse, R52 ;  /* 0x0000003400347220 */ /* 0x040fe20000410000 */
[----:B------:R-:W-:Y:S01]  /*148a0*/  @P1 MUFU.LG2 R7, R7 ;  /* 0x0000000700071308 */ /* 0x000fe20000000c00 */
        /* <DEDUP_REMOVED lines=19> */
[----:B------:R-:W-:Y:S01]  /*149e0*/  MOV R0, RZ ;  /* 0x000000ff00007202 */ /* 0x000fe20000000f00 */
[C---:B-1----:R-:W-:Y:S02]  /*149f0*/  FMUL.FTZ R148, R2.reuse, R148 ;  /* 0x0000009402947220 */ /* 0x042fe40000410000 */
[----:B------:R-:W-:-:S02]  /*14a00*/  FMUL.FTZ R149, R2, R149 ;  /* 0x0000009502957220 */ /* 0x000fc40000410000 */
[C---:B------:R-:W-:Y:S01]  /*14a10*/  FMUL.FTZ R152, R2.reuse, R152 ;  /* 0x0000009802987220 */ /* 0x040fe20000410000 */
[----:B------:R-:W1:Y:S01]  /*14a20*/  @P0 MUFU.RCP R0, R6 ;  /* 0x0000000600000308 */ /* 0x000e620000001000 */
[C---:B------:R-:W-:Y:S02]  /*14a30*/  FMUL.FTZ R153, R2.reuse, R153 ;  /* 0x0000009902997220 */ /* 0x040fe40000410000 */
[C---:B------:R-:W-:Y:S02]  /*14a40*/  FMUL.FTZ R164, R2.reuse, R164 ;  /* 0x000000a402a47220 */ /* 0x040fe40000410000 */
[C---:B------:R-:W-:Y:S02]  /*14a50*/  FMUL.FTZ R165, R2.reuse, R165 ;  /* 0x000000a502a57220 */ /* 0x040fe40000410000 */
[C---:B------:R-:W-:Y:S01]  /*14a60*/  FMUL.FTZ R168, R2.reuse, R168 ;  /* 0x000000a802a87220 */ /* 0x040fe20000410000 */
[----:B------:R-:W2:Y:S01]  /*14a70*/  @P0 MUFU.LG2 R6, R6 ;  /* 0x0000000600060308 */ /* 0x000ea20000000c00 */
        /* <DEDUP_REMOVED lines=59> */
[C---:B-1----:R-:W-:Y:S02]  /*14e30*/  FMUL.FTZ R150, R0.reuse, R150 ;  /* 0x0000009600967220 */ /* 0x042fe40000410000 */
        /* <DEDUP_REMOVED lines=38> */
[----:B--2---:R-:W-:Y:S02]  /*150a0*/  @P0 FMUL.FTZ R4, R6, 0.69314718246459960938 ;  /* 0x3f31721806040820 */ /* 0x004fe40000410000 */
[----:B------:R-:W-:Y:S02]  /*150b0*/  @P0 FMUL.FTZ R0, R8, c[0x0][0x2d0] ;  /* 0x0000b40008000a20 */ /* 0x000fe40000410000 */
[----:B------:R-:W-:-:S02]  /*150c0*/  @P3 FFMA.FTZ R18, R10, R137, R11 ;  /* 0x000000890a123223 */ /* 0x000fc4000001000b */
[----:B------:R-:W-:Y:S02]  /*150d0*/  @P2 FFMA.FTZ R19, R5, R136, R9 ;  /* 0x0000008805132223 */ /* 0x000fe40000010009 */
[----:B------:R-:W-:Y:S02]  /*150e0*/  @P1 FFMA.FTZ R20, R2, R135, R7 ;  /* 0x0000008702141223 */ /* 0x000fe40000010007 */
[----:B------:R-:W-:Y:S02]  /*150f0*/  @P0 FFMA.FTZ R21, R0, R3, R4 ;  /* 0x0000000300150223 */ /* 0x000fe40000010004 */
.L_x_434:
[----:B-1----:R-:W-:Y:S05]  /*15100*/  @P4 BRA `(.L_x_510) ;  /* 0x0000209000004947 */ /* 0x002fea0003800000 */
        /* <DEDUP_REMOVED lines=117> */
[----:B------:R4:W2:Y:S04]  /*15860*/  SHFL.IDX PT, R7, R0, 0x3, 0x1c1f ;  /* 0x007c1f0000077f89 */ /* 0x0008a800000e0000 */
        /* <DEDUP_REMOVED lines=12> */
[----:B------:R2:W-:Y:S01]  /*15930*/  @!P1 ST.E [R6.64], R21 ;  /* 0x0000001506009985 */ /* 0x0005e2000c10190e */
        /* <DEDUP_REMOVED lines=95> */
.L_x_512:
[----:B-1----:R-:W-:Y:S05]  /*15f30*/  BSYNC B0 ;  /* 0x0000000000007941 */ /* 0x002fea0003800000 */
.L_x_511:
        /* <DEDUP_REMOVED lines=97> */
.L_x_514:
[----:B------:R-:W-:Y:S05]  /*16550*/  BSYNC B0 ;  /* 0x0000000000007941 */ /* 0x000fea0003800000 */
.L_x_513:
        /* <DEDUP_REMOVED lines=30> */
[C---:B-1----:R-:W-:Y:S02]  /*16740*/  IADD3 R8, R0.reuse, 0x30, RZ ;  /* 0x0000003000087810 */ /* 0x042fe40007ffe0ff */
        /* <DEDUP_REMOVED lines=10> */
[----:B-1----:R-:W-:Y:S01]  /*167f0*/  @!P5 IMAD.WIDE R4, R6, 0x4, R2 ;  /* 0x000000040604d825 */ /* 0x002fe200078e0202 */
[----:B------:R-:W-:Y:S02]  /*16800*/  @!P4 LEA.HI R6, R7, R7, RZ, 0x1 ;  /* 0x000000070706c211 */ /* 0x000fe400078f08ff */
[----:B------:R-:W-:Y:S02]  /*16810*/  @!P1 LEA.HI R7, R10, R10, RZ, 0x1 ;  /* 0x0000000a0a079211 */ /* 0x000fe400078f08ff */
[----:B------:R1:W-:Y:S01]  /*16820*/  @!P5 ST.E.64 [R4.64], R180 ;  /* 0x000000b40400d985 */ /* 0x0003e2000c101b0e */
[----:B------:R-:W-:Y:S02]  /*16830*/  @!P4 LOP3.LUT R6, R6, 0xfffffffe, RZ, 0xc0, !PT ;  /* 0xfffffffe0606c812 */ /* 0x000fe400078ec0ff */
[----:B------:R-:W-:Y:S02]  /*16840*/  @!P1 LOP3.LUT R7, R7, 0xfffffffe, RZ, 0xc0, !PT ;  /* 0xfffffffe07079812 */ /* 0x000fe400078ec0ff */
[----:B-1----:R-:W-:-:S02]  /*16850*/  @!P3 LEA.HI R5, R8, R8, RZ, 0x1 ;  /* 0x000000080805b211 */ /* 0x002fc400078f08ff */
        /* <DEDUP_REMOVED lines=11> */
[----:B-1----:R-:W-:Y:S01]  /*16910*/  @!P0 IMAD.WIDE R4, R12, 0x4, R2 ;  /* 0x000000040c048825 */ /* 0x002fe200078e0202 */
[----:B---3--:R-:W-:-:S04]  /*16920*/  IADD3 R9, R0, 0x50, RZ ;  /* 0x0000005000097810 */ /* 0x008fc80007ffe0ff */
[----:B------:R1:W-:Y:S01]  /*16930*/  @!P0 ST.E.64 [R4.64], R76 ;  /* 0x0000004c04008985 */ /* 0x0003e2000c101b0e */
[----:B------:R-:W-:Y:S02]  /*16940*/  IADD3 R8, R0, 0x58, RZ ;  /* 0x0000005800087810 */ /* 0x000fe40007ffe0ff */
[----:B------:R-:W-:Y:S02]  /*16950*/  ISETP.GE.AND P5, PT, R9, c[0x0][0x3c8], PT ;  /* 0x0000f20009007a0c */ /* 0x000fe40003fa6270 */
[----:B------:R-:W-:Y:S02]  /*16960*/  ISETP.GE.AND P4, PT, R8, c[0x0][0x3c8], PT ;  /* 0x0000f20008007a0c */ /* 0x000fe40003f86270 */
[C---:B----4-:R-:W-:Y:S02]  /*16970*/  IADD3 R7, R0.reuse, 0x60, RZ ;  /* 0x0000006000077810 */ /* 0x050fe40007ffe0ff */
        /* <DEDUP_REMOVED lines=10> */
[C---:B-1----:R-:W-:Y:S02]  /*16a20*/  IADD3 R5, R0.reuse, 0x70, RZ ;  /* 0x0000007000057810 */ /* 0x042fe40007ffe0ff */
        /* <DEDUP_REMOVED lines=20> */
.L_x_516:
[----:B------:R-:W-:Y:S05]  /*16b70*/  BSYNC B0 ;  /* 0x0000000000007941 */ /* 0x000fea0003800000 */
.L_x_515:
[----:B-1-3--:R1:W3:Y:S04]  /*16b80*/  SHFL.IDX PT, R3, R22, 0x3, 0x1c1f ;  /* 0x007c1f0016037f89 */ /* 0x00a2e800000e0000 */
        /* <DEDUP_REMOVED lines=9> */
[C---:B---34-:R-:W-:Y:S01]  /*16c20*/  @!P0 IMAD.WIDE R6, R0.reuse, 0x4, R2 ;  /* 0x0000000400068825 */ /* 0x058fe200078e0202 */
        /* <DEDUP_REMOVED lines=13> */
[----:B---3--:R-:W-:Y:S01]  /*16d00*/  @!P6 LEA.HI R6, R5, R5, RZ, 0x1 ;  /* 0x000000050506e211 */ /* 0x008fe200078f08ff */
[----:B------:R-:W-:-:S03]  /*16d10*/  @!P5 IMAD.WIDE R4, R4, 0x4, R2 ;  /* 0x000000040404d825 */ /* 0x000fc600078e0202 */
[----:B------:R-:W-:-:S05]  /*16d20*/  @!P6 LOP3.LUT R6, R6, 0xfffffffe, RZ, 0xc0, !PT ;  /* 0xfffffffe0606e812 */ /* 0x000fca00078ec0ff */
[----:B------:R-:W-:-:S05]  /*16d30*/  @!P6 IMAD.WIDE R6, R6, 0x4, R2 ;  /* 0x000000040606e825 */ /* 0x000fca00078e0202 */
[----:B------:R3:W-:Y:S01]  /*16d40*/  @!P6 ST.E.64 [R6.64], R154 ;  /* 0x0000009a0600e985 */ /* 0x0007e2000c101b0e */
[----:B------:R-:W-:-:S03]  /*16d50*/  ISETP.GE.AND P6, PT, R14, c[0x0][0x3c8], PT ;  /* 0x0000f2000e007a0c */ /* 0x000fc60003fc6270 */
[----:B------:R4:W-:Y:S01]  /*16d60*/  @!P5 ST.E.64 [R4.64], R166 ;  /* 0x000000a60400d985 */ /* 0x0009e2000c101b0e */
[----:B------:R-:W-:Y:S02]  /*16d70*/  ISETP.GE.AND P5, PT, R15, c[0x0][0x3c8], PT ;  /* 0x0000f2000f007a0c */ /* 0x000fe40003fa6270 */
[----:B---3--:R-:W-:Y:S02]  /*16d80*/  @!P2 LEA.HI R7, R10, R10, RZ, 0x1 ;  /* 0x0000000a0a07a211 */ /* 0x008fe400078f08ff */
        /* <DEDUP_REMOVED lines=19> */
[----:B---3--:R-:W-:-:S02]  /*16ec0*/  IADD3 R12, R0, 0x70, RZ ;  /* 0x00000070000c7810 */ /* 0x008fc40007ffe0ff */
[C---:B----4-:R-:W-:Y:S02]  /*16ed0*/  IADD3 R10, R0.reuse, 0x60, RZ ;  /* 0x00000060000a7810 */ /* 0x050fe40007ffe0ff */
[C---:B------:R-:W-:Y:S02]  /*16ee0*/  IADD3 R11, R0.reuse, 0x68, RZ ;  /* 0x00000068000b7810 */ /* 0x040fe40007ffe0ff */
[C---:B-1----:R-:W-:Y:S02]  /*16ef0*/  IADD3 R8, R0.reuse, 0x50, RZ ;  /* 0x0000005000087810 */ /* 0x042fe40007ffe0ff */
        /* <DEDUP_REMOVED lines=42> */
.L_x_510:
        /* <DEDUP_REMOVED lines=50> */
.L_x_517:
        /* <DEDUP_REMOVED lines=12> */
.L_x_1352:


//--------------------- .text._ZN7cutlass13device_kernelIN5flash19enable_sm80_to_sm89INS1_16FlashAttnFwdSm80INS1_25CollectiveMainloopFwdSm80ILi8ELi1ELb1EN4cute5tupleIJNS5_1CILi128EEENS7_ILi96EEES8_EEELi128ENS_6half_tEfNS_4arch4Sm80ELb0ELb1ELb1ELb1ELb0ELb0ELb1ELb1EEENS1_21CollectiveEpilogueFwdINS6_IJS8_S8_S9_EEENS6_IJNS7_ILi1EEESH_SH_EEESB_SD_Li256ELb1ELb1ELb1ELb0EEENS1_36VarlenDynamicPersistentTileSchedulerILi128ELi96ELi256ELi256ELb1ELb1ELb0ELb1ELb0ELb1EEEEEEEEEvNT_6ParamsE --------------------------
	.section	.text._ZN7cutlass13device_kernelIN5flash19enable_sm80_to_sm89INS1_16FlashAttnFwdSm80INS1_25CollectiveMainloopFwdSm80ILi8ELi1ELb1EN4cute5tupleIJNS5_1CILi128EEENS7_ILi96EEES8_EEELi128ENS_6half_tEfNS_4arch4Sm80ELb0ELb1ELb1ELb1ELb0ELb0ELb1ELb1EEENS1_21CollectiveEpilogueFwdINS6_IJS8_S8_S9_EEENS6_IJNS7_ILi1EEESH_SH_EEESB_SD_Li256ELb1ELb1ELb1ELb0EEENS1_36VarlenDynamicPersistentTileSchedulerILi128ELi96ELi256ELi256ELb1ELb1ELb0ELb1ELb0ELb1EEEEEEEEEvNT_6ParamsE,"ax",@progbits
	.sectioninfo	@"SHI_REGISTERS=255"
	.align	128
.text._ZN7cutlass13device_kernelIN5flash19enable_sm80_to_sm89INS1_16FlashAttnFwdSm80INS1_25CollectiveMainloopFwdSm80ILi8ELi1ELb1EN4cute5tupleIJNS5_1CILi128EEENS7_ILi96EEES8_EEELi128ENS_6half_tEfNS_4arch4Sm80ELb0ELb1ELb1ELb1ELb0ELb0ELb1ELb1EEENS1_21CollectiveEpilogueFwdINS6_IJS8_S8_S9_EEENS6_IJNS7_ILi1EEESH_SH_EEESB_SD_Li256ELb1ELb1ELb1ELb0EEENS1_36VarlenDynamicPersistentTileSchedulerILi128ELi96ELi256ELi256ELb1ELb1ELb0ELb1ELb0ELb1EEEEEEEEEvNT_6ParamsE:
        .type           _ZN7cutlass13device_kernelIN5flash19enable_sm80_to_sm89INS1_16FlashAttnFwdSm80INS1_25CollectiveMainloopFwdSm80ILi8ELi1ELb1EN4cute5tupleIJNS5_1CILi128EEENS7_ILi96EEES8_EEELi128ENS_6half_tEfNS_4arch4Sm80ELb0ELb1ELb1ELb1ELb0ELb0ELb1ELb1EEENS1_21CollectiveEpilogueFwdINS6_IJS8_S8_S9_EEENS6_IJNS7_ILi1EEESH_SH_EEESB_SD_Li256ELb1ELb1ELb1ELb0EEENS1_36VarlenDynamicPersistentTileSchedulerILi128ELi96ELi256ELi256ELb1ELb1ELb0ELb1ELb0ELb1EEEEEEEEEvNT_6ParamsE,@function
        .size           _ZN7cutlass13device_kernelIN5flash19enable_sm80_to_sm89INS1_16FlashAttnFwdSm80INS1_25CollectiveMainloopFwdSm80ILi8ELi1ELb1EN4cute5tupleIJNS5_1CILi128EEENS7_ILi96EEES8_EEELi128ENS_6half_tEfNS_4arch4Sm80ELb0ELb1ELb1ELb1ELb0ELb0ELb1ELb1EEENS1_21CollectiveEpilogueFwdINS6_IJS8_S8_S9_EEENS6_IJNS7_ILi1EEESH_SH_EEESB_SD_Li256ELb1ELb1ELb1ELb0EEENS1_36VarlenDynamicPersistentTileSchedulerILi128ELi96ELi256ELi256ELb1ELb1ELb0ELb1ELb0ELb1EEEEEEEEEvNT_6ParamsE,(.L_x_1353 - _ZN7cutlass13device_kernelIN5flash19enable_sm80_to_sm89INS1_16FlashAttnFwdSm80INS1_25CollectiveMainloopFwdSm80ILi8ELi1ELb1EN4cute5tupleIJNS5_1CILi128EEENS7_ILi96EEES8_EEELi128ENS_6half_tEfNS_4arch4Sm80ELb0ELb1ELb1ELb1ELb0ELb0ELb1ELb1EEENS1_21CollectiveEpilogueFwdINS6_IJS8_S8_S9_EEENS6_IJNS7_ILi1EEESH_SH_EEESB_SD_Li256ELb1ELb1ELb1ELb0EEENS1_36VarlenDynamicPersistentTileSchedulerILi128ELi96ELi256ELi256ELb1ELb1ELb0ELb1ELb0ELb1EEEEEEEEEvNT_6ParamsE)
        .other          _ZN7cutlass13device_kernelIN5flash19enable_sm80_to_sm89INS1_16FlashAttnFwdSm80INS1_25CollectiveMainloopFwdSm80ILi8ELi1ELb1EN4cute5tupleIJNS5_1CILi128EEENS7_ILi96EEES8_EEELi128ENS_6half_tEfNS_4arch4Sm80ELb0ELb1ELb1ELb1ELb0ELb0ELb1ELb1EEENS1_21CollectiveEpilogueFwdINS6_IJS8_S8_S9_EEENS6_IJNS7_ILi1EEESH_SH_EEESB_SD_Li256ELb1ELb1ELb1ELb0EEENS1_36VarlenDynamicPersistentTileSchedulerILi128ELi96ELi256ELi256ELb1ELb1ELb0ELb1ELb0ELb1EEEEEEEEEvNT_6ParamsE,@"STO_CUDA_ENTRY STV_DEFAULT"
_ZN7cutlass13device_kernelIN5flash19enable_sm80_to_sm89INS1_16FlashAttnFwdSm80INS1_25CollectiveMainloopFwdSm80ILi8ELi1ELb1EN4cute5tupleIJNS5_1CILi128EEENS7_ILi96EEES8_EEELi128ENS_6half_tEfNS_4arch4Sm80ELb0ELb1ELb1ELb1ELb0ELb0ELb1ELb1EEENS1_21CollectiveEpilogueFwdINS6_IJS8_S8_S9_EEENS6_IJNS7_ILi1EEESH_SH_EEESB_SD_Li256ELb1ELb1ELb1ELb0EEENS1_36VarlenDynamicPersistentTileSchedulerILi128ELi96ELi256ELi256ELb1ELb1ELb0ELb1ELb0ELb1EEEEEEEEEvNT_6ParamsE:
        /* <DEDUP_REMOVED lines=16> */
[----:B------:R-:W-:Y:S01]  /*0100*/  IMAD.MOV.U32 R8, RZ, RZ, RZ ;  /* 0x000000ffff087224 */ /* 0x000fe200078e00ff */
[----:B------:R-:W-:-:S04]  /*0110*/  ISETP.NE.AND P6, PT, R13, 0x1f, PT ;  /* 0x0000001f0d00780c */ /* 0x000fc80003fc5270 */
[----:B------:R-:W-:-:S13]  /*0120*/  ISETP.GE.OR P0, PT, R13, c[0x0][0x53c], !P6 ;  /* 0x00014f000d007a0c */ /* 0x000fda0007706670 */
[----:B-1----:R-:W-:Y:S02]  /*0130*/  @!P0 IMAD.MOV.U32 R4, RZ, RZ, 0x4 ;  /* 0x00000004ff048424 */ /* 0x002fe400078e00ff */
        /* <DEDUP_REMOVED lines=35> */
.L_x_523:
        /* <DEDUP_REMOVED lines=17> */
.L_x_650:
        /* <DEDUP_REMOVED lines=16> */
.L_x_651:
[----:B--2---:R-:W-:-:S05]  /*0580*/  IMAD R0, R0, c[0x0][0x538], RZ ;  /* 0x00014e0000007a24 */ /* 0x004fca00078e02ff */
[----:B------:R-:W-:-:S04]  /*0590*/  IADD3 R7, R0, R7, RZ ;  /* 0x0000000700077210 */ /* 0x000fc80007ffe0ff */
[----:B------:R-:W-:-:S13]  /*05a0*/  ISETP.GT.AND P0, PT, R7, UR4, PT ;  /* 0x0000000407007c0c */ /* 0x000fda000bf04270 */
[----:B-1----:R-:W-:Y:S05]  /*05b0*/  @!P0 BRA `(.L_x_523) ;  /* 0xfffffdb000008947 */ /* 0x002fea000383ffff */
.L_x_519:
[----:B------:R-:W-:-:S05]  /*05c0*/  IADD3 R11, -R0, R7, RZ ;  /* 0x00000007000b7210 */ /* 0x000fca0007ffe1ff */
[----:B------:R-:W-:-:S05]  /*05d0*/  IMAD R0, R4, c[0x0][0x538], R11 ;  /* 0x00014e0004007a24 */ /* 0x000fca00078e020b */
[----:B------:R-:W-:Y:S01]  /*05e0*/  ISETP.GT.AND P0, PT, R0, UR4, PT ;  /* 0x0000000400007c0c */ /* 0x000fe2000bf04270 */
[----:B------:R-:W-:-:S12]  /*05f0*/  BRA.DIV ~URZ, `(.L_x_524) ;  /* 0x00016d027f007947 */ /* 0x000fd8000b800000 */
[----:B------:R-:W-:-:S04]  /*0600*/  VOTE.ANY R7, PT, !P0 ;  /* 0x0000000000077806 */ /* 0x000fc800040e0100 */
.L_x_652:
[----:B------:R-:W1:Y:S02]  /*0610*/  POPC R0, R7 ;  /* 0x0000000700007309 */ /* 0x000e640000000000 */
[----:B-1----:R-:W-:-:S05]  /*0620*/  IADD3 R2, R0, R6, RZ ;  /* 0x0000000600027210 */ /* 0x002fca0007ffe0ff */
[----:B------:R1:W-:Y:S01]  /*0630*/  STL [R1+0x3c], R2 ;  /* 0x00003c0201007387 */ /* 0x0003e20000100800 */
[----:B------:R-:W-:Y:S05]  /*0640*/  BRA.DIV ~URZ, `(.L_x_525) ;  /* 0x00016d027f007947 */ /* 0x000fea000b800000 */
[----:B------:R2:W3:Y:S01]  /*0650*/  SHFL.IDX PT, R12, R10, R0, 0x1f ;  /* 0x00001f000a0c7589 */ /* 0x0004e200000e0000 */
[----:B------:R-:W-:-:S03]  /*0660*/  MOV R6, RZ ;  /* 0x000000ff00067202 */ /* 0x000fc60000000f00 */
[----:B------:R2:W4:Y:S04]  /*0670*/  SHFL.IDX PT, R10, R8, R0, 0x1f ;  /* 0x00001f00080a7589 */ /* 0x00052800000e0000 */
.L_x_653:
[----:B------:R-:W-:Y:S01]  /*0680*/  ISETP.NE.AND P0, PT, R7, RZ, PT ;  /* 0x000000ff0700720c */ /* 0x000fe20003f05270 */
[----:B------:R-:W-:-:S12]  /*0690*/  BSSY B0, `(.L_x_526) ;  /* 0x0000005000007945 */ /* 0x000fd80003800000 */
[----:B------:R-:W-:Y:S05]  /*06a0*/  @!P0 BRA `(.L_x_527) ;  /* 0x0000003000008947 */ /* 0x000fea0003800000 */
[----:B------:R-:W-:Y:S01]  /*06b0*/  IADD3 R5, R0, -0x1, RZ ;  /* 0xffffffff00057810 */ /* 0x000fe20007ffe0ff */
[----:B------:R-:W-:Y:S05]  /*06c0*/  BRA.DIV ~URZ, `(.L_x_528) ;  /* 0x00016d627f007947 */ /* 0x000fea000b800000 */
[----:B------:R1:W2:Y:S02]  /*06d0*/  SHFL.IDX PT, R6, R4, R5, 0x1f ;  /* 0x00001f0504067589 */ /* 0x0002a400000e0000 */
.L_x_527:
[----:B------:R-:W-:Y:S05]  /*06e0*/  BSYNC B0 ;  /* 0x0000000000007941 */ /* 0x000fea0003800000 */
.L_x_526:
[----:B--2---:R-:W-:Y:S01]  /*06f0*/  IMAD R0, R6, c[0x0][0x538], R11 ;  /* 0x00014e0006007a24 */ /* 0x004fe200078e020b */
[----:B----4-:R-:W-:Y:S01]  /*0700*/  ISETP.NE.AND P0, PT, R10, 0x1, PT ;  /* 0x000000010a00780c */ /* 0x010fe20003f05270 */
[----:B------:R-:W-:Y:S03]  /*0710*/  BSSY B0, `(.L_x_529) ;  /* 0x0000089000007945 */ /* 0x000fe60003800000 */
[----:B------:R2:W-:Y:S01]  /*0720*/  STL [R1+0x30], R0 ;  /* 0x0000300001007387 */ /* 0x0005e20000100800 */
[----:B------:R-:W-:-:S08]  /*0730*/  IADD3 R9, -R0, UR4, RZ ;  /* 0x0000000400097c10 */ /* 0x000fd0000fffe1ff */
[----:B------:R-:W-:Y:S05]  /*0740*/  @!P0 BRA `(.L_x_530) ;  /* 0x000003f000008947 */ /* 0x000fea0003800000 */
[-C--:B--23--:R-:W-:Y:S02]  /*0750*/  IABS R0, R12.reuse ;  /* 0x0000000c00007213 */ /* 0x08cfe40000000000 */
[----:B------:R-:W-:-:S03]  /*0760*/  IABS R6, R12 ;  /* 0x0000000c00067213 */ /* 0x000fc60000000000 */
[----:B-1----:R-:W-:Y:S01]  /*0770*/  IMAD.MOV.U32 R5, RZ, RZ, R0 ;  /* 0x000000ffff057224 */ /* 0x002fe200078e0000 */
[----:B------:R-:W-:-:S03]  /*0780*/  IABS R0, R10 ;  /* 0x0000000a00007213 */ /* 0x000fc60000000000 */
[----:B------:R-:W1:Y:S02]  /*0790*/  I2F.RP R2, R5 ;  /* 0x0000000500027306 */ /* 0x000e640000209400 */
[----:B------:R-:W-:Y:S01]  /*07a0*/  IMAD.MOV.U32 R8, RZ, RZ, R0 ;  /* 0x000000ffff087224 */ /* 0x000fe200078e0000 */
[----:B------:R-:W-:-:S05]  /*07b0*/  IABS R0, R9 ;  /* 0x0000000900007213 */ /* 0x000fca0000000000 */
[----:B------:R-:W-:Y:S08]  /*07c0*/  I2F.RP R7, R8 ;  /* 0x0000000800077306 */ /* 0x000ff00000209400 */
[----:B-1----:R-:W1:Y:S02]  /*07d0*/  MUFU.RCP R2, R2 ;  /* 0x0000000200027308 */ /* 0x002e640000001000 */
[----:B-1----:R-:W-:-:S06]  /*07e0*/  IADD3 R2, R2, 0xffffffe, RZ ;  /* 0x0ffffffe02027810 */ /* 0x002fcc0007ffe0ff */
[----:B------:R-:W1:Y:S02]  /*07f0*/  F2I.FTZ.U32.TRUNC.NTZ R3, R2 ;  /* 0x0000000200037305 */ /* 0x000e64000021f000 */
[----:B-1----:R-:W-:-:S04]  /*0800*/  IMAD.MOV R2, RZ, RZ, -R3 ;  /* 0x000000ffff027224 */ /* 0x002fc800078e0a03 */
[----:B------:R-:W-:Y:S02]  /*0810*/  IMAD R4, R2, R5, RZ ;  /* 0x0000000502047224 */ /* 0x000fe400078e02ff */
[----:B------:R-:W-:-:S04]  /*0820*/  IMAD.MOV.U32 R2, RZ, RZ, RZ ;  /* 0x000000ffff027224 */ /* 0x000fc800078e00ff */
[----:B------:R-:W-:Y:S01]  /*0830*/  IMAD.HI.U32 R2, R3, R4, R2 ;  /* 0x0000000403027227 */ /* 0x000fe200078e0002 */
[----:B------:R-:W-:-:S03]  /*0840*/  MOV R3, R0 ;  /* 0x0000000000037202 */ /* 0x000fc60000000f00 */
[----:B------:R-:W-:Y:S02]  /*0850*/  IMAD.MOV R0, RZ, RZ, -R6 ;  /* 0x000000ffff007224 */ /* 0x000fe400078e0a06 */
        /* <DEDUP_REMOVED lines=28> */
[----:B------:R-:W-:-:S03]  /*0a20*/  IMAD.MOV R5, RZ, RZ, -R4 ;  /* 0x000000ffff057224 */ /* 0x000fc600078e0a04 */
        /* <DEDUP_REMOVED lines=10> */
[----:B------:R-:W-:-:S04]  /*0ad0*/  IMAD.MOV R2, RZ, RZ, -R0 ;  /* 0x000000ffff027224 */ /* 0x000fc800078e0a00 */
[C---:B------:R-:W-:Y:S01]  /*0ae0*/  IMAD R3, R10.reuse, R2, R4 ;  /* 0x000000020a037224 */ /* 0x040fe200078e0204 */
[----:B------:R-:W-:Y:S01]  /*0af0*/  LEA R2, R10, R0, 0x18 ;  /* 0x000000000a027211 */ /* 0x000fe200078ec0ff */
[----:B------:R-:W-:-:S04]  /*0b00*/  IMAD R0, R12, R5, R9 ;  /* 0x000000050c007224 */ /* 0x000fc800078e0209 */
[----:B------:R-:W-:-:S05]  /*0b10*/  IMAD R2, R3, 0x10000, R2 ;  /* 0x0001000003027824 */ /* 0x000fca00078e0202 */
[----:B------:R1:W-:Y:S01]  /*0b20*/  STL [R1+0x38], R2 ;  /* 0x0000380201007387 */ /* 0x0003e20000100800 */
[----:B------:R-:W-:Y:S05]  /*0b30*/  BRA `(.L_x_531) ;  /* 0x0000046000007947 */ /* 0x000fea0003800000 */
.L_x_530:
[----:B------:R-:W4:Y:S01]  /*0b40*/  LDL R3, [R1+0x3c] ;  /* 0x00003c0001037983 */ /* 0x000f220000100800 */
[----:B-1----:R-:W-:-:S04]  /*0b50*/  IMAD.MOV.U32 R2, RZ, RZ, 0x4 ;  /* 0x00000004ff027424 */ /* 0x002fc800078e00ff */
[----:B----4-:R-:W-:-:S05]  /*0b60*/  IMAD.WIDE R2, R3, R2, c[0x0][0x590] ;  /* 0x0001640003027625 */ /* 0x010fca00078e0202 */
[----:B------:R-:W4:Y:S02]  /*0b70*/  LDG.E R7, [R2.64] ;  /* 0x0000000802077981 */ /* 0x000f24000c1e1900 */
[----:B---34-:R-:W-:-:S05]  /*0b80*/  IMAD R11, R7, R12, RZ ;  /* 0x0000000c070b7224 */ /* 0x018fca00078e02ff */
[-C--:B--2---:R-:W-:Y:S02]  /*0b90*/  IABS R0, R11.reuse ;  /* 0x0000000b00007213 */ /* 0x084fe40000000000 */
[----:B------:R-:W-:-:S03]  /*0ba0*/  IABS R8, R11 ;  /* 0x0000000b00087213 */ /* 0x000fc60000000000 */
[----:B------:R-:W-:-:S04]  /*0bb0*/  IMAD.MOV.U32 R6, RZ, RZ, R0 ;  /* 0x000000ffff067224 */ /* 0x000fc800078e0000 */
        /* <DEDUP_REMOVED lines=8> */
[----:B------:R-:W-:Y:S01]  /*0c40*/  MOV R5, R0 ;  /* 0x0000000000057202 */ /* 0x000fe20000000f00 */
[----:B------:R-:W-:-:S04]  /*0c50*/  IMAD.MOV.U32 R2, RZ, RZ, RZ ;  /* 0x000000ffff027224 */ /* 0x000fc800078e00ff */
[----:B------:R-:W-:-:S04]  /*0c60*/  IMAD.HI.U32 R0, R3, R4, R2 ;  /* 0x0000000403007227 */ /* 0x000fc800078e0002 */
[----:B------:R-:W-:Y:S02]  /*0c70*/  IMAD.MOV R2, RZ, RZ, -R8 ;  /* 0x000000ffff027224 */ /* 0x000fe400078e0a08 */
        /* <DEDUP_REMOVED lines=9> */
[----:B------:R-:W-:-:S04]  /*0d10*/  @P2 IADD3 R0, R0, 0x1, RZ ;  /* 0x0000000100002810 */ /* 0x000fc80007ffe0ff */
[----:B------:R-:W-:-:S05]  /*0d20*/  MOV R4, R0 ;  /* 0x0000000000047202 */ /* 0x000fca0000000f00 */
[----:B------:R-:W-:Y:S01]  /*0d30*/  @!P0 IMAD.MOV R4, RZ, RZ, -R4 ;  /* 0x000000ffff048224 */ /* 0x000fe200078e0a04 */
[----:B------:R-:W-:-:S05]  /*0d40*/  @!P1 LOP3.LUT R4, RZ, R11, RZ, 0x33, !PT ;  /* 0x0000000bff049212 */ /* 0x000fca00078e33ff */
[----:B------:R-:W-:-:S05]  /*0d50*/  IMAD R10, R7, R4, RZ ;  /* 0x00000004070a7224 */ /* 0x000fca00078e02ff */
[----:B------:R-:W-:-:S04]  /*0d60*/  IADD3 R0, -R10, c[0x0][0x538], RZ ;  /* 0x00014e000a007a10 */ /* 0x000fc80007ffe1ff */
[----:B------:R-:W-:-:S04]  /*0d70*/  IMNMX R6, R7, R0, PT ;  /* 0x0000000007067217 */ /* 0x000fc80003800200 */
[----:B------:R-:W-:-:S05]  /*0d80*/  IABS R0, R6 ;  /* 0x0000000600007213 */ /* 0x000fca0000000000 */
[----:B------:R-:W-:-:S04]  /*0d90*/  IMAD.MOV.U32 R5, RZ, RZ, R0 ;  /* 0x000000ffff057224 */ /* 0x000fc800078e0000 */
[----:B------:R-:W1:Y:S08]  /*0da0*/  I2F.RP R2, R5 ;  /* 0x0000000500027306 */ /* 0x000e700000209400 */
[----:B-1----:R-:W1:Y:S02]  /*0db0*/  MUFU.RCP R2, R2 ;  /* 0x0000000200027308 */ /* 0x002e640000001000 */
[----:B-1----:R-:W-:-:S06]  /*0dc0*/  IADD3 R2, R2, 0xffffffe, RZ ;  /* 0x0ffffffe02027810 */ /* 0x002fcc0007ffe0ff */
[----:B------:R1:W2:Y:S02]  /*0dd0*/  F2I.FTZ.U32.TRUNC.NTZ R3, R2 ;  /* 0x0000000200037305 */ /* 0x0002a4000021f000 */
[----:B-1----:R-:W-:Y:S01]  /*0de0*/  IMAD.MOV R2, RZ, RZ, -R4 ;  /* 0x000000ffff027224 */ /* 0x002fe200078e0a04 */
[----:B--2---:R-:W-:-:S03]  /*0df0*/  IADD3 R0, RZ, -R3, RZ ;  /* 0x80000003ff007210 */ /* 0x004fc60007ffe0ff */
[----:B------:R-:W-:Y:S01]  /*0e00*/  IMAD R8, R11, R2, R9 ;  /* 0x000000020b087224 */ /* 0x000fe200078e0209 */
[----:B------:R-:W-:Y:S01]  /*0e10*/  IABS R9, R6 ;  /* 0x0000000600097213 */ /* 0x000fe20000000000 */
[----:B------:R-:W-:-:S03]  /*0e20*/  IMAD.MOV.U32 R2, RZ, RZ, R0 ;  /* 0x000000ffff027224 */ /* 0x000fc600078e0000 */
[----:B------:R-:W-:Y:S01]  /*0e30*/  IABS R0, R8 ;  /* 0x0000000800007213 */ /* 0x000fe20000000000 */
[----:B------:R-:W-:Y:S02]  /*0e40*/  IMAD R7, R2, R5, RZ ;  /* 0x0000000502077224 */ /* 0x000fe400078e02ff */
[----:B------:R-:W-:Y:S02]  /*0e50*/  IMAD.MOV.U32 R2, RZ, RZ, RZ ;  /* 0x000000ffff027224 */ /* 0x000fe400078e00ff */
[----:B------:R-:W-:Y:S01]  /*0e60*/  IMAD.MOV.U32 R4, RZ, RZ, R0 ;  /* 0x000000ffff047224 */ /* 0x000fe200078e0000 */
[----:B------:R-:W-:Y:S01]  /*0e70*/  IADD3 R0, RZ, -R9, RZ ;  /* 0x80000009ff007210 */ /* 0x000fe20007ffe0ff */
[----:B------:R-:W-:-:S04]  /*0e80*/  IMAD.HI.U32 R3, R3, R7, R2 ;  /* 0x0000000703037227 */ /* 0x000fc800078e0002 */
[----:B------:R-:W-:Y:S02]  /*0e90*/  IMAD.MOV.U32 R2, RZ, RZ, R0 ;  /* 0x000000ffff027224 */ /* 0x000fe400078e0000 */
[----:B------:R-:W-:Y:S01]  /*0ea0*/  IMAD.HI.U32 R0, R3, R4, RZ ;  /* 0x0000000403007227 */ /* 0x000fe200078e00ff */
[----:B------:R-:W-:-:S03]  /*0eb0*/  IADD3 R3, R10, 0x1000000, R8 ;  /* 0x010000000a037810 */ /* 0x000fc60007ffe008 */
[----:B------:R-:W-:-:S05]  /*0ec0*/  IMAD R2, R0, R2, R4 ;  /* 0x0000000200027224 */ /* 0x000fca00078e0204 */
[----:B------:R-:W-:-:S13]  /*0ed0*/  ISETP.GT.U32.AND P1, PT, R5, R2, PT ;  /* 0x000000020500720c */ /* 0x000fda0003f24070 */
[----:B------:R-:W-:Y:S01]  /*0ee0*/  @!P1 IMAD.IADD R2, R2, 0x1, -R5 ;  /* 0x0000000102029824 */ /* 0x000fe200078e0a05 */
[----:B------:R-:W-:Y:S02]  /*0ef0*/  @!P1 IADD3 R0, R0, 0x1, RZ ;  /* 0x0000000100009810 */ /* 0x000fe40007ffe0ff */
[----:B------:R-:W-:Y:S02]  /*0f00*/  ISETP.NE.AND P1, PT, R6, RZ, PT ;  /* 0x000000ff0600720c */ /* 0x000fe40003f25270 */
[----:B------:R-:W-:Y:S02]  /*0f10*/  ISETP.GE.U32.AND P2, PT, R2, R5, PT ;  /* 0x000000050200720c */ /* 0x000fe40003f46070 */
[----:B------:R-:W-:-:S04]  /*0f20*/  LOP3.LUT R2, R8, R6, RZ, 0x3c, !PT ;  /* 0x0000000608027212 */ /* 0x000fc800078e3cff */
[----:B------:R-:W-:Y:S01]  /*0f30*/  ISETP.GE.AND P0, PT, R2, RZ, PT ;  /* 0x000000ff0200720c */ /* 0x000fe20003f06270 */
[----:B------:R-:W-:-:S06]  /*0f40*/  IMAD.MOV R2, RZ, RZ, -R6 ;  /* 0x000000ffff027224 */ /* 0x000fcc00078e0a06 */
[----:B------:R-:W-:-:S06]  /*0f50*/  @P2 IADD3 R0, R0, 0x1, RZ ;  /* 0x0000000100002810 */ /* 0x000fcc0007ffe0ff */
[----:B------:R-:W-:Y:S02]  /*0f60*/  @!P0 IADD3 R0, -R0, RZ, RZ ;  /* 0x000000ff00008210 */ /* 0x000fe40007ffe1ff */
[----:B------:R-:W-:-:S05]  /*0f70*/  @!P1 LOP3.LUT R0, RZ, R6, RZ, 0x33, !PT ;  /* 0x00000006ff009212 */ /* 0x000fca00078e33ff */
[----:B------:R-:W-:-:S05]  /*0f80*/  IMAD R2, R0, R2, R3 ;  /* 0x0000000200027224 */ /* 0x000fca00078e0203 */
[----:B------:R1:W-:Y:S02]  /*0f90*/  STL [R1+0x38], R2 ;  /* 0x0000380201007387 */ /* 0x0003e40000100800 */
.L_x_531:
[----:B------:R-:W-:Y:S05]  /*0fa0*/  BSYNC B0 ;  /* 0x0000000000007941 */ /* 0x000fea0003800000 */
.L_x_529:
[----:B------:R-:W-:-:S04]  /*0fb0*/  LOP3.LUT R0, RZ, R0, RZ, 0x33, !PT ;  /* 0x00000000ff007212 */ /* 0x000fc800078e33ff */
[----:B------:R-:W-:-:S05]  /*0fc0*/  IADD3 R0, R0, R12, RZ ;  /* 0x0000000c00007210 */ /* 0x000fca0007ffe0ff */
[----:B------:R2:W-:Y:S01]  /*0fd0*/  STL [R1+0x34], R0 ;  /* 0x0000340001007387 */ /* 0x0005e20000100800 */
[----:B------:R-:W-:Y:S05]  /*0fe0*/  BRA `(.L_x_532) ;  /* 0x0000006000007947 */ /* 0x000fea0003800000 */
.L_x_520:
[----:B------:R-:W-:Y:S01]  /*0ff0*/  MOV R0, UR4 ;  /* 0x0000000400007c02 */ /* 0x000fe20008000f00 */
[----:B------:R-:W-:Y:S04]  /*1000*/  STL [R1+0x34], RZ ;  /* 0x000034ff01007387 */ /* 0x000fe80000100800 */
[----:B------:R-:W-:Y:S04]  /*1010*/  STL [R1+0x38], RZ ;  /* 0x000038ff01007387 */ /* 0x000fe80000100800 */
[----:B------:R1:W-:Y:S02]  /*1020*/  STL [R1+0x30], R0 ;  /* 0x0000300001007387 */ /* 0x0003e40000100800 */
[----:B-1----:R-:W-:-:S05]  /*1030*/  MOV R0, c[0x0][0x53c] ;  /* 0x00014f0000007a02 */ /* 0x002fca0000000f00 */
[----:B------:R1:W-:Y:S02]  /*1040*/  STL [R1+0x3c], R0 ;  /* 0x00003c0001007387 */ /* 0x0003e40000100800 */
.L_x_532:
[----:B------:R-:W3:Y:S04]  /*1050*/  LDL R4, [R1+0x30] ;  /* 0x0000300001047983 */ /* 0x000ee80000100800 */
[----:B------:R-:W3:Y:S04]  /*1060*/  LDL R5, [R1+0x34] ;  /* 0x0000340001057983 */ /* 0x000ee80000100800 */
[----:B------:R-:W3:Y:S04]  /*1070*/  LDL R6, [R1+0x38] ;  /* 0x0000380001067983 */ /* 0x000ee80000100800 */
[----:B------:R-:W3:Y:S01]  /*1080*/  LDL R7, [R1+0x3c] ;  /* 0x00003c0001077983 */ /* 0x000ee20000100800 */
[----:B------:R-:W-:Y:S01]  /*1090*/  ISETP.NE.AND P0, PT, R13, RZ, PT ;  /* 0x000000ff0d00720c */ /* 0x000fe20003f05270 */
[----:B------:R-:W-:-:S12]  /*10a0*/  WARPSYNC 0xffffffff ;  /* 0xffffffff00007948 */ /* 0x000fd80003800000 */
[----:B---3--:R3:W-:Y:S04]  /*10b0*/  @!P0 STS.128 [0xe100], R4 ;  /* 0x00e10004ff008388 */ /* 0x0087e80000000c00 */
[----:B------:R-:W-:Y:S06]  /*10c0*/  BAR.ARV 0x5, 0x100 ;  /* 0x0144000000007b1d */ /* 0x000fec0000002000 */
.L_x_518:
[----:B-12---:R-:W2:Y:S02]  /*10d0*/  LDL R0, [R1+0x3c] ;  /* 0x00003c0001007983 */ /* 0x006ea40000100800 */
[----:B--2---:R-:W-:-:S13]  /*10e0*/  ISETP.GE.AND P0, PT, R0, c[0x0][0x53c], PT ;  /* 0x00014f0000007a0c */ /* 0x004fda0003f06270 */
[----:B------:R-:W-:Y:S05]  /*10f0*/  @P0 EXIT ;  /* 0x000000000000094d */ /* 0x000fea0003800000 */
[----:B------:R-:W1:Y:S02]  /*1100*/  S2R R19, SR_TID.X ;  /* 0x0000000000137919 */ /* 0x000e640000002100 */
[----:B-1----:R-:W-:-:S04]  /*1110*/  SHF.R.S32.HI R12, RZ, 0x1f, R19 ;  /* 0x0000001fff0c7819 */ /* 0x002fc80000011413 */
[CC--:B------:R-:W-:Y:S02]  /*1120*/  LEA.HI R2, R12.reuse, R19.reuse, RZ, 0x4 ;  /* 0x000000130c027211 */ /* 0x0c0fe400078f20ff */
[CC--:B------:R-:W-:Y:S02]  /*1130*/  LEA.HI R15, R12.reuse, R19.reuse, RZ, 0x2 ;  /* 0x000000130c0f7211 */ /* 0x0c0fe400078f10ff */
[----:B------:R-:W-:Y:S02]  /*1140*/  SHF.R.S32.HI R3, RZ, 0x4, R2 ;  /* 0x00000004ff037819 */ /* 0x000fe40000011402 */
[----:B------:R-:W-:Y:S02]  /*1150*/  LEA.HI R14, R12, R19, RZ, 0x3 ;  /* 0x000000130c0e7211 */ /* 0x000fe400078f18ff */
[----:B------:R-:W-:Y:S02]  /*1160*/  LEA.HI R0, R2, R3, RZ, 0x1 ;  /* 0x0000000302007211 */ /* 0x000fe400078f08ff */
[----:B---3--:R-:W-:-:S02]  /*1170*/  SHF.R.S32.HI R6, RZ, 0x2, R15 ;  /* 0x00000002ff067819 */ /* 0x008fc4000001140f */
[----:B------:R-:W-:Y:S02]  /*1180*/  LOP3.LUT R0, R0, 0xfffffffe, RZ, 0xc0, !PT ;  /* 0xfffffffe00007812 */ /* 0x000fe400078ec0ff */
[----:B------:R-:W-:Y:S02]  /*1190*/  SHF.R.S32.HI R18, RZ, 0x3, R14 ;  /* 0x00000003ff127819 */ /* 0x000fe4000001140e */
[----:B------:R-:W-:Y:S01]  /*11a0*/  LOP3.LUT R7, R14, 0xfffffff8, RZ, 0xc0, !PT ;  /* 0xfffffff80e077812 */ /* 0x000fe200078ec0ff */
[----:B------:R-:W-:Y:S01]  /*11b0*/  IMAD.IADD R13, R3, 0x1, -R0 ;  /* 0x00000001030d7824 */ /* 0x000fe200078e0a00 */
[----:B------:R-:W-:Y:S01]  /*11c0*/  LOP3.LUT R0, R2, 0xfffffff0, RZ, 0xc0, !PT ;  /* 0xfffffff002007812 */ /* 0x000fe200078ec0ff */
[----:B------:R-:W-:Y:S01]  /*11d0*/  IMAD.SHL.U32 R4, R18, 0x40, RZ ;  /* 0x0000004012047824 */ /* 0x000fe200078e00ff */
[----:B------:R-:W-:Y:S01]  /*11e0*/  SHF.R.S32.HI R2, RZ, 0x1f, R15 ;  /* 0x0000001fff027819 */ /* 0x000fe2000001140f */
[C---:B------:R-:W-:Y:S01]  /*11f0*/  IMAD.IADD R7, R19.reuse, 0x1, -R7 ;  /* 0x0000000113077824 */ /* 0x040fe200078e0a07 */
[----:B------:R-:W-:Y:S01]  /*1200*/  LEA.HI R11, R12, R19, RZ, 0x5 ;  /* 0x000000130c0b7211 */ /* 0x000fe200078f28ff */
[----:B------:R-:W-:Y:S01]  /*1210*/  IMAD.IADD R0, R19, 0x1, -R0 ;  /* 0x0000000113007824 */ /* 0x000fe200078e0a00 */
[----:B------:R-:W-:Y:S01]  /*1220*/  LEA.HI R2, R2, R6, RZ, 0x3 ;  /* 0x0000000602027211 */ /* 0x000fe200078f18ff */
[C---:B------:R-:W-:Y:S01]  /*1230*/  IMAD.SHL.U32 R8, R7.reuse, 0x8, RZ ;  /* 0x0000000807087824 */ /* 0x040fe200078e00ff */
[----:B------:R-:W-:Y:S01]  /*1240*/  SHF.R.S32.HI R212, RZ, 0x5, R11 ;  /* 0x00000005ffd47819 */ /* 0x000fe2000001140b */
[----:B------:R-:W-:Y:S01]  /*1250*/  IMAD.SHL.U32 R9, R7, 0x40, RZ ;  /* 0x0000004007097824 */ /* 0x000fe200078e00ff */
[----:B------:R-:W-:-:S02]  /*1260*/  SHF.R.S32.HI R5, RZ, 0x1f, R0 ;  /* 0x0000001fff057819 */ /* 0x000fc40000011400 */
[----:B------:R-:W-:Y:S01]  /*1270*/  LOP3.LUT R3, R2, 0xfffffff8, RZ, 0xc0, !PT ;  /* 0xfffffff802037812 */ /* 0x000fe200078ec0ff */
[----:B------:R1:W-:Y:S01]  /*1280*/  STL [R1], R8 ;  /* 0x0000000801007387 */ /* 0x0003e20000100800 */
[----:B------:R-:W-:Y:S02]  /*1290*/  LOP3.LUT R2, R4, 0x1c0, RZ, 0xc0, !PT ;  /* 0x000001c004027812 */ /* 0x000fe400078ec0ff */
[----:B------:R-:W-:Y:S01]  /*12a0*/  LEA.HI R10, R5, R0, RZ, 0x3 ;  /* 0x00000000050a7211 */ /* 0x000fe200078f18ff */
[----:B------:R-:W-:Y:S01]  /*12b0*/  IMAD.IADD R6, R6, 0x1, -R3 ;  /* 0x0000000106067824 */ /* 0x000fe200078e0a03 */
[----:B------:R-:W-:Y:S02]  /*12c0*/  SHF.R.U32.HI R4, RZ, 0x3, R2 ;  /* 0x00000003ff047819 */ /* 0x000fe40000011602 */
[----:B------:R-:W-:Y:S02]  /*12d0*/  LOP3.LUT R3, R2, 0x38, R8, 0xf8, !PT ;  /* 0x0000003802037812 */ /* 0x000fe400078ef808 */
[----:B------:R-:W-:-:S05]  /*12e0*/  LOP3.LUT R2, R10, 0xfffffff8, RZ, 0xc0, !PT ;  /* 0xfffffff80a027812 */ /* 0x000fca00078ec0ff */
[----:B------:R-:W-:Y:S01]  /*12f0*/  IMAD.IADD R5, R0, 0x1, -R2 ;  /* 0x0000000100057824 */ /* 0x000fe200078e0a02 */
[----:B------:R-:W-:Y:S02]  /*1300*/  LOP3.LUT R2, R11, 0xffffffe0, RZ, 0xc0, !PT ;  /* 0xffffffe00b027812 */ /* 0x000fe400078ec0ff */
[----:B------:R-:W-:Y:S02]  /*1310*/  LOP3.LUT R0, R9, 0x1c0, RZ, 0xc0, !PT ;  /* 0x000001c009007812 */ /* 0x000fe400078ec0ff */
[----:B------:R-:W-:Y:S01]  /*1320*/  LEA.HI R9, R12, R19, RZ, 0x6 ;  /* 0x000000130c097211 */ /* 0x000fe200078f30ff */
[----:B------:R-:W-:Y:S01]  /*1330*/  IMAD.IADD R17, R19, 0x1, -R2 ;  /* 0x0000000113117824 */ /* 0x000fe200078e0a02 */
[----:B------:R-:W-:Y:S02]  /*1340*/  SHF.R.U32.HI R2, RZ, 0x3, R0 ;  /* 0x00000003ff027819 */ /* 0x000fe40000011600 */
[----:B------:R-:W-:Y:S02]  /*1350*/  LOP3.LUT P4, RZ, R5, 0x2, RZ, 0xc0, !PT ;  /* 0x0000000205ff7812 */ /* 0x000fe4000788c0ff */
[----:B-1----:R-:W-:-:S02]  /*1360*/  LOP3.LUT R8, R3, R4, RZ, 0x3c, !PT ;  /* 0x0000000403087212 */ /* 0x002fc400078e3cff */
[----:B------:R-:W-:Y:S02]  /*1370*/  SHF.R.S32.HI R3, RZ, 0x1f, R11 ;  /* 0x0000001fff037819 */ /* 0x000fe4000001140b */
[----:B------:R-:W-:Y:S01]  /*1380*/  LOP3.LUT R4, R0, 0x8, R14, 0xf8, !PT ;  /* 0x0000000800047812 */ /* 0x000fe200078ef80e */
[----:B------:R-:W-:Y:S01]  /*1390*/  IMAD.MOV.U32 R14, RZ, RZ, 0x20 ;  /* 0x00000020ff0e7424 */ /* 0x000fe200078e00ff */
[----:B------:R-:W-:Y:S02]  /*13a0*/  LEA.HI R0, R3, R212, RZ, 0x3 ;  /* 0x000000d403007211 */ /* 0x000fe400078f18ff */
[----:B------:R-:W-:Y:S02]  /*13b0*/  SHF.R.S32.HI R3, RZ, 0x1f, R17 ;  /* 0x0000001fff037819 */ /* 0x000fe40000011411 */
[----:B------:R-:W-:Y:S01]  /*13c0*/  LOP3.LUT R12, R4, R2, RZ, 0x3c, !PT ;  /* 0x00000002040c7212 */ /* 0x000fe200078e3cff */
[----:B------:R-:W-:Y:S01]  /*13d0*/  IMAD.SHL.U32 R2, R9, 0x8, RZ ;  /* 0x0000000809027824 */ /* 0x000fe200078e00ff */
[----:B------:R-:W-:-:S02]  /*13e0*/  LOP3.LUT R0, R0, 0xffffff8, RZ, 0xc0, !PT ;  /* 0x0ffffff800007812 */ /* 0x000fc400078ec0ff */
[----:B------:R-:W-:Y:S02]  /*13f0*/  LEA.HI R9, R3, R17, RZ, 0x2 ;  /* 0x0000001103097211 */ /* 0x000fe400078f10ff */
[----:B------:R-:W-:Y:S02]  /*1400*/  LOP3.LUT R3, R6, 0x1, RZ, 0xc0, !PT ;  /* 0x0000000106037812 */ /* 0x000fe400078ec0ff */
[----:B------:R-:W-:Y:S01]  /*1410*/  LOP3.LUT R218, R8, 0x7ffffe00, R2, 0xf8, !PT ;  /* 0x7ffffe0008da7812 */ /* 0x000fe200078ef802 */
[----:B------:R-:W-:Y:S01]  /*1420*/  IMAD.IADD R2, R212, 0x1, -R0 ;  /* 0x00000001d4027824 */ /* 0x000fe200078e0a00 */
[----:B------:R-:W-:Y:S02]  /*1430*/  SHF.R.S32.HI R0, RZ, 0x2, R9 ;  /* 0x00000002ff007819 */ /* 0x000fe40000011409 */
[----:B------:R-:W-:Y:S01]  /*1440*/  ISETP.NE.U32.AND P0, PT, R3, 0x1, PT ;  /* 0x000000010300780c */ /* 0x000fe20003f05070 */
[----:B------:R-:W-:Y:S01]  /*1450*/  IMAD.SHL.U32 R3, R5, 0x40, RZ ;  /* 0x0000004005037824 */ /* 0x000fe200078e00ff */
[----:B------:R-:W-:Y:S01]  /*1460*/  LOP3.LUT R4, R15, 0xfffffffc, RZ, 0xc0, !PT ;  /* 0xfffffffc0f047812 */ /* 0x000fe200078ec0ff */
[----:B------:R-:W-:Y:S01]  /*1470*/  IMAD R16, R2, 0x10, R0 ;  /* 0x0000001002107824 */ /* 0x000fe200078e0200 */
[----:B------:R-:W-:Y:S01]  /*1480*/  LOP3.LUT P3, RZ, R5, 0x4, RZ, 0xc0, !PT ;  /* 0x0000000405ff7812 */ /* 0x000fe2000786c0ff */
[----:B------:R-:W-:Y:S01]  /*1490*/  IMAD.SHL.U32 R2, R13, 0x8, RZ ;  /* 0x000000080d027824 */ /* 0x000fe200078e00ff */
[----:B------:R-:W-:Y:S01]  /*14a0*/  LOP3.LUT R0, R3, 0x1c0, RZ, 0xc0, !PT ;  /* 0x000001c003007812 */ /* 0x000fe200078ec0ff */
[----:B------:R-:W-:Y:S01]  /*14b0*/  IMAD.IADD R3, R19, 0x1, -R4 ;  /* 0x0000000113037824 */ /* 0x000fe200078e0a04 */
[C---:B------:R-:W-:Y:S01]  /*14c0*/  R2P PR, R6.reuse, 0x6 ;  /* 0x0000000606007804 */ /* 0x040fe20000000000 */
[----:B------:R-:W-:Y:S01]  /*14d0*/  IMAD.SHL.U32 R4, R6, 0x40, RZ ;  /* 0x0000004006047824 */ /* 0x000fe200078e00ff */
[----:B------:R-:W-:Y:S01]  /*14e0*/  LOP3.LUT R5, R0, 0x8, R2, 0xf8, !PT ;  /* 0x0000000800057812 */ /* 0x000fe200078ef802 */
[----:B------:R-:W-:Y:S01]  /*14f0*/  IMAD.SHL.U32 R6, R10, 0x40, RZ ;  /* 0x000000400a067824 */ /* 0x000fe200078e00ff */
[----:B------:R-:W-:Y:S01]  /*1500*/  SHF.R.U32.HI R2, RZ, 0x3, R0 ;  /* 0x00000003ff027819 */ /* 0x000fe20000011600 */
[----:B------:R-:W-:Y:S01]  /*1510*/  STL [R1+0x68], R16 ;  /* 0x0000681001007387 */ /* 0x000fe20000100800 */
[----:B------:R-:W-:Y:S01]  /*1520*/  LEA.HI R0, R3, R3, RZ, 0x1 ;  /* 0x0000000303007211 */ /* 0x000fe200078f08ff */
[----:B------:R-:W-:Y:S01]  /*1530*/  IMAD.SHL.U32 R218, R218, 0x2, RZ ;  /* 0x00000002dada7824 */ /* 0x000fe200078e00ff */
[----:B------:R-:W-:Y:S01]  /*1540*/  LOP3.LUT R8, R5, R2, RZ, 0x3c, !PT ;  /* 0x0000000205087212 */ /* 0x000fe200078e3cff */
[----:B------:R-:W-:Y:S01]  /*1550*/  IMAD.MOV.U32 R5, RZ, RZ, 0x10 ;  /* 0x00000010ff057424 */ /* 0x000fe200078e00ff */
[----:B------:R-:W-:-:S02]  /*1560*/  LOP3.LUT R0, R0, 0x1ffffffe, RZ, 0xc0, !PT ;  /* 0x1ffffffe00007812 */ /* 0x000fc400078ec0ff */
[----:B------:R-:W-:Y:S01]  /*1570*/  LOP3.LUT R2, R4, 0x1c0, RZ, 0xc0, !PT ;  /* 0x000001c004027812 */ /* 0x000fe200078ec0ff */
[----:B------:R-:W-:Y:S01]  /*1580*/  IMAD R4, R212, 0x200, R3 ;  /* 0x00000200d4047824 */ /* 0x000fe200078e0203 */
[----:B------:R-:W-:Y:S01]  /*1590*/  SEL R5, R5, 0xfffffff0, !P4 ;  /* 0xfffffff005057807 */ /* 0x000fe20006000000 */
[----:B------:R-:W-:Y:S01]  /*15a0*/  IMAD.IADD R11, R3, 0x1, -R0 ;  /* 0x00000001030b7824 */ /* 0x000fe200078e0a00 */
[----:B------:R-:W-:Y:S01]  /*15b0*/  SEL R3, R14, 0xffffffe0, !P3 ;  /* 0xffffffe00e037807 */ /* 0x000fe20005800000 */
[----:B------:R-:W-:Y:S01]  /*15c0*/  IMAD R0, R13, 0x200, R12 ;  /* 0x000002000d007824 */ /* 0x000fe200078e020c */
[----:B------:R-:W-:Y:S02]  /*15d0*/  LEA.HI R2, R2, R2, RZ, 0x1d ;  /* 0x0000000202027211 */ /* 0x000fe400078fe8ff */
[----:B------:R-:W-:Y:S01]  /*15e0*/  LOP3.LUT P6, RZ, R7, 0x2, RZ, 0xc0, !PT ;  /* 0x0000000207ff7812 */ /* 0x000fe200078cc0ff */
[----:B------:R-:W-:Y:S01]  /*15f0*/  IMAD.IADD R5, R5, 0x1, R3 ;  /* 0x0000000105057824 */ /* 0x000fe200078e0203 */
[----:B------:R-:W-:Y:S01]  /*1600*/  LOP3.LUT R3, R9, 0x7ffffffc, RZ, 0xc0, !PT ;  /* 0x7ffffffc09037812 */ /* 0x000fe200078ec0ff */
[----:B------:R-:W-:Y:S01]  /*1610*/  IMAD.U32 R10, R4, 0x2, R2 ;  /* 0x00000002040a7824 */ /* 0x000fe200078e0002 */
[----:B------:R-:W-:Y:S01]  /*1620*/  LOP3.LUT R4, R8, 0x7ffffe00, R6, 0xf8, !PT ;  /* 0x7ffffe0008047812 */ /* 0x000fe200078ef806 */
[----:B------:R-:W-:Y:S01]  /*1630*/  IMAD R6, R7, 0x20, R18 ;  /* 0x0000002007067824 */ /* 0x000fe200078e0212 */
[----:B------:R-:W-:Y:S01]  /*1640*/  LEA R193, R0, 0x8100, 0x1 ;  /* 0x0000810000c17811 */ /* 0x000fe200078e08ff */
[----:B------:R-:W-:Y:S01]  /*1650*/  IMAD.IADD R3, R17, 0x1, -R3 ;  /* 0x0000000111037824 */ /* 0x000fe200078e0a03 */
[----:B------:R-:W-:Y:S01]  /*1660*/  LOP3.LUT P5, RZ, R7, 0x4, RZ, 0xc0, !PT ;  /* 0x0000000407ff7812 */ /* 0x000fe200078ac0ff */
[----:B------:R-:W-:Y:S01]  /*1670*/  IMAD.MOV.U32 R8, RZ, RZ, 0x40 ;  /* 0x00000040ff087424 */ /* 0x000fe200078e00ff */
[----:B------:R-:W-:Y:S01]  /*1680*/  SEL R7, R14, 0xffffffe0, !P1 ;  /* 0xffffffe00e077807 */ /* 0x000fe20004800000 */
[----:B------:R-:W-:Y:S01]  /*1690*/  IMAD.SHL.U32 R9, R3, 0x2, RZ ;  /* 0x0000000203097824 */ /* 0x000fe200078e00ff */
[----:B------:R-:W-:Y:S01]  /*16a0*/  LEA R10, R10, 0x80, 0x1 ;  /* 0x000000800a0a7811 */ /* 0x000fe200078e08ff */
[----:B------:R-:W-:Y:S01]  /*16b0*/  IMAD R0, R11, 0x8, R16 ;  /* 0x000000080b007824 */ /* 0x000fe200078e0210 */
[----:B------:R1:W-:Y:S01]  /*16c0*/  STL [R1+0x60], R6 ;  /* 0x0000600601007387 */ /* 0x0003e20000100800 */
[----:B------:R-:W-:-:S02]  /*16d0*/  IADD3 R199, R193, 0x20, RZ ;  /* 0x00000020c1c77810 */ /* 0x000fc40007ffe0ff */
[----:B------:R-:W-:Y:S01]  /*16e0*/  SEL R2, R8, 0xffffffc0, !P5 ;  /* 0xffffffc008027807 */ /* 0x000fe20006800000 */
[----:B------:R2:W-:Y:S01]  /*16f0*/  STL [R1+0x14], R9 ;  /* 0x0000140901007387 */ /* 0x0005e20000100800 */
[C---:B------:R-:W-:Y:S01]  /*1700*/  @P6 IADD3 R199, R193.reuse, -0x20, RZ ;  /* 0xffffffe0c1c76810 */ /* 0x040fe20007ffe0ff */
[----:B------:R-:W-:Y:S01]  /*1710*/  IMAD.IADD R12, R10, 0x1, R7 ;  /* 0x000000010a0c7824 */ /* 0x000fe200078e0207 */
[----:B------:R-:W-:Y:S01]  /*1720*/  LEA R192, R4, 0x100, 0x1 ;  /* 0x0000010004c07811 */ /* 0x000fe200078e08ff */
[----:B------:R3:W-:Y:S01]  /*1730*/  STL [R1+0x24], R0 ;  /* 0x0000240001007387 */ /* 0x0007e20000100800 */
[----:B------:R-:W-:Y:S01]  /*1740*/  IMAD.IADD R197, R193, 0x1, R2 ;  /* 0x00000001c1c57824 */ /* 0x000fe200078e0202 */
[----:B------:R-:W-:Y:S01]  /*1750*/  SEL R3, R14, 0xffffffe0, !P4 ;  /* 0xffffffe00e037807 */ /* 0x000fe20006000000 */
[----:B------:R-:W-:Y:S01]  /*1760*/  IMAD.IADD R194, R2, 0x1, R199 ;  /* 0x0000000102c27824 */ /* 0x000fe200078e02c7 */
[----:B------:R-:W-:Y:S01]  /*1770*/  STL [R1+0x40], R10 ;  /* 0x0000400a01007387 */ /* 0x000fe20000100800 */
[--C-:B------:R-:W-:Y:S01]  /*1780*/  IMAD R212, R212, 0x800, R192.reuse ;  /* 0x00000800d4d47824 */ /* 0x100fe200078e02c0 */
[----:B------:R-:W-:Y:S01]  /*1790*/  IADD3 R210, R199, 0x800, RZ ;  /* 0x00000800c7d27810 */ /* 0x000fe20007ffe0ff */
[----:B------:R-:W-:Y:S01]  /*17a0*/  IMAD R211, R5, 0x2, R192 ;  /* 0x0000000205d37824 */ /* 0x000fe200078e02c0 */
[----:B------:R-:W-:Y:S01]  /*17b0*/  IADD3 R209, R199, 0x1000, RZ ;  /* 0x00001000c7d17810 */ /* 0x000fe20007ffe0ff */
[----:B------:R-:W-:Y:S01]  /*17c0*/  IMAD.IADD R213, R3, 0x1, R212 ;  /* 0x0000000103d57824 */ /* 0x000fe200078e02d4 */
[C---:B------:R-:W-:Y:S01]  /*17d0*/  IADD3 R208, R199.reuse, 0x1800, RZ ;  /* 0x00001800c7d07810 */ /* 0x040fe20007ffe0ff */
[----:B------:R-:W-:Y:S01]  /*17e0*/  IMAD.IADD R196, R192, 0x1, R3 ;  /* 0x00000001c0c47824 */ /* 0x000fe200078e0203 */
[----:B------:R-:W-:-:S02]  /*17f0*/  IADD3 R207, R199, 0x2000, RZ ;  /* 0x00002000c7cf7810 */ /* 0x000fc40007ffe0ff */
[C---:B------:R-:W-:Y:S02]  /*1800*/  IADD3 R206, R199.reuse, 0x2800, RZ ;  /* 0x00002800c7ce7810 */ /* 0x040fe40007ffe0ff */
[C---:B------:R-:W-:Y:S02]  /*1810*/  IADD3 R205, R199.reuse, 0x3000, RZ ;  /* 0x00003000c7cd7810 */ /* 0x040fe40007ffe0ff */
[----:B-1----:R-:W-:Y:S02]  /*1820*/  SEL R6, R8, 0xffffffc0, !P2 ;  /* 0xffffffc008067807 */ /* 0x002fe40005000000 */
[----:B------:R-:W-:Y:S02]  /*1830*/  IADD3 R204, R199, 0x3800, RZ ;  /* 0x00003800c7cc7810 */ /* 0x000fe40007ffe0ff */
[----:B--2---:R-:W-:Y:S01]  /*1840*/  IADD3 R9, R10, -0x10, RZ ;  /* 0xfffffff00a097810 */ /* 0x004fe20007ffe0ff */
[----:B------:R-:W-:Y:S01]  /*1850*/  IMAD.IADD R2, R12, 0x1, R6 ;  /* 0x000000010c027824 */ /* 0x000fe200078e0206 */
[----:B------:R-:W-:-:S02]  /*1860*/  @P0 IADD3 R9, R10, 0x10, RZ ;  /* 0x000000100a090810 */ /* 0x000fc40007ffe0ff */
[----:B---3--:R-:W-:Y:S01]  /*1870*/  SEL R0, R8, 0xffffffc0, !P3 ;  /* 0xffffffc008007807 */ /* 0x008fe20005800000 */
[----:B------:R-:W-:Y:S01]  /*1880*/  IMAD.IADD R8, R10, 0x1, R6 ;  /* 0x000000010a087824 */ /* 0x000fe200078e0206 */
[C---:B------:R-:W-:Y:S01]  /*1890*/  IADD3 R203, R199.reuse, 0x4000, RZ ;  /* 0x00004000c7cb7810 */ /* 0x040fe20007ffe0ff */
[----:B------:R-:W-:Y:S01]  /*18a0*/  IMAD.IADD R4, R6, 0x1, R9 ;  /* 0x0000000106047824 */ /* 0x000fe200078e0209 */
[C---:B------:R-:W-:Y:S01]  /*18b0*/  IADD3 R202, R199.reuse, 0x4800, RZ ;  /* 0x00004800c7ca7810 */ /* 0x040fe20007ffe0ff */
[----:B------:R-:W-:Y:S01]  /*18c0*/  IMAD.IADD R195, R192, 0x1, R0 ;  /* 0x00000001c0c37824 */ /* 0x000fe200078e0200 */
[----:B------:R-:W-:Y:S01]  /*18d0*/  STL [R1+0x5c], R8 ;  /* 0x00005c0801007387 */ /* 0x000fe20000100800 */
[C---:B------:R-:W-:Y:S01]  /*18e0*/  IADD3 R201, R199.reuse, 0x5000, RZ ;  /* 0x00005000c7c97810 */ /* 0x040fe20007ffe0ff */
[C---:B------:R-:W-:Y:S01]  /*18f0*/  IMAD.IADD R215, R0.reuse, 0x1, R212 ;  /* 0x0000000100d77824 */ /* 0x040fe200078e02d4 */
[----:B------:R-:W-:Y:S01]  /*1900*/  IADD3 R200, R199, 0x5800, RZ ;  /* 0x00005800c7c87810 */ /* 0x000fe20007ffe0ff */
[----:B------:R-:W-:Y:S01]  /*1910*/  STL [R1+0x4c], R12 ;  /* 0x00004c0c01007387 */ /* 0x000fe20000100800 */
[C---:B------:R-:W-:Y:S01]  /*1920*/  IADD3 R198, R0.reuse, R192, R3 ;  /* 0x000000c000c67210 */ /* 0x040fe20007ffe003 */
[----:B------:R-:W-:-:S02]  /*1930*/  IMAD.IADD R214, R0, 0x1, R213 ;  /* 0x0000000100d67824 */ /* 0x000fc400078e02d5 */
[----:B------:R1:W-:Y:S04]  /*1940*/  STL [R1+0x58], R2 ;  /* 0x0000580201007387 */ /* 0x0003e80000100800 */
[----:B------:R-:W-:Y:S04]  /*1950*/  STL [R1+0x44], R9 ;  /* 0x0000440901007387 */ /* 0x000fe80000100800 */
[----:B------:R-:W-:Y:S01]  /*1960*/  STL [R1+0x54], R4 ;  /* 0x0000540401007387 */ /* 0x000fe20000100800 */
[----:B-1----:R-:W-:-:S05]  /*1970*/  IMAD.IADD R2, R7, 0x1, R9 ;  /* 0x0000000107027824 */ /* 0x002fca00078e0209 */
[----:B------:R1:W-:Y:S02]  /*1980*/  STL [R1+0x48], R2 ;  /* 0x0000480201007387 */ /* 0x0003e40000100800 */
[----:B-1----:R-:W-:-:S05]  /*1990*/  IMAD.IADD R2, R2, 0x1, R6 ;  /* 0x0000000102027824 */ /* 0x002fca00078e0206 */
[----:B------:R1:W-:Y:S02]  /*19a0*/  STL [R1+0x50], R2 ;  /* 0x0000500201007387 */ /* 0x0003e40000100800 */
.L_x_649:
[----:B------:R-:W2:Y:S01]  /*19b0*/  LDL R15, [R1+0x3c] ;  /* 0x00003c00010f7983 */ /* 0x000ea20000100800 */
[----:B------:R-:W-:-:S03]  /*19c0*/  ISETP.NE.U32.AND P0, PT, RZ, c[0x0][0x360], PT ;  /* 0x0000d800ff007a0c */ /* 0x000fc60003f05070 */
[----:B------:R-:W3:Y:S01]  /*19d0*/  LDL R16, [R1+0x38] ;  /* 0x0000380001107983 */ /* 0x000ee20000100800 */
[----:B------:R-:W-:Y:S01]  /*19e0*/  ISETP.NE.AND.EX P0, PT, RZ, c[0x0][0x364], PT, P0 ;  /* 0x0000d900ff007a0c */ /* 0x000fe20003f05300 */
[----:B------:R-:W-:Y:S01]  /*19f0*/  IMAD.MOV.U32 R14, RZ, RZ, 0x4 ;  /* 0x00000004ff0e7424 */ /* 0x000fe200078e00ff */
[----:B------:R-:W-:Y:S02]  /*1a00*/  ISETP.NE.U32.AND P1, PT, RZ, c[0x0][0x370], PT ;  /* 0x0000dc00ff007a0c */ /* 0x000fe40003f25070 */
[----:B------:R-:W-:Y:S02]  /*1a10*/  ISETP.NE.U32.AND P5, PT, RZ, c[0x0][0x348], PT ;  /* 0x0000d200ff007a0c */ /* 0x000fe40003fa5070 */
[----:B------:R-:W-:Y:S02]  /*1a20*/  ISETP.NE.AND.EX P1, PT, RZ, c[0x0][0x374], PT, P1 ;  /* 0x0000dd00ff007a0c */ /* 0x000fe40003f25310 */
[----:B------:R-:W-:Y:S02]  /*1a30*/  ISETP.NE.U32.AND P4, PT, RZ, c[0x0][0x350], PT ;  /* 0x0000d400ff007a0c */ /* 0x000fe40003f85070 */
[----:B------:R-:W-:-:S02]  /*1a40*/  ISETP.NE.AND.EX P5, PT, RZ, c[0x0][0x34c], PT, P5 ;  /* 0x0000d300ff007a0c */ /* 0x000fc40003fa5350 */
[----:B------:R-:W-:Y:S01]  /*1a50*/  ISETP.NE.AND.EX P4, PT, RZ, c[0x0][0x354], PT, P4 ;  /* 0x0000d500ff007a0c */ /* 0x000fe20003f85340 */
[----:B------:R-:W-:Y:S01]  /*1a60*/  CS2R R4, SRZ ;  /* 0x0000000000047805 */ /* 0x000fe2000001ff00 */
[----:B------:R-:W-:Y:S02]  /*1a70*/  IMAD.MOV.U32 R12, RZ, RZ, RZ ;  /* 0x000000ffff0c7224 */ /* 0x000fe400078e00ff */
[----:B--2---:R-:W-:-:S05]  /*1a80*/  @P0 IMAD.WIDE R8, R15, R14, c[0x0][0x360] ;  /* 0x0000d8000f080625 */ /* 0x004fca00078e020e */
[----:B------:R-:W2:Y:S01]  /*1a90*/  @P0 LDG.E R0, [R8.64] ;  /* 0x0000000808000981 */ /* 0x000ea2000c1e1900 */
[----:B------:R-:W-:-:S04]  /*1aa0*/  @P1 IMAD.WIDE R10, R15, R14, c[0x0][0x370] ;  /* 0x0000dc000f0a1625 */ /* 0x000fc800078e020e */
[CC--:B------:R-:W-:Y:S01]  /*1ab0*/  IMAD.WIDE R6, R15.reuse, R14.reuse, c[0x0][0x348] ;  /* 0x0000d2000f067625 */ /* 0x0c0fe200078e020e */
[----:B------:R4:W5:Y:S03]  /*1ac0*/  @P1 LDG.E R4, [R10.64] ;  /* 0x000000080a041981 */ /* 0x000966000c1e1900 */
[----:B-1----:R-:W-:Y:S01]  /*1ad0*/  IMAD.WIDE R2, R15, R14, c[0x0][0x350] ;  /* 0x0000d4000f027625 */ /* 0x002fe200078e020e */
[----:B------:R4:W5:Y:S04]  /*1ae0*/  @P5 LDG.E R12, [R6.64] ;  /* 0x00000008060c5981 */ /* 0x000968000c1e1900 */
[----:B------:R4:W5:Y:S01]  /*1af0*/  @P4 LDG.E R5, [R2.64] ;  /* 0x0000000802054981 */ /* 0x000962000c1e1900 */
[----:B---3--:R-:W-:-:S05]  /*1b00*/  LOP3.LUT R17, R16, 0xffff, RZ, 0xc0, !PT ;  /* 0x0000ffff10117812 */ /* 0x008fca00078ec0ff */
[----:B------:R4:W-:Y:S01]  /*1b10*/  STL [R1+0x28], R17 ;  /* 0x0000281101007387 */ /* 0x0009e20000100800 */
[----:B------:R-:W-:Y:S03]  /*1b20*/  YIELD ;  /* 0x0000000000007946 */ /* 0x000fe60003800000 */
[----:B--2---:R4:W-:Y:S01]  /*1b30*/  @P0 STL [R1+0x10], R0 ;  /* 0x0000100001000387 */ /* 0x0049e20000100800 */
[----:B------:R-:W-:Y:S05]  /*1b40*/  @P0 BRA `(.L_x_533) ;  /* 0x0000007000000947 */ /* 0x000fea0003800000 */
[----:B----4-:R-:W-:-:S05]  /*1b50*/  MOV R0, c[0x0][0x168] ;  /* 0x00005a0000007a02 */ /* 0x010fca0000000f00 */
[----:B------:R1:W-:Y:S01]  /*1b60*/  STL [R1+0x10], R0 ;  /* 0x0000100001007387 */ /* 0x0003e20000100800 */
[----:B------:R-:W-:Y:S05]  /*1b70*/  @!P5 BRA `(.L_x_533) ;  /* 0x000000400000d947 */ /* 0x000fea0003800000 */
[----:B------:R-:W2:Y:S04]  /*1b80*/  LDG.E R8, [R6.64] ;  /* 0x0000000806087981 */ /* 0x000ea8000c1e1900 */
[----:B-1----:R-:W2:Y:S02]  /*1b90*/  LDG.E R0, [R6.64+0x4] ;  /* 0x0000040806007981 */ /* 0x002ea4000c1e1900 */
[----:B--2---:R-:W-:-:S05]  /*1ba0*/  IADD3 R0, -R8, R0, RZ ;  /* 0x0000000008007210 */ /* 0x004fca0007ffe1ff */
[----:B------:R1:W-:Y:S02]  /*1bb0*/  STL [R1+0x10], R0 ;  /* 0x0000100001007387 */ /* 0x0003e40000100800 */
.L_x_533:
[----:B------:R-:W-:-:S04]  /*1bc0*/  ISETP.NE.U32.AND P0, PT, RZ, c[0x0][0x368], PT ;  /* 0x0000da00ff007a0c */ /* 0x000fc80003f05070 */
[----:B------:R-:W-:-:S13]  /*1bd0*/  ISETP.NE.AND.EX P0, PT, RZ, c[0x0][0x36c], PT, P0 ;  /* 0x0000db00ff007a0c */ /* 0x000fda0003f05300 */
[----:B------:R-:W-:Y:S05]  /*1be0*/  @!P0 BRA `(.L_x_534) ;  /* 0x0000003000008947 */ /* 0x000fea0003800000 */
[----:B----4-:R-:W-:-:S05]  /*1bf0*/  IMAD.WIDE R2, R15, R14, c[0x0][0x368] ;  /* 0x0000da000f027625 */ /* 0x010fca00078e020e */
[----:B-1----:R1:W5:Y:S01]  /*1c00*/  LDG.E R0, [R2.64] ;  /* 0x0000000802007981 */ /* 0x002362000c1e1900 */
[----:B------:R-:W-:Y:S05]  /*1c10*/  BRA `(.L_x_535) ;  /* 0x0000005000007947 */ /* 0x000fea0003800000 */
.L_x_534:
[----:B-1--4-:R-:W-:Y:S01]  /*1c20*/  MOV R0, c[0x0][0x1d0] ;  /* 0x0000740000007a02 */ /* 0x012fe20000000f00 */
[----:B------:R-:W-:Y:S05]  /*1c30*/  @!P4 BRA `(.L_x_535) ;  /* 0x000000300000c947 */ /* 0x000fea0003800000 */
[----:B------:R-:W2:Y:S04]  /*1c40*/  LDG.E R6, [R2.64] ;  /* 0x0000000802067981 */ /* 0x000ea8000c1e1900 */
[----:B------:R-:W2:Y:S02]  /*1c50*/  LDG.E R0, [R2.64+0x4] ;  /* 0x0000040802007981 */ /* 0x000ea4000c1e1900 */
[----:B--2---:R-:W-:Y:S02]  /*1c60*/  IADD3 R0, -R6, R0, RZ ;  /* 0x0000000006007210 */ /* 0x004fe40007ffe1ff */
.L_x_535:
[----:B-1----:R-:W2:Y:S04]  /*1c70*/  LDL R2, [R1+0x10] ;  /* 0x0000100001027983 */ /* 0x002ea80000100800 */
[----:B------:R-:W3:Y:S01]  /*1c80*/  LDL.LU R3, [R1+0x34] ;  /* 0x0000340001037983 */ /* 0x000ee20000300800 */
[----:B-----5:R-:W-:Y:S01]  /*1c90*/  IMAD.IADD R132, R0, 0x1, -R4 ;  /* 0x0000000100847824 */ /* 0x020fe200078e0a04 */
[----:B------:R-:W-:-:S02]  /*1ca0*/  MOV R243, c[0x0][0x32c] ;  /* 0x0000cb0000f37a02 */ /* 0x000fc40000000f00 */
[----:B------:R-:W-:Y:S02]  /*1cb0*/  IADD3 R13, R5, R4, RZ ;  /* 0x00000004050d7210 */ /* 0x000fe40007ffe0ff */
[----:B------:R-:W-:Y:S01]  /*1cc0*/  ISETP.GE.AND P1, PT, R243, 0x1, PT ;  /* 0x00000001f300780c */ /* 0x000fe20003f26270 */
[----:B--2---:R-:W-:Y:S02]  /*1cd0*/  IMAD.MOV.U32 R123, RZ, RZ, R2 ;  /* 0x000000ffff7b7224 */ /* 0x004fe400078e0002 */
[----:B------:R-:W-:Y:S01]  /*1ce0*/  IMAD.MOV.U32 R2, RZ, RZ, c[0x0][0x2c4] ;  /* 0x0000b100ff027624 */ /* 0x000fe200078e00ff */
[----:B---3--:R-:W-:-:S04]  /*1cf0*/  SHF.L.U32 R244, R3, 0x7, RZ ;  /* 0x0000000703f47819 */ /* 0x008fc800000006ff */
[----:B------:R-:W-:Y:S01]  /*1d00*/  ISETP.NE.AND P2, PT, R2, 0x1, PT ;  /* 0x000000010200780c */ /* 0x000fe20003f45270 */
[----:B------:R1:W-:Y:S01]  /*1d10*/  STL [R1+0x20], R244 ;  /* 0x000020f401007387 */ /* 0x0003e20000100800 */
[----:B------:R-:W-:-:S03]  /*1d20*/  IADD3 R2, R244, 0x7f, RZ ;  /* 0x0000007ff4027810 */ /* 0x000fc60007ffe0ff */
[----:B------:R1:W-:Y:S02]  /*1d30*/  STL [R1+0x18], R132 ;  /* 0x0000188401007387 */ /* 0x0003e40000100800 */
[----:B------:R-:W-:-:S06]  /*1d40*/  IMAD.MOV.U32 R0, RZ, RZ, R2 ;  /* 0x000000ffff007224 */ /* 0x000fcc00078e0002 */
[----:B------:R-:W-:Y:S01]  /*1d50*/  @P2 IMAD.HI.U32 R3, R2, c[0x0][0x2c8], RZ ;  /* 0x0000b20002032a27 */ /* 0x000fe200078e00ff */
[----:B------:R-:W-:-:S04]  /*1d60*/  IADD3 R2, R132, 0x1, -R123 ;  /* 0x0000000184027810 */ /* 0x000fc80007ffe87b */
[----:B------:R-:W-:-:S05]  /*1d70*/  @P2 SHF.R.U32.HI R0, RZ, c[0x0][0x2cc], R3 ;  /* 0x0000b300ff002a19 */ /* 0x000fca0000011603 */
[----:B------:R-:W-:-:S05]  /*1d80*/  IMAD.IADD R0, R2, 0x1, R0 ;  /* 0x0000000102007824 */ /* 0x000fca00078e0200 */
[----:B------:R-:W-:Y:S01]  /*1d90*/  IADD3 R3, R0, c[0x0][0x328], RZ ;  /* 0x0000ca0000037a10 */ /* 0x000fe20007ffe0ff */
[----:B------:R-:W-:Y:S05]  /*1da0*/  @!P1 BRA `(.L_x_536) ;  /* 0x0000010000009947 */ /* 0x000fea0003800000 */
[C---:B------:R-:W-:Y:S01]  /*1db0*/  ISETP.GT.AND P0, PT, R0.reuse, RZ, PT ;  /* 0x000000ff0000720c */ /* 0x040fe20003f04270 */
[----:B------:R-:W-:Y:S01]  /*1dc0*/  BSSY B0, `(.L_x_537) ;  /* 0x000000c000007945 */ /* 0x000fe20003800000 */
[----:B------:R-:W-:-:S11]  /*1dd0*/  IADD3 R2, R0, -0x1, RZ ;  /* 0xffffffff00027810 */ /* 0x000fd60007ffe0ff */
[----:B------:R-:W-:Y:S05]  /*1de0*/  @P0 BRA `(.L_x_538) ;  /* 0x0000006000000947 */ /* 0x000fea0003800000 */
[----:B------:R-:W-:Y:S01]  /*1df0*/  ISETP.NE.AND P0, PT, R243, 0x1, PT ;  /* 0x00000001f300780c */ /* 0x000fe20003f05270 */
[----:B------:R-:W-:-:S12]  /*1e00*/  IMAD.MOV R0, RZ, RZ, -R0 ;  /* 0x000000ffff007224 */ /* 0x000fd800078e0a00 */
[----:B------:R-:W-:-:S05]  /*1e10*/  @P0 IMAD.HI.U32 R2, R0, c[0x0][0x330], RZ ;  /* 0x0000cc0000020a27 */ /* 0x000fca00078e00ff */
[----:B------:R-:W-:-:S04]  /*1e20*/  @P0 SHF.R.U32.HI R0, RZ, c[0x0][0x334], R2 ;  /* 0x0000cd00ff000a19 */ /* 0x000fc80000011602 */
[----:B------:R-:W-:Y:S01]  /*1e30*/  LOP3.LUT R2, RZ, R0, RZ, 0x33, !PT ;  /* 0x00000000ff027212 */ /* 0x000fe200078e33ff */
[----:B------:R-:W-:Y:S05]  /*1e40*/  BRA `(.L_x_539) ;  /* 0x0000003000007947 */ /* 0x000fea0003800000 */
.L_x_538:
[----:B------:R-:W-:-:S13]  /*1e50*/  ISETP.NE.AND P0, PT, R243, 0x1, PT ;  /* 0x00000001f300780c */ /* 0x000fda0003f05270 */
[----:B------:R-:W-:-:S05]  /*1e60*/  @P0 IMAD.HI.U32 R0, R2, c[0x0][0x330], RZ ;  /* 0x0000cc0002000a27 */ /* 0x000fca00078e00ff */
[----:B------:R-:W-:Y:S02]  /*1e70*/  @P0 SHF.R.U32.HI R2, RZ, c[0x0][0x334], R0 ;  /* 0x0000cd00ff020a19 */ /* 0x000fe40000011600 */
.L_x_539:
[----:B------:R-:W-:Y:S05]  /*1e80*/  BSYNC B0 ;  /* 0x0000000000007941 */ /* 0x000fea0003800000 */
.L_x_537:
[----:B------:R-:W-:-:S05]  /*1e90*/  IMAD R2, R2, R243, c[0x0][0x32c] ;  /* 0x0000cb0002027624 */ /* 0x000fca00078e02f3 */
[----:B------:R-:W-:-:S04]  /*1ea0*/  IMNMX R3, R3, R2, PT ;  /* 0x0000000203037217 */ /* 0x000fc80003800200 */
.L_x_536:
[----:B------:R-:W-:Y:S01]  /*1eb0*/  IADD3 R3, R3, 0x5f, RZ ;  /* 0x0000005f03037810 */ /* 0x000fe20007ffe0ff */
[----:B------:R-:W-:Y:S01]  /*1ec0*/  @P2 IMAD.HI.U32 R4, R244, c[0x0][0x2c8], RZ ;  /* 0x0000b200f4042a27 */ /* 0x000fe200078e00ff */
[----:B------:R-:W-:-:S03]  /*1ed0*/  IADD3 R2, R132, 0x5f, RZ ;  /* 0x0000005f84027810 */ /* 0x000fc60007ffe0ff */
[----:B------:R-:W-:-:S04]  /*1ee0*/  IMAD.HI R5, R3, 0x2aaaaaab, RZ ;  /* 0x2aaaaaab03057827 */ /* 0x000fc800078e02ff */
[----:B------:R-:W-:Y:S01]  /*1ef0*/  IMAD.HI R2, R2, 0x2aaaaaab, RZ ;  /* 0x2aaaaaab02027827 */ /* 0x000fe200078e02ff */
[----:B------:R-:W-:-:S03]  /*1f00*/  SHF.R.U32.HI R7, RZ, 0x1f, R5 ;  /* 0x0000001fff077819 */ /* 0x000fc60000011605 */
[----:B------:R-:W-:Y:S01]  /*1f10*/  IMAD.MOV.U32 R0, RZ, RZ, R244 ;  /* 0x000000ffff007224 */ /* 0x000fe200078e00f4 */
[----:B------:R-:W-:Y:S01]  /*1f20*/  @P2 SHF.R.U32.HI R0, RZ, c[0x0][0x2cc], R4 ;  /* 0x0000b300ff002a19 */ /* 0x000fe20000011604 */
[----:B------:R-:W-:Y:S01]  /*1f30*/  IMAD.IADD R242, R132, 0x1, -R123 ;  /* 0x0000000184f27824 */ /* 0x000fe200078e0a7b */
[----:B------:R-:W-:Y:S02]  /*1f40*/  SHF.R.U32.HI R3, RZ, 0x1f, R2 ;  /* 0x0000001fff037819 */ /* 0x000fe40000011602 */
[----:B------:R-:W-:Y:S01]  /*1f50*/  LEA.HI.SX32 R7, R5, R7, 0x1c ;  /* 0x0000000705077211 */ /* 0x000fe200078fe2ff */
[----:B------:R-:W-:Y:S01]  /*1f60*/  IMAD.IADD R0, R242, 0x1, R0 ;  /* 0x00000001f2007824 */ /* 0x000fe200078e0200 */
[----:B------:R-:W-:-:S04]  /*1f70*/  LEA.HI.SX32 R3, R2, R3, 0x1c ;  /* 0x0000000302037211 */ /* 0x000fc800078fe2ff */
[----:B------:R-:W-:Y:S02]  /*1f80*/  IADD3 R2, R0, -c[0x0][0x324], RZ ;  /* 0x8000c90000027a10 */ /* 0x000fe40007ffe0ff */
[----:B------:R-:W-:Y:S01]  /*1f90*/  IMNMX R7, R3, R7, PT ;  /* 0x0000000703077217 */ /* 0x000fe20003800200 */
[----:B------:R-:W-:Y:S05]  /*1fa0*/  @!P1 BRA `(.L_x_540) ;  /* 0x000000f000009947 */ /* 0x000fea0003800000 */
[----:B------:R-:W-:Y:S01]  /*1fb0*/  ISETP.GT.AND P0, PT, R0, -0x1, PT ;  /* 0xffffffff0000780c */ /* 0x000fe20003f04270 */
[----:B------:R-:W-:-:S12]  /*1fc0*/  BSSY B0, `(.L_x_541) ;  /* 0x000000b000007945 */ /* 0x000fd80003800000 */
[----:B------:R-:W-:Y:S05]  /*1fd0*/  @P0 BRA `(.L_x_542) ;  /* 0x0000006000000947 */ /* 0x000fea0003800000 */
[----:B------:R-:W-:Y:S02]  /*1fe0*/  ISETP.NE.AND P0, PT, R243, 0x1, PT ;  /* 0x00000001f300780c */ /* 0x000fe40003f05270 */
[----:B------:R-:W-:-:S11]  /*1ff0*/  LOP3.LUT R0, RZ, R0, RZ, 0x33, !PT ;  /* 0x00000000ff007212 */ /* 0x000fd600078e33ff */
[----:B------:R-:W-:-:S05]  /*2000*/  @P0 IMAD.HI.U32 R3, R0, c[0x0][0x330], RZ ;  /* 0x0000cc0000030a27 */ /* 0x000fca00078e00ff */
[----:B------:R-:W-:-:S04]  /*2010*/  @P0 SHF.R.U32.HI R0, RZ, c[0x0][0x334], R3 ;  /* 0x0000cd00ff000a19 */ /* 0x000fc80000011603 */
[----:B------:R-:W-:Y:S01]  /*2020*/  LOP3.LUT R0, RZ, R0, RZ, 0x33, !PT ;  /* 0x00000000ff007212 */ /* 0x000fe200078e33ff */
[----:B------:R-:W-:Y:S05]  /*2030*/  BRA `(.L_x_543) ;  /* 0x0000003000007947 */ /* 0x000fea0003800000 */
.L_x_542:
[----:B------:R-:W-:-:S13]  /*2040*/  ISETP.NE.AND P0, PT, R243, 0x1, PT ;  /* 0x00000001f300780c */ /* 0x000fda0003f05270 */
[----:B------:R-:W-:-:S05]  /*2050*/  @P0 IMAD.HI.U32 R3, R0, c[0x0][0x330], RZ ;  /* 0x0000cc0000030a27 */ /* 0x000fca00078e00ff */
[----:B------:R-:W-:Y:S02]  /*2060*/  @P0 SHF.R.U32.HI R0, RZ, c[0x0][0x334], R3 ;  /* 0x0000cd00ff000a19 */ /* 0x000fe40000011603 */
.L_x_543:
[----:B------:R-:W-:Y:S05]  /*2070*/  BSYNC B0 ;  /* 0x0000000000007941 */ /* 0x000fea0003800000 */
.L_x_541:
[----:B------:R-:W-:-:S05]  /*2080*/  IMAD R0, R0, c[0x0][0x32c], RZ ;  /* 0x0000cb0000007a24 */ /* 0x000fca00078e02ff */
[----:B------:R-:W-:-:S05]  /*2090*/  IMNMX R2, R2, R0, !PT ;  /* 0x0000000002027217 */ /* 0x000fca0007800200 */
.L_x_540:
[----:B------:R-:W-:Y:S01]  /*20a0*/  IMAD.HI R2, R2, 0x2aaaaaab, RZ ;  /* 0x2aaaaaab02027827 */ /* 0x000fe200078e02ff */
[----:B------:R-:W-:Y:S01]  /*20b0*/  LOP3.LUT R3, R16, 0xff000000, RZ, 0xc0, !PT ;  /* 0xff00000010037812 */ /* 0x000fe200078ec0ff */
[----:B------:R-:W-:Y:S03]  /*20c0*/  BSSY B0, `(.L_x_544) ;  /* 0x000002d000007945 */ /* 0x000fe60003800000 */
[----:B------:R-:W-:Y:S02]  /*20d0*/  SHF.R.U32.HI R0, RZ, 0x1f, R2 ;  /* 0x0000001fff007819 */ /* 0x000fe40000011602 */
[----:B------:R-:W-:Y:S02]  /*20e0*/  SHF.R.U32.HI R3, RZ, 0x8, R3 ;  /* 0x00000008ff037819 */ /* 0x000fe40000011603 */
[----:B------:R-:W-:Y:S02]  /*20f0*/  LEA.HI.SX32 R2, R2, R0, 0x1c ;  /* 0x0000000002027211 */ /* 0x000fe400078fe2ff */
[----:B------:R-:W-:-:S02]  /*2100*/  LOP3.LUT R0, R16, 0xff0000, RZ, 0xc0, !PT ;  /* 0x00ff000010007812 */ /* 0x000fc400078ec0ff */
[----:B------:R-:W-:Y:S01]  /*2110*/  IMNMX R6, RZ, R2, !PT ;  /* 0x00000002ff067217 */ /* 0x000fe20007800200 */
[----:B------:R-:W-:Y:S01]  /*2120*/  IMAD.MOV.U32 R2, RZ, RZ, RZ ;  /* 0x000000ffff027224 */ /* 0x000fe200078e00ff */
[----:B------:R-:W-:Y:S02]  /*2130*/  LEA.HI R0, R0, R3, RZ, 0x10 ;  /* 0x0000000300007211 */ /* 0x000fe400078f80ff */
[----:B------:R-:W-:Y:S02]  /*2140*/  ISETP.GT.AND P0, PT, R7, R6, PT ;  /* 0x000000060700720c */ /* 0x000fe40003f04270 */
[----:B------:R-:W-:Y:S02]  /*2150*/  LOP3.LUT R16, R0, 0xff, RZ, 0xc0, !PT ;  /* 0x000000ff00107812 */ /* 0x000fe400078ec0ff */
[----:B------:R-:W-:-:S03]  /*2160*/  SHF.R.U32.HI R5, RZ, 0x10, R0 ;  /* 0x00000010ff057819 */ /* 0x000fc60000011600 */
[----:B------:R2:W-:Y:S04]  /*2170*/  STL [R1+0x34], R16 ;  /* 0x0000341001007387 */ /* 0x0005e80000100800 */
[----:B------:R2:W-:Y:S02]  /*2180*/  STL [R1+0x2c], R5 ;  /* 0x00002c0501007387 */ /* 0x0005e40000100800 */
[----:B------:R-:W-:Y:S05]  /*2190*/  @!P0 BRA `(.L_x_545) ;  /* 0x000001f000008947 */ /* 0x000fea0003800000 */
[----:B------:R-:W-:-:S04]  /*21a0*/  ISETP.NE.AND P0, PT, R5, RZ, PT ;  /* 0x000000ff0500720c */ /* 0x000fc80003f05270 */
[----:B------:R-:W-:-:S04]  /*21b0*/  SEL R0, R5, c[0x0][0x338], P0 ;  /* 0x0000ce0005007a07 */ /* 0x000fc80000000000 */
[----:B------:R-:W-:Y:S02]  /*21c0*/  IABS R3, R0 ;  /* 0x0000000000037213 */ /* 0x000fe40000000000 */
[----:B------:R-:W-:Y:S02]  /*21d0*/  IADD3 R4, R0, -0x1, R7 ;  /* 0xffffffff00047810 */ /* 0x000fe40007ffe007 */
[----:B------:R-:W3:Y:S03]  /*21e0*/  I2F.RP R2, R3 ;  /* 0x0000000300027306 */ /* 0x000ee60000209400 */
[----:B------:R-:W-:Y:S02]  /*21f0*/  IMAD.IADD R8, R4, 0x1, -R6 ;  /* 0x0000000104087824 */ /* 0x000fe400078e0a06 */
[----:B------:R-:W-:-:S03]  /*2200*/  IMAD.MOV.U32 R4, RZ, RZ, RZ ;  /* 0x000000ffff047224 */ /* 0x000fc600078e00ff */
[----:B------:R-:W-:Y:S01]  /*2210*/  IABS R11, R8 ;  /* 0x00000008000b7213 */ /* 0x000fe20000000000 */
[----:B---3--:R-:W3:Y:S02]  /*2220*/  MUFU.RCP R2, R2 ;  /* 0x0000000200027308 */ /* 0x008ee40000001000 */
[----:B---3--:R-:W-:-:S06]  /*2230*/  IADD3 R2, R2, 0xffffffe, RZ ;  /* 0x0ffffffe02027810 */ /* 0x008fcc0007ffe0ff */
[----:B--2---:R-:W2:Y:S02]  /*2240*/  F2I.FTZ.U32.TRUNC.NTZ R5, R2 ;  /* 0x0000000200057305 */ /* 0x004ea4000021f000 */
[----:B--2---:R-:W-:-:S04]  /*2250*/  IMAD.MOV R2, RZ, RZ, -R5 ;  /* 0x000000ffff027224 */ /* 0x004fc800078e0a05 */
        /* <DEDUP_REMOVED lines=19> */
.L_x_545:
[----:B------:R-:W-:Y:S05]  /*2390*/  BSYNC B0 ;  /* 0x0000000000007941 */ /* 0x000fea0003800000 */
.L_x_544:
[----:B------:R-:W-:Y:S01]  /*23a0*/  IMAD R219, R16, R2, R6 ;  /* 0x0000000210db7224 */ /* 0x000fe200078e0206 */
[----:B------:R-:W-:Y:S01]  /*23b0*/  PRMT R0, RZ, 0x7610, R0 ;  /* 0x00007610ff007816 */ /* 0x000fe20000000000 */
[----:B------:R-:W-:Y:S01]  /*23c0*/  CS2R R20, SRZ ;  /* 0x0000000000147805 */ /* 0x000fe2000001ff00 */
[----:B------:R-:W-:Y:S01]  /*23d0*/  CS2R R48, SRZ ;  /* 0x0000000000307805 */ /* 0x000fe2000001ff00 */
[----:B------:R-:W-:Y:S01]  /*23e0*/  IMAD.IADD R2, R219, 0x1, R2 ;  /* 0x00000001db027824 */ /* 0x000fe200078e0202 */
[----:B------:R-:W-:Y:S01]  /*23f0*/  CS2R R46, SRZ ;  /* 0x00000000002e7805 */ /* 0x000fe2000001ff00 */
        /* <DEDUP_REMOVED lines=33> */
[----:B------:R-:W3:Y:S01]  /*2610*/  S2R R3, SR_TID.X ;  /* 0x0000000000037919 */ /* 0x000ee20000002100 */
[----:B------:R-:W-:-:S03]  /*2620*/  ISETP.NE.U32.AND P3, PT, RZ, c[0x0][0x340], PT ;  /* 0x0000d000ff007a0c */ /* 0x000fc60003f65070 */
[----:B--2---:R-:W2:Y:S01]  /*2630*/  LDL.64 R4, [R1] ;  /* 0x0000000001047983 */ /* 0x004ea20000100a00 */
[----:B------:R-:W-:-:S03]  /*2640*/  ISETP.NE.AND.EX P3, PT, RZ, c[0x0][0x344], PT, P3 ;  /* 0x0000d100ff007a0c */ /* 0x000fc60003f65330 */
[----:B------:R4:W2:Y:S01]  /*2650*/  LDL.64 R134, [R1] ;  /* 0x0000000001867983 */ /* 0x0008a20000100a00 */
[----:B---3--:R-:W-:-:S04]  /*2660*/  SHF.R.S32.HI R16, RZ, 0x1f, R3 ;  /* 0x0000001fff107819 */ /* 0x008fc80000011403 */
[----:B------:R-:W-:-:S05]  /*2670*/  LEA.HI R16, R16, R3, RZ, 0x3 ;  /* 0x0000000310107211 */ /* 0x000fca00078f18ff */
[----:B------:R-:W-:Y:S01]  /*2680*/  @P3 IMAD.WIDE R2, R15, R14, c[0x0][0x340] ;  /* 0x0000d0000f023625 */ /* 0x000fe200078e020e */
[----:B------:R-:W-:-:S04]  /*2690*/  SHF.R.S32.HI R16, RZ, 0x3, R16 ;  /* 0x00000003ff107819 */ /* 0x000fc80000011410 */
[----:B------:R3:W5:Y:S01]  /*26a0*/  @P3 LDG.E R9, [R2.64] ;  /* 0x0000000802093981 */ /* 0x000762000c1e1900 */
[----:B------:R-:W-:Y:S01]  /*26b0*/  SHF.R.S32.HI R8, RZ, 0x1f, R15 ;  /* 0x0000001fff087819 */ /* 0x000fe2000001140f */
[----:B------:R-:W-:Y:S01]  /*26c0*/  WARPSYNC 0xffffffff ;  /* 0xffffffff00007948 */ /* 0x000fe20003800000 */
[----:B------:R-:W-:Y:S02]  /*26d0*/  IADD3 R0, P0, R16, R13, RZ ;  /* 0x0000000d10007210 */ /* 0x000fe40007f1e0ff */
[----:B------:R-:W-:Y:S02]  /*26e0*/  SHF.R.S32.HI R10, RZ, 0x1f, R12 ;  /* 0x0000001fff0a7819 */ /* 0x000fe4000001140c */
[----:B------:R-:W-:Y:S02]  /*26f0*/  IADD3 R122, R216, -0x1, RZ ;  /* 0xffffffffd87a7810 */ /* 0x000fe40007ffe0ff */
[----:B---3--:R-:W-:-:S04]  /*2700*/  SHF.R.S32.HI R2, RZ, 0x1f, R13 ;  /* 0x0000001fff027819 */ /* 0x008fc8000001140d */
[----:B------:R-:W-:-:S05]  /*2710*/  LEA.HI.X.SX32 R2, R16, R2, 0x1, P0 ;  /* 0x0000000210027211 */ /* 0x000fca00000f0eff */
[C---:B------:R-:W-:Y:S02]  /*2720*/  IMAD R6, R2.reuse, c[0x0][0x1e0], RZ ;  /* 0x0000780002067a24 */ /* 0x040fe400078e02ff */
[----:B------:R-:W-:Y:S02]  /*2730*/  IMAD R7, R2, c[0x0][0x208], RZ ;  /* 0x0000820002077a24 */ /* 0x000fe400078e02ff */
[----:B------:R-:W-:Y:S01]  /*2740*/  IMAD R6, R0, c[0x0][0x1e4], R6 ;  /* 0x0000790000067a24 */ /* 0x000fe200078e0206 */
[----:B--2---:R-:W-:-:S04]  /*2750*/  MOV R134, R4 ;  /* 0x0000000400867202 */ /* 0x004fc80000000f00 */
[----:B------:R-:W-:Y:S02]  /*2760*/  SHF.R.S32.HI R135, RZ, 0x1f, R134 ;  /* 0x0000001fff877819 */ /* 0x000fe40000011486 */
[----:B------:R-:W-:-:S03]  /*2770*/  IADD3 R14, R134, 0x40, RZ ;  /* 0x00000040860e7810 */ /* 0x000fc60007ffe0ff */
[C-C-:B------:R-:W-:Y:S01]  /*2780*/  IMAD.WIDE.U32 R2, R0.reuse, c[0x0][0x1e0], R134.reuse ;  /* 0x0000780000027a25 */ /* 0x140fe200078e0086 */
[----:B------:R4:W-:Y:S03]  /*2790*/  STL [R1+0x4], R135 ;  /* 0x0000048701007387 */ /* 0x0009e60000100800 */
[----:B------:R-:W-:-:S04]  /*27a0*/  IMAD.WIDE.U32 R4, R0, c[0x0][0x208], R134 ;  /* 0x0000820000047a25 */ /* 0x000fc800078e0086 */
[----:B------:R-:W-:Y:S02]  /*27b0*/  IMAD R0, R0, c[0x0][0x20c], R7 ;  /* 0x0000830000007a24 */ /* 0x000fe400078e0207 */
[----:B------:R-:W-:Y:S02]  /*27c0*/  IMAD.IADD R7, R3, 0x1, R6 ;  /* 0x0000000103077824 */ /* 0x000fe400078e0206 */
[----:B------:R-:W-:Y:S01]  /*27d0*/  IMAD.MOV.U32 R6, RZ, RZ, R2 ;  /* 0x000000ffff067224 */ /* 0x000fe200078e0002 */
[----:B------:R-:W-:-:S03]  /*27e0*/  IADD3 R5, R5, R0, RZ ;  /* 0x0000000005057210 */ /* 0x000fc60007ffe0ff */
[C---:B------:R-:W-:Y:S01]  /*27f0*/  IMAD.WIDE.U32 R6, R17.reuse, c[0x0][0x1e8], R6 ;  /* 0x00007a0011067a25 */ /* 0x040fe200078e0006 */
[----:B-----5:R-:W-:Y:S02]  /*2800*/  @P3 SHF.R.S32.HI R3, RZ, 0x1f, R9 ;  /* 0x0000001fff033819 */ /* 0x020fe40000011409 */
[----:B------:R-:W-:Y:S01]  /*2810*/  @!P3 MOV R3, R8 ;  /* 0x000000080003b202 */ /* 0x000fe20000000f00 */
[----:B------:R-:W-:Y:S01]  /*2820*/  IMAD.WIDE.U32 R4, R17, c[0x0][0x210], R4 ;  /* 0x0000840011047a25 */ /* 0x000fe200078e0004 */
[----:B------:R-:W-:Y:S02]  /*2830*/  @P3 MOV R2, R9 ;  /* 0x0000000900023202 */ /* 0x000fe40000000f00 */
[----:B------:R-:W-:Y:S01]  /*2840*/  SEL R0, R3, RZ, !P4 ;  /* 0x000000ff03007207 */ /* 0x000fe20006000000 */
[----:B------:R-:W-:Y:S01]  /*2850*/  @!P3 IMAD.MOV.U32 R2, RZ, RZ, R15 ;  /* 0x000000ffff02b224 */ /* 0x000fe200078e000f */
[----:B------:R-:W-:Y:S01]  /*2860*/  SEL R8, R8, RZ, !P5 ;  /* 0x000000ff08087207 */ /* 0x000fe20006800000 */
[----:B------:R-:W-:-:S02]  /*2870*/  IMAD R7, R17, c[0x0][0x1ec], R7 ;  /* 0x00007b0011077a24 */ /* 0x000fc400078e0207 */
[----:B------:R-:W-:Y:S01]  /*2880*/  IMAD R5, R17, c[0x0][0x214], R5 ;  /* 0x0000850011057a24 */ /* 0x000fe200078e0205 */
[----:B------:R-:W-:Y:S01]  /*2890*/  SEL R2, R2, RZ, !P4 ;  /* 0x000000ff02027207 */ /* 0x000fe20006000000 */
[C---:B------:R-:W-:Y:S02]  /*28a0*/  IMAD R3, R0.reuse, c[0x0][0x1f0], RZ ;  /* 0x00007c0000037a24 */ /* 0x040fe400078e02ff */
[----:B------:R-:W-:Y:S02]  /*28b0*/  IMAD R0, R0, c[0x0][0x218], RZ ;  /* 0x0000860000007a24 */ /* 0x000fe400078e02ff */
[----:B------:R-:W-:Y:S02]  /*28c0*/  IMAD R9, R10, c[0x0][0x178], RZ ;  /* 0x00005e000a097a24 */ /* 0x000fe400078e02ff */
[----:B------:R-:W-:-:S04]  /*28d0*/  IMAD.WIDE.U32 R222, R2, c[0x0][0x1f0], R6 ;  /* 0x00007c0002de7a25 */ /* 0x000fc800078e0006 */
[C---:B------:R-:W-:Y:S01]  /*28e0*/  IMAD.WIDE.U32 R220, R2.reuse, c[0x0][0x218], R4 ;  /* 0x0000860002dc7a25 */ /* 0x040fe200078e0004 */
[----:B------:R-:W-:Y:S02]  /*28f0*/  SEL R5, R15, RZ, !P5 ;  /* 0x000000ff0f057207 */ /* 0x000fe40006800000 */
[----:B------:R-:W-:Y:S01]  /*2900*/  SHF.R.S32.HI R15, RZ, 0x1f, R14 ;  /* 0x0000001fff0f7819 */ /* 0x000fe2000001140e */
[C---:B------:R-:W-:Y:S02]  /*2910*/  IMAD R6, R2.reuse, c[0x0][0x1f4], R3 ;  /* 0x00007d0002067a24 */ /* 0x040fe400078e0203 */
[----:B------:R-:W-:Y:S02]  /*2920*/  IMAD R4, R2, c[0x0][0x21c], R0 ;  /* 0x0000870002047a24 */ /* 0x000fe400078e0200 */
[C---:B------:R-:W-:Y:S01]  /*2930*/  IMAD R0, R12.reuse, c[0x0][0x17c], R9 ;  /* 0x00005f000c007a24 */ /* 0x040fe200078e0209 */
[----:B------:R-:W-:Y:S01]  /*2940*/  IADD3 R226, R223, R6, RZ ;  /* 0x00000006dfe27210 */ /* 0x000fe20007ffe0ff */
[----:B------:R-:W-:Y:S01]  /*2950*/  IMAD.WIDE.U32 R2, R12, c[0x0][0x178], RZ ;  /* 0x00005e000c027a25 */ /* 0x000fe200078e00ff */
[----:B------:R-:W-:-:S03]  /*2960*/  IADD3 R225, R221, R4, RZ ;  /* 0x00000004dde17210 */ /* 0x000fc60007ffe0ff */
[----:B------:R-:W-:-:S04]  /*2970*/  IMAD.IADD R0, R3, 0x1, R0 ;  /* 0x0000000103007824 */ /* 0x000fc800078e0200 */
[----:B----4-:R-:W2:Y:S01]  /*2980*/  LDL R11, [R1+0x60] ;  /* 0x00006000010b7983 */ /* 0x010ea20000100800 */
[----:B------:R-:W-:Y:S01]  /*2990*/  MOV R3, R0 ;  /* 0x0000000000037202 */ /* 0x000fe20000000f00 */
[----:B------:R-:W-:Y:S01]  /*29a0*/  IMAD R6, R8, c[0x0][0x1c0], RZ ;  /* 0x0000700008067a24 */ /* 0x000fe200078e02ff */
[----:B------:R-:W-:Y:S01]  /*29b0*/  ISETP.GE.AND P6, PT, R134, c[0x0][0x198], PT ;  /* 0x0000660086007a0c */ /* 0x000fe20003fc6270 */
[----:B------:R-:W-:Y:S01]  /*29c0*/  IMAD R13, R123, c[0x0][0x2c4], RZ ;  /* 0x0000b1007b0d7a24 */ /* 0x000fe200078e02ff */
[----:B------:R-:W-:Y:S01]  /*29d0*/  ISETP.GE.AND P3, PT, R14, c[0x0][0x198], PT ;  /* 0x000066000e007a0c */ /* 0x000fe20003f66270 */
[C---:B------:R-:W-:Y:S01]  /*29e0*/  IMAD.WIDE.U32 R2, R17.reuse, c[0x0][0x1b8], R2 ;  /* 0x00006e0011027a25 */ /* 0x040fe200078e0002 */
[----:B------:R-:W-:Y:S01]  /*29f0*/  MOV R120, R222 ;  /* 0x000000de00787202 */ /* 0x000fe20000000f00 */
[----:B------:R-:W-:Y:S01]  /*2a00*/  ULDC.64 UR4, c[0x0][0x208] ;  /* 0x0000820000047ab9 */ /* 0x000fe20000000a00 */
[----:B------:R-:W-:Y:S01]  /*2a10*/  MOV R121, R226 ;  /* 0x000000e200797202 */ /* 0x000fe20000000f00 */
[----:B------:R-:W-:Y:S01]  /*2a20*/  IMAD R3, R17, c[0x0][0x1bc], R3 ;  /* 0x00006f0011037a24 */ /* 0x000fe200078e0203 */
[----:B------:R-:W-:Y:S01]  /*2a30*/  USHF.L.U32 UR7, UR4, 0x6, URZ ;  /* 0x0000000604077899 */ /* 0x000fe2000800063f */
[C---:B------:R-:W-:Y:S01]  /*2a40*/  IMAD R8, R5.reuse, c[0x0][0x1c4], R6 ;  /* 0x0000710005087a24 */ /* 0x040fe200078e0206 */
[----:B------:R-:W-:Y:S01]  /*2a50*/  UMOV UR6, 0x6 ;  /* 0x0000000600067882 */ /* 0x000fe20000000000 */
[----:B------:R-:W-:Y:S01]  /*2a60*/  IMAD.WIDE.U32 R2, R5, c[0x0][0x1c0], R2 ;  /* 0x0000700005027a25 */ /* 0x000fe200078e0002 */
[----:B------:R-:W-:Y:S01]  /*2a70*/  USHF.L.U64.HI UR5, UR4, UR6, UR5 ;  /* 0x0000000604057299 */ /* 0x000fe20008010205 */
[----:B------:R-:W-:Y:S03]  /*2a80*/  BSSY B0, `(.L_x_547) ;  /* 0x00001a7000007945 */ /* 0x000fe60003800000 */
[----:B------:R-:W-:Y:S01]  /*2a90*/  IADD3 R3, R3, R8, RZ ;  /* 0x0000000803037210 */ /* 0x000fe20007ffe0ff */
[----:B------:R-:W-:Y:S01]  /*2aa0*/  BAR.SYNC.DEFER_BLOCKING 0x0 ;  /* 0x0000000000007b1d */ /* 0x000fe20000010000 */
[----:B--2---:R-:W-:-:S04]  /*2ab0*/  IADD3 R4, R11, R244, RZ ;  /* 0x000000f40b047210 */ /* 0x004fc80007ffe0ff */
[----:B------:R-:W-:Y:S01]  /*2ac0*/  MOV R0, R4 ;  /* 0x0000000400007202 */ /* 0x000fe20000000f00 */
[----:B------:R-:W-:-:S05]  /*2ad0*/  @P2 IMAD.HI.U32 R7, R4, c[0x0][0x2c8], RZ ;  /* 0x0000b20004072a27 */ /* 0x000fca00078e00ff */
[----:B------:R-:W-:-:S04]  /*2ae0*/  @P2 SHF.R.U32.HI R0, RZ, c[0x0][0x2cc], R7 ;  /* 0x0000b300ff002a19 */ /* 0x000fc80000011607 */
[C---:B------:R-:W-:Y:S01]  /*2af0*/  IADD3 R6, -R0.reuse, RZ, RZ ;  /* 0x000000ff00067210 */ /* 0x040fe20007ffe1ff */
[----:B------:R-:W-:Y:S01]  /*2b00*/  IMAD.WIDE.U32 R2, R0, c[0x0][0x1b0], R2 ;  /* 0x00006c0000027a25 */ /* 0x000fe200078e0002 */
[----:B------:R-:W-:-:S03]  /*2b10*/  SHF.R.S32.HI R7, RZ, 0x1f, R0 ;  /* 0x0000001fff077819 */ /* 0x000fc60000011400 */
[----:B------:R-:W-:Y:S02]  /*2b20*/  IMAD R4, R6, c[0x0][0x2c4], R4 ;  /* 0x0000b10006047a24 */ /* 0x000fe400078e0204 */
[----:B------:R-:W-:-:S04]  /*2b30*/  IMAD R5, R7, c[0x0][0x1b0], RZ ;  /* 0x00006c0007057a24 */ /* 0x000fc800078e02ff */
[----:B------:R-:W-:Y:S01]  /*2b40*/  IMAD R6, R0, c[0x0][0x1b4], R5 ;  /* 0x00006d0000067a24 */ /* 0x000fe200078e0205 */
[----:B------:R-:W-:-:S04]  /*2b50*/  SHF.R.S32.HI R5, RZ, 0x1f, R4 ;  /* 0x0000001fff057819 */ /* 0x000fc80000011404 */
[----:B------:R-:W-:Y:S01]  /*2b60*/  IADD3 R3, R3, R6, RZ ;  /* 0x0000000603037210 */ /* 0x000fe20007ffe0ff */
[----:B------:R-:W-:-:S04]  /*2b70*/  IMAD R0, R5, c[0x0][0x1a8], RZ ;  /* 0x00006a0005007a24 */ /* 0x000fc800078e02ff */
[C---:B------:R-:W-:Y:S02]  /*2b80*/  IMAD R0, R4.reuse, c[0x0][0x1ac], R0 ;  /* 0x00006b0004007a24 */ /* 0x040fe400078e0200 */
[----:B------:R-:W-:Y:S01]  /*2b90*/  IMAD.WIDE.U32 R4, R4, c[0x0][0x1a8], R2 ;  /* 0x00006a0004047a25 */ /* 0x000fe200078e0002 */
[----:B------:R-:W-:-:S04]  /*2ba0*/  IADD3 R3, R16, R244, RZ ;  /* 0x000000f410037210 */ /* 0x000fc80007ffe0ff */
[----:B------:R-:W-:Y:S02]  /*2bb0*/  IADD3 R0, R5, R0, RZ ;  /* 0x0000000005007210 */ /* 0x000fe40007ffe0ff */
[C---:B------:R-:W-:Y:S02]  /*2bc0*/  LEA R2, P0, R4.reuse, c[0x0][0x160], 0x1 ;  /* 0x0000580004027a11 */ /* 0x040fe400078008ff */
[C---:B------:R-:W-:Y:S02]  /*2bd0*/  ISETP.GE.AND P5, PT, R3.reuse, R13, PT ;  /* 0x0000000d0300720c */ /* 0x040fe40003fa6270 */
[----:B------:R-:W-:Y:S01]  /*2be0*/  LEA.HI.X R0, R4, c[0x0][0x164], R0, 0x1, P0 ;  /* 0x0000590004007a11 */ /* 0x000fe200000f0c00 */
[----:B------:R-:W-:Y:S01]  /*2bf0*/  SHFL.IDX PT, R8, R2, 0x1, 0x181f ;  /* 0x00381f0002087f89 */ /* 0x000fe200000e0000 */
[----:B------:R-:W-:-:S03]  /*2c00*/  IADD3 R7, R3, 0x20, RZ ;  /* 0x0000002003077810 */ /* 0x000fc60007ffe0ff */
[----:B------:R-:W2:Y:S01]  /*2c10*/  SHFL.IDX PT, R4, R2, RZ, 0x181f ;  /* 0x00181fff02047589 */ /* 0x000ea200000e0000 */
[----:B------:R-:W-:-:S03]  /*2c20*/  ISETP.GE.AND P0, PT, R7, R13, PT ;  /* 0x0000000d0700720c */ /* 0x000fc60003f06270 */
[----:B------:R-:W3:Y:S04]  /*2c30*/  SHFL.IDX PT, R5, R0, RZ, 0x181f ;  /* 0x00181fff00057589 */ /* 0x000ee800000e0000 */
[----:B------:R-:W4:Y:S04]  /*2c40*/  SHFL.IDX PT, R9, R0, 0x1, 0x181f ;  /* 0x00381f0000097f89 */ /* 0x000f2800000e0000 */
[----:B------:R-:W5:Y:S04]  /*2c50*/  SHFL.IDX PT, R11, R2, 0x2, 0x181f ;  /* 0x00581f00020b7f89 */ /* 0x000f6800000e0000 */
[----:B------:R-:W1:Y:S04]  /*2c60*/  SHFL.IDX PT, R12, R0, 0x2, 0x181f ;  /* 0x00581f00000c7f89 */ /* 0x000e6800000e0000 */
[----:B------:R5:W1:Y:S01]  /*2c70*/  SHFL.IDX PT, R10, R2, 0x3, 0x181f ;  /* 0x00781f00020a7f89 */ /* 0x000a6200000e0000 */
[----:B--2---:R-:W-:-:S04]  /*2c80*/  @!P5 LEA R6, P4, R134, R4, 0x1 ;  /* 0x000000048606d211 */ /* 0x004fc800078808ff */
[----:B---3--:R-:W-:Y:S02]  /*2c90*/  @!P5 LEA.HI.X R7, R134, R5, R135, 0x1, P4 ;  /* 0x000000058607d211 */ /* 0x008fe400020f0c87 */
[----:B------:R-:W-:-:S03]  /*2ca0*/  @!P5 LEA R4, P4, R14, R4, 0x1 ;  /* 0x000000040e04d211 */ /* 0x000fc600078808ff */
[----:B------:R2:W-:Y:S01]  /*2cb0*/  @!P5 LDGSTS.E.BYPASS.LTC128B.128 [R218+0x100], [R6.64], !P6 ;  /* 0x0010000006dadfae */ /* 0x0005e2000f101d48 */
[----:B------:R-:W-:-:S05]  /*2cc0*/  @!P5 LEA.HI.X R5, R14, R5, R15, 0x1, P4 ;  /* 0x000000050e05d211 */ /* 0x000fca00020f0c0f */
[----:B------:R3:W-:Y:S01]  /*2cd0*/  @!P5 LDGSTS.E.BYPASS.LTC128B.128 [R218+0x4100], [R4.64], !P3 ;  /* 0x0410000004dadfae */ /* 0x0007e2000d901d48 */
[C---:B--2---:R-:W-:Y:S02]  /*2ce0*/  IADD3 R6, R3.reuse, 0x40, RZ ;  /* 0x0000004003067810 */ /* 0x044fe40007ffe0ff */
[----:B------:R-:W-:Y:S02]  /*2cf0*/  IADD3 R3, R3, 0x60, RZ ;  /* 0x0000006003037810 */ /* 0x000fe40007ffe0ff */
[----:B------:R-:W-:Y:S02]  /*2d00*/  ISETP.GE.AND P5, PT, R6, R13, PT ;  /* 0x0000000d0600720c */ /* 0x000fe40003fa6270 */
[----:B---3--:R-:W-:-:S04]  /*2d10*/  @!P0 LEA R4, P4, R134, R8, 0x1 ;  /* 0x0000000886048211 */ /* 0x008fc800078808ff */
[-C--:B----4-:R-:W-:Y:S02]  /*2d20*/  @!P0 LEA.HI.X R5, R134, R9.reuse, R135, 0x1, P4 ;  /* 0x0000000986058211 */ /* 0x090fe400020f0c87 */
[C---:B------:R-:W-:Y:S02]  /*2d30*/  @!P0 LEA R6, P4, R14.reuse, R8, 0x1 ;  /* 0x000000080e068211 */ /* 0x040fe400078808ff */
[----:B------:R2:W3:Y:S02]  /*2d40*/  SHFL.IDX PT, R8, R0, 0x3, 0x181f ;  /* 0x00781f0000087f89 */ /* 0x0004e400000e0000 */
[----:B------:R-:W-:Y:S02]  /*2d50*/  @!P0 LEA.HI.X R7, R14, R9, R15, 0x1, P4 ;  /* 0x000000090e078211 */ /* 0x000fe400020f0c0f */
[----:B------:R4:W-:Y:S01]  /*2d60*/  @!P0 LDGSTS.E.BYPASS.LTC128B.128 [R218+0x1100], [R4.64], !P6 ;  /* 0x0110000004da8fae */ /* 0x0009e2000f101d48 */
[----:B-----5:R-:W-:-:S03]  /*2d70*/  @!P5 LEA R2, P4, R134, R11, 0x1 ;  /* 0x0000000b8602d211 */ /* 0x020fc600078808ff */
[----:B------:R5:W-:Y:S01]  /*2d80*/  @!P0 LDGSTS.E.BYPASS.LTC128B.128 [R218+0x5100], [R6.64], !P3 ;  /* 0x0510000006da8fae */ /* 0x000be2000d901d48 */
[----:B------:R-:W-:Y:S02]  /*2d90*/  ISETP.GE.AND P0, PT, R3, R13, PT ;  /* 0x0000000d0300720c */ /* 0x000fe40003f06270 */
[----:B-1----:R-:W-:-:S05]  /*2da0*/  @!P5 LEA.HI.X R3, R134, R12, R135, 0x1, P4 ;  /* 0x0000000c8603d211 */ /* 0x002fca00020f0c87 */
[----:B------:R1:W-:Y:S01]  /*2db0*/  @!P5 LDGSTS.E.BYPASS.LTC128B.128 [R218+0x2100], [R2.64], !P6 ;  /* 0x0210000002dadfae */ /* 0x0003e2000f101d48 */
[----:B--2---:R-:W-:-:S04]  /*2dc0*/  IMAD.MOV.U32 R0, RZ, RZ, -0x60 ;  /* 0xffffffa0ff007424 */ /* 0x004fc800078e00ff */
[----:B------:R-:W-:Y:S01]  /*2dd0*/  IMAD R0, R216, R0, 0x60 ;  /* 0x00000060d8007424 */ /* 0x000fe200078e0200 */
[C---:B----4-:R-:W-:Y:S02]  /*2de0*/  @!P5 LEA R4, P4, R14.reuse, R11, 0x1 ;  /* 0x0000000b0e04d211 */ /* 0x050fe400078808ff */
[----:B------:R-:W-:Y:S02]  /*2df0*/  SHF.R.S32.HI R11, RZ, 0x1f, R122 ;  /* 0x0000001fff0b7819 */ /* 0x000fe4000001147a */
[----:B------:R-:W-:Y:S01]  /*2e00*/  @!P5 LEA.HI.X R5, R14, R12, R15, 0x1, P4 ;  /* 0x0000000c0e05d211 */ /* 0x000fe200020f0c0f */
[----:B------:R-:W-:Y:S01]  /*2e10*/  IMAD.WIDE.U32 R12, R122, c[0x0][0x1e0], RZ ;  /* 0x000078007a0c7a25 */ /* 0x000fe200078e00ff */
[----:B------:R-:W-:Y:S02]  /*2e20*/  IADD3 R9, R0, R132, -R16 ;  /* 0x0000008400097210 */ /* 0x000fe40007ffe810 */
[----:B-----5:R-:W-:Y:S01]  /*2e30*/  MOV R7, 0x20 ;  /* 0x0000002000077802 */ /* 0x020fe20000000f00 */
[----:B------:R2:W-:Y:S01]  /*2e40*/  @!P5 LDGSTS.E.BYPASS.LTC128B.128 [R218+0x6100], [R4.64], !P3 ;  /* 0x0610000004dadfae */ /* 0x0005e2000d901d48 */
[----:B-1----:R-:W-:Y:S01]  /*2e50*/  IMAD R3, R11, c[0x0][0x1e0], RZ ;  /* 0x000078000b037a24 */ /* 0x002fe200078e02ff */
[----:B------:R-:W-:-:S03]  /*2e60*/  @!P0 LEA R2, P4, R134, R10, 0x1 ;  /* 0x0000000a86028211 */ /* 0x000fc600078808ff */
[----:B------:R-:W-:Y:S01]  /*2e70*/  IMAD R6, R122, c[0x0][0x1e4], R3 ;  /* 0x000079007a067a24 */ /* 0x000fe200078e0203 */
[----:B---3--:R-:W-:Y:S02]  /*2e80*/  @!P0 LEA.HI.X R3, R134, R8, R135, 0x1, P4 ;  /* 0x0000000886038211 */ /* 0x008fe400020f0c87 */
[----:B------:R-:W-:Y:S02]  /*2e90*/  ISETP.GE.AND P4, PT, R9, 0x1, PT ;  /* 0x000000010900780c */ /* 0x000fe40003f86270 */
[----:B------:R-:W-:Y:S01]  /*2ea0*/  IADD3 R6, R13, R6, RZ ;  /* 0x000000060d067210 */ /* 0x000fe20007ffe0ff */
[----:B------:R1:W-:Y:S01]  /*2eb0*/  @!P0 LDGSTS.E.BYPASS.LTC128B.128 [R218+0x3100], [R2.64], !P6 ;  /* 0x0310000002da8fae */ /* 0x0003e2000f101d48 */
[----:B------:R-:W-:-:S03]  /*2ec0*/  ISETP.GE.AND P6, PT, R9, 0x21, PT ;  /* 0x000000210900780c */ /* 0x000fc60003fc6270 */
[----:B------:R-:W-:Y:S01]  /*2ed0*/  IMAD R6, R6, 0x60, RZ ;  /* 0x0000006006067824 */ /* 0x000fe200078e02ff */
[C---:B--2---:R-:W-:Y:S02]  /*2ee0*/  @!P0 LEA R4, P5, R14.reuse, R10, 0x1 ;  /* 0x0000000a0e048211 */ /* 0x044fe400078a08ff */
[----:B------:R-:W-:Y:S02]  /*2ef0*/  MOV R10, 0x40 ;  /* 0x00000040000a7802 */ /* 0x000fe40000000f00 */
[----:B------:R-:W-:Y:S01]  /*2f00*/  @!P0 LEA.HI.X R5, R14, R8, R15, 0x1, P5 ;  /* 0x000000080e058211 */ /* 0x000fe200028f0c0f */
[----:B------:R-:W-:Y:S01]  /*2f10*/  IMAD R8, R7, c[0x0][0x1e4], RZ ;  /* 0x0000790007087a24 */ /* 0x000fe200078e02ff */
[----:B------:R-:W-:-:S03]  /*2f20*/  ISETP.GE.AND P5, PT, R9, 0x41, PT ;  /* 0x000000410900780c */ /* 0x000fc60003fa6270 */
[----:B------:R2:W-:Y:S01]  /*2f30*/  @!P0 LDGSTS.E.BYPASS.LTC128B.128 [R218+0x7100], [R4.64], !P3 ;  /* 0x0710000004da8fae */ /* 0x0005e2000d901d48 */
[----:B------:R-:W-:Y:S01]  /*2f40*/  @P4 ISETP.GE.AND P3, PT, R134, c[0x0][0x1d4], PT ;  /* 0x0000750086004a0c */ /* 0x000fe20003f66270 */
[----:B-1----:R-:W-:Y:S02]  /*2f50*/  IMAD.WIDE.U32 R2, R12, 0x60, R120 ;  /* 0x000000600c027825 */ /* 0x002fe400078e0078 */
[----:B------:R-:W0:Y:S02]  /*2f60*/  LDGDEPBAR ;  /* 0x00000000000079af */ /* 0x000e240000000000 */
[----:B------:R-:W-:Y:S02]  /*2f70*/  IMAD.IADD R3, R3, 0x1, R6 ;  /* 0x0000000103037824 */ /* 0x000fe400078e0206 */
[----:B------:R-:W-:Y:S01]  /*2f80*/  IMAD.WIDE.U32 R12, R7, c[0x0][0x1e0], RZ ;  /* 0x00007800070c7a25 */ /* 0x000fe200078e00ff */
[----:B--2---:R-:W-:-:S04]  /*2f90*/  @P4 LEA R4, P0, R2, c[0x0][0x1c8], 0x1 ;  /* 0x0000720002044a11 */ /* 0x004fc800078008ff */
[C---:B------:R-:W-:Y:S02]  /*2fa0*/  @P4 LEA.HI.X R5, R2.reuse, c[0x0][0x1cc], R3, 0x1, P0 ;  /* 0x0000730002054a11 */ /* 0x040fe400000f0c03 */
[----:B------:R-:W-:-:S03]  /*2fb0*/  @P6 IADD3 R7, P0, R2, R12, RZ ;  /* 0x0000000c02076210 */ /* 0x000fc60007f1e0ff */
[----:B------:R1:W-:Y:S01]  /*2fc0*/  @P4 LDGSTS.E.BYPASS.LTC128B.128 [R218+0x8100], [R4.64], !P3 ;  /* 0x0810000004da4fae */ /* 0x0003e2000d901d48 */
[----:B------:R-:W-:Y:S02]  /*2fd0*/  ISETP.GE.AND P3, PT, R14, c[0x0][0x1d4], PT ;  /* 0x000075000e007a0c */ /* 0x000fe40003f66270 */
[----:B------:R-:W-:Y:S01]  /*2fe0*/  @P6 IADD3.X R8, R3, R13, R8, P0, !PT ;  /* 0x0000000d03086210 */ /* 0x000fe200007fe408 */
[----:B------:R-:W-:Y:S01]  /*2ff0*/  IMAD.WIDE.U32 R12, R10, c[0x0][0x1e0], RZ ;  /* 0x000078000a0c7a25 */ /* 0x000fe200078e00ff */
[----:B------:R-:W-:-:S03]  /*3000*/  @P6 LEA R6, P0, R7, c[0x0][0x1c8], 0x1 ;  /* 0x0000720007066a11 */ /* 0x000fc600078008ff */
[----:B------:R-:W-:Y:S01]  /*3010*/  IMAD R10, R10, c[0x0][0x1e4], RZ ;  /* 0x000079000a0a7a24 */ /* 0x000fe200078e02ff */
[----:B------:R-:W-:Y:S02]  /*3020*/  @P6 LEA.HI.X R7, R7, c[0x0][0x1cc], R8, 0x1, P0 ;  /* 0x0000730007076a11 */ /* 0x000fe400000f0c08 */
[----:B------:R-:W-:-:S03]  /*3030*/  @P5 IADD3 R8, P0, R2, R12, RZ ;  /* 0x0000000c02085210 */ /* 0x000fc60007f1e0ff */
[----:B------:R1:W-:Y:S01]  /*3040*/  @P4 LDGSTS.E.BYPASS.LTC128B.128 [R218+0xb100], [R4.64+0x80], !P3 ;  /* 0x0b10008004da4fae */ /* 0x0003e2000d901d48 */
[----:B------:R-:W-:Y:S02]  /*3050*/  @P5 IADD3.X R3, R3, R13, R10, P0, !PT ;  /* 0x0000000d03035210 */ /* 0x000fe400007fe40a */
[----:B------:R-:W-:Y:S02]  /*3060*/  @P5 LEA R2, P0, R8, c[0x0][0x1c8], 0x1 ;  /* 0x0000720008025a11 */ /* 0x000fe400078008ff */
[----:B------:R-:W-:Y:S02]  /*3070*/  @P6 ISETP.GE.AND P4, PT, R134, c[0x0][0x1d4], PT ;  /* 0x0000750086006a0c */ /* 0x000fe40003f86270 */
[----:B------:R-:W-:Y:S02]  /*3080*/  @P5 LEA.HI.X R3, R8, c[0x0][0x1cc], R3, 0x1, P0 ;  /* 0x0000730008035a11 */ /* 0x000fe400000f0c03 */
[----:B------:R-:W-:-:S09]  /*3090*/  @P5 ISETP.GE.AND P0, PT, R134, c[0x0][0x1d4], PT ;  /* 0x0000750086005a0c */ /* 0x000fd20003f06270 */
[----:B------:R2:W-:Y:S01]  /*30a0*/  @P6 LDGSTS.E.BYPASS.LTC128B.128 [R218+0x9100], [R6.64], !P4 ;  /* 0x0910000006da6fae */ /* 0x0005e2000e101d48 */
[----:B------:R-:W-:-:S03]  /*30b0*/  ISETP.GE.AND P4, PT, R134, c[0x0][0x1d4], PT ;  /* 0x0000750086007a0c */ /* 0x000fc60003f86270 */
[----:B------:R2:W-:Y:S01]  /*30c0*/  @P6 LDGSTS.E.BYPASS.LTC128B.128 [R218+0xc100], [R6.64+0x80], !P3 ;  /* 0x0c10008006da6fae */ /* 0x0005e2000d901d48 */
[----:B------:R-:W-:-:S03]  /*30d0*/  ISETP.LT.OR P6, PT, R9, 0x21, P4 ;  /* 0x000000210900780c */ /* 0x000fc600027c1670 */
[----:B------:R3:W-:Y:S04]  /*30e0*/  @P5 LDGSTS.E.BYPASS.LTC128B.128 [R218+0xa100], [R2.64], !P0 ;  /* 0x0a10000002da5fae */ /* 0x0007e8000c101d48 */
[----:B------:R3:W-:Y:S04]  /*30f0*/  @P5 LDGSTS.E.BYPASS.LTC128B.128 [R218+0xd100], [R2.64+0x80], !P3 ;  /* 0x0d10008002da5fae */ /* 0x0007e8000d901d48 */
[----:B------:R-:W0:Y:S01]  /*3100*/  LDGDEPBAR ;  /* 0x00000000000079af */ /* 0x000e220000000000 */
[----:B--2---:R-:W-:-:S04]  /*3110*/  IMAD.WIDE.U32 R6, R122, c[0x0][0x208], RZ ;  /* 0x000082007a067a25 */ /* 0x004fc800078e00ff */
[----:B---3--:R-:W-:Y:S01]  /*3120*/  IMAD R2, R11, c[0x0][0x208], RZ ;  /* 0x000082000b027a24 */ /* 0x008fe200078e02ff */
[----:B------:R-:W-:-:S04]  /*3130*/  DEPBAR.LE SB0, 0x1 ;  /* 0x000080400000791a */ /* 0x000fc80000000000 */
[----:B------:R-:W-:Y:S01]  /*3140*/  BAR.SYNC.DEFER_BLOCKING 0x0 ;  /* 0x0000000000007b1d */ /* 0x000fe20000010000 */
[----:B------:R-:W-:Y:S01]  /*3150*/  IMAD R2, R122, c[0x0][0x20c], R2 ;  /* 0x000083007a027a24 */ /* 0x000fe200078e0202 */
[----:B------:R-:W-:-:S04]  /*3160*/  MOV R3, R225 ;  /* 0x000000e100037202 */ /* 0x000fc80000000f00 */
[----:B-1----:R-:W-:Y:S02]  /*3170*/  IADD3 R4, R7, R2, RZ ;  /* 0x0000000207047210 */ /* 0x002fe40007ffe0ff */
[----:B------:R-:W-:-:S05]  /*3180*/  MOV R2, R220 ;  /* 0x000000dc00027202 */ /* 0x000fca0000000f00 */
[----:B------:R-:W-:-:S04]  /*3190*/  IMAD.WIDE.U32 R6, R6, 0x60, R2 ;  /* 0x0000006006067825 */ /* 0x000fc800078e0002 */
[----:B------:R-:W-:Y:S01]  /*31a0*/  IMAD R2, R4, 0x60, RZ ;  /* 0x0000006004027824 */ /* 0x000fe200078e02ff */
[----:B------:R-:W-:-:S04]  /*31b0*/  LEA R4, P0, R6, c[0x0][0x1f8], 0x1 ;  /* 0x00007e0006047a11 */ /* 0x000fc800078008ff */
[----:B------:R-:W-:Y:S01]  /*31c0*/  IADD3 R3, R7, R2, RZ ;  /* 0x0000000207037210 */ /* 0x000fe20007ffe0ff */
[----:B------:R-:W-:Y:S01]  /*31d0*/  LDSM.16.M88.4 R124, [R212] ;  /* 0x00000000d47c783b */ /* 0x000fe20000000200 */
[----:B------:R-:W-:Y:S02]  /*31e0*/  IADD3 R2, P5, R4, UR7, RZ ;  /* 0x0000000704027c10 */ /* 0x000fe4000ffbe0ff */
[----:B------:R-:W-:Y:S01]  /*31f0*/  LEA.HI.X R5, R6, c[0x0][0x1fc], R3, 0x1, P0 ;  /* 0x00007f0006057a11 */ /* 0x000fe200000f0c03 */
[----:B------:R-:W-:Y:S01]  /*3200*/  LDSM.16.M88.4 R128, [R213] ;  /* 0x00000000d580783b */ /* 0x000fe20000000200 */
[----:B------:R-:W-:Y:S02]  /*3210*/  IADD3 R6, P0, R2, UR7, RZ ;  /* 0x0000000702067c10 */ /* 0x000fe4000ff1e0ff */
[----:B------:R-:W-:Y:S01]  /*3220*/  IADD3.X R3, R5, UR5, RZ, P5, !PT ;  /* 0x0000000505037c10 */ /* 0x000fe2000affe4ff */
[----:B------:R-:W-:Y:S01]  /*3230*/  LDSM.16.M88.4 R152, [R215] ;  /* 0x00000000d798783b */ /* 0x000fe20000000200 */
[----:B------:R-:W-:-:S02]  /*3240*/  ISETP.LT.OR P5, PT, R9, 0x1, P4 ;  /* 0x000000010900780c */ /* 0x000fc400027a1670 */
[----:B------:R-:W-:Y:S01]  /*3250*/  IADD3.X R7, R3, UR5, RZ, P0, !PT ;  /* 0x0000000503077c10 */ /* 0x000fe200087fe4ff */
[----:B------:R-:W-:Y:S01]  /*3260*/  LDSM.16.M88.4 R164, [R214] ;  /* 0x00000000d6a4783b */ /* 0x000fe20000000200 */
[C---:B------:R-:W-:Y:S02]  /*3270*/  ISETP.LT.OR P0, PT, R9.reuse, 0x1, P3 ;  /* 0x000000010900780c */ /* 0x040fe40001f01670 */
[----:B------:R-:W-:Y:S01]  /*3280*/  ISETP.LT.OR P4, PT, R9, 0x41, P4 ;  /* 0x000000410900780c */ /* 0x000fe20002781670 */
[----:B------:R-:W-:Y:S04]  /*3290*/  LDSM.16.M88.4 R168, [R212+0x4000] ;  /* 0x00400000d4a8783b */ /* 0x000fe80000000200 */
[----:B------:R-:W-:Y:S04]  /*32a0*/  LDSM.16.M88.4 R172, [R213+0x4000] ;  /* 0x00400000d5ac783b */ /* 0x000fe80000000200 */
[----:B------:R-:W-:Y:S04]  /*32b0*/  LDSM.16.M88.4 R176, [R215+0x4000] ;  /* 0x00400000d7b0783b */ /* 0x000fe80000000200 */
[----:B------:R-:W-:Y:S04]  /*32c0*/  LDSM.16.M88.4 R184, [R214+0x4000] ;  /* 0x00400000d6b8783b */ /* 0x000fe80000000200 */
[----:B------:R-:W-:Y:S06]  /*32d0*/  BAR.SYNC.DEFER_BLOCKING 0x0 ;  /* 0x0000000000007b1d */ /* 0x000fec0000010000 */
[----:B------:R-:W-:-:S04]  /*32e0*/  DEPBAR.LE SB0, 0x0 ;  /* 0x000080000000791a */ /* 0x000fc80000000000 */
[----:B------:R-:W-:Y:S06]  /*32f0*/  BAR.SYNC.DEFER_BLOCKING 0x0 ;  /* 0x0000000000007b1d */ /* 0x000fec0000010000 */
[----:B------:R-:W1:Y:S04]  /*3300*/  LDSM.16.M88.4 R24, [R193] ;  /* 0x00000000c118783b */ /* 0x000e680000000200 */
[----:B------:R-:W2:Y:S04]  /*3310*/  LDSM.16.M88.4 R28, [R193+0x1800] ;  /* 0x00180000c11c783b */ /* 0x000ea80000000200 */
[----:B------:R-:W3:Y:S04]  /*3320*/  LDSM.16.M88.4 R32, [R199] ;  /* 0x00000000c720783b */ /* 0x000ee80000000200 */
[----:B------:R-:W4:Y:S04]  /*3330*/  LDSM.16.M88.4 R16, [R193+0x800] ;  /* 0x00080000c110783b */ /* 0x000f280000000200 */
[----:B------:R-:W5:Y:S04]  /*3340*/  LDSM.16.M88.4 R20, [R193+0x1000] ;  /* 0x00100000c114783b */ /* 0x000f680000000200 */
[----:B------:R-:W-:Y:S04]  /*3350*/  LDSM.16.M88.4 R68, [R193+0x2000] ;  /* 0x00200000c144783b */ /* 0x000fe80000000200 */
[----:B------:R-:W-:Y:S04]  /*3360*/  LDSM.16.M88.4 R84, [R193+0x2800] ;  /* 0x00280000c154783b */ /* 0x000fe80000000200 */
[----:B------:R-:W-:Y:S04]  /*3370*/  LDSM.16.M88.4 R56, [R210] ;  /* 0x00000000d238783b */ /* 0x000fe80000000200 */
[----:B------:R-:W-:Y:S04]  /*3380*/  LDSM.16.M88.4 R64, [R209] ;  /* 0x00000000d140783b */ /* 0x000fe80000000200 */
[----:B------:R-:W5:Y:S04]  /*3390*/  LDSM.16.M88.4 R60, [R208] ;  /* 0x00000000d03c783b */ /* 0x000f680000000200 */
[----:B------:R-:W-:Y:S01]  /*33a0*/  LDSM.16.M88.4 R88, [R207] ;  /* 0x00000000cf58783b */ /* 0x000fe20000000200 */
[C---:B-1----:R-:W-:Y:S03]  /*33b0*/  HMMA.16816.F32 R12, R124.reuse, R24, RZ ;  /* 0x000000187c0c723c */ /* 0x042fe600000018ff */
[----:B------:R-:W-:Y:S04]  /*33c0*/  LDSM.16.M88.4 R92, [R206] ;  /* 0x00000000ce5c783b */ /* 0x000fe80000000200 */
[----:B------:R-:W-:Y:S01]  /*33d0*/  @!PT LDS RZ, [RZ] ;  /* 0x00000000fffff984 */ /* 0x000fe20000000800 */
[----:B------:R-:W-:Y:S01]  /*33e0*/  @!PT LDS RZ, [RZ] ;  /* 0x00000000fffff984 */ /* 0x000fe20000000800 */
[----:B------:R-:W-:Y:S01]  /*33f0*/  @!PT LDS RZ, [RZ] ;  /* 0x00000000fffff984 */ /* 0x000fe20000000800 */
[----:B------:R1:W-:Y:S01]  /*3400*/  LDGSTS.E.BYPASS.LTC128B.128 [R218+0x100], [R4.64], !P5 ;  /* 0x0010000004da7fae */ /* 0x0003e2000e901d48 */
[C---:B------:R-:W-:Y:S01]  /*3410*/  ISETP.LT.OR P5, PT, R9.reuse, 0x21, P3 ;  /* 0x000000210900780c */ /* 0x040fe20001fa1670 */
[----:B------:R-:W-:Y:S02]  /*3420*/  HMMA.16816.F32 R40, R124, R26, RZ ;  /* 0x0000001a7c28723c */ /* 0x000fe400000018ff */
[----:B------:R1:W-:Y:S01]  /*3430*/  LDGSTS.E.BYPASS.LTC128B.128 [R218+0x3100], [R4.64+0x80], !P0 ;  /* 0x0310008004da7fae */ /* 0x0003e2000c101d48 */
[----:B------:R-:W-:-:S03]  /*3440*/  ISETP.LT.OR P0, PT, R9, 0x41, P3 ;  /* 0x000000410900780c */ /* 0x000fc60001f01670 */
[----:B------:R1:W-:Y:S02]  /*3450*/  LDGSTS.E.BYPASS.LTC128B.128 [R218+0x1100], [R2.64], !P6 ;  /* 0x0110000002da7fae */ /* 0x0003e4000f101d48 */
[----:B--2---:R-:W-:Y:S04]  /*3460*/  HMMA.16816.F32 R8, R124, R28, RZ ;  /* 0x0000001c7c08723c */ /* 0x004fe800000018ff */
[----:B------:R2:W-:Y:S04]  /*3470*/  LDGSTS.E.BYPASS.LTC128B.128 [R218+0x4100], [R2.64+0x80], !P5 ;  /* 0x0410008002da7fae */ /* 0x0005e8000e901d48 */
[----:B------:R1:W-:Y:S01]  /*3480*/  LDGSTS.E.BYPASS.LTC128B.128 [R218+0x2100], [R6.64], !P4 ;  /* 0x0210000006da7fae */ /* 0x0003e2000e101d48 */
[----:B---3--:R-:W-:Y:S03]  /*3490*/  HMMA.16816.F32 R44, R128, R32, R12 ;  /* 0x00000020802c723c */ /* 0x008fe6000000180c */
[----:B------:R1:W-:Y:S01]  /*34a0*/  LDGSTS.E.BYPASS.LTC128B.128 [R218+0x5100], [R6.64+0x80], !P0 ;  /* 0x0510008006da7fae */ /* 0x0003e2000c101d48 */
[----:B------:R-:W-:-:S03]  /*34b0*/  ISETP.GT.AND P0, PT, R122, R219, PT ;  /* 0x000000db7a00720c */ /* 0x000fc60003f04270 */
[----:B------:R-:W3:Y:S01]  /*34c0*/  LDSM.16.M88.4 R48, [R197] ;  /* 0x00000000c530783b */ /* 0x000ee20000000200 */
[C---:B----4-:R-:W-:Y:S03]  /*34d0*/  HMMA.16816.F32 R36, R124.reuse, R18, RZ ;  /* 0x000000127c24723c */ /* 0x050fe600000018ff */
[----:B------:R-:W4:Y:S04]  /*34e0*/  LDSM.16.M88.4 R52, [R194] ;  /* 0x00000000c234783b */ /* 0x000f280000000200 */
[----:B------:R-:W2:Y:S01]  /*34f0*/  LDSM.16.M88.4 R72, [R197+0x800] ;  /* 0x00080000c548783b */ /* 0x000ea20000000200 */
[C---:B------:R-:W-:Y:S03]  /*3500*/  HMMA.16816.F32 R24, R124.reuse, R16, RZ ;  /* 0x000000107c18723c */ /* 0x040fe600000018ff */
[----:B------:R-:W-:Y:S04]  /*3510*/  LDSM.16.M88.4 R104, [R193+0x3800] ;  /* 0x00380000c168783b */ /* 0x000fe80000000200 */
[----:B------:R-:W-:Y:S01]  /*3520*/  LDSM.16.M88.4 R108, [R197+0x3000] ;  /* 0x00300000c56c783b */ /* 0x000fe20000000200 */
[C---:B-----5:R-:W-:Y:S03]  /*3530*/  HMMA.16816.F32 R16, R124.reuse, R20, RZ ;  /* 0x000000147c10723c */ /* 0x060fe600000018ff */
[----:B------:R-:W-:Y:S04]  /*3540*/  LDSM.16.M88.4 R100, [R204] ;  /* 0x00000000cc64783b */ /* 0x000fe80000000200 */
[----:B------:R-:W0:Y:S01]  /*3550*/  LDGDEPBAR ;  /* 0x00000000000079af */ /* 0x000e220000000000 */
[C---:B------:R-:W-:Y:S08]  /*3560*/  HMMA.16816.F32 R12, R124.reuse, R22, RZ ;  /* 0x000000167c0c723c */ /* 0x040ff000000018ff */
[----:B-1----:R-:W-:Y:S08]  /*3570*/  HMMA.16816.F32 R4, R124, R30, RZ ;  /* 0x0000001e7c04723c */ /* 0x002ff000000018ff */
[C---:B------:R-:W-:Y:S01]  /*3580*/  HMMA.16816.F32 R20, R128.reuse, R34, R40 ;  /* 0x000000228014723c */ /* 0x040fe20000001828 */
[----:B------:R-:W-:Y:S04]  /*3590*/  LDSM.16.M88.4 R40, [R197+0x1800] ;  /* 0x00180000c528783b */ /* 0x000fe80000000200 */
[----:B------:R-:W-:Y:S03]  /*35a0*/  LDSM.16.M88.4 R32, [R197+0x2000] ;  /* 0x00200000c520783b */ /* 0x000fe60000000200 */
[----:B------:R-:W-:Y:S08]  /*35b0*/  HMMA.16816.F32 R116, R128, R60, R8 ;  /* 0x0000003c8074723c */ /* 0x000ff00000001808 */
[----:B---3--:R-:W-:Y:S08]  /*35c0*/  HMMA.16816.F32 R8, R152, R48, R44 ;  /* 0x000000309808723c */ /* 0x008ff0000000182c */
[C---:B------:R-:W-:Y:S01]  /*35d0*/  HMMA.16816.F32 R76, R128.reuse, R58, R36 ;  /* 0x0000003a804c723c */ /* 0x040fe20000001824 */
[----:B------:R-:W1:Y:S07]  /*35e0*/  LDSM.16.M88.4 R36, [R193+0x3000] ;  /* 0x00300000c124783b */ /* 0x000e6e0000000200 */
[C---:B------:R-:W-:Y:S01]  /*35f0*/  HMMA.16816.F32 R24, R128.reuse, R56, R24 ;  /* 0x000000388018723c */ /* 0x040fe20000001818 */
[----:B------:R-:W3:Y:S07]  /*3600*/  LDSM.16.M88.4 R56, [R194+0x800] ;  /* 0x00080000c238783b */ /* 0x000eee0000000200 */
[----:B------:R-:W-:Y:S08]  /*3610*/  HMMA.16816.F32 R60, R128, R62, R4 ;  /* 0x0000003e803c723c */ /* 0x000ff00000001804 */
[----:B------:R-:W-:Y:S01]  /*3620*/  HMMA.16816.F32 R4, R152, R50, R20 ;  /* 0x000000329804723c */ /* 0x000fe20000001814 */
[----:B------:R-:W-:Y:S07]  /*3630*/  LDSM.16.M88.4 R48, [R197+0x1000] ;  /* 0x00100000c530783b */ /* 0x000fee0000000200 */
[----:B------:R-:W-:Y:S08]  /*3640*/  HMMA.16816.F32 R112, R128, R66, R12 ;  /* 0x000000428070723c */ /* 0x000ff0000000180c */
[----:B----4-:R-:W-:Y:S08]  /*3650*/  HMMA.16816.F32 R12, R164, R52, R8 ;  /* 0x00000034a40c723c */ /* 0x010ff00000001808 */
[----:B------:R-:W-:Y:S01]  /*3660*/  HMMA.16816.F32 R80, R128, R64, R16 ;  /* 0x000000408050723c */ /* 0x000fe20000001810 */
[----:B------:R-:W-:Y:S07]  /*3670*/  LDSM.16.M88.4 R64, [R194+0x1000] ;  /* 0x00100000c240783b */ /* 0x000fee0000000200 */
[C---:B------:R-:W-:Y:S08]  /*3680*/  HMMA.16816.F32 R28, R124.reuse, R68, RZ ;  /* 0x000000447c1c723c */ /* 0x040ff000000018ff */
[C---:B------:R-:W-:Y:S01]  /*3690*/  HMMA.16816.F32 R16, R124.reuse, R70, RZ ;  /* 0x000000467c10723c */ /* 0x040fe200000018ff */
[----:B------:R-:W4:Y:S07]  /*36a0*/  LDSM.16.M88.4 R68, [R205] ;  /* 0x00000000cd44783b */ /* 0x000f2e0000000200 */
[----:B------:R-:W-:Y:S08]  /*36b0*/  HMMA.16816.F32 R8, R124, R84, RZ ;  /* 0x000000547c08723c */ /* 0x000ff000000018ff */
[----:B--2---:R-:W-:Y:S08]  /*36c0*/  HMMA.16816.F32 R44, R152, R72, R24 ;  /* 0x00000048982c723c */ /* 0x004ff00000001818 */
[----:B------:R-:W-:Y:S08]  /*36d0*/  HMMA.16816.F32 R24, R164, R54, R4 ;  /* 0x00000036a418723c */ /* 0x000ff00000001804 */
[----:B------:R-:W-:Y:S01]  /*36e0*/  HMMA.16816.F32 R4, R124, R86, RZ ;  /* 0x000000567c04723c */ /* 0x000fe200000018ff */
[----:B------:R-:W2:Y:S07]  /*36f0*/  LDSM.16.M88.4 R84, [R197+0x2800] ;  /* 0x00280000c554783b */ /* 0x000eae0000000200 */
[----:B-1----:R-:W-:Y:S08]  /*3700*/  HMMA.16816.F32 R20, R168, R36, R12 ;  /* 0x00000024a814723c */ /* 0x002ff0000000180c */
[----:B------:R-:W-:Y:S08]  /*3710*/  HMMA.16816.F32 R12, R128, R92, R8 ;  /* 0x0000005c800c723c */ /* 0x000ff00000001808 */
[----:B------:R-:W-:Y:S01]  /*3720*/  HMMA.16816.F32 R8, R152, R74, R76 ;  /* 0x0000004a9808723c */ /* 0x000fe2000000184c */
[----:B------:R-:W1:Y:S04]  /*3730*/  LDSM.16.M88.4 R72, [R194+0x1800] ;  /* 0x00180000c248783b */ /* 0x000e680000000200 */
[----:B------:R-:W-:Y:S03]  /*3740*/  LDSM.16.M88.4 R76, [R194+0x2000] ;  /* 0x00200000c24c783b */ /* 0x000fe60000000200 */
[C---:B------:R-:W-:Y:S08]  /*3750*/  HMMA.16816.F32 R96, R128.reuse, R88, R28 ;  /* 0x000000588060723c */ /* 0x040ff0000000181c */
[C---:B------:R-:W-:Y:S08]  /*3760*/  HMMA.16816.F32 R28, R128.reuse, R90, R16 ;  /* 0x0000005a801c723c */ /* 0x040ff00000001810 */
[----:B------:R-:W-:Y:S01]  /*3770*/  HMMA.16816.F32 R88, R128, R94, R4 ;  /* 0x0000005e8058723c */ /* 0x000fe20000001804 */
[----:B------:R-:W-:Y:S07]  /*3780*/  LDSM.16.M88.4 R92, [R194+0x2800] ;  /* 0x00280000c25c783b */ /* 0x000fee0000000200 */
[----:B---3--:R-:W-:Y:S08]  /*3790*/  HMMA.16816.F32 R4, R164, R56, R44 ;  /* 0x00000038a404723c */ /* 0x008ff0000000182c */
[----:B----4-:R-:W-:Y:S08]  /*37a0*/  HMMA.16816.F32 R20, R172, R68, R20 ;  /* 0x00000044ac14723c */ /* 0x010ff00000001814 */
[----:B------:R-:W-:Y:S08]  /*37b0*/  HMMA.16816.F32 R16, R168, R38, R24 ;  /* 0x00000026a810723c */ /* 0x000ff00000001818 */
[----:B------:R-:W-:Y:S01]  /*37c0*/  HMMA.16816.F32 R36, R152, R50, R112 ;  /* 0x000000329824723c */ /* 0x000fe20000001870 */
[----:B------:R-:W3:Y:S07]  /*37d0*/  LDSM.16.M88.4 R112, [R194+0x3000] ;  /* 0x00300000c270783b */ /* 0x000eee0000000200 */
[----:B------:R-:W-:Y:S08]  /*37e0*/  HMMA.16816.F32 R24, R164, R58, R8 ;  /* 0x0000003aa418723c */ /* 0x000ff00000001808 */
[C---:B------:R-:W-:Y:S08]  /*37f0*/  HMMA.16816.F32 R80, R152.reuse, R48, R80 ;  /* 0x000000309850723c */ /* 0x040ff00000001850 */
[C---:B------:R-:W-:Y:S08]  /*3800*/  HMMA.16816.F32 R48, R152.reuse, R40, R116 ;  /* 0x000000289830723c */ /* 0x040ff00000001874 */
[C---:B------:R-:W-:Y:S08]  /*3810*/  HMMA.16816.F32 R60, R152.reuse, R42, R60 ;  /* 0x0000002a983c723c */ /* 0x040ff0000000183c */
[----:B--2---:R-:W-:Y:S08]  /*3820*/  HMMA.16816.F32 R40, R152, R84, R12 ;  /* 0x000000549828723c */ /* 0x004ff0000000180c */
[----:B------:R-:W-:Y:S08]  /*3830*/  HMMA.16816.F32 R12, R168, R104, R4 ;  /* 0x00000068a80c723c */ /* 0x000ff00000001804 */
[----:B------:R-:W-:Y:S08]  /*3840*/  HMMA.16816.F32 R4, R176, R108, R20 ;  /* 0x0000006cb004723c */ /* 0x000ff00000001814 */
[C---:B------:R-:W-:Y:S08]  /*3850*/  HMMA.16816.F32 R52, R152.reuse, R32, R96 ;  /* 0x000000209834723c */ /* 0x040ff00000001860 */
[----:B------:R-:W-:Y:S01]  /*3860*/  HMMA.16816.F32 R44, R152, R34, R28 ;  /* 0x00000022982c723c */ /* 0x000fe2000000181c */
[----:B------:R-:W2:Y:S07]  /*3870*/  LDSM.16.M88.4 R32, [R193+0x4000] ;  /* 0x00400000c120783b */ /* 0x000eae0000000200 */
[----:B------:R-:W-:Y:S01]  /*3880*/  HMMA.16816.F32 R8, R172, R70, R16 ;  /* 0x00000046ac08723c */ /* 0x000fe20000001810 */
[----:B------:R-:W-:Y:S07]  /*3890*/  LDSM.16.M88.4 R68, [R193+0x4800] ;  /* 0x00480000c144783b */ /* 0x000fee0000000200 */
[----:B------:R-:W-:Y:S01]  /*38a0*/  HMMA.16816.F32 R28, R152, R86, R88 ;  /* 0x00000056981c723c */ /* 0x000fe20000001858 */
[----:B------:R-:W4:Y:S07]  /*38b0*/  LDSM.16.M88.4 R84, [R197+0x3800] ;  /* 0x00380000c554783b */ /* 0x000f2e0000000200 */
[----:B------:R-:W-:Y:S08]  /*38c0*/  HMMA.16816.F32 R20, R168, R106, R24 ;  /* 0x0000006aa814723c */ /* 0x000ff00000001818 */
[----:B------:R-:W-:Y:S08]  /*38d0*/  HMMA.16816.F32 R16, R164, R64, R80 ;  /* 0x00000040a410723c */ /* 0x000ff00000001850 */
[----:B------:R-:W-:Y:S08]  /*38e0*/  HMMA.16816.F32 R12, R172, R100, R12 ;  /* 0x00000064ac0c723c */ /* 0x000ff0000000180c */
[C---:B-1----:R-:W-:Y:S08]  /*38f0*/  HMMA.16816.F32 R48, R164.reuse, R72, R48 ;  /* 0x00000048a430723c */ /* 0x042ff00000001830 */
[----:B------:R-:W-:Y:S08]  /*3900*/  HMMA.16816.F32 R60, R164, R74, R60 ;  /* 0x0000004aa43c723c */ /* 0x000ff0000000183c */
[----:B---3--:R-:W-:Y:S08]  /*3910*/  HMMA.16816.F32 R24, R184, R112, R4 ;  /* 0x00000070b818723c */ /* 0x008ff00000001804 */
[----:B------:R-:W-:Y:S01]  /*3920*/  HMMA.16816.F32 R72, R164, R92, R40 ;  /* 0x0000005ca448723c */ /* 0x000fe20000001828 */
[----:B------:R-:W1:Y:S07]  /*3930*/  LDSM.16.M88.4 R40, [R203] ;  /* 0x00000000cb28783b */ /* 0x000e6e0000000200 */
[----:B------:R-:W-:Y:S08]  /*3940*/  HMMA.16816.F32 R4, R176, R110, R8 ;  /* 0x0000006eb004723c */ /* 0x000ff00000001808 */
[----:B------:R-:W-:Y:S01]  /*3950*/  HMMA.16816.F32 R36, R164, R66, R36 ;  /* 0x00000042a424723c */ /* 0x000fe20000001824 */
[----:B------:R-:W-:-:S04]  /*3960*/  FMUL.FTZ R2, R24, c[0x0][0x320] ;  /* 0x0000c80018027a20 */ /* 0x000fc80000410000 */
[----:B------:R3:W1:Y:S03]  /*3970*/  MUFU.TANH R90, R2 ;  /* 0x00000002005a7308 */ /* 0x0006660000002400 */
[----:B------:R-:W-:Y:S01]  /*3980*/  HMMA.16816.F32 R64, R164, R76, R52 ;  /* 0x0000004ca440723c */ /* 0x000fe20000001834 */
[----:B------:R-:W5:Y:S07]  /*3990*/  LDSM.16.M88.4 R52, [R194+0x3800] ;  /* 0x00380000c234783b */ /* 0x000f6e0000000200 */
[----:B------:R-:W-:Y:S01]  /*39a0*/  HMMA.16816.F32 R20, R172, R102, R20 ;  /* 0x00000066ac14723c */ /* 0x000fe20000001814 */
[----:B---3--:R-:W-:-:S07]  /*39b0*/  FMUL.FTZ R2, R25, c[0x0][0x320] ;  /* 0x0000c80019027a20 */ /* 0x008fce0000410000 */
[----:B--2---:R-:W-:Y:S01]  /*39c0*/  HMMA.16816.F32 R8, R168, R32, R16 ;  /* 0x00000020a808723c */ /* 0x004fe20000001810 */
[----:B------:R2:W3:Y:S07]  /*39d0*/  MUFU.TANH R88, R2 ;  /* 0x0000000200587308 */ /* 0x0004ee0000002400 */
[----:B----4-:R-:W-:Y:S08]  /*39e0*/  HMMA.16816.F32 R16, R176, R84, R12 ;  /* 0x00000054b010723c */ /* 0x010ff0000000180c */
[----:B------:R-:W-:Y:S01]  /*39f0*/  HMMA.16816.F32 R92, R164, R94, R28 ;  /* 0x0000005ea45c723c */ /* 0x000fe2000000181c */
[----:B------:R-:W4:Y:S01]  /*3a00*/  LDSM.16.M88.4 R28, [R197+0x4000] ;  /* 0x00400000c51c783b */ /* 0x000f220000000200 */
[----:B--2---:R-:W-:-:S04]  /*3a10*/  FMUL.FTZ R2, R26, c[0x0][0x320] ;  /* 0x0000c8001a027a20 */ /* 0x004fc80000410000 */
[----:B------:R2:W1:Y:S02]  /*3a20*/  MUFU.TANH R91, R2 ;  /* 0x00000002005b7308 */ /* 0x0004640000002400 */
[----:B------:R-:W-:Y:S08]  /*3a30*/  HMMA.16816.F32 R12, R184, R114, R4 ;  /* 0x00000072b80c723c */ /* 0x000ff00000001804 */
[----:B------:R-:W-:Y:S01]  /*3a40*/  HMMA.16816.F32 R32, R168, R34, R36 ;  /* 0x00000022a820723c */ /* 0x000fe20000001824 */
[----:B------:R-:W3:Y:S01]  /*3a50*/  LDSM.16.M88.4 R36, [R202] ;  /* 0x00000000ca24783b */ /* 0x000ee20000000200 */
[----:B--2---:R-:W-:-:S06]  /*3a60*/  FMUL.FTZ R2, R27, c[0x0][0x320] ;  /* 0x0000c8001b027a20 */ /* 0x004fcc0000410000 */
[----:B------:R-:W-:Y:S01]  /*3a70*/  HMMA.16816.F32 R4, R176, R86, R20 ;  /* 0x00000056b004723c */ /* 0x000fe20000001814 */
[----:B------:R2:W2:Y:S07]  /*3a80*/  MUFU.TANH R89, R2 ;  /* 0x0000000200597308 */ /* 0x0004ae0000002400 */
[----:B-1----:R-:W-:Y:S08]  /*3a90*/  HMMA.16816.F32 R8, R172, R40, R8 ;  /* 0x00000028ac08723c */ /* 0x002ff00000001808 */
[----:B-----5:R-:W-:Y:S01]  /*3aa0*/  HMMA.16816.F32 R24, R184, R52, R16 ;  /* 0x00000034b818723c */ /* 0x020fe20000001810 */
[----:B--2---:R-:W-:-:S04]  /*3ab0*/  FMUL.FTZ R2, R12, c[0x0][0x320] ;  /* 0x0000c8000c027a20 */ /* 0x004fc80000410000 */
[----:B------:R1:W2:Y:S03]  /*3ac0*/  MUFU.TANH R85, R2 ;  /* 0x0000000200557308 */ /* 0x0002a60000002400 */
[----:B------:R-:W-:Y:S01]  /*3ad0*/  HMMA.16816.F32 R76, R164, R78, R44 ;  /* 0x0000004ea44c723c */ /* 0x000fe2000000182c */
[----:B------:R-:W-:Y:S07]  /*3ae0*/  LDSM.16.M88.4 R44, [R194+0x4000] ;  /* 0x00400000c22c783b */ /* 0x000fee0000000200 */
[----:B------:R-:W-:Y:S01]  /*3af0*/  HMMA.16816.F32 R56, R168, R68, R48 ;  /* 0x00000044a838723c */ /* 0x000fe20000001830 */
[----:B------:R-:W5:Y:S01]  /*3b00*/  LDSM.16.M88.4 R48, [R193+0x5000] ;  /* 0x00500000c130783b */ /* 0x000f620000000200 */
[----:B-1----:R-:W-:-:S06]  /*3b10*/  FMUL.FTZ R2, R13, c[0x0][0x320] ;  /* 0x0000c8000d027a20 */ /* 0x002fcc0000410000 */
[----:B------:R-:W-:Y:S01]  /*3b20*/  HMMA.16816.F32 R20, R172, R42, R32 ;  /* 0x0000002aac14723c */ /* 0x000fe20000001820 */
[----:B------:R-:W-:Y:S01]  /*3b30*/  LDSM.16.M88.4 R40, [R197+0x4800] ;  /* 0x00480000c528783b */ /* 0x000fe20000000200 */
[----:B------:R1:W1:Y:S06]  /*3b40*/  MUFU.TANH R83, R2 ;  /* 0x0000000200537308 */ /* 0x00026c0000002400 */
[----:B------:R-:W-:Y:S08]  /*3b50*/  HMMA.16816.F32 R60, R168, R70, R60 ;  /* 0x00000046a83c723c */ /* 0x000ff0000000183c */
[----:B------:R-:W-:Y:S01]  /*3b60*/  HMMA.16816.F32 R4, R184, R54, R4 ;  /* 0x00000036b804723c */ /* 0x000fe20000001804 */
[----:B-1----:R-:W-:-:S04]  /*3b70*/  FMUL.FTZ R2, R14, c[0x0][0x320] ;  /* 0x0000c8000e027a20 */ /* 0x002fc80000410000 */
[----:B------:R1:W1:Y:S03]  /*3b80*/  MUFU.TANH R87, R2 ;  /* 0x0000000200577308 */ /* 0x0002660000002400 */
[C---:B----4-:R-:W-:Y:S08]  /*3b90*/  HMMA.16816.F32 R16, R176.reuse, R28, R8 ;  /* 0x0000001cb010723c */ /* 0x050ff00000001808 */
[----:B------:R-:W-:Y:S01]  /*3ba0*/  HMMA.16816.F32 R8, R176, R30, R20 ;  /* 0x0000001eb008723c */ /* 0x000fe20000001814 */
[----:B------:R-:W-:Y:S01]  /*3bb0*/  LDSM.16.M88.4 R28, [R201] ;  /* 0x00000000c91c783b */ /* 0x000fe20000000200 */
[----:B-1----:R-:W-:-:S06]  /*3bc0*/  FMUL.FTZ R2, R15, c[0x0][0x320] ;  /* 0x0000c8000f027a20 */ /* 0x002fcc0000410000 */
[C---:B---3--:R-:W-:Y:S01]  /*3bd0*/  HMMA.16816.F32 R12, R172.reuse, R36, R56 ;  /* 0x00000024ac0c723c */ /* 0x048fe20000001838 */
[----:B------:R-:W1:Y:S01]  /*3be0*/  LDSM.16.M88.4 R56, [R193+0x5800] ;  /* 0x00580000c138783b */ /* 0x000e620000000200 */
[----:B------:R3:W4:Y:S06]  /*3bf0*/  MUFU.TANH R86, R2 ;  /* 0x0000000200567308 */ /* 0x00072c0000002400 */
[----:B------:R-:W-:Y:S01]  /*3c00*/  HMMA.16816.F32 R20, R172, R38, R60 ;  /* 0x00000026ac14723c */ /* 0x000fe2000000183c */
[----:B------:R-:W2:Y:S07]  /*3c10*/  LDSM.16.M88.4 R36, [R194+0x4800] ;  /* 0x00480000c224783b */ /* 0x000eae0000000200 */
[----:B-----5:R-:W-:Y:S01]  /*3c20*/  HMMA.16816.F32 R64, R168, R48, R64 ;  /* 0x00000030a840723c */ /* 0x020fe20000001840 */
[----:B---3--:R-:W-:-:S04]  /*3c30*/  FMUL.FTZ R2, R24, c[0x0][0x320] ;  /* 0x0000c80018027a20 */ /* 0x008fc80000410000 */
[----:B------:R3:W1:Y:S03]  /*3c40*/  MUFU.TANH R81, R2 ;  /* 0x0000000200517308 */ /* 0x0006660000002400 */
[----:B------:R-:W-:Y:S01]  /*3c50*/  HMMA.16816.F32 R32, R168, R50, R76 ;  /* 0x00000032a820723c */ /* 0x000fe2000000184c */
[----:B------:R-:W-:Y:S01]  /*3c60*/  LDSM.16.M88.4 R48, [R200] ;  /* 0x00000000c830783b */ /* 0x000fe20000000200 */
[----:B---3--:R-:W-:-:S06]  /*3c70*/  FMUL.FTZ R2, R25, c[0x0][0x320] ;  /* 0x0000c80019027a20 */ /* 0x008fcc0000410000 */
[----:B-1----:R-:W-:Y:S01]  /*3c80*/  HMMA.16816.F32 R52, R168, R56, R72 ;  /* 0x00000038a834723c */ /* 0x002fe20000001848 */
[----:B------:R1:W3:Y:S02]  /*3c90*/  MUFU.TANH R80, R2 ;  /* 0x0000000200507308 */ /* 0x0002e40000002400 */
[----:B-1----:R-:W-:-:S06]  /*3ca0*/  FMUL.FTZ R2, R26, c[0x0][0x320] ;  /* 0x0000c8001a027a20 */ /* 0x002fcc0000410000 */
[----:B------:R1:W1:Y:S02]  /*3cb0*/  MUFU.TANH R84, R2 ;  /* 0x0000000200547308 */ /* 0x0002640000002400 */
[----:B-1----:R-:W-:Y:S02]  /*3cc0*/  FMUL.FTZ R2, R27, c[0x0][0x320] ;  /* 0x0000c8001b027a20 */ /* 0x002fe40000410000 */
[----:B------:R-:W-:Y:S04]  /*3cd0*/  HMMA.16816.F32 R24, R184, R44, R16 ;  /* 0x0000002cb818723c */ /* 0x000fe80000001810 */
[----:B------:R1:W1:Y:S04]  /*3ce0*/  MUFU.TANH R82, R2 ;  /* 0x0000000200527308 */ /* 0x0002680000002400 */
        /* <DEDUP_REMOVED lines=13> */
[----:B------:R-:W-:Y:S07]  /*3dc0*/  LDSM.16.M88.4 R40, [R194+0x5000] ;  /* 0x00500000c228783b */ /* 0x000fee0000000200 */
[----:B--2---:R-:W-:Y:S01]  /*3dd0*/  HMMA.16816.F32 R20, R184, R36, R16 ;  /* 0x00000024b814723c */ /* 0x004fe20000001810 */
[----:B-----5:R-:W-:-:S04]  /*3de0*/  FMUL.FTZ R2, R24, c[0x0][0x320] ;  /* 0x0000c80018027a20 */ /* 0x020fc80000410000 */
[----:B------:R2:W1:Y:S11]  /*3df0*/  MUFU.TANH R68, R2 ;  /* 0x0000000200447308 */ /* 0x0004760000002400 */
[----:B------:R-:W-:Y:S01]  /*3e00*/  HMMA.16816.F32 R8, R184, R38, R8 ;  /* 0x00000026b808723c */ /* 0x000fe20000001808 */
[----:B--2---:R-:W-:-:S07]  /*3e10*/  FMUL.FTZ R2, R25, c[0x0][0x320] ;  /* 0x0000c80019027a20 */ /* 0x004fce0000410000 */
[----:B-1----:R-:W-:Y:S01]  /*3e20*/  HMMA.16816.F32 R16, R176, R44, R12 ;  /* 0x0000002cb010723c */ /* 0x002fe2000000180c */
[----:B------:R1:W2:Y:S07]  /*3e30*/  MUFU.TANH R63, R2 ;  /* 0x00000002003f7308 */ /* 0x0002ae0000002400 */
[----:B------:R-:W-:Y:S01]  /*3e40*/  HMMA.16816.F32 R12, R172, R48, R52 ;  /* 0x00000030ac0c723c */ /* 0x000fe20000001834 */
[----:B-1----:R-:W-:-:S04]  /*3e50*/  FMUL.FTZ R2, R26, c[0x0][0x320] ;  /* 0x0000c8001a027a20 */ /* 0x002fc80000410000 */
[----:B------:R1:W1:Y:S02]  /*3e60*/  MUFU.TANH R69, R2 ;  /* 0x0000000200457308 */ /* 0x0002640000002400 */
[----:B-1----:R-:W-:Y:S02]  /*3e70*/  FMUL.FTZ R2, R27, c[0x0][0x320] ;  /* 0x0000c8001b027a20 */ /* 0x002fe40000410000 */
[----:B------:R-:W-:Y:S01]  /*3e80*/  HMMA.16816.F32 R24, R172, R30, R32 ;  /* 0x0000001eac18723c */ /* 0x000fe20000001820 */
[----:B------:R-:W1:Y:S03]  /*3e90*/  LDSM.16.M88.4 R32, [R197+0x5800] ;  /* 0x00580000c520783b */ /* 0x000e660000000200 */
[----:B------:R5:W1:Y:S01]  /*3ea0*/  MUFU.TANH R65, R2 ;  /* 0x0000000200417308 */ /* 0x000a620000002400 */
[----:B------:R-:W2:Y:S01]  /*3eb0*/  LDSM.16.M88.4 R28, [R194+0x5800] ;  /* 0x00580000c21c783b */ /* 0x000ea20000000200 */
[----:B------:R-:W-:-:S04]  /*3ec0*/  DEPBAR.LE SB0, 0x0 ;  /* 0x000080000000791a */ /* 0x000fc80000000000 */
[----:B-----5:R-:W-:-:S04]  /*3ed0*/  FMUL.FTZ R2, R4, c[0x0][0x320] ;  /* 0x0000c80004027a20 */ /* 0x020fc80000410000 */
[----:B------:R5:W1:Y:S10]  /*3ee0*/  MUFU.TANH R61, R2 ;  /* 0x00000002003d7308 */ /* 0x000a740000002400 */
[----:B------:R-:W-:Y:S01]  /*3ef0*/  HMMA.16816.F32 R24, R176, R46, R24 ;  /* 0x0000002eb018723c */ /* 0x000fe20000001818 */
[----:B-----5:R-:W-:-:S07]  /*3f00*/  FMUL.FTZ R2, R5, c[0x0][0x320] ;  /* 0x0000c80005027a20 */ /* 0x020fce0000410000 */
[----:B-1----:R-:W-:Y:S01]  /*3f10*/  HMMA.16816.F32 R12, R176, R32, R12 ;  /* 0x00000020b00c723c */ /* 0x002fe2000000180c */
[----:B------:R1:W1:Y:S02]  /*3f20*/  MUFU.TANH R60, R2 ;  /* 0x00000002003c7308 */ /* 0x0002640000002400 */
        /* <DEDUP_REMOVED lines=16> */
[----:B--2---:R-:W-:Y:S01]  /*4030*/  HMMA.16816.F32 R4, R184, R30, R4 ;  /* 0x0000001eb804723c */ /* 0x004fe20000001804 */
[----:B-1----:R-:W-:-:S07]  /*4040*/  FMUL.FTZ R2, R23, c[0x0][0x320] ;  /* 0x0000c80017027a20 */ /* 0x002fce0000410000 */
[C---:B------:R-:W-:Y:S01]  /*4050*/  HMMA.16816.F32 R20, R184.reuse, R40, R16 ;  /* 0x00000028b814723c */ /* 0x040fe20000001810 */
[----:B------:R1:W2:Y:S07]  /*4060*/  MUFU.TANH R58, R2 ;  /* 0x00000002003a7308 */ /* 0x0002ae0000002400 */
        /* <DEDUP_REMOVED lines=44> */
[----:B-1234-:R-:W-:Y:S01]  /*4330*/  IADD3 R2, R216, -0x2, RZ ;  /* 0xfffffffed8027810 */ /* 0x01efe20007ffe0ff */
[----:B------:R-:W-:Y:S01]  /*4340*/  ULDC.64 UR4, c[0x0][0x1e0] ;  /* 0x0000780000047ab9 */ /* 0x000fe20000000a00 */
[----:B------:R-:W-:Y:S01]  /*4350*/  ISETP.GE.AND P0, PT, R134, c[0x0][0x1d4], PT ;  /* 0x0000750086007a0c */ /* 0x000fe20003f06270 */
[----:B------:R-:W-:Y:S01]  /*4360*/  USHF.L.U32 UR7, UR4, 0x6, URZ ;  /* 0x0000000604077899 */ /* 0x000fe2000800063f */
[----:B------:R-:W-:Y:S01]  /*4370*/  SHF.R.S32.HI R3, RZ, 0x1f, R2 ;  /* 0x0000001fff037819 */ /* 0x000fe20000011402 */
[----:B------:R-:W-:Y:S01]  /*4380*/  IMAD.WIDE.U32 R6, R2, c[0x0][0x1e0], RZ ;  /* 0x0000780002067a25 */ /* 0x000fe200078e00ff */
[----:B------:R-:W-:-:S03]  /*4390*/  USHF.L.U64.HI UR5, UR4, UR6, UR5 ;  /* 0x0000000604057299 */ /* 0x000fc60008010205 */
[----:B------:R-:W-:-:S04]  /*43a0*/  IMAD R3, R3, c[0x0][0x1e0], RZ ;  /* 0x0000780003037a24 */ /* 0x000fc800078e02ff */
[----:B------:R-:W-:-:S04]  /*43b0*/  IMAD R2, R2, c[0x0][0x1e4], R3 ;  /* 0x0000790002027a24 */ /* 0x000fc800078e0203 */
[----:B------:R-:W-:Y:S02]  /*43c0*/  IMAD.IADD R2, R7, 0x1, R2 ;  /* 0x0000000107027824 */ /* 0x000fe400078e0202 */
[----:B------:R-:W-:-:S04]  /*43d0*/  IMAD.WIDE.U32 R6, R6, 0x60, R120 ;  /* 0x0000006006067825 */ /* 0x000fc800078e0078 */
[----:B------:R-:W-:Y:S01]  /*43e0*/  IMAD R2, R2, 0x60, RZ ;  /* 0x0000006002027824 */ /* 0x000fe200078e02ff */
[----:B------:R-:W-:-:S03]  /*43f0*/  LEA R4, P4, R6, c[0x0][0x1c8], 0x1 ;  /* 0x0000720006047a11 */ /* 0x000fc600078808ff */
[----:B------:R-:W-:Y:S01]  /*4400*/  IMAD.IADD R3, R7, 0x1, R2 ;  /* 0x0000000107037824 */ /* 0x000fe200078e0202 */
[----:B------:R-:W-:-:S04]  /*4410*/  IADD3 R2, P5, R4, UR7, RZ ;  /* 0x0000000704027c10 */ /* 0x000fc8000ffbe0ff */
[----:B------:R-:W-:Y:S02]  /*4420*/  LEA.HI.X R5, R6, c[0x0][0x1cc], R3, 0x1, P4 ;  /* 0x0000730006057a11 */ /* 0x000fe400020f0c03 */
[----:B------:R-:W-:Y:S02]  /*4430*/  IADD3 R6, P4, R2, UR7, RZ ;  /* 0x0000000702067c10 */ /* 0x000fe4000ff9e0ff */
[----:B------:R-:W-:Y:S01]  /*4440*/  IADD3.X R3, R5, UR5, RZ, P5, !PT ;  /* 0x0000000505037c10 */ /* 0x000fe2000affe4ff */
[----:B------:R-:W-:Y:S01]  /*4450*/  @!PT LDS RZ, [RZ] ;  /* 0x00000000fffff984 */ /* 0x000fe20000000800 */
[----:B------:R-:W-:Y:S01]  /*4460*/  @!PT LDS RZ, [RZ] ;  /* 0x00000000fffff984 */ /* 0x000fe20000000800 */
[----:B------:R-:W-:Y:S01]  /*4470*/  @!PT LDS RZ, [RZ] ;  /* 0x00000000fffff984 */ /* 0x000fe20000000800 */
[----:B------:R1:W-:Y:S03]  /*4480*/  LDGSTS.E.BYPASS.LTC128B.128 [R218+0x8100], [R4.64], !P0 ;  /* 0x0810000004da7fae */ /* 0x0003e6000c101d48 */
[----:B------:R-:W-:Y:S01]  /*4490*/  IADD3.X R7, R3, UR5, RZ, P4, !PT ;  /* 0x0000000503077c10 */ /* 0x000fe2000a7fe4ff */
[----:B------:R1:W-:Y:S04]  /*44a0*/  LDGSTS.E.BYPASS.LTC128B.128 [R218+0xb100], [R4.64+0x80], !P3 ;  /* 0x0b10008004da7fae */ /* 0x0003e8000d901d48 */
[----:B------:R1:W-:Y:S04]  /*44b0*/  LDGSTS.E.BYPASS.LTC128B.128 [R218+0x9100], [R2.64], !P0 ;  /* 0x0910000002da7fae */ /* 0x0003e8000c101d48 */
[----:B------:R1:W-:Y:S04]  /*44c0*/  LDGSTS.E.BYPASS.LTC128B.128 [R218+0xc100], [R2.64+0x80], !P3 ;  /* 0x0c10008002da7fae */ /* 0x0003e8000d901d48 */
[----:B------:R1:W-:Y:S04]  /*44d0*/  LDGSTS.E.BYPASS.LTC128B.128 [R218+0xa100], [R6.64], !P0 ;  /* 0x0a10000006da7fae */ /* 0x0003e8000c101d48 */
[----:B------:R1:W-:Y:S02]  /*44e0*/  LDGSTS.E.BYPASS.LTC128B.128 [R218+0xd100], [R6.64+0x80], !P3 ;  /* 0x0d10008006da7fae */ /* 0x0003e4000d901d48 */
.L_x_548:
[----:B--234-:R-:W-:Y:S05]  /*44f0*/  BSYNC B0 ;  /* 0x0000000000007941 */ /* 0x01cfea0003800000 */
.L_x_547:
[----:B-1----:R-:W2:Y:S04]  /*4500*/  LDL R2, [R1+0x24] ;  /* 0x0000240001027983 */ /* 0x002ea80000100800 */
[----:B------:R-:W3:Y:S01]  /*4510*/  LDL R9, [R1+0x14] ;  /* 0x0000140001097983 */ /* 0x000ee20000100800 */
[----:B------:R-:W-:-:S02]  /*4520*/  ULDC UR4, c[0x0][0x324] ;  /* 0x0000c90000047ab9 */ /* 0x000fc40000000800 */
[----:B------:R-:W-:Y:S01]  /*4530*/  ULOP3.LUT UR4, URZ, UR4, URZ, 0x33, !UPT ;  /* 0x000000043f047292 */ /* 0x000fe2000f8e333f */
[----:B------:R-:W0:Y:S01]  /*4540*/  LDGDEPBAR ;  /* 0x00000000000079af */ /* 0x000e220000000000 */
[----:B--2---:R-:W-:-:S04]  /*4550*/  IMAD.IADD R2, R2, 0x1, R244 ;  /* 0x0000000102027824 */ /* 0x004fc800078e02f4 */
[----:B------:R-:W-:-:S04]  /*4560*/  @P2 IMAD.HI.U32 R3, R2, c[0x0][0x2c8], RZ ;  /* 0x0000b20002032a27 */ /* 0x000fc800078e00ff */
[----:B------:R-:W-:Y:S01]  /*4570*/  IMAD.MOV.U32 R5, RZ, RZ, R2 ;  /* 0x000000ffff057224 */ /* 0x000fe200078e0002 */
[----:B------:R-:W-:Y:S02]  /*4580*/  @P2 SHF.R.U32.HI R5, RZ, c[0x0][0x2cc], R3 ;  /* 0x0000b300ff052a19 */ /* 0x000fe40000011603 */
[----:B------:R-:W-:-:S03]  /*4590*/  IADD3 R2, R132, R0, RZ ;  /* 0x0000000084027210 */ /* 0x000fc60007ffe0ff */
[----:B------:R-:W1:Y:S01]  /*45a0*/  SHFL.IDX PT, R4, R5, RZ, 0x1c1f ;  /* 0x001c1fff05047589 */ /* 0x000e6200000e0000 */
[----:B---3--:R-:W-:Y:S01]  /*45b0*/  IADD3 R3, -R9, 0x1, R2 ;  /* 0x0000000109037810 */ /* 0x008fe20007ffe102 */
[--C-:B------:R-:W-:Y:S02]  /*45c0*/  IMAD.IADD R8, R2, 0x1, -R9.reuse ;  /* 0x0000000102087824 */ /* 0x100fe400078e0a09 */
[----:B------:R-:W-:Y:S02]  /*45d0*/  IMAD.IADD R9, R0, 0x1, -R9 ;  /* 0x0000000100097824 */ /* 0x000fe400078e0a09 */
[----:B------:R-:W-:-:S05]  /*45e0*/  IMAD.IADD R3, R3, 0x1, -R123 ;  /* 0x0000000103037824 */ /* 0x000fca00078e0a7b */
[C---:B------:R-:W-:Y:S02]  /*45f0*/  IADD3 R6, R3.reuse, c[0x0][0x328], RZ ;  /* 0x0000ca0003067a10 */ /* 0x040fe40007ffe0ff */
[----:B------:R-:W-:Y:S02]  /*4600*/  IADD3 R7, R3, UR4, RZ ;  /* 0x0000000403077c10 */ /* 0x000fe4000fffe0ff */
[-C--:B-1----:R-:W-:Y:S02]  /*4610*/  IADD3 R3, R6, R4.reuse, RZ ;  /* 0x0000000406037210 */ /* 0x082fe40007ffe0ff */
[----:B------:R-:W-:Y:S02]  /*4620*/  IADD3 R2, R7, R4, RZ ;  /* 0x0000000407027210 */ /* 0x000fe40007ffe0ff */
[----:B------:R-:W-:Y:S01]  /*4630*/  IMNMX R3, R8, R3, PT ;  /* 0x0000000308037217 */ /* 0x000fe20003800200 */
[----:B------:R-:W-:Y:S05]  /*4640*/  @!P1 BRA `(.L_x_549) ;  /* 0x0000012000009947 */ /* 0x000fea0003800000 */
[----:B------:R-:W-:Y:S01]  /*4650*/  IADD3 R4, -R123, R132, R4 ;  /* 0x000000847b047210 */ /* 0x000fe20007ffe104 */
[----:B------:R-:W-:Y:S03]  /*4660*/  BSSY B0, `(.L_x_550) ;  /* 0x000000c000007945 */ /* 0x000fe60003800000 */
[----:B------:R-:W-:-:S13]  /*4670*/  ISETP.GT.AND P0, PT, R4, -0x1, PT ;  /* 0xffffffff0400780c */ /* 0x000fda0003f04270 */
[----:B------:R-:W-:Y:S05]  /*4680*/  @P0 BRA `(.L_x_551) ;  /* 0x0000006000000947 */ /* 0x000fea0003800000 */
[----:B------:R-:W-:Y:S02]  /*4690*/  ISETP.NE.AND P0, PT, R243, 0x1, PT ;  /* 0x00000001f300780c */ /* 0x000fe40003f05270 */
[----:B------:R-:W-:-:S11]  /*46a0*/  LOP3.LUT R4, RZ, R4, RZ, 0x33, !PT ;  /* 0x00000004ff047212 */ /* 0x000fd600078e33ff */
[----:B------:R-:W-:-:S05]  /*46b0*/  @P0 IMAD.HI.U32 R10, R4, c[0x0][0x330], RZ ;  /* 0x0000cc00040a0a27 */ /* 0x000fca00078e00ff */
[----:B------:R-:W-:-:S04]  /*46c0*/  @P0 SHF.R.U32.HI R4, RZ, c[0x0][0x334], R10 ;  /* 0x0000cd00ff040a19 */ /* 0x000fc8000001160a */
[----:B------:R-:W-:Y:S01]  /*46d0*/  LOP3.LUT R4, RZ, R4, RZ, 0x33, !PT ;  /* 0x00000004ff047212 */ /* 0x000fe200078e33ff */
[----:B------:R-:W-:Y:S05]  /*46e0*/  BRA `(.L_x_552) ;  /* 0x0000003000007947 */ /* 0x000fea0003800000 */
.L_x_551:
[----:B------:R-:W-:-:S13]  /*46f0*/  ISETP.NE.AND P0, PT, R243, 0x1, PT ;  /* 0x00000001f300780c */ /* 0x000fda0003f05270 */
[----:B------:R-:W-:-:S05]  /*4700*/  @P0 IMAD.HI.U32 R10, R4, c[0x0][0x330], RZ ;  /* 0x0000cc00040a0a27 */ /* 0x000fca00078e00ff */
[----:B------:R-:W-:Y:S02]  /*4710*/  @P0 SHF.R.U32.HI R4, RZ, c[0x0][0x334], R10 ;  /* 0x0000cd00ff040a19 */ /* 0x000fe4000001160a */
.L_x_552:
[----:B------:R-:W-:Y:S05]  /*4720*/  BSYNC B0 ;  /* 0x0000000000007941 */ /* 0x000fea0003800000 */
.L_x_550:
[----:B------:R-:W-:-:S05]  /*4730*/  IMAD R4, R4, c[0x0][0x32c], R9 ;  /* 0x0000cb0004047a24 */ /* 0x000fca00078e0209 */
[----:B------:R-:W-:Y:S02]  /*4740*/  IADD3 R10, R4, c[0x0][0x32c], RZ ;  /* 0x0000cb00040a7a10 */ /* 0x000fe40007ffe0ff */
[----:B------:R-:W-:Y:S02]  /*4750*/  IMNMX R2, R2, R4, !PT ;  /* 0x0000000402027217 */ /* 0x000fe40007800200 */
[----:B------:R-:W-:Y:S02]  /*4760*/  IMNMX R3, R3, R10, PT ;  /* 0x0000000a03037217 */ /* 0x000fe40003800200 */
.L_x_549:
[C---:B------:R-:W-:Y:S02]  /*4770*/  ISETP.GE.AND P0, PT, R0.reuse, 0x9, PT ;  /* 0x000000090000780c */ /* 0x040fe40003f06270 */
[----:B------:R-:W-:Y:S02]  /*4780*/  ISETP.GE.AND P4, PT, R0, 0x2, PT ;  /* 0x000000020000780c */ /* 0x000fe40003f86270 */
[----:B------:R-:W-:Y:S02]  /*4790*/  P2R R30, PR, RZ, 0x1 ;  /* 0x00000001ff1e7803 */ /* 0x000fe40000000000 */
[----:B------:R-:W-:-:S02]  /*47a0*/  ISETP.GT.AND P0, PT, R2, 0x8, !P0 ;  /* 0x000000080200780c */ /* 0x000fc40004704270 */
[----:B------:R-:W-:Y:S02]  /*47b0*/  P2R R25, PR, RZ, 0x10 ;  /* 0x00000010ff197803 */ /* 0x000fe40000000000 */
[----:B------:R-:W-:Y:S02]  /*47c0*/  ISETP.LT.OR P0, PT, R3, 0x9, P0 ;  /* 0x000000090300780c */ /* 0x000fe40000701670 */
[----:B------:R-:W-:Y:S02]  /*47d0*/  ISETP.GT.AND P4, PT, R2, 0x1, !P4 ;  /* 0x000000010200780c */ /* 0x000fe40006784270 */
[----:B------:R-:W-:Y:S02]  /*47e0*/  ISETP.GE.AND P5, PT, R0, 0xa, PT ;  /* 0x0000000a0000780c */ /* 0x000fe40003fa6270 */
[----:B------:R-:W-:Y:S02]  /*47f0*/  FSEL R32, R85, -INF , !P0 ;  /* 0xff80000055207808 */ /* 0x000fe40004000000 */
[----:B------:R-:W-:-:S02]  /*4800*/  ISETP.LT.OR P4, PT, R3, 0x2, P4 ;  /* 0x000000020300780c */ /* 0x000fc40002781670 */
[----:B------:R-:W-:Y:S02]  /*4810*/  ISETP.GT.AND P0, PT, R2, 0x9, !P5 ;  /* 0x000000090200780c */ /* 0x000fe40006f04270 */
[----:B------:R-:W-:Y:S02]  /*4820*/  FSEL R28, R88, -INF , !P4 ;  /* 0xff800000581c7808 */ /* 0x000fe40006000000 */
[----:B------:R-:W-:Y:S02]  /*4830*/  ISETP.LT.OR P0, PT, R3, 0xa, P0 ;  /* 0x0000000a0300780c */ /* 0x000fe40000701670 */
        /* <DEDUP_REMOVED lines=9> */
[C---:B------:R-:W-:Y:S02]  /*48d0*/  ISETP.LT.OR P0, PT, R3.reuse, 0x12, P0 ;  /* 0x000000120300780c */ /* 0x040fe40000701670 */
        /* <DEDUP_REMOVED lines=8> */
[----:B------:R-:W-:Y:S02]  /*4960*/  P2R R22, PR, RZ, 0x10 ;  /* 0x00000010ff167803 */ /* 0x000fe40000000000 */
        /* <DEDUP_REMOVED lines=64> */
[----:B------:R-:W-:Y:S02]  /*4d70*/  ISETP.GE.AND P6, PT, R0, 0x52, PT ;  /* 0x000000520000780c */ /* 0x000fe40003fc6270 */
[----:B------:R-:W-:Y:S02]  /*4d80*/  ISETP.LT.OR P0, PT, R3, 0x51, P0 ;  /* 0x000000510300780c */ /* 0x000fe40000701670 */
[----:B------:R-:W-:Y:S02]  /*4d90*/  P2R R29, PR, RZ, 0x20 ;  /* 0x00000020ff1d7803 */ /* 0x000fe40000000000 */
[----:B------:R-:W-:-:S02]  /*4da0*/  FSEL R161, R36, -INF , !P0 ;  /* 0xff80000024a17808 */ /* 0x000fc40004000000 */
[----:B------:R-:W-:Y:S02]  /*4db0*/  ISETP.GT.AND P0, PT, R2, 0x51, !P6 ;  /* 0x000000510200780c */ /* 0x000fe40007704270 */
[----:B------:R-:W-:Y:S02]  /*4dc0*/  ISETP.GE.AND P5, PT, R0, 0x59, PT ;  /* 0x000000590000780c */ /* 0x000fe40003fa6270 */
[----:B------:R-:W-:Y:S02]  /*4dd0*/  ISETP.LT.OR P0, PT, R3, 0x52, P0 ;  /* 0x000000520300780c */ /* 0x000fe40000701670 */
[----:B------:R-:W-:Y:S02]  /*4de0*/  P2R R33, PR, RZ, 0x10 ;  /* 0x00000010ff217803 */ /* 0x000fe40000000000 */
[----:B------:R-:W-:Y:S02]  /*4df0*/  FSEL R162, R31, -INF , !P0 ;  /* 0xff8000001fa27808 */ /* 0x000fe40004000000 */
[----:B------:R-:W-:-:S02]  /*4e00*/  ISETP.GT.AND P0, PT, R2, 0x58, !P5 ;  /* 0x000000580200780c */ /* 0x000fc40006f04270 */
[----:B------:R-:W-:Y:S02]  /*4e10*/  ISETP.GE.AND P4, PT, R0, 0x1, PT ;  /* 0x000000010000780c */ /* 0x000fe40003f86270 */
[----:B------:R-:W-:Y:S02]  /*4e20*/  ISETP.LT.OR P0, PT, R3, 0x59, P0 ;  /* 0x000000590300780c */ /* 0x000fe40000701670 */
[----:B------:R-:W-:Y:S02]  /*4e30*/  P2R R31, PR, RZ, 0x10 ;  /* 0x00000010ff1f7803 */ /* 0x000fe40000000000 */
[----:B------:R-:W-:Y:S02]  /*4e40*/  FSEL R163, R27, -INF , !P0 ;  /* 0xff8000001ba37808 */ /* 0x000fe40004000000 */
[----:B------:R-:W-:Y:S02]  /*4e50*/  ISETP.GT.AND P0, PT, R2, RZ, !P4 ;  /* 0x000000ff0200720c */ /* 0x000fe40006704270 */
[----:B------:R-:W-:-:S02]  /*4e60*/  ISETP.GE.AND P4, PT, R0, 0x5a, PT ;  /* 0x0000005a0000780c */ /* 0x000fc40003f86270 */
[----:B------:R-:W-:-:S04]  /*4e70*/  ISETP.LT.OR P0, PT, R3, 0x1, P0 ;  /* 0x000000010300780c */ /* 0x000fc80000701670 */
[----:B------:R-:W-:Y:S02]  /*4e80*/  FSEL R27, R90, -INF , !P0 ;  /* 0xff8000005a1b7808 */ /* 0x000fe40004000000 */
[----:B------:R-:W-:-:S04]  /*4e90*/  ISETP.GT.AND P0, PT, R2, 0x59, !P4 ;  /* 0x000000590200780c */ /* 0x000fc80006704270 */
[----:B------:R-:W-:Y:S02]  /*4ea0*/  ISETP.LT.OR P0, PT, R3, 0x5a, P0 ;  /* 0x0000005a0300780c */ /* 0x000fe40000701670 */
[----:B------:R-:W1:Y:S02]  /*4eb0*/  SHFL.IDX PT, R3, R5, 0x1, 0x1c1f ;  /* 0x003c1f0005037f89 */ /* 0x000e6400000e0000 */
[----:B------:R-:W-:Y:S01]  /*4ec0*/  FSEL R180, R35, -INF , !P0 ;  /* 0xff80000023b47808 */ /* 0x000fe20004000000 */
[--C-:B-1----:R-:W-:Y:S02]  /*4ed0*/  IMAD.IADD R2, R6, 0x1, R3.reuse ;  /* 0x0000000106027824 */ /* 0x102fe400078e0203 */
[----:B------:R-:W-:-:S03]  /*4ee0*/  IMAD.IADD R0, R7, 0x1, R3 ;  /* 0x0000000107007824 */ /* 0x000fc600078e0203 */
        /* <DEDUP_REMOVED lines=12> */
.L_x_555:
[----:B------:R-:W-:-:S13]  /*4fb0*/  ISETP.NE.AND P0, PT, R243, 0x1, PT ;  /* 0x00000001f300780c */ /* 0x000fda0003f05270 */
[----:B------:R-:W-:-:S05]  /*4fc0*/  @P0 IMAD.HI.U32 R4, R3, c[0x0][0x330], RZ ;  /* 0x0000cc0003040a27 */ /* 0x000fca00078e00ff */
[----:B------:R-:W-:Y:S02]  /*4fd0*/  @P0 SHF.R.U32.HI R3, RZ, c[0x0][0x334], R4 ;  /* 0x0000cd00ff030a19 */ /* 0x000fe40000011604 */
.L_x_556:
[----:B------:R-:W-:Y:S05]  /*4fe0*/  BSYNC B0 ;  /* 0x0000000000007941 */ /* 0x000fea0003800000 */
.L_x_554:
[----:B------:R-:W-:-:S05]  /*4ff0*/  IMAD R3, R3, c[0x0][0x32c], R9 ;  /* 0x0000cb0003037a24 */ /* 0x000fca00078e0209 */
[----:B------:R-:W-:Y:S02]  /*5000*/  IADD3 R4, R3, c[0x0][0x32c], RZ ;  /* 0x0000cb0003047a10 */ /* 0x000fe40007ffe0ff */
[----:B------:R-:W-:Y:S02]  /*5010*/  IMNMX R0, R0, R3, !PT ;  /* 0x0000000300007217 */ /* 0x000fe40007800200 */
[----:B------:R-:W-:Y:S02]  /*5020*/  IMNMX R2, R2, R4, PT ;  /* 0x0000000402027217 */ /* 0x000fe40003800200 */
.L_x_553:
[----:B------:R-:W-:Y:S02]  /*5030*/  ISETP.NE.AND P0, PT, R25, RZ, PT ;  /* 0x000000ff1900720c */ /* 0x000fe40003f05270 */
[----:B------:R-:W-:Y:S02]  /*5040*/  FMNMX.FTZ R3, R27, R28, !PT ;  /* 0x0000001c1b037209 */ /* 0x000fe40007810000 */
[----:B------:R-:W-:Y:S02]  /*5050*/  ISETP.GT.AND P0, PT, R0, 0x1, !P0 ;  /* 0x000000010000780c */ /* 0x000fe40004704270 */
[----:B------:R-:W-:-:S02]  /*5060*/  FMNMX.FTZ R3, R32, R3, !PT ;  /* 0x0000000320037209 */ /* 0x000fc40007810000 */
[----:B------:R-:W-:Y:S02]  /*5070*/  ISETP.LT.OR P0, PT, R2, 0x2, P0 ;  /* 0x000000020200780c */ /* 0x000fe40000701670 */
[----:B------:R-:W-:Y:S02]  /*5080*/  FMNMX.FTZ R3, R34, R3, !PT ;  /* 0x0000000322037209 */ /* 0x000fe40007810000 */
[----:B------:R-:W-:Y:S02]  /*5090*/  FSEL R7, R89, -INF , !P0 ;  /* 0xff80000059077808 */ /* 0x000fe40004000000 */
[----:B------:R-:W-:Y:S02]  /*50a0*/  ISETP.NE.AND P0, PT, R30, RZ, PT ;  /* 0x000000ff1e00720c */ /* 0x000fe40003f05270 */
[----:B------:R-:W-:Y:S02]  /*50b0*/  FMNMX.FTZ R3, R37, R3, !PT ;  /* 0x0000000325037209 */ /* 0x000fe40007810000 */
[----:B------:R-:W-:-:S02]  /*50c0*/  ISETP.GT.AND P0, PT, R0, 0x8, !P0 ;  /* 0x000000080000780c */ /* 0x000fc40004704270 */
[----:B------:R-:W-:Y:S02]  /*50d0*/  FMNMX.FTZ R3, R45, R3, !PT ;  /* 0x000000032d037209 */ /* 0x000fe40007810000 */
[----:B------:R-:W-:Y:S02]  /*50e0*/  ISETP.LT.OR P0, PT, R2, 0x9, P0 ;  /* 0x000000090200780c */ /* 0x000fe40000701670 */
[----:B------:R-:W-:Y:S02]  /*50f0*/  FMNMX.FTZ R3, R46, R3, !PT ;  /* 0x000000032e037209 */ /* 0x000fe40007810000 */
[----:B------:R-:W-:Y:S02]  /*5100*/  FSEL R8, R87, -INF , !P0 ;  /* 0xff80000057087808 */ /* 0x000fe40004000000 */
[----:B------:R-:W-:Y:S02]  /*5110*/  ISETP.NE.AND P0, PT, R29, RZ, PT ;  /* 0x000000ff1d00720c */ /* 0x000fe40003f05270 */
[----:B------:R-:W-:-:S02]  /*5120*/  FMNMX.FTZ R3, R47, R3, !PT ;  /* 0x000000032f037209 */ /* 0x000fc40007810000 */
[----:B------:R-:W-:Y:S02]  /*5130*/  ISETP.GT.AND P0, PT, R0, 0x9, !P0 ;  /* 0x000000090000780c */ /* 0x000fe40004704270 */
[----:B------:R-:W-:Y:S02]  /*5140*/  FMNMX.FTZ R3, R108, R3, !PT ;  /* 0x000000036c037209 */ /* 0x000fe40007810000 */
[----:B------:R-:W-:Y:S02]  /*5150*/  ISETP.LT.OR P0, PT, R2, 0xa, P0 ;  /* 0x0000000a0200780c */ /* 0x000fe40000701670 */
[----:B------:R-:W-:Y:S02]  /*5160*/  FMNMX.FTZ R3, R109, R3, !PT ;  /* 0x000000036d037209 */ /* 0x000fe40007810000 */
[----:B------:R-:W-:Y:S02]  /*5170*/  FSEL R9, R86, -INF , !P0 ;  /* 0xff80000056097808 */ /* 0x000fe40004000000 */
[----:B------:R-:W-:-:S02]  /*5180*/  ISETP.NE.AND P0, PT, R26, RZ, PT ;  /* 0x000000ff1a00720c */ /* 0x000fc40003f05270 */
[----:B------:R-:W-:Y:S02]  /*5190*/  FMNMX.FTZ R3, R111, R3, !PT ;  /* 0x000000036f037209 */ /* 0x000fe40007810000 */
[----:B------:R-:W-:Y:S02]  /*51a0*/  ISETP.GT.AND P0, PT, R0, 0x10, !P0 ;  /* 0x000000100000780c */ /* 0x000fe40004704270 */
[----:B------:R-:W-:Y:S02]  /*51b0*/  FMNMX.FTZ R3, R136, R3, !PT ;  /* 0x0000000388037209 */ /* 0x000fe40007810000 */
[----:B------:R-:W-:Y:S02]  /*51c0*/  ISETP.LT.OR P0, PT, R2, 0x11, P0 ;  /* 0x000000110200780c */ /* 0x000fe40000701670 */
[----:B------:R-:W-:Y:S02]  /*51d0*/  FMNMX.FTZ R3, R141, R3, !PT ;  /* 0x000000038d037209 */ /* 0x000fe40007810000 */
[----:B------:R-:W-:-:S02]  /*51e0*/  FSEL R36, R84, -INF , !P0 ;  /* 0xff80000054247808 */ /* 0x000fc40004000000 */
[----:B------:R-:W-:Y:S02]  /*51f0*/  ISETP.NE.AND P0, PT, R24, RZ, PT ;  /* 0x000000ff1800720c */ /* 0x000fe40003f05270 */
[----:B------:R-:W-:Y:S02]  /*5200*/  FMNMX.FTZ R3, R142, R3, !PT ;  /* 0x000000038e037209 */ /* 0x000fe40007810000 */
[----:B------:R-:W-:Y:S02]  /*5210*/  ISETP.GT.AND P0, PT, R0, 0x11, !P0 ;  /* 0x000000110000780c */ /* 0x000fe40004704270 */
[----:B------:R-:W-:Y:S02]  /*5220*/  FMNMX.FTZ R3, R143, R3, !PT ;  /* 0x000000038f037209 */ /* 0x000fe40007810000 */
[----:B------:R-:W-:Y:S02]  /*5230*/  ISETP.LT.OR P0, PT, R2, 0x12, P0 ;  /* 0x000000120200780c */ /* 0x000fe40000701670 */
[----:B------:R-:W-:-:S02]  /*5240*/  FMNMX.FTZ R3, R144, R3, !PT ;  /* 0x0000000390037209 */ /* 0x000fc40007810000 */
[----:B------:R-:W-:Y:S02]  /*5250*/  FSEL R39, R82, -INF , !P0 ;  /* 0xff80000052277808 */ /* 0x000fe40004000000 */
[----:B------:R-:W-:Y:S02]  /*5260*/  ISETP.NE.AND P0, PT, R23, RZ, PT ;  /* 0x000000ff1700720c */ /* 0x000fe40003f05270 */
[----:B------:R-:W-:Y:S02]  /*5270*/  FMNMX.FTZ R3, R149, R3, !PT ;  /* 0x0000000395037209 */ /* 0x000fe40007810000 */
[----:B------:R-:W-:Y:S02]  /*5280*/  ISETP.GT.AND P0, PT, R0, 0x18, !P0 ;  /* 0x000000180000780c */ /* 0x000fe40004704270 */
[----:B------:R-:W-:Y:S02]  /*5290*/  FMNMX.FTZ R3, R150, R3, !PT ;  /* 0x0000000396037209 */ /* 0x000fe40007810000 */
[----:B------:R-:W-:-:S02]  /*52a0*/  ISETP.LT.OR P0, PT, R2, 0x19, P0 ;  /* 0x000000190200780c */ /* 0x000fc40000701670 */
[----:B------:R-:W-:Y:S02]  /*52b0*/  FMNMX.FTZ R3, R151, R3, !PT ;  /* 0x0000000397037209 */ /* 0x000fe40007810000 */
[----:B------:R-:W-:Y:S02]  /*52c0*/  FSEL R38, R77, -INF , !P0 ;  /* 0xff8000004d267808 */ /* 0x000fe40004000000 */
        /* <DEDUP_REMOVED lines=12> */
[----:B------:R-:W-:Y:S01]  /*5390*/  ISETP.GT.AND P6, PT, R0, 0x51, !P6 ;  /* 0x000000510000780c */ /* 0x000fe200077c4270 */
[----:B------:R-:W1:Y:S01]  /*53a0*/  SHFL.BFLY PT, R5, R3, 0x2, 0x1f ;  /* 0x0c401f0003057f89 */ /* 0x000e6200000e0000 */
[----:B------:R-:W-:Y:S02]  /*53b0*/  FSEL R69, R69, -INF , !P0 ;  /* 0xff80000045457808 */ /* 0x000fe40004000000 */
[----:B------:R-:W-:Y:S02]  /*53c0*/  ISETP.NE.AND P0, PT, R20, RZ, PT ;  /* 0x000000ff1400720c */ /* 0x000fe40003f05270 */
[C---:B------:R-:W-:Y:S01]  /*53d0*/  ISETP.GT.AND P5, PT, R0.reuse, 0x58, !P5 ;  /* 0x000000580000780c */ /* 0x040fe20006fa4270 */
[----:B------:R-:W-:Y:S01]  /*53e0*/  LDSM.16.MT88.4 R20, [R192] ;  /* 0x00000000c014783b */ /* 0x000fe20000004200 */
[----:B------:R-:W-:-:S02]  /*53f0*/  ISETP.GT.AND P0, PT, R0, 0x21, !P0 ;  /* 0x000000210000780c */ /* 0x000fc40004704270 */
[C---:B------:R-:W-:Y:S02]  /*5400*/  ISETP.LT.OR P6, PT, R2.reuse, 0x52, P6 ;  /* 0x000000520200780c */ /* 0x040fe400037c1670 */
[----:B------:R-:W-:Y:S02]  /*5410*/  ISETP.LT.OR P0, PT, R2, 0x22, P0 ;  /* 0x000000220200780c */ /* 0x000fe40000701670 */
[----:B------:R-:W-:Y:S02]  /*5420*/  ISETP.GT.AND P4, PT, R0, 0x59, !P4 ;  /* 0x000000590000780c */ /* 0x000fe40006784270 */
[----:B------:R-:W-:Y:S02]  /*5430*/  FSEL R71, R65, -INF , !P0 ;  /* 0xff80000041477808 */ /* 0x000fe40004000000 */
[----:B------:R-:W-:Y:S02]  /*5440*/  ISETP.NE.AND P0, PT, R19, RZ, PT ;  /* 0x000000ff1300720c */ /* 0x000fe40003f05270 */
[----:B------:R-:W-:-:S02]  /*5450*/  ISETP.LT.OR P5, PT, R2, 0x59, P5 ;  /* 0x000000590200780c */ /* 0x000fc40002fa1670 */
[----:B------:R-:W-:Y:S02]  /*5460*/  ISETP.GT.AND P0, PT, R0, 0x28, !P0 ;  /* 0x000000280000780c */ /* 0x000fe40004704270 */
[----:B------:R-:W-:Y:S02]  /*5470*/  FSEL R157, R51, -INF , !P6 ;  /* 0xff800000339d7808 */ /* 0x000fe40007000000 */
[C---:B------:R-:W-:Y:S02]  /*5480*/  ISETP.LT.OR P0, PT, R2.reuse, 0x29, P0 ;  /* 0x000000290200780c */ /* 0x040fe40000701670 */
[----:B------:R-:W-:Y:S02]  /*5490*/  ISETP.LT.OR P4, PT, R2, 0x5a, P4 ;  /* 0x0000005a0200780c */ /* 0x000fe40002781670 */
[----:B------:R-:W-:Y:S02]  /*54a0*/  FSEL R70, R64, -INF , !P0 ;  /* 0xff80000040467808 */ /* 0x000fe40004000000 */
[----:B------:R-:W-:-:S02]  /*54b0*/  ISETP.NE.AND P0, PT, R18, RZ, PT ;  /* 0x000000ff1200720c */ /* 0x000fc40003f05270 */
[----:B------:R-:W-:Y:S02]  /*54c0*/  FSEL R160, R50, -INF , !P5 ;  /* 0xff80000032a07808 */ /* 0x000fe40006800000 */
[----:B------:R-:W-:Y:S02]  /*54d0*/  ISETP.GT.AND P0, PT, R0, 0x29, !P0 ;  /* 0x000000290000780c */ /* 0x000fe40004704270 */
[----:B------:R-:W-:Y:S02]  /*54e0*/  FSEL R159, R49, -INF , !P4 ;  /* 0xff800000319f7808 */ /* 0x000fe40006000000 */
[----:B------:R-:W-:Y:S02]  /*54f0*/  ISETP.LT.OR P0, PT, R2, 0x2a, P0 ;  /* 0x0000002a0200780c */ /* 0x000fe40000701670 */
[----:B------:R-:W-:Y:S02]  /*5500*/  IADD3 R216, R216, -0x2, RZ ;  /* 0xfffffffed8d87810 */ /* 0x000fe40007ffe0ff */
[----:B------:R-:W-:-:S02]  /*5510*/  FSEL R110, R62, -INF , !P0 ;  /* 0xff8000003e6e7808 */ /* 0x000fc40004000000 */
[----:B------:R-:W-:-:S04]  /*5520*/  ISETP.NE.AND P0, PT, R17, RZ, PT ;  /* 0x000000ff1100720c */ /* 0x000fc80003f05270 */
[----:B------:R-:W-:-:S04]  /*5530*/  ISETP.GT.AND P0, PT, R0, 0x30, !P0 ;  /* 0x000000300000780c */ /* 0x000fc80004704270 */
[----:B------:R-:W-:-:S04]  /*5540*/  ISETP.LT.OR P0, PT, R2, 0x31, P0 ;  /* 0x000000310200780c */ /* 0x000fc80000701670 */
[----:B------:R-:W-:Y:S02]  /*5550*/  FSEL R137, R59, -INF , !P0 ;  /* 0xff8000003b897808 */ /* 0x000fe40004000000 */
[----:B------:R-:W-:Y:S02]  /*5560*/  ISETP.NE.AND P0, PT, R16, RZ, PT ;  /* 0x000000ff1000720c */ /* 0x000fe40003f05270 */
[----:B------:R-:W-:Y:S02]  /*5570*/  LDSM.16.MT88.4 R16, [R196] ;  /* 0x00000000c410783b */ /* 0x000fe40000004200 */
        /* <DEDUP_REMOVED lines=56> */
[----:B------:R-:W-:Y:S02]  /*5900*/  FMNMX.FTZ R2, R157, R0, !PT ;  /* 0x000000009d027209 */ /* 0x000fe40007810000 */
[----:B-1----:R-:W-:Y:S02]  /*5910*/  FMNMX.FTZ R0, R3, R5, !PT ;  /* 0x0000000503007209 */ /* 0x002fe40007810000 */
[----:B------:R-:W-:-:S03]  /*5920*/  FMNMX.FTZ R2, R160, R2, !PT ;  /* 0x00000002a0027209 */ /* 0x000fc60007810000 */
[----:B------:R-:W1:Y:S01]  /*5930*/  SHFL.BFLY PT, R4, R0, 0x1, 0x1f ;  /* 0x0c201f0000047f89 */ /* 0x000e6200000e0000 */
[----:B------:R-:W-:-:S05]  /*5940*/  FMNMX.FTZ R2, R159, R2, !PT ;  /* 0x000000029f027209 */ /* 0x000fca0007810000 */
[----:B------:R-:W2:Y:S01]  /*5950*/  SHFL.BFLY PT, R3, R2, 0x2, 0x1f ;  /* 0x0c401f0002037f89 */ /* 0x000ea200000e0000 */
[----:B-1----:R-:W-:-:S04]  /*5960*/  FMNMX.FTZ R68, R0, R4, !PT ;  /* 0x0000000400447209 */ /* 0x002fc80007810000 */
[----:B------:R-:W-:Y:S02]  /*5970*/  FSETP.NEU.FTZ.AND P0, PT, R68, -INF , PT ;  /* 0xff8000004400780b */ /* 0x000fe40003f1d000 */
[----:B--2---:R-:W-:Y:S01]  /*5980*/  FMNMX.FTZ R3, R2, R3, !PT ;  /* 0x0000000302037209 */ /* 0x004fe20007810000 */
[----:B------:R-:W-:-:S04]  /*5990*/  FMUL.FTZ R2, R68, c[0x0][0x2d0] ;  /* 0x0000b40044027a20 */ /* 0x000fc80000410000 */
[----:B------:R-:W1:Y:S01]  /*59a0*/  SHFL.BFLY PT, R4, R3, 0x1, 0x1f ;  /* 0x0c201f0003047f89 */ /* 0x000e6200000e0000 */
[----:B------:R-:W-:-:S05]  /*59b0*/  FSEL R2, R2, RZ, P0 ;  /* 0x000000ff02027208 */ /* 0x000fca0000000000 */
[--C-:B------:R-:W-:Y:S02]  /*59c0*/  FFMA.FTZ R0, R27, c[0x0][0x2d0], -R2.reuse ;  /* 0x0000b4001b007a23 */ /* 0x100fe40000010802 */
[----:B------:R-:W2:Y:S02]  /*59d0*/  LDSM.16.MT88.4 R24, [R211] ;  /* 0x00000000d318783b */ /* 0x000ea40000004200 */
[----:B------:R3:W-:Y:S01]  /*59e0*/  MUFU.EX2 R241, R0 ;  /* 0x0000000000f17308 */ /* 0x0007e20000000800 */
[----:B-1----:R-:W-:Y:S01]  /*59f0*/  FMNMX.FTZ R4, R3, R4, !PT ;  /* 0x0000000403047209 */ /* 0x002fe20007810000 */
[--C-:B------:R-:W-:Y:S02]  /*5a00*/  FFMA.FTZ R3, R34, c[0x0][0x2d0], -R2.reuse ;  /* 0x0000b40022037a23 */ /* 0x100fe40000010802 */
[----:B---3--:R-:W-:Y:S01]  /*5a10*/  FFMA.FTZ R0, R28, c[0x0][0x2d0], -R2 ;  /* 0x0000b4001c007a23 */ /* 0x008fe20000010802 */
[----:B------:R-:W-:-:S03]  /*5a20*/  FSETP.NEU.FTZ.AND P0, PT, R4, -INF , PT ;  /* 0xff8000000400780b */ /* 0x000fc60003f1d000 */
[----:B------:R-:W-:Y:S01]  /*5a30*/  MUFU.EX2 R239, R3 ;  /* 0x0000000300ef7308 */ /* 0x000fe20000000800 */
[----:B------:R-:W1:Y:S07]  /*5a40*/  LDSM.16.MT88.4 R28, [R192+0x3000] ;  /* 0x00300000c01c783b */ /* 0x000e6e0000004200 */
[----:B------:R3:W-:Y:S02]  /*5a50*/  MUFU.EX2 R238, R0 ;  /* 0x0000000000ee7308 */ /* 0x0007e40000000800 */
[----:B---3--:R-:W-:-:S06]  /*5a60*/  FFMA.FTZ R0, R32, c[0x0][0x2d0], -R2 ;  /* 0x0000b40020007a23 */ /* 0x008fcc0000010802 */
[----:B------:R3:W4:Y:S02]  /*5a70*/  MUFU.EX2 R240, R0 ;  /* 0x0000000000f07308 */ /* 0x0007240000000800 */
[----:B---3--:R-:W-:Y:S01]  /*5a80*/  FMUL.FTZ R0, R4, c[0x0][0x2d0] ;  /* 0x0000b40004007a20 */ /* 0x008fe20000410000 */
[----:B----4-:R-:W-:-:S04]  /*5a90*/  F2FP.PACK_AB R10, R239, R240 ;  /* 0x000000f0ef0a723e */ /* 0x010fc800000000ff */
[----:B------:R-:W-:-:S05]  /*5aa0*/  FSEL R0, R0, RZ, P0 ;  /* 0x000000ff00007208 */ /* 0x000fca0000000000 */
[----:B------:R-:W-:-:S04]  /*5ab0*/  FFMA.FTZ R3, R6, c[0x0][0x2d0], -R0 ;  /* 0x0000b40006037a23 */ /* 0x000fc80000010800 */
[----:B------:R3:W-:Y:S02]  /*5ac0*/  MUFU.EX2 R235, R3 ;  /* 0x0000000300eb7308 */ /* 0x0007e40000000800 */
[----:B---3--:R-:W-:-:S06]  /*5ad0*/  FFMA.FTZ R3, R7, c[0x0][0x2d0], -R0 ;  /* 0x0000b40007037a23 */ /* 0x008fcc0000010800 */
[----:B------:R3:W4:Y:S02]  /*5ae0*/  MUFU.EX2 R7, R3 ;  /* 0x0000000300077308 */ /* 0x0007240000000800 */
[----:B---3--:R-:W-:Y:S01]  /*5af0*/  FFMA.FTZ R3, R8, c[0x0][0x2d0], -R0 ;  /* 0x0000b40008037a23 */ /* 0x008fe20000010800 */
[----:B------:R-:W-:-:S05]  /*5b00*/  F2FP.PACK_AB R8, R238, R241 ;  /* 0x000000f1ee08723e */ /* 0x000fca00000000ff */
[----:B------:R3:W5:Y:S02]  /*5b10*/  MUFU.EX2 R237, R3 ;  /* 0x0000000300ed7308 */ /* 0x0007640000000800 */
[----:B---3--:R-:W-:Y:S01]  /*5b20*/  FFMA.FTZ R3, R9, c[0x0][0x2d0], -R0 ;  /* 0x0000b40009037a23 */ /* 0x008fe20000010800 */
[----:B----4-:R-:W-:Y:S01]  /*5b30*/  F2FP.PACK_AB R9, R7, R235 ;  /* 0x000000eb0709723e */ /* 0x010fe200000000ff */
[----:B------:R-:W-:-:S04]  /*5b40*/  FADD.FTZ R7, R235, R7 ;  /* 0x00000007eb077221 */ /* 0x000fc80000010000 */
[----:B------:R-:W3:Y:S01]  /*5b50*/  MUFU.EX2 R236, R3 ;  /* 0x0000000300ec7308 */ /* 0x000ee20000000800 */
[----:B-----5:R-:W-:Y:S01]  /*5b60*/  FADD.FTZ R7, R237, R7 ;  /* 0x00000007ed077221 */ /* 0x020fe20000010000 */
[C---:B---3--:R-:W-:Y:S01]  /*5b70*/  F2FP.PACK_AB R11, R236.reuse, R237 ;  /* 0x000000edec0b723e */ /* 0x048fe200000000ff */
[----:B------:R-:W-:Y:S02]  /*5b80*/  FFMA.FTZ R3, R37, c[0x0][0x2d0], -R2 ;  /* 0x0000b40025037a23 */ /* 0x000fe40000010802 */
[----:B------:R-:W-:-:S03]  /*5b90*/  FADD.FTZ R7, R236, R7 ;  /* 0x00000007ec077221 */ /* 0x000fc60000010000 */
[----:B------:R3:W-:Y:S01]  /*5ba0*/  MUFU.EX2 R6, R3 ;  /* 0x0000000300067308 */ /* 0x0007e20000000800 */
[C---:B------:R-:W-:Y:S08]  /*5bb0*/  HMMA.16816.F32 R48, R8.reuse, R12, RZ ;  /* 0x0000000c0830723c */ /* 0x040ff000000018ff */
[----:B------:R-:W-:Y:S01]  /*5bc0*/  HMMA.16816.F32 R40, R8, R14, RZ ;  /* 0x0000000e0828723c */ /* 0x000fe200000018ff */
[----:B------:R-:W4:Y:S01]  /*5bd0*/  LDSM.16.MT88.4 R12, [R195+0x3000] ;  /* 0x00300000c30c783b */ /* 0x000f220000004200 */
[----:B---3--:R-:W-:-:S06]  /*5be0*/  FFMA.FTZ R3, R45, c[0x0][0x2d0], -R2 ;  /* 0x0000b4002d037a23 */ /* 0x008fcc0000010802 */
[C---:B------:R-:W-:Y:S01]  /*5bf0*/  HMMA.16816.F32 R56, R8.reuse, R20, RZ ;  /* 0x000000140838723c */ /* 0x040fe200000018ff */
[----:B------:R3:W5:Y:S07]  /*5c00*/  MUFU.EX2 R233, R3 ;  /* 0x0000000300e97308 */ /* 0x00076e0000000800 */
[C---:B------:R-:W-:Y:S01]  /*5c10*/  HMMA.16816.F32 R72, R8.reuse, R22, RZ ;  /* 0x000000160848723c */ /* 0x040fe200000018ff */
[----:B------:R-:W4:Y:S07]  /*5c20*/  LDSM.16.MT88.4 R20, [R196+0x3000] ;  /* 0x00300000c414783b */ /* 0x000f2e0000004200 */
[----:B------:R-:W-:Y:S01]  /*5c30*/  HMMA.16816.F32 R52, R8, R16, RZ ;  /* 0x000000100834723c */ /* 0x000fe200000018ff */
[----:B---3--:R-:W-:-:S04]  /*5c40*/  FFMA.FTZ R3, R46, c[0x0][0x2d0], -R2 ;  /* 0x0000b4002e037a23 */ /* 0x008fc80000010802 */
[----:B------:R3:W-:Y:S03]  /*5c50*/  MUFU.EX2 R234, R3 ;  /* 0x0000000300ea7308 */ /* 0x0007e60000000800 */
[C---:B------:R-:W-:Y:S01]  /*5c60*/  HMMA.16816.F32 R64, R8.reuse, R18, RZ ;  /* 0x000000120840723c */ /* 0x040fe200000018ff */
[----:B------:R-:W5:Y:S07]  /*5c70*/  LDSM.16.MT88.4 R16, [R198+0x3000] ;  /* 0x00300000c610783b */ /* 0x000f6e0000004200 */
[----:B--2---:R-:W-:Y:S01]  /*5c80*/  HMMA.16816.F32 R32, R8, R24, RZ ;  /* 0x000000180820723c */ /* 0x004fe200000018ff */
[----:B---3--:R-:W-:-:S07]  /*5c90*/  FFMA.FTZ R3, R47, c[0x0][0x2d0], -R2 ;  /* 0x0000b4002f037a23 */ /* 0x008fce0000010802 */
[C---:B------:R-:W-:Y:S01]  /*5ca0*/  HMMA.16816.F32 R60, R8.reuse, R26, RZ ;  /* 0x0000001a083c723c */ /* 0x040fe200000018ff */
[----:B------:R-:W-:Y:S01]  /*5cb0*/  LDSM.16.MT88.4 R24, [R196+0x800] ;  /* 0x00080000c418783b */ /* 0x000fe20000004200 */
[----:B------:R2:W3:Y:S06]  /*5cc0*/  MUFU.EX2 R232, R3 ;  /* 0x0000000300e87308 */ /* 0x0004ec0000000800 */
[C---:B-1----:R-:W-:Y:S08]  /*5cd0*/  HMMA.16816.F32 R76, R8.reuse, R28, RZ ;  /* 0x0000001c084c723c */ /* 0x042ff000000018ff */
[----:B------:R-:W-:Y:S01]  /*5ce0*/  HMMA.16816.F32 R80, R8, R30, RZ ;  /* 0x0000001e0850723c */ /* 0x000fe200000018ff */
[----:B------:R-:W1:Y:S01]  /*5cf0*/  LDSM.16.MT88.4 R28, [R192+0x800] ;  /* 0x00080000c01c783b */ /* 0x000e620000004200 */
[----:B--2---:R-:W-:-:S04]  /*5d00*/  FFMA.FTZ R3, R36, c[0x0][0x2d0], -R0 ;  /* 0x0000b40024037a23 */ /* 0x004fc80000010800 */
[----:B------:R2:W-:Y:S02]  /*5d10*/  MUFU.EX2 R231, R3 ;  /* 0x0000000300e77308 */ /* 0x0005e40000000800 */
[C---:B----4-:R-:W-:Y:S08]  /*5d20*/  HMMA.16816.F32 R92, R8.reuse, R12, RZ ;  /* 0x0000000c085c723c */ /* 0x050ff000000018ff */
[----:B------:R-:W-:Y:S01]  /*5d30*/  HMMA.16816.F32 R96, R8, R14, RZ ;  /* 0x0000000e0860723c */ /* 0x000fe200000018ff */
[----:B------:R-:W4:Y:S01]  /*5d40*/  LDSM.16.MT88.4 R12, [R195+0x800] ;  /* 0x00080000c30c783b */ /* 0x000f220000004200 */
[----:B--2---:R-:W-:-:S06]  /*5d50*/  FFMA.FTZ R3, R39, c[0x0][0x2d0], -R0 ;  /* 0x0000b40027037a23 */ /* 0x004fcc0000010800 */
[C---:B------:R-:W-:Y:S01]  /*5d60*/  HMMA.16816.F32 R84, R8.reuse, R20, RZ ;  /* 0x000000140854723c */ /* 0x040fe200000018ff */
[----:B------:R2:W1:Y:S07]  /*5d70*/  MUFU.EX2 R229, R3 ;  /* 0x0000000300e57308 */ /* 0x00046e0000000800 */
[C---:B------:R-:W-:Y:S01]  /*5d80*/  HMMA.16816.F32 R88, R8.reuse, R22, RZ ;  /* 0x000000160858723c */ /* 0x040fe200000018ff */
[----:B------:R-:W4:Y:S07]  /*5d90*/  LDSM.16.MT88.4 R20, [R198+0x800] ;  /* 0x00080000c614783b */ /* 0x000f2e0000004200 */
[----:B-----5:R-:W-:Y:S01]  /*5da0*/  HMMA.16816.F32 R100, R8, R16, RZ ;  /* 0x000000100864723c */ /* 0x020fe200000018ff */
[----:B--2---:R-:W-:-:S04]  /*5db0*/  FFMA.FTZ R3, R38, c[0x0][0x2d0], -R0 ;  /* 0x0000b40026037a23 */ /* 0x004fc80000010800 */
[----:B------:R2:W-:Y:S03]  /*5dc0*/  MUFU.EX2 R230, R3 ;  /* 0x0000000300e67308 */ /* 0x0005e60000000800 */
[----:B------:R-:W-:Y:S01]  /*5dd0*/  HMMA.16816.F32 R104, R8, R18, RZ ;  /* 0x000000120868723c */ /* 0x000fe200000018ff */
[----:B------:R-:W-:Y:S06]  /*5de0*/  LDSM.16.MT88.4 R16, [R192+0x3800] ;  /* 0x00380000c010783b */ /* 0x000fec0000004200 */
[----:B------:R-:W-:-:S02]  /*5df0*/  F2FP.PACK_AB R8, R233, R6 ;  /* 0x00000006e908723e */ /* 0x000fc400000000ff */
[----:B---3--:R-:W-:Y:S02]  /*5e00*/  F2FP.PACK_AB R10, R232, R234 ;  /* 0x000000eae80a723e */ /* 0x008fe400000000ff */
[----:B-1----:R-:W-:Y:S01]  /*5e10*/  F2FP.PACK_AB R9, R229, R231 ;  /* 0x000000e7e509723e */ /* 0x002fe200000000ff */
[----:B--2---:R-:W-:-:S04]  /*5e20*/  FFMA.FTZ R3, R44, c[0x0][0x2d0], -R0 ;  /* 0x0000b4002c037a23 */ /* 0x004fc80000010800 */
        /* <DEDUP_REMOVED lines=9> */
[----:B------:R1:W3:Y:S07]  /*5ec0*/  MUFU.EX2 R224, R3 ;  /* 0x0000000300e07308 */ /* 0x0002ee0000000800 */
[C---:B----4-:R-:W-:Y:S08]  /*5ed0*/  HMMA.16816.F32 R72, R8.reuse, R12, R48 ;  /* 0x0000000c0848723c */ /* 0x050ff00000001830 */
[----:B------:R-:W-:Y:S01]  /*5ee0*/  HMMA.16816.F32 R52, R8, R14, R40 ;  /* 0x0000000e0834723c */ /* 0x000fe20000001828 */
[----:B------:R-:W4:Y:S01]  /*5ef0*/  LDSM.16.MT88.4 R12, [R198+0x3800] ;  /* 0x00380000c60c783b */ /* 0x000f220000004200 */
[----:B-1----:R-:W-:-:S04]  /*5f00*/  FFMA.FTZ R3, R111, c[0x0][0x2d0], -R2 ;  /* 0x0000b4006f037a23 */ /* 0x002fc80000010802 */
[----:B------:R1:W-:Y:S02]  /*5f10*/  MUFU.EX2 R217, R3 ;  /* 0x0000000300d97308 */ /* 0x0003e40000000800 */
[C---:B------:R-:W-:Y:S01]  /*5f20*/  HMMA.16816.F32 R120, R8.reuse, R26, R64 ;  /* 0x0000001a0878723c */ /* 0x040fe20000001840 */
[----:B------:R-:W5:Y:S07]  /*5f30*/  LDSM.16.MT88.4 R24, [R195+0x3800] ;  /* 0x00380000c318783b */ /* 0x000f6e0000004200 */
[----:B------:R-:W-:Y:S01]  /*5f40*/  HMMA.16816.F32 R44, R8, R22, R60 ;  /* 0x00000016082c723c */ /* 0x000fe2000000183c */
[----:B-1----:R-:W-:-:S07]  /*5f50*/  FFMA.FTZ R3, R136, c[0x0][0x2d0], -R2 ;  /* 0x0000b40088037a23 */ /* 0x002fce0000010802 */
[C---:B------:R-:W-:Y:S01]  /*5f60*/  HMMA.16816.F32 R40, R8.reuse, R20, R32 ;  /* 0x000000140828723c */ /* 0x040fe20000001820 */
[----:B------:R-:W1:Y:S01]  /*5f70*/  LDSM.16.MT88.4 R20, [R195+0x1000] ;  /* 0x00100000c314783b */ /* 0x000e620000004200 */
[----:B------:R3:W1:Y:S03]  /*5f80*/  MUFU.EX2 R191, R3 ;  /* 0x0000000300bf7308 */ /* 0x0006660000000800 */
[----:B------:R-:W-:Y:S03]  /*5f90*/  LDSM.16.MT88.4 R32, [R192+0x1000] ;  /* 0x00100000c020783b */ /* 0x000fe60000004200 */
[C---:B--2---:R-:W-:Y:S08]  /*5fa0*/  HMMA.16816.F32 R56, R8.reuse, R28, R84 ;  /* 0x0000001c0838723c */ /* 0x044ff00000001854 */
[----:B------:R-:W-:Y:S01]  /*5fb0*/  HMMA.16816.F32 R60, R8, R30, R88 ;  /* 0x0000001e083c723c */ /* 0x000fe20000001858 */
[----:B------:R-:W-:Y:S01]  /*5fc0*/  LDSM.16.MT88.4 R28, [R196+0x1000] ;  /* 0x00100000c41c783b */ /* 0x000fe20000004200 */
[----:B---3--:R-:W-:-:S04]  /*5fd0*/  FFMA.FTZ R3, R69, c[0x0][0x2d0], -R0 ;  /* 0x0000b40045037a23 */ /* 0x008fc80000010800 */
[----:B------:R2:W-:Y:S02]  /*5fe0*/  MUFU.EX2 R190, R3 ;  /* 0x0000000300be7308 */ /* 0x0005e40000000800 */
[C---:B----4-:R-:W-:Y:S08]  /*5ff0*/  HMMA.16816.F32 R84, R8.reuse, R12, R100 ;  /* 0x0000000c0854723c */ /* 0x050ff00000001864 */
[----:B------:R-:W-:Y:S01]  /*6000*/  HMMA.16816.F32 R88, R8, R14, R104 ;  /* 0x0000000e0858723c */ /* 0x000fe20000001868 */
[----:B------:R-:W3:Y:S01]  /*6010*/  LDSM.16.MT88.4 R12, [R198+0x1000] ;  /* 0x00100000c60c783b */ /* 0x000ee20000004200 */
[----:B--2---:R-:W-:-:S06]  /*6020*/  FFMA.FTZ R3, R71, c[0x0][0x2d0], -R0 ;  /* 0x0000b40047037a23 */ /* 0x004fcc0000010800 */
[C---:B------:R-:W-:Y:S01]  /*6030*/  HMMA.16816.F32 R36, R8.reuse, R16, R76 ;  /* 0x000000100824723c */ /* 0x040fe2000000184c */
[----:B------:R2:W4:Y:S07]  /*6040*/  MUFU.EX2 R189, R3 ;  /* 0x0000000300bd7308 */ /* 0x00052e0000000800 */
[C---:B------:R-:W-:Y:S01]  /*6050*/  HMMA.16816.F32 R48, R8.reuse, R18, R80 ;  /* 0x000000120830723c */ /* 0x040fe20000001850 */
[----:B------:R-:W3:Y:S07]  /*6060*/  LDSM.16.MT88.4 R16, [R192+0x4000] ;  /* 0x00400000c010783b */ /* 0x000eee0000004200 */
[----:B-----5:R-:W-:Y:S01]  /*6070*/  HMMA.16816.F32 R64, R8, R24, R92 ;  /* 0x000000180840723c */ /* 0x020fe2000000185c */
[----:B--2---:R-:W-:-:S04]  /*6080*/  FFMA.FTZ R3, R70, c[0x0][0x2d0], -R0 ;  /* 0x0000b40046037a23 */ /* 0x004fc80000010800 */
[----:B------:R2:W-:Y:S03]  /*6090*/  MUFU.EX2 R188, R3 ;  /* 0x0000000300bc7308 */ /* 0x0005e60000000800 */
[----:B------:R-:W-:Y:S01]  /*60a0*/  HMMA.16816.F32 R76, R8, R26, R96 ;  /* 0x0000001a084c723c */ /* 0x000fe20000001860 */
[----:B------:R-:W5:Y:S06]  /*60b0*/  LDSM.16.MT88.4 R24, [R196+0x4000] ;  /* 0x00400000c418783b */ /* 0x000f6c0000004200 */
[----:B------:R-:W-:-:S02]  /*60c0*/  F2FP.PACK_AB R8, R224, R227 ;  /* 0x000000e3e008723e */ /* 0x000fc400000000ff */
[----:B-1----:R-:W-:Y:S02]  /*60d0*/  F2FP.PACK_AB R10, R191, R217 ;  /* 0x000000d9bf0a723e */ /* 0x002fe400000000ff */
[----:B----4-:R-:W-:Y:S01]  /*60e0*/  F2FP.PACK_AB R9, R189, R190 ;  /* 0x000000bebd09723e */ /* 0x010fe200000000ff */
        /* <DEDUP_REMOVED lines=9> */
[C---:B---3--:R-:W-:Y:S01]  /*6180*/  HMMA.16816.F32 R80, R8.reuse, R12, R40 ;  /* 0x0000000c0850723c */ /* 0x048fe20000001828 */
        /* <DEDUP_REMOVED lines=8> */
[----:B-1----:R-:W-:-:S07]  /*6210*/  FFMA.FTZ R3, R144, c[0x0][0x2d0], -R2 ;  /* 0x0000b40090037a23 */ /* 0x002fce0000010802 */
[C---:B-----5:R-:W-:Y:S01]  /*6220*/  HMMA.16816.F32 R32, R8.reuse, R24, R56 ;  /* 0x000000180820723c */ /* 0x060fe20000001838 */
[----:B------:R1:W5:Y:S07]  /*6230*/  MUFU.EX2 R142, R3 ;  /* 0x00000003008e7308 */ /* 0x00036e0000000800 */
[C---:B------:R-:W-:Y:S01]  /*6240*/  HMMA.16816.F32 R44, R8.reuse, R26, R60 ;  /* 0x0000001a082c723c */ /* 0x040fe2000000183c */
[----:B------:R-:W3:Y:S07]  /*6250*/  LDSM.16.MT88.4 R24, [R196+0x1800] ;  /* 0x00180000c418783b */ /* 0x000eee0000004200 */
[----:B------:R-:W-:Y:S01]  /*6260*/  HMMA.16816.F32 R108, R8, R28, R112 ;  /* 0x0000001c086c723c */ /* 0x000fe20000001870 */
[----:B-1----:R-:W-:-:S04]  /*6270*/  FFMA.FTZ R3, R137, c[0x0][0x2d0], -R0 ;  /* 0x0000b40089037a23 */ /* 0x002fc80000010800 */
[----:B------:R1:W-:Y:S03]  /*6280*/  MUFU.EX2 R141, R3 ;  /* 0x00000003008d7308 */ /* 0x0003e60000000800 */
[C---:B------:R-:W-:Y:S01]  /*6290*/  HMMA.16816.F32 R116, R8.reuse, R30, R120 ;  /* 0x0000001e0874723c */ /* 0x040fe20000001878 */
[----:B------:R-:W3:Y:S07]  /*62a0*/  LDSM.16.MT88.4 R28, [R192+0x1800] ;  /* 0x00180000c01c783b */ /* 0x000eee0000004200 */
[----:B--2---:R-:W-:Y:S01]  /*62b0*/  HMMA.16816.F32 R48, R8, R20, R64 ;  /* 0x000000140830723c */ /* 0x004fe20000001840 */
[----:B-1----:R-:W-:-:S07]  /*62c0*/  FFMA.FTZ R3, R139, c[0x0][0x2d0], -R0 ;  /* 0x0000b4008b037a23 */ /* 0x002fce0000010800 */
[C---:B------:R-:W-:Y:S01]  /*62d0*/  HMMA.16816.F32 R56, R8.reuse, R22, R76 ;  /* 0x000000160838723c */ /* 0x040fe2000000184c */
[----:B------:R-:W1:Y:S01]  /*62e0*/  LDSM.16.MT88.4 R20, [R195+0x1800] ;  /* 0x00180000c314783b */ /* 0x000e620000004200 */
[----:B------:R2:W2:Y:S06]  /*62f0*/  MUFU.EX2 R139, R3 ;  /* 0x00000003008b7308 */ /* 0x0004ac0000000800 */
[C---:B----4-:R-:W-:Y:S08]  /*6300*/  HMMA.16816.F32 R52, R8.reuse, R12, R84 ;  /* 0x0000000c0834723c */ /* 0x050ff00000001854 */
[----:B------:R-:W-:Y:S01]  /*6310*/  HMMA.16816.F32 R60, R8, R14, R88 ;  /* 0x0000000e083c723c */ /* 0x000fe20000001858 */
[----:B------:R-:W4:Y:S01]  /*6320*/  LDSM.16.MT88.4 R12, [R198+0x1800] ;  /* 0x00180000c60c783b */ /* 0x000f220000004200 */
[----:B--2---:R-:W-:-:S04]  /*6330*/  FFMA.FTZ R3, R138, c[0x0][0x2d0], -R0 ;  /* 0x0000b4008a037a23 */ /* 0x004fc80000010800 */
[----:B------:R2:W-:Y:S02]  /*6340*/  MUFU.EX2 R137, R3 ;  /* 0x0000000300897308 */ /* 0x0005e40000000800 */
[----:B------:R-:W-:Y:S01]  /*6350*/  HMMA.16816.F32 R36, R8, R16, R36 ;  /* 0x000000100824723c */ /* 0x000fe20000001824 */
[----:B------:R-:W1:Y:S06]  /*6360*/  LDSM.16.MT88.4 R16, [R192+0x4800] ;  /* 0x00480000c010783b */ /* 0x000e6c0000004200 */
[----:B---3--:R-:W-:Y:S02]  /*6370*/  F2FP.PACK_AB R8, R181, R182 ;  /* 0x000000b6b508723e */ /* 0x008fe400000000ff */
[----:B-----5:R-:W-:-:S02]  /*6380*/  F2FP.PACK_AB R10, R142, R143 ;  /* 0x0000008f8e0a723e */ /* 0x020fc400000000ff */
[----:B------:R-:W-:Y:S01]  /*6390*/  F2FP.PACK_AB R9, R139, R141 ;  /* 0x0000008d8b09723e */ /* 0x000fe200000000ff */
[----:B--2---:R-:W-:-:S04]  /*63a0*/  FFMA.FTZ R3, R140, c[0x0][0x2d0], -R0 ;  /* 0x0000b4008c037a23 */ /* 0x004fc80000010800 */
[----:B------:R2:W3:Y:S02]  /*63b0*/  MUFU.EX2 R136, R3 ;  /* 0x0000000300887308 */ /* 0x0004e40000000800 */
[----:B--2---:R-:W-:Y:S01]  /*63c0*/  FFMA.FTZ R3, R149, c[0x0][0x2d0], -R2 ;  /* 0x0000b40095037a23 */ /* 0x004fe20000010802 */
[----:B---3--:R-:W-:-:S05]  /*63d0*/  F2FP.PACK_AB R11, R136, R137 ;  /* 0x00000089880b723e */ /* 0x008fca00000000ff */
[----:B------:R2:W-:Y:S02]  /*63e0*/  MUFU.EX2 R135, R3 ;  /* 0x0000000300877308 */ /* 0x0005e40000000800 */
[C---:B------:R-:W-:Y:S08]  /*63f0*/  HMMA.16816.F32 R88, R8.reuse, R24, R108 ;  /* 0x000000180858723c */ /* 0x040ff0000000186c */
[----:B------:R-:W-:Y:S01]  /*6400*/  HMMA.16816.F32 R64, R8, R28, R92 ;  /* 0x0000001c0840723c */ /* 0x000fe2000000185c */
[----:B--2---:R-:W-:-:S04]  /*6410*/  FFMA.FTZ R3, R150, c[0x0][0x2d0], -R2 ;  /* 0x0000b40096037a23 */ /* 0x004fc80000010802 */
[----:B------:R2:W3:Y:S03]  /*6420*/  MUFU.EX2 R134, R3 ;  /* 0x0000000300867308 */ /* 0x0004e60000000800 */
[C---:B------:R-:W-:Y:S01]  /*6430*/  HMMA.16816.F32 R84, R8.reuse, R30, R100 ;  /* 0x0000001e0854723c */ /* 0x040fe20000001864 */
[----:B------:R-:W5:Y:S07]  /*6440*/  LDSM.16.MT88.4 R28, [R196+0x4800] ;  /* 0x00480000c41c783b */ /* 0x000f6e0000004200 */
[----:B-1----:R-:W-:Y:S01]  /*6450*/  HMMA.16816.F32 R112, R8, R20, R104 ;  /* 0x000000140870723c */ /* 0x002fe20000001868 */
[----:B--2---:R-:W-:-:S07]  /*6460*/  FFMA.FTZ R3, R151, c[0x0][0x2d0], -R2 ;  /* 0x0000b40097037a23 */ /* 0x004fce0000010802 */
[C---:B------:R-:W-:Y:S01]  /*6470*/  HMMA.16816.F32 R108, R8.reuse, R22, R96 ;  /* 0x00000016086c723c */ /* 0x040fe20000001860 */
[----:B------:R-:W1:Y:S01]  /*6480*/  LDSM.16.MT88.4 R20, [R195+0x4800] ;  /* 0x00480000c314783b */ /* 0x000e620000004200 */
[----:B------:R2:W-:Y:S06]  /*6490*/  MUFU.EX2 R133, R3 ;  /* 0x0000000300857308 */ /* 0x0005ec0000000800 */
[C---:B----4-:R-:W-:Y:S08]  /*64a0*/  HMMA.16816.F32 R100, R8.reuse, R12, R80 ;  /* 0x0000000c0864723c */ /* 0x050ff00000001850 */
[----:B------:R-:W-:Y:S01]  /*64b0*/  HMMA.16816.F32 R104, R8, R14, R72 ;  /* 0x0000000e0868723c */ /* 0x000fe20000001848 */
[----:B------:R-:W4:Y:S01]  /*64c0*/  LDSM.16.MT88.4 R12, [R198+0x4800] ;  /* 0x00480000c60c783b */ /* 0x000f220000004200 */
        /* <DEDUP_REMOVED lines=8> */
[C---:B-1----:R-:W-:Y:S08]  /*6550*/  HMMA.16816.F32 R40, R8.reuse, R20, R48 ;  /* 0x000000140828723c */ /* 0x042ff00000001830 */
[----:B------:R-:W-:Y:S01]  /*6560*/  HMMA.16816.F32 R116, R8, R26, R116 ;  /* 0x0000001a0874723c */ /* 0x000fe20000001874 */
[----:B------:R-:W-:Y:S01]  /*6570*/  LDSM.16.MT88.4 R24, [R195+0x2000] ;  /* 0x00200000c318783b */ /* 0x000fe20000004200 */
[----:B--2---:R-:W-:-:S04]  /*6580*/  FFMA.FTZ R3, R147, c[0x0][0x2d0], -R0 ;  /* 0x0000b40093037a23 */ /* 0x004fc80000010800 */
[----:B------:R1:W2:Y:S02]  /*6590*/  MUFU.EX2 R122, R3 ;  /* 0x00000003007a7308 */ /* 0x0002a40000000800 */
[C---:B------:R-:W-:Y:S01]  /*65a0*/  HMMA.16816.F32 R32, R8.reuse, R28, R32 ;  /* 0x0000001c0820723c */ /* 0x040fe20000001820 */
[----:B------:R-:W5:Y:S07]  /*65b0*/  LDSM.16.MT88.4 R28, [R196+0x2000] ;  /* 0x00200000c41c783b */ /* 0x000f6e0000004200 */
[----:B------:R-:W-:Y:S01]  /*65c0*/  HMMA.16816.F32 R96, R8, R22, R56 ;  /* 0x000000160860723c */ /* 0x000fe20000001838 */
[----:B------:R-:W5:Y:S01]  /*65d0*/  LDSM.16.MT88.4 R20, [R198+0x2000] ;  /* 0x00200000c614783b */ /* 0x000f620000004200 */
[----:B-1----:R-:W-:-:S06]  /*65e0*/  FFMA.FTZ R3, R146, c[0x0][0x2d0], -R0 ;  /* 0x0000b40092037a23 */ /* 0x002fcc0000010800 */
[C---:B----4-:R-:W-:Y:S01]  /*65f0*/  HMMA.16816.F32 R48, R8.reuse, R12, R52 ;  /* 0x0000000c0830723c */ /* 0x050fe20000001834 */
[----:B------:R1:W-:Y:S07]  /*6600*/  MUFU.EX2 R121, R3 ;  /* 0x0000000300797308 */ /* 0x0003ee0000000800 */
[----:B------:R-:W-:Y:S01]  /*6610*/  HMMA.16816.F32 R44, R8, R14, R60 ;  /* 0x0000000e082c723c */ /* 0x000fe2000000183c */
[----:B------:R-:W-:Y:S06]  /*6620*/  LDSM.16.MT88.4 R12, [R192+0x5000] ;  /* 0x00500000c00c783b */ /* 0x000fec0000004200 */
[----:B---3--:R-:W-:-:S02]  /*6630*/  F2FP.PACK_AB R8, R134, R135 ;  /* 0x000000878608723e */ /* 0x008fc400000000ff */
[----:B------:R-:W-:Y:S01]  /*6640*/  F2FP.PACK_AB R10, R132, R133 ;  /* 0x00000085840a723e */ /* 0x000fe200000000ff */
[----:B-1----:R-:W-:Y:S01]  /*6650*/  FFMA.FTZ R3, R148, c[0x0][0x2d0], -R0 ;  /* 0x0000b40094037a23 */ /* 0x002fe20000010800 */
[----:B--2---:R-:W-:-:S03]  /*6660*/  F2FP.PACK_AB R9, R122, R123 ;  /* 0x0000007b7a09723e */ /* 0x004fc600000000ff */
[----:B------:R-:W1:Y:S02]  /*6670*/  MUFU.EX2 R120, R3 ;  /* 0x0000000300787308 */ /* 0x000e640000000800 */
[----:B-1----:R-:W-:Y:S01]  /*6680*/  F2FP.PACK_AB R11, R120, R121 ;  /* 0x00000079780b723e */ /* 0x002fe200000000ff */
[----:B------:R-:W-:-:S05]  /*6690*/  FFMA.FTZ R3, R161, c[0x0][0x2d0], -R2 ;  /* 0x0000b400a1037a23 */ /* 0x000fca0000010802 */
[----:B------:R1:W-:Y:S01]  /*66a0*/  MUFU.EX2 R71, R3 ;  /* 0x0000000300477308 */ /* 0x0003e20000000800 */
[C---:B------:R-:W-:Y:S08]  /*66b0*/  HMMA.16816.F32 R72, R8.reuse, R16, R64 ;  /* 0x000000100848723c */ /* 0x040ff00000001840 */
[----:B------:R-:W-:Y:S01]  /*66c0*/  HMMA.16816.F32 R52, R8, R18, R84 ;  /* 0x000000120834723c */ /* 0x000fe20000001854 */
[----:B------:R-:W2:Y:S04]  /*66d0*/  LDSM.16.MT88.4 R16, [R196+0x5000] ;  /* 0x00500000c410783b */ /* 0x000ea80000004200 */
[----:B------:R-:W-:Y:S01]  /*66e0*/  LDSM.16.MT88.4 R84, [R196+0x2800] ;  /* 0x00280000c454783b */ /* 0x000fe20000004200 */
[----:B-1----:R-:W-:-:S02]  /*66f0*/  FFMA.FTZ R3, R162, c[0x0][0x2d0], -R2 ;  /* 0x0000b400a2037a23 */ /* 0x002fc40000010802 */
[C---:B-----5:R-:W-:Y:S02]  /*6700*/  HMMA.16816.F32 R80, R8.reuse, R28, R88 ;  /* 0x0000001c0850723c */ /* 0x060fe40000001858 */
[----:B------:R1:W3:Y:S06]  /*6710*/  MUFU.EX2 R70, R3 ;  /* 0x0000000300467308 */ /* 0x0002ec0000000800 */
[C---:B------:R-:W-:Y:S01]  /*6720*/  HMMA.16816.F32 R60, R8.reuse, R20, R100 ;  /* 0x00000014083c723c */ /* 0x040fe20000001864 */
[----:B------:R-:W-:Y:S07]  /*6730*/  LDSM.16.MT88.4 R100, [R198+0x2800] ;  /* 0x00280000c664783b */ /* 0x000fee0000004200 */
[----:B------:R-:W-:Y:S01]  /*6740*/  HMMA.16816.F32 R88, R8, R24, R112 ;  /* 0x000000180858723c */ /* 0x000fe20000001870 */
[--C-:B-1----:R-:W-:Y:S01]  /*6750*/  FFMA.FTZ R3, R163, c[0x0][0x2d0], -R2.reuse ;  /* 0x0000b400a3037a23 */ /* 0x102fe20000010802 */
[----:B---3--:R-:W-:Y:S01]  /*6760*/  F2FP.PACK_AB R64, R70, R71 ;  /* 0x000000474640723e */ /* 0x008fe200000000ff */
[----:B------:R-:W-:-:S02]  /*6770*/  FFMA.FTZ R2, R180, c[0x0][0x2d0], -R2 ;  /* 0x0000b400b4027a23 */ /* 0x000fc40000010802 */
[----:B------:R-:W-:Y:S03]  /*6780*/  MUFU.EX2 R69, R3 ;  /* 0x0000000300457308 */ /* 0x000fe60000000800 */
[C---:B------:R-:W-:Y:S01]  /*6790*/  HMMA.16816.F32 R56, R8.reuse, R26, R108 ;  /* 0x0000001a0838723c */ /* 0x040fe2000000186c */
[----:B------:R-:W1:Y:S04]  /*67a0*/  LDSM.16.MT88.4 R24, [R195+0x5000] ;  /* 0x00500000c318783b */ /* 0x000e680000004200 */
[----:B------:R-:W-:Y:S03]  /*67b0*/  LDSM.16.MT88.4 R108, [R192+0x5800] ;  /* 0x00580000c06c783b */ /* 0x000fe60000004200 */
[C---:B------:R-:W-:Y:S08]  /*67c0*/  HMMA.16816.F32 R20, R8.reuse, R22, R104 ;  /* 0x000000160814723c */ /* 0x040ff00000001868 */
[C---:B--2---:R-:W-:Y:S01]  /*67d0*/  HMMA.16816.F32 R32, R8.reuse, R16, R32 ;  /* 0x000000100820723c */ /* 0x044fe20000001820 */
[----:B------:R2:W3:Y:S07]  /*67e0*/  MUFU.EX2 R17, R2 ;  /* 0x0000000200117308 */ /* 0x0004ee0000000800 */
[C---:B------:R-:W-:Y:S01]  /*67f0*/  HMMA.16816.F32 R104, R8.reuse, R12, R92 ;  /* 0x0000000c0868723c */ /* 0x040fe2000000185c */
[----:B------:R-:W-:Y:S07]  /*6800*/  LDSM.16.MT88.4 R92, [R195+0x2800] ;  /* 0x00280000c35c783b */ /* 0x000fee0000004200 */
[----:B------:R-:W-:Y:S01]  /*6810*/  HMMA.16816.F32 R112, R8, R14, R76 ;  /* 0x0000000e0870723c */ /* 0x000fe2000000184c */
[----:B--2---:R-:W-:Y:S01]  /*6820*/  FFMA.FTZ R2, R158, c[0x0][0x2d0], -R0 ;  /* 0x0000b4009e027a23 */ /* 0x004fe20000010800 */
[----:B------:R-:W2:Y:S01]  /*6830*/  LDSM.16.MT88.4 R12, [R198+0x5000] ;  /* 0x00500000c60c783b */ /* 0x000ea20000004200 */
[----:B---3--:R-:W-:-:S02]  /*6840*/  F2FP.PACK_AB R66, R17, R69 ;  /* 0x000000451142723e */ /* 0x008fc400000000ff */
[----:B------:R3:W-:Y:S01]  /*6850*/  MUFU.EX2 R16, R2 ;  /* 0x0000000200107308 */ /* 0x0007e20000000800 */
[----:B------:R-:W-:Y:S02]  /*6860*/  LDSM.16.MT88.4 R76, [R192+0x2800] ;  /* 0x00280000c04c783b */ /* 0x000fe40000004200 */
[C---:B------:R-:W-:Y:S02]  /*6870*/  HMMA.16816.F32 R28, R8.reuse, R30, R116 ;  /* 0x0000001e081c723c */ /* 0x040fe40000001874 */
[----:B------:R-:W-:Y:S06]  /*6880*/  LDSM.16.MT88.4 R116, [R196+0x5800] ;  /* 0x00580000c474783b */ /* 0x000fec0000004200 */
[----:B-1----:R-:W-:Y:S01]  /*6890*/  HMMA.16816.F32 R40, R8, R24, R40 ;  /* 0x000000180828723c */ /* 0x002fe20000001828 */
[----:B---3--:R-:W-:-:S07]  /*68a0*/  FFMA.FTZ R2, R157, c[0x0][0x2d0], -R0 ;  /* 0x0000b4009d027a23 */ /* 0x008fce0000010800 */
[C---:B------:R-:W-:Y:S01]  /*68b0*/  HMMA.16816.F32 R36, R8.reuse, R18, R36 ;  /* 0x000000120824723c */ /* 0x040fe20000001824 */
[----:B------:R1:W3:Y:S07]  /*68c0*/  MUFU.EX2 R5, R2 ;  /* 0x0000000200057308 */ /* 0x0002ee0000000800 */
[----:B------:R-:W-:Y:S01]  /*68d0*/  HMMA.16816.F32 R24, R8, R26, R96 ;  /* 0x0000001a0818723c */ /* 0x000fe20000001860 */
[----:B-1----:R-:W-:-:S07]  /*68e0*/  FFMA.FTZ R2, R160, c[0x0][0x2d0], -R0 ;  /* 0x0000b400a0027a23 */ /* 0x002fce0000010800 */
[C---:B--2---:R-:W-:Y:S01]  /*68f0*/  HMMA.16816.F32 R48, R8.reuse, R12, R48 ;  /* 0x0000000c0830723c */ /* 0x044fe20000001830 */
[----:B------:R-:W-:Y:S01]  /*6900*/  FFMA.FTZ R0, R159, c[0x0][0x2d0], -R0 ;  /* 0x0000b4009f007a23 */ /* 0x000fe20000010800 */
[----:B---3--:R-:W-:Y:S01]  /*6910*/  F2FP.PACK_AB R65, R5, R16 ;  /* 0x000000100541723e */ /* 0x008fe200000000ff */
[----:B------:R-:W-:Y:S05]  /*6920*/  MUFU.EX2 R3, R2 ;  /* 0x0000000200037308 */ /* 0x000fea0000000800 */
[----:B------:R-:W-:Y:S01]  /*6930*/  HMMA.16816.F32 R44, R8, R14, R44 ;  /* 0x0000000e082c723c */ /* 0x000fe2000000182c */
[----:B------:R-:W1:Y:S02]  /*6940*/  LDSM.16.MT88.4 R8, [R198+0x5800] ;  /* 0x00580000c608783b */ /* 0x000e640000004200 */
[----:B------:R2:W3:Y:S02]  /*6950*/  MUFU.EX2 R2, R0 ;  /* 0x0000000000027308 */ /* 0x0004e40000000800 */
[----:B--2---:R-:W-:Y:S01]  /*6960*/  FADD.FTZ R0, R241, R238 ;  /* 0x000000eef1007221 */ /* 0x004fe20000010000 */
[----:B---3--:R-:W-:-:S03]  /*6970*/  F2FP.PACK_AB R67, R2, R3 ;  /* 0x000000030243723e */ /* 0x008fc600000000ff */
[----:B------:R-:W-:-:S04]  /*6980*/  FADD.FTZ R0, R240, R0 ;  /* 0x00000000f0007221 */ /* 0x000fc80000010000 */
[----:B------:R-:W-:Y:S01]  /*6990*/  FADD.FTZ R0, R239, R0 ;  /* 0x00000000ef007221 */ /* 0x000fe20000010000 */
[C---:B------:R-:W-:Y:S03]  /*69a0*/  HMMA.16816.F32 R88, R64.reuse, R92, R88 ;  /* 0x0000005c4058723c */ /* 0x040fe60000001858 */
[----:B------:R-:W-:Y:S02]  /*69b0*/  FADD.FTZ R6, R6, R0 ;  /* 0x0000000006067221 */ /* 0x000fe40000010000 */
[----:B------:R-:W-:Y:S02]  /*69c0*/  FADD.FTZ R0, R231, R7 ;  /* 0x00000007e7007221 */ /* 0x000fe40000010000 */
[----:B------:R-:W-:Y:S01]  /*69d0*/  FADD.FTZ R6, R233, R6 ;  /* 0x00000006e9067221 */ /* 0x000fe20000010000 */
[----:B------:R-:W-:Y:S01]  /*69e0*/  HMMA.16816.F32 R92, R64, R94, R56 ;  /* 0x0000005e405c723c */ /* 0x000fe20000001838 */
[----:B------:R-:W-:Y:S01]  /*69f0*/  FADD.FTZ R0, R229, R0 ;  /* 0x00000000e5007221 */ /* 0x000fe20000010000 */
[----:B------:R-:W2:Y:S01]  /*6a00*/  LDSM.16.MT88.4 R56, [R195+0x5800] ;  /* 0x00580000c338783b */ /* 0x000ea20000004200 */
[----:B------:R-:W-:-:S02]  /*6a10*/  FADD.FTZ R6, R234, R6 ;  /* 0x00000006ea067221 */ /* 0x000fc40000010000 */
[----:B------:R-:W-:Y:S02]  /*6a20*/  FADD.FTZ R0, R230, R0 ;  /* 0x00000000e6007221 */ /* 0x000fe40000010000 */
        /* <DEDUP_REMOVED lines=41> */
[C---:B--2---:R-:W-:Y:S01]  /*6cc0*/  HMMA.16816.F32 R52, R64.reuse, R56, R40 ;  /* 0x000000384034723c */ /* 0x044fe20000001828 */
[----:B------:R-:W-:Y:S02]  /*6cd0*/  FADD.FTZ R2, R2, R3 ;  /* 0x0000000302027221 */ /* 0x000fe40000010000 */
[----:B------:R-:W-:Y:S01]  /*6ce0*/  @P2 IMAD.HI.U32 R8, R244, c[0x0][0x2c8], RZ ;  /* 0x0000b200f4082a27 */ /* 0x000fe200078e00ff */
[----:B------:R1:W-:Y:S03]  /*6cf0*/  STL [R1+0x8], R5 ;  /* 0x0000080501007387 */ /* 0x0003e60000100800 */
[----:B------:R-:W-:Y:S01]  /*6d00*/  IMAD.MOV.U32 R0, RZ, RZ, R244 ;  /* 0x000000ffff007224 */ /* 0x000fe200078e00f4 */
[----:B------:R1:W-:Y:S01]  /*6d10*/  STL [R1+0xc], R2 ;  /* 0x00000c0201007387 */ /* 0x0003e20000100800 */
[----:B------:R-:W-:Y:S01]  /*6d20*/  @P2 SHF.R.U32.HI R0, RZ, c[0x0][0x2cc], R8 ;  /* 0x0000b300ff002a19 */ /* 0x000fe20000011608 */
[----:B------:R-:W-:Y:S04]  /*6d30*/  HMMA.16816.F32 R84, R64, R86, R28 ;  /* 0x000000564054723c */ /* 0x000fe8000000181c */
[----:B------:R-:W-:-:S04]  /*6d40*/  IMAD.IADD R0, R242, 0x1, R0 ;  /* 0x00000001f2007824 */ /* 0x000fc800078e0200 */
[----:B------:R-:W-:Y:S01]  /*6d50*/  HMMA.16816.F32 R100, R64, R102, R20 ;  /* 0x000000664064723c */ /* 0x000fe20000001814 */
[----:B------:R-:W-:-:S07]  /*6d60*/  IADD3 R3, R0, c[0x0][0x328], RZ ;  /* 0x0000ca0000037a10 */ /* 0x000fce0007ffe0ff */
[C---:B------:R-:W-:Y:S08]  /*6d70*/  HMMA.16816.F32 R116, R64.reuse, R118, R36 ;  /* 0x000000764074723c */ /* 0x040ff00000001824 */
[C---:B------:R-:W-:Y:S08]  /*6d80*/  HMMA.16816.F32 R56, R64.reuse, R58, R24 ;  /* 0x0000003a4038723c */ /* 0x040ff00000001818 */
[----:B------:R-:W-:Y:S01]  /*6d90*/  HMMA.16816.F32 R64, R64, R10, R44 ;  /* 0x0000000a4040723c */ /* 0x000fe2000000182c */
[----:B------:R-:W-:Y:S07]  /*6da0*/  @!P1 BRA `(.L_x_557) ;  /* 0x0000010000009947 */ /* 0x000fee0003800000 */
[C---:B-1----:R-:W-:Y:S01]  /*6db0*/  ISETP.GT.AND P0, PT, R0.reuse, RZ, PT ;  /* 0x000000ff0000720c */ /* 0x042fe20003f04270 */
        /* <DEDUP_REMOVED lines=9> */
.L_x_559:
[----:B------:R-:W-:-:S13]  /*6e50*/  ISETP.NE.AND P0, PT, R243, 0x1, PT ;  /* 0x00000001f300780c */ /* 0x000fda0003f05270 */
[----:B------:R-:W-:-:S05]  /*6e60*/  @P0 IMAD.HI.U32 R0, R2, c[0x0][0x330], RZ ;  /* 0x0000cc0002000a27 */ /* 0x000fca00078e00ff */
[----:B------:R-:W-:Y:S02]  /*6e70*/  @P0 SHF.R.U32.HI R2, RZ, c[0x0][0x334], R0 ;  /* 0x0000cd00ff020a19 */ /* 0x000fe40000011600 */
.L_x_560:
[----:B------:R-:W-:Y:S05]  /*6e80*/  BSYNC B0 ;  /* 0x0000000000007941 */ /* 0x000fea0003800000 */
.L_x_558:
[----:B------:R-:W-:-:S05]  /*6e90*/  IMAD R2, R2, R243, c[0x0][0x32c] ;  /* 0x0000cb0002027624 */ /* 0x000fca00078e02f3 */
[----:B------:R-:W-:-:S05]  /*6ea0*/  IMNMX R3, R3, R2, PT ;  /* 0x0000000203037217 */ /* 0x000fca0003800200 */
.L_x_557:
[----:B-1----:R-:W-:-:S05]  /*6eb0*/  IMAD.HI R3, R3, 0x2aaaaaab, RZ ;  /* 0x2aaaaaab03037827 */ /* 0x002fca00078e02ff */
[----:B------:R-:W-:-:S04]  /*6ec0*/  SHF.R.U32.HI R0, RZ, 0x1f, R3 ;  /* 0x0000001fff007819 */ /* 0x000fc80000011603 */
[----:B------:R-:W-:-:S04]  /*6ed0*/  LEA.HI.SX32 R3, R3, R0, 0x1c ;  /* 0x0000000003037211 */ /* 0x000fc800078fe2ff */
[----:B------:R-:W-:-:S04]  /*6ee0*/  IMNMX R248, R219, R3, !PT ;  /* 0x00000003dbf87217 */ /* 0x000fc80007800200 */
[----:B------:R-:W-:-:S13]  /*6ef0*/  ISETP.GE.AND P0, PT, R216, R248, PT ;  /* 0x000000f8d800720c */ /* 0x000fda0003f06270 */
[----:B------:R-:W-:Y:S05]  /*6f00*/  @!P0 BRA `(.L_x_561) ;  /* 0x000044d000008947 */ /* 0x000fea0003800000 */
[----:B------:R-:W-:Y:S02]  /*6f10*/  MOV R70, R4 ;  /* 0x0000000400467202 */ /* 0x000fe40000000f00 */
[----:B------:R-:W-:Y:S02]  /*6f20*/  MOV R69, R68 ;  /* 0x0000004400457202 */ /* 0x000fe40000000f00 */
[----:B------:R-:W-:Y:S02]  /*6f30*/  MOV R217, R216 ;  /* 0x000000d800d97202 */ /* 0x000fe40000000f00 */
.L_x_570:
[----:B------:R-:W2:Y:S01]  /*6f40*/  LDL.64 R228, [R1] ;  /* 0x0000000001e47983 */ /* 0x000ea20000100a00 */
[----:B------:R-:W-:Y:S04]  /*6f50*/  DEPBAR.LE SB0, 0x0 ;  /* 0x000080000000791a */ /* 0x000fe80000000000 */
[----:B------:R-:W-:Y:S01]  /*6f60*/  WARPSYNC 0xffffffff ;  /* 0xffffffff00007948 */ /* 0x000fe20003800000 */
[----:B------:R-:W-:Y:S01]  /*6f70*/  BAR.SYNC.DEFER_BLOCKING 0x0 ;  /* 0x0000000000007b1d */ /* 0x000fe20000010000 */
[----:B------:R-:W-:Y:S11]  /*6f80*/  ISETP.GT.AND P6, PT, R219, R217, PT ;  /* 0x000000d9db00720c */ /* 0x000ff60003fc4270 */
[----:B------:R-:W-:Y:S02]  /*6f90*/  @!UPT UIADD3 URZ, URZ, URZ, URZ ;  /* 0x0000003f3f3ff290 */ /* 0x000fe4000fffe03f */
[----:B-1----:R-:W-:Y:S01]  /*6fa0*/  @!P6 SHF.R.S32.HI R0, RZ, 0x1f, R217 ;  /* 0x0000001fff00e819 */ /* 0x002fe200000114d9 */
[----:B------:R-:W-:Y:S01]  /*6fb0*/  @!P6 IMAD.MOV.U32 R3, RZ, RZ, 0x5 ;  /* 0x00000005ff03e424 */ /* 0x000fe200078e00ff */
[----:B------:R-:W-:Y:S01]  /*6fc0*/  @!P6 MOV R2, c[0x0][0x208] ;  /* 0x000082000002ea02 */ /* 0x000fe20000000f00 */
[C---:B------:R-:W-:Y:S01]  /*6fd0*/  @!P6 IMAD.WIDE.U32 R30, R217.reuse, c[0x0][0x208], RZ ;  /* 0x00008200d91eea25 */ /* 0x040fe200078e00ff */
[----:B------:R-:W-:Y:S02]  /*6fe0*/  @!P6 MOV R36, R220 ;  /* 0x000000dc0024e202 */ /* 0x000fe40000000f00 */
[----:B------:R-:W-:Y:S01]  /*6ff0*/  @!P6 SHF.L.U64.HI R29, R2, R3, c[0x0][0x20c] ;  /* 0x00008300021de619 */ /* 0x000fe20000010203 */
[----:B------:R-:W-:Y:S01]  /*7000*/  @!P6 IMAD R0, R0, c[0x0][0x208], RZ ;  /* 0x000082000000ea24 */ /* 0x000fe200078e02ff */
[----:B------:R-:W-:Y:S01]  /*7010*/  @!P6 SHF.L.U32 R28, R2, 0x5, RZ ;  /* 0x00000005021ce819 */ /* 0x000fe200000006ff */
[----:B------:R-:W-:Y:S01]  /*7020*/  @!P6 IMAD.MOV.U32 R37, RZ, RZ, R225 ;  /* 0x000000ffff25e224 */ /* 0x000fe200078e00e1 */
[----:B------:R-:W1:Y:S01]  /*7030*/  LDSM.16.M88.4 R8, [R193] ;  /* 0x00000000c108783b */ /* 0x000e620000000200 */
[----:B------:R-:W-:Y:S01]  /*7040*/  @!P6 IMAD R0, R217, c[0x0][0x20c], R0 ;  /* 0x00008300d900ea24 */ /* 0x000fe200078e0200 */
[----:B------:R-:W-:Y:S01]  /*7050*/  @!P6 IADD3 R44, P0, R220, 0x40, RZ ;  /* 0x00000040dc2ce810 */ /* 0x000fe20007f1e0ff */
[----:B------:R-:W-:Y:S01]  /*7060*/  @!P6 IMAD.WIDE.U32 R2, R30, 0x60, R28 ;  /* 0x000000601e02e825 */ /* 0x000fe200078e001c */
[----:B------:R-:W-:Y:S02]  /*7070*/  ULDC UR4, c[0x0][0x324] ;  /* 0x0000c90000047ab9 */ /* 0x000fe40000000800 */
[----:B------:R-:W-:Y:S01]  /*7080*/  @!P6 IADD3.X R38, RZ, R225, RZ, P0, !PT ;  /* 0x000000e1ff26e210 */ /* 0x000fe200007fe4ff */
[----:B------:R-:W-:Y:S01]  /*7090*/  @!P6 IMAD.IADD R0, R31, 0x1, R0 ;  /* 0x000000011f00e824 */ /* 0x000fe200078e0200 */
[----:B------:R-:W3:Y:S01]  /*70a0*/  LDSM.16.M88.4 R16, [R193+0x800] ;  /* 0x00080000c110783b */ /* 0x000ee20000000200 */
[-C--:B------:R-:W-:Y:S01]  /*70b0*/  @!P6 IADD3 R31, P5, R220, R2.reuse, RZ ;  /* 0x00000002dc1fe210 */ /* 0x080fe20007fbe0ff */
[----:B------:R-:W-:Y:S01]  /*70c0*/  @!P6 IMAD.WIDE.U32 R36, R30, 0x60, R36 ;  /* 0x000000601e24e825 */ /* 0x000fe200078e0024 */
[----:B------:R-:W-:Y:S02]  /*70d0*/  ULOP3.LUT UR4, URZ, UR4, URZ, 0x33, !UPT ;  /* 0x000000043f047292 */ /* 0x000fe4000f8e333f */
[----:B------:R-:W-:Y:S01]  /*70e0*/  @!P6 LEA R162, P4, R31, c[0x0][0x1f8], 0x1 ;  /* 0x00007e001fa2ea11 */ /* 0x000fe200078808ff */
[----:B------:R-:W-:Y:S02]  /*70f0*/  @!P6 IMAD R45, R0, 0x60, RZ ;  /* 0x00000060002de824 */ /* 0x000fe400078e02ff */
[----:B------:R-:W4:Y:S01]  /*7100*/  LDSM.16.M88.4 R24, [R193+0x1000] ;  /* 0x00100000c118783b */ /* 0x000f220000000200 */
[----:B------:R-:W-:Y:S02]  /*7110*/  @!P6 IMAD.SHL.U32 R46, R36, 0x2, RZ ;  /* 0x00000002242ee824 */ /* 0x000fe400078e00ff */
[----:B------:R-:W-:Y:S02]  /*7120*/  @!P6 IADD3 R0, R45, R3, RZ ;  /* 0x000000032d00e210 */ /* 0x000fe40007ffe0ff */
[----:B------:R-:W-:Y:S03]  /*7130*/  @!P6 IADD3 R45, R37, R45, RZ ;  /* 0x0000002d252de210 */ /* 0x000fe60007ffe0ff */
[----:B------:R-:W5:Y:S01]  /*7140*/  LDL R224, [R1+0x20] ;  /* 0x0000200001e07983 */ /* 0x000f620000100800 */
[----:B------:R-:W-:Y:S01]  /*7150*/  @!P6 IMAD.X R3, R0, 0x1, R225, P5 ;  /* 0x000000010003e824 */ /* 0x000fe200028e06e1 */
[-C--:B------:R-:W-:Y:S02]  /*7160*/  @!P6 IADD3 R39, P5, R44, R2.reuse, RZ ;  /* 0x000000022c27e210 */ /* 0x080fe40007fbe0ff */
[----:B------:R-:W4:Y:S02]  /*7170*/  LDSM.16.M88.4 R32, [R193+0x1800] ;  /* 0x00180000c120783b */ /* 0x000f240000000200 */
[----:B------:R-:W-:Y:S02]  /*7180*/  @!P6 LEA.HI.X R163, R31, c[0x0][0x1fc], R3, 0x1, P4 ;  /* 0x00007f001fa3ea11 */ /* 0x000fe400020f0c03 */
[----:B------:R-:W-:Y:S04]  /*7190*/  @!P6 IADD3 R3, P4, R28, R2, RZ ;  /* 0x000000021c03e210 */ /* 0x000fe80007f9e0ff */
[----:B------:R-:W5:Y:S01]  /*71a0*/  LDL R216, [R1+0x24] ;  /* 0x0000240001d87983 */ /* 0x000f620000100800 */
[----:B------:R-:W-:Y:S01]  /*71b0*/  @!P6 IADD3 R37, P0, R3, R44, RZ ;  /* 0x0000002c0325e210 */ /* 0x000fe20007f1e0ff */
[C---:B------:R-:W-:Y:S01]  /*71c0*/  @!P6 IMAD.X R44, R0.reuse, 0x1, R38, P5 ;  /* 0x00000001002ce824 */ /* 0x040fe200028e0626 */
[----:B------:R-:W-:Y:S01]  /*71d0*/  @!P6 IADD3.X R2, R0, R29, RZ, P4, !PT ;  /* 0x0000001d0002e210 */ /* 0x000fe200027fe4ff */
[C---:B-1----:R-:W-:Y:S01]  /*71e0*/  HMMA.16816.F32 R4, R124.reuse, R8, RZ ;  /* 0x000000087c04723c */ /* 0x042fe200000018ff */
[----:B------:R-:W1:Y:S02]  /*71f0*/  LDSM.16.M88.4 R40, [R193+0x2000] ;  /* 0x00200000c128783b */ /* 0x000e640000000200 */
[----:B------:R-:W-:Y:S02]  /*7200*/  @!P6 LEA R160, P4, R39, c[0x0][0x1f8], 0x1 ;  /* 0x00007e0027a0ea11 */ /* 0x000fe400078808ff */
[----:B------:R-:W-:Y:S02]  /*7210*/  @!P6 IADD3 R3, P5, R3, R220, RZ ;  /* 0x000000dc0303e210 */ /* 0x000fe40007fbe0ff */
[----:B------:R-:W-:Y:S01]  /*7220*/  @!P6 LEA.HI.X R161, R39, c[0x0][0x1fc], R44, 0x1, P4 ;  /* 0x00007f0027a1ea11 */ /* 0x000fe200020f0c2c */
[C---:B------:R-:W-:Y:S01]  /*7230*/  HMMA.16816.F32 R8, R124.reuse, R10, RZ ;  /* 0x0000000a7c08723c */ /* 0x040fe200000018ff */
[----:B------:R-:W1:Y:S03]  /*7240*/  LDSM.16.M88.4 R48, [R193+0x2800] ;  /* 0x00280000c130783b */ /* 0x000e660000000200 */
[----:B------:R-:W-:Y:S02]  /*7250*/  @!P6 LEA R158, P4, R3, c[0x0][0x1f8], 0x1 ;  /* 0x00007e00039eea11 */ /* 0x000fe400078808ff */
[C---:B------:R-:W-:Y:S02]  /*7260*/  @!P6 IADD3.X R38, R2.reuse, R38, RZ, P0, !PT ;  /* 0x000000260226e210 */ /* 0x040fe400007fe4ff */
[C---:B---3--:R-:W-:Y:S01]  /*7270*/  HMMA.16816.F32 R12, R124.reuse, R16, RZ ;  /* 0x000000107c0c723c */ /* 0x048fe200000018ff */
[----:B------:R-:W3:Y:S03]  /*7280*/  LDSM.16.M88.4 R120, [R199] ;  /* 0x00000000c778783b */ /* 0x000ee60000000200 */
[C---:B------:R-:W-:Y:S02]  /*7290*/  @!P6 LEA R156, P0, R37.reuse, c[0x0][0x1f8], 0x1 ;  /* 0x00007e00259cea11 */ /* 0x040fe400078008ff */
[----:B------:R-:W-:Y:S02]  /*72a0*/  @!P6 IADD3.X R2, R2, R225, RZ, P5, !PT ;  /* 0x000000e10202e210 */ /* 0x000fe40002ffe4ff */
[C---:B------:R-:W-:Y:S01]  /*72b0*/  HMMA.16816.F32 R16, R124.reuse, R18, RZ ;  /* 0x000000127c10723c */ /* 0x040fe200000018ff */
[----:B------:R-:W2:Y:S03]  /*72c0*/  LDSM.16.M88.4 R132, [R210] ;  /* 0x00000000d284783b */ /* 0x000ea60000000200 */
[----:B------:R-:W-:Y:S02]  /*72d0*/  @!P6 LEA.HI.X R157, R37, c[0x0][0x1fc], R38, 0x1, P0 ;  /* 0x00007f00259dea11 */ /* 0x000fe400000f0c26 */
[----:B------:R-:W-:Y:S02]  /*72e0*/  @!P6 LEA.HI.X R159, R3, c[0x0][0x1fc], R2, 0x1, P4 ;  /* 0x00007f00039fea11 */ /* 0x000fe400020f0c02 */
[C---:B----4-:R-:W-:Y:S01]  /*72f0*/  HMMA.16816.F32 R20, R124.reuse, R24, RZ ;  /* 0x000000187c14723c */ /* 0x050fe200000018ff */
[----:B------:R-:W4:Y:S03]  /*7300*/  LDSM.16.M88.4 R136, [R209] ;  /* 0x00000000d188783b */ /* 0x000f260000000200 */
[----:B------:R-:W-:Y:S02]  /*7310*/  @!P6 IADD3 R44, P4, R46, c[0x0][0x1f8], RZ ;  /* 0x00007e002e2cea10 */ /* 0x000fe40007f9e0ff */
[----:B------:R-:W-:Y:S02]  /*7320*/  @!P6 SHF.L.U64.HI R0, R36, 0x1, R45 ;  /* 0x000000012400e819 */ /* 0x000fe4000001022d */
[C---:B------:R-:W-:Y:S01]  /*7330*/  HMMA.16816.F32 R24, R124.reuse, R26, RZ ;  /* 0x0000001a7c18723c */ /* 0x040fe200000018ff */
[----:B------:R-:W2:Y:S03]  /*7340*/  LDSM.16.M88.4 R140, [R208] ;  /* 0x00000000d08c783b */ /* 0x000ea60000000200 */
[----:B------:R-:W-:Y:S02]  /*7350*/  @!P6 IADD3.X R45, R0, c[0x0][0x1fc], RZ, P4, !PT ;  /* 0x00007f00002dea10 */ /* 0x000fe400027fe4ff */
[----:B------:R-:W-:Y:S02]  /*7360*/  @!P6 IADD3 R2, P5, R46, 0x80, RZ ;  /* 0x000000802e02e810 */ /* 0x000fe40007fbe0ff */
[C---:B------:R-:W-:Y:S01]  /*7370*/  HMMA.16816.F32 R28, R124.reuse, R32, RZ ;  /* 0x000000207c1c723c */ /* 0x040fe200000018ff */
[----:B------:R-:W2:Y:S03]  /*7380*/  LDSM.16.M88.4 R144, [R207] ;  /* 0x00000000cf90783b */ /* 0x000ea60000000200 */
[----:B------:R-:W-:Y:S04]  /*7390*/  @!P6 IADD3 R2, P4, R2, c[0x0][0x1f8], RZ ;  /* 0x00007e000202ea10 */ /* 0x000fe80007f9e0ff */
[C---:B------:R-:W-:Y:S01]  /*73a0*/  HMMA.16816.F32 R32, R124.reuse, R34, RZ ;  /* 0x000000227c20723c */ /* 0x040fe200000018ff */
[----:B------:R-:W2:Y:S03]  /*73b0*/  LDSM.16.M88.4 R148, [R206] ;  /* 0x00000000ce94783b */ /* 0x000ea60000000200 */
[----:B------:R-:W-:Y:S04]  /*73c0*/  @!P6 IADD3.X R3, RZ, c[0x0][0x1fc], R0, P4, P5 ;  /* 0x00007f00ff03ea10 */ /* 0x000fe800027ea400 */
[C---:B-1----:R-:W-:Y:S08]  /*73d0*/  HMMA.16816.F32 R36, R124.reuse, R40, RZ ;  /* 0x000000287c24723c */ /* 0x042ff000000018ff */
[C---:B------:R-:W-:Y:S01]  /*73e0*/  HMMA.16816.F32 R40, R124.reuse, R42, RZ ;  /* 0x0000002a7c28723c */ /* 0x040fe200000018ff */
[----:B--2---:R-:W-:Y:S11]  /*73f0*/  @!P6 ISETP.GE.AND P0, PT, R228, c[0x0][0x1d4], PT ;  /* 0x00007500e400ea0c */ /* 0x004ff60003f06270 */
[----:B------:R-:W-:Y:S02]  /*7400*/  @!UPT UIADD3 URZ, URZ, URZ, URZ ;  /* 0x0000003f3f3ff290 */ /* 0x000fe4000fffe03f */
[----:B------:R-:W-:Y:S01]  /*7410*/  @!PT LDS RZ, [RZ] ;  /* 0x00000000fffff984 */ /* 0x000fe20000000800 */
[----:B------:R-:W-:Y:S01]  /*7420*/  @!PT LDS RZ, [RZ] ;  /* 0x00000000fffff984 */ /* 0x000fe20000000800 */
[----:B------:R-:W-:Y:S01]  /*7430*/  @!PT LDS RZ, [RZ] ;  /* 0x00000000fffff984 */ /* 0x000fe20000000800 */
[----:B------:R1:W-:Y:S08]  /*7440*/  @!P6 LDGSTS.E.BYPASS.LTC128B.128 [R218+0x100], [R44.64], !P0 ;  /* 0x001000002cdaefae */ /* 0x0003f0000c101d48 */
[----:B------:R2:W-:Y:S08]  /*7450*/  @!P6 LDGSTS.E.BYPASS.LTC128B.128 [R218+0x3100], [R2.64], !P3 ;  /* 0x0310000002daefae */ /* 0x0005f0000d901d48 */
[----:B------:R2:W-:Y:S08]  /*7460*/  @!P6 LDGSTS.E.BYPASS.LTC128B.128 [R218+0x1100], [R162.64], !P0 ;  /* 0x01100000a2daefae */ /* 0x0005f0000c101d48 */
[----:B------:R2:W-:Y:S01]  /*7470*/  @!P6 LDGSTS.E.BYPASS.LTC128B.128 [R218+0x4100], [R160.64], !P3 ;  /* 0x04100000a0daefae */ /* 0x0005e2000d901d48 */
[C---:B-1----:R-:W-:Y:S07]  /*7480*/  HMMA.16816.F32 R44, R124.reuse, R48, RZ ;  /* 0x000000307c2c723c */ /* 0x042fee00000018ff */
[----:B------:R1:W-:Y:S01]  /*7490*/  @!P6 LDGSTS.E.BYPASS.LTC128B.128 [R218+0x2100], [R158.64], !P0 ;  /* 0x021000009edaefae */ /* 0x0003e2000c101d48 */
[----:B------:R-:W-:Y:S07]  /*74a0*/  HMMA.16816.F32 R48, R124, R50, RZ ;  /* 0x000000327c30723c */ /* 0x000fee00000018ff */
[----:B------:R1:W-:Y:S01]  /*74b0*/  @!P6 LDGSTS.E.BYPASS.LTC128B.128 [R218+0x5100], [R156.64], !P3 ;  /* 0x051000009cdaefae */ /* 0x0003e2000d901d48 */
[----:B------:R-:W-:Y:S01]  /*74c0*/  ISETP.GT.AND P6, PT, R217, R219, PT ;  /* 0x000000dbd900720c */ /* 0x000fe20003fc4270 */
[C---:B---3--:R-:W-:Y:S06]  /*74d0*/  HMMA.16816.F32 R4, R128.reuse, R120, R4 ;  /* 0x000000788004723c */ /* 0x048fec0000001804 */
[----:B------:R-:W-:Y:S02]  /*74e0*/  LDSM.16.M88.4 R180, [R197+0x5800] ;  /* 0x00580000c5b4783b */ /* 0x000fe40000000200 */
[C---:B------:R-:W-:Y:S06]  /*74f0*/  HMMA.16816.F32 R8, R128.reuse, R122, R8 ;  /* 0x0000007a8008723c */ /* 0x040fec0000001808 */
[----:B------:R-:W0:Y:S02]  /*7500*/  LDGDEPBAR ;  /* 0x00000000000079af */ /* 0x000e240000000000 */
[C---:B------:R-:W-:Y:S06]  /*7510*/  HMMA.16816.F32 R12, R128.reuse, R132, R12 ;  /* 0x00000084800c723c */ /* 0x040fec000000180c */
[----:B------:R-:W-:Y:S02]  /*7520*/  LDSM.16.M88.4 R120, [R197+0x800] ;  /* 0x00080000c578783b */ /* 0x000fe40000000200 */
[C---:B------:R-:W-:Y:S06]  /*7530*/  HMMA.16816.F32 R16, R128.reuse, R134, R16 ;  /* 0x000000868010723c */ /* 0x040fec0000001810 */
[----:B-1----:R-:W1:Y:S02]  /*7540*/  LDSM.16.M88.4 R156, [R197] ;  /* 0x00000000c59c783b */ /* 0x002e640000000200 */
[C---:B----4-:R-:W-:Y:S06]  /*7550*/  HMMA.16816.F32 R20, R128.reuse, R136, R20 ;  /* 0x000000888014723c */ /* 0x050fec0000001814 */
[----:B--2---:R-:W2:Y:S02]  /*7560*/  LDSM.16.M88.4 R160, [R197+0x1000] ;  /* 0x00100000c5a0783b */ /* 0x004ea40000000200 */
[C---:B------:R-:W-:Y:S06]  /*7570*/  HMMA.16816.F32 R24, R128.reuse, R138, R24 ;  /* 0x0000008a8018723c */ /* 0x040fec0000001818 */
[----:B------:R-:W3:Y:S02]  /*7580*/  LDSM.16.M88.4 R132, [R197+0x1800] ;  /* 0x00180000c584783b */ /* 0x000ee40000000200 */
[C---:B------:R-:W-:Y:S06]  /*7590*/  HMMA.16816.F32 R28, R128.reuse, R140, R28 ;  /* 0x0000008c801c723c */ /* 0x040fec000000181c */
[----:B------:R-:W4:Y:S02]  /*75a0*/  LDSM.16.M88.4 R136, [R197+0x2000] ;  /* 0x00200000c588783b */ /* 0x000f240000000200 */
[C---:B------:R-:W-:Y:S06]  /*75b0*/  HMMA.16816.F32 R32, R128.reuse, R142, R32 ;  /* 0x0000008e8020723c */ /* 0x040fec0000001820 */
[----:B------:R-:W-:Y:S02]  /*75c0*/  LDSM.16.M88.4 R140, [R194] ;  /* 0x00000000c28c783b */ /* 0x000fe40000000200 */
[C---:B------:R-:W-:Y:S06]  /*75d0*/  HMMA.16816.F32 R36, R128.reuse, R144, R36 ;  /* 0x000000908024723c */ /* 0x040fec0000001824 */
[----:B------:R-:W-:Y:S02]  /*75e0*/  LDSM.16.M88.4 R188, [R194+0x3000] ;  /* 0x00300000c2bc783b */ /* 0x000fe40000000200 */
[C---:B------:R-:W-:Y:S06]  /*75f0*/  HMMA.16816.F32 R40, R128.reuse, R146, R40 ;  /* 0x000000928028723c */ /* 0x040fec0000001828 */
[----:B------:R-:W-:Y:S02]  /*7600*/  LDSM.16.M88.4 R144, [R194+0x800] ;  /* 0x00080000c290783b */ /* 0x000fe40000000200 */
[C---:B------:R-:W-:Y:S08]  /*7610*/  HMMA.16816.F32 R44, R128.reuse, R148, R44 ;  /* 0x00000094802c723c */ /* 0x040ff0000000182c */
[----:B------:R-:W-:Y:S01]  /*7620*/  HMMA.16816.F32 R48, R128, R150, R48 ;  /* 0x000000968030723c */ /* 0x000fe20000001830 */
[----:B------:R-:W-:Y:S07]  /*7630*/  LDSM.16.M88.4 R148, [R194+0x1000] ;  /* 0x00100000c294783b */ /* 0x000fee0000000200 */
[C---:B-1----:R-:W-:Y:S08]  /*7640*/  HMMA.16816.F32 R4, R152.reuse, R156, R4 ;  /* 0x0000009c9804723c */ /* 0x042ff00000001804 */
[C---:B------:R-:W-:Y:S01]  /*7650*/  HMMA.16816.F32 R8, R152.reuse, R158, R8 ;  /* 0x0000009e9808723c */ /* 0x040fe20000001808 */
[----:B------:R-:W-:Y:S07]  /*7660*/  LDSM.16.M88.4 R156, [R194+0x1800] ;  /* 0x00180000c29c783b */ /* 0x000fee0000000200 */
[C---:B------:R-:W-:Y:S08]  /*7670*/  HMMA.16816.F32 R12, R152.reuse, R120, R12 ;  /* 0x00000078980c723c */ /* 0x040ff0000000180c */
[C---:B------:R-:W-:Y:S01]  /*7680*/  HMMA.16816.F32 R16, R152.reuse, R122, R16 ;  /* 0x0000007a9810723c */ /* 0x040fe20000001810 */
[----:B------:R-:W1:Y:S07]  /*7690*/  LDSM.16.M88.4 R120, [R197+0x2800] ;  /* 0x00280000c578783b */ /* 0x000e6e0000000200 */
[C---:B--2---:R-:W-:Y:S08]  /*76a0*/  HMMA.16816.F32 R20, R152.reuse, R160, R20 ;  /* 0x000000a09814723c */ /* 0x044ff00000001814 */
[C---:B------:R-:W-:Y:S01]  /*76b0*/  HMMA.16816.F32 R24, R152.reuse, R162, R24 ;  /* 0x000000a29818723c */ /* 0x040fe20000001818 */
[----:B------:R-:W-:Y:S07]  /*76c0*/  LDSM.16.M88.4 R160, [R203] ;  /* 0x00000000cba0783b */ /* 0x000fee0000000200 */
[C---:B---3--:R-:W-:Y:S08]  /*76d0*/  HMMA.16816.F32 R28, R152.reuse, R132, R28 ;  /* 0x00000084981c723c */ /* 0x048ff0000000181c */
[C---:B------:R-:W-:Y:S01]  /*76e0*/  HMMA.16816.F32 R32, R152.reuse, R134, R32 ;  /* 0x000000869820723c */ /* 0x040fe20000001820 */
[----:B------:R-:W2:Y:S07]  /*76f0*/  LDSM.16.M88.4 R132, [R194+0x2000] ;  /* 0x00200000c284783b */ /* 0x000eae0000000200 */
[C---:B----4-:R-:W-:Y:S08]  /*7700*/  HMMA.16816.F32 R36, R152.reuse, R136, R36 ;  /* 0x000000889824723c */ /* 0x050ff00000001824 */
[C---:B------:R-:W-:Y:S01]  /*7710*/  HMMA.16816.F32 R40, R152.reuse, R138, R40 ;  /* 0x0000008a9828723c */ /* 0x040fe20000001828 */
[----:B------:R-:W3:Y:S07]  /*7720*/  LDSM.16.M88.4 R136, [R194+0x2800] ;  /* 0x00280000c288783b */ /* 0x000eee0000000200 */
[C---:B-1----:R-:W-:Y:S08]  /*7730*/  HMMA.16816.F32 R44, R152.reuse, R120, R44 ;  /* 0x00000078982c723c */ /* 0x042ff0000000182c */
[----:B------:R-:W-:Y:S01]  /*7740*/  HMMA.16816.F32 R48, R152, R122, R48 ;  /* 0x0000007a9830723c */ /* 0x000fe20000001830 */
[----:B------:R-:W1:Y:S07]  /*7750*/  LDSM.16.M88.4 R120, [R193+0x3000] ;  /* 0x00300000c178783b */ /* 0x000e6e0000000200 */
[C---:B------:R-:W-:Y:S08]  /*7760*/  HMMA.16816.F32 R4, R164.reuse, R140, R4 ;  /* 0x0000008ca404723c */ /* 0x040ff00000001804 */
[C---:B------:R-:W-:Y:S01]  /*7770*/  HMMA.16816.F32 R8, R164.reuse, R142, R8 ;  /* 0x0000008ea408723c */ /* 0x040fe20000001808 */
[----:B------:R-:W4:Y:S07]  /*7780*/  LDSM.16.M88.4 R140, [R193+0x3800] ;  /* 0x00380000c18c783b */ /* 0x000f2e0000000200 */
        /* <DEDUP_REMOVED lines=8> */
[----:B------:R-:W-:Y:S07]  /*7810*/  LDSM.16.M88.4 R156, [R204] ;  /* 0x00000000cc9c783b */ /* 0x000fee0000000200 */
[C---:B--2---:R-:W-:Y:S08]  /*7820*/  HMMA.16816.F32 R36, R164.reuse, R132, R36 ;  /* 0x00000084a424723c */ /* 0x044ff00000001824 */
[C---:B------:R-:W-:Y:S01]  /*7830*/  HMMA.16816.F32 R40, R164.reuse, R134, R40 ;  /* 0x00000086a428723c */ /* 0x040fe20000001828 */
[----:B------:R-:W2:Y:S07]  /*7840*/  LDSM.16.M88.4 R132, [R193+0x4800] ;  /* 0x00480000c184783b */ /* 0x000eae0000000200 */
[C---:B---3--:R-:W-:Y:S08]  /*7850*/  HMMA.16816.F32 R44, R164.reuse, R136, R44 ;  /* 0x00000088a42c723c */ /* 0x048ff0000000182c */
[----:B------:R-:W-:Y:S01]  /*7860*/  HMMA.16816.F32 R48, R164, R138, R48 ;  /* 0x0000008aa430723c */ /* 0x000fe20000001830 */
[----:B------:R-:W3:Y:S07]  /*7870*/  LDSM.16.M88.4 R136, [R193+0x5800] ;  /* 0x00580000c188783b */ /* 0x000eee0000000200 */
[C---:B-1----:R-:W-:Y:S08]  /*7880*/  HMMA.16816.F32 R4, R168.reuse, R120, R4 ;  /* 0x00000078a804723c */ /* 0x042ff00000001804 */
        /* <DEDUP_REMOVED lines=9> */
[C---:B------:R-:W-:Y:S01]  /*7920*/  HMMA.16816.F32 R32, R168.reuse, R134, R32 ;  /* 0x00000086a820723c */ /* 0x040fe20000001820 */
[----:B------:R-:W2:Y:S07]  /*7930*/  LDSM.16.M88.4 R132, [R201] ;  /* 0x00000000c984783b */ /* 0x000eae0000000200 */
[C---:B------:R-:W-:Y:S08]  /*7940*/  HMMA.16816.F32 R36, R168.reuse, R148, R36 ;  /* 0x00000094a824723c */ /* 0x040ff00000001824 */
[C---:B------:R-:W-:Y:S01]  /*7950*/  HMMA.16816.F32 R40, R168.reuse, R150, R40 ;  /* 0x00000096a828723c */ /* 0x040fe20000001828 */
[----:B------:R-:W2:Y:S07]  /*7960*/  LDSM.16.M88.4 R148, [R197+0x3000] ;  /* 0x00300000c594783b */ /* 0x000eae0000000200 */
[C---:B---3--:R-:W-:Y:S08]  /*7970*/  HMMA.16816.F32 R44, R168.reuse, R136, R44 ;  /* 0x00000088a82c723c */ /* 0x048ff0000000182c */
[----:B------:R-:W-:Y:S01]  /*7980*/  HMMA.16816.F32 R48, R168, R138, R48 ;  /* 0x0000008aa830723c */ /* 0x000fe20000001830 */
[----:B------:R-:W-:Y:S07]  /*7990*/  LDSM.16.M88.4 R136, [R197+0x4000] ;  /* 0x00400000c588783b */ /* 0x000fee0000000200 */
[C---:B-1----:R-:W-:Y:S08]  /*79a0*/  HMMA.16816.F32 R4, R172.reuse, R120, R4 ;  /* 0x00000078ac04723c */ /* 0x042ff00000001804 */
[C---:B------:R-:W-:Y:S01]  /*79b0*/  HMMA.16816.F32 R8, R172.reuse, R122, R8 ;  /* 0x0000007aac08723c */ /* 0x040fe20000001808 */
[----:B------:R-:W1:Y:S07]  /*79c0*/  LDSM.16.M88.4 R120, [R197+0x3800] ;  /* 0x00380000c578783b */ /* 0x000e6e0000000200 */
[C---:B------:R-:W-:Y:S08]  /*79d0*/  HMMA.16816.F32 R12, R172.reuse, R156, R12 ;  /* 0x0000009cac0c723c */ /* 0x040ff0000000180c */
[C---:B------:R-:W-:Y:S01]  /*79e0*/  HMMA.16816.F32 R16, R172.reuse, R158, R16 ;  /* 0x0000009eac10723c */ /* 0x040fe20000001810 */
[----:B------:R-:W3:Y:S07]  /*79f0*/  LDSM.16.M88.4 R156, [R197+0x4800] ;  /* 0x00480000c59c783b */ /* 0x000eee0000000200 */
[C---:B------:R-:W-:Y:S08]  /*7a00*/  HMMA.16816.F32 R20, R172.reuse, R160, R20 ;  /* 0x000000a0ac14723c */ /* 0x040ff00000001814 */
[C---:B------:R-:W-:Y:S01]  /*7a10*/  HMMA.16816.F32 R24, R172.reuse, R162, R24 ;  /* 0x000000a2ac18723c */ /* 0x040fe20000001818 */
[----:B------:R-:W1:Y:S07]  /*7a20*/  LDSM.16.M88.4 R160, [R197+0x5000] ;  /* 0x00500000c5a0783b */ /* 0x000e6e0000000200 */
[C---:B----4-:R-:W-:Y:S08]  /*7a30*/  HMMA.16816.F32 R28, R172.reuse, R140, R28 ;  /* 0x0000008cac1c723c */ /* 0x050ff0000000181c */
[C---:B------:R-:W-:Y:S08]  /*7a40*/  HMMA.16816.F32 R32, R172.reuse, R142, R32 ;  /* 0x0000008eac20723c */ /* 0x040ff00000001820 */
[C---:B--2---:R-:W-:Y:S08]  /*7a50*/  HMMA.16816.F32 R36, R172.reuse, R132, R36 ;  /* 0x00000084ac24723c */ /* 0x044ff00000001824 */
[C---:B------:R-:W-:Y:S08]  /*7a60*/  HMMA.16816.F32 R40, R172.reuse, R134, R40 ;  /* 0x00000086ac28723c */ /* 0x040ff00000001828 */
[C---:B------:R-:W-:Y:S08]  /*7a70*/  HMMA.16816.F32 R44, R172.reuse, R144, R44 ;  /* 0x00000090ac2c723c */ /* 0x040ff0000000182c */
[----:B------:R-:W-:Y:S08]  /*7a80*/  HMMA.16816.F32 R48, R172, R146, R48 ;  /* 0x00000092ac30723c */ /* 0x000ff00000001830 */
[C---:B------:R-:W-:Y:S08]  /*7a90*/  HMMA.16816.F32 R4, R176.reuse, R148, R4 ;  /* 0x00000094b004723c */ /* 0x040ff00000001804 */
[C---:B------:R-:W-:Y:S08]  /*7aa0*/  HMMA.16816.F32 R8, R176.reuse, R150, R8 ;  /* 0x00000096b008723c */ /* 0x040ff00000001808 */
[C---:B-1----:R-:W-:Y:S08]  /*7ab0*/  HMMA.16816.F32 R12, R176.reuse, R120, R12 ;  /* 0x00000078b00c723c */ /* 0x042ff0000000180c */
[C---:B------:R-:W-:Y:S01]  /*7ac0*/  HMMA.16816.F32 R16, R176.reuse, R122, R16 ;  /* 0x0000007ab010723c */ /* 0x040fe20000001810 */
[----:B------:R-:W1:Y:S07]  /*7ad0*/  LDSM.16.M88.4 R120, [R194+0x3800] ;  /* 0x00380000c278783b */ /* 0x000e6e0000000200 */
[C---:B------:R-:W-:Y:S08]  /*7ae0*/  HMMA.16816.F32 R20, R176.reuse, R136, R20 ;  /* 0x00000088b014723c */ /* 0x040ff00000001814 */
[C---:B------:R-:W-:Y:S08]  /*7af0*/  HMMA.16816.F32 R24, R176.reuse, R138, R24 ;  /* 0x0000008ab018723c */ /* 0x040ff00000001818 */
[C---:B---3--:R-:W-:Y:S08]  /*7b00*/  HMMA.16816.F32 R28, R176.reuse, R156, R28 ;  /* 0x0000009cb01c723c */ /* 0x048ff0000000181c */
        /* <DEDUP_REMOVED lines=10> */
[----:B------:R1:W2:Y:S04]  /*7bb0*/  MUFU.TANH R146, R0 ;  /* 0x0000000000927308 */ /* 0x0002a80000002400 */
[----:B------:R-:W-:Y:S06]  /*7bc0*/  FMUL.FTZ R2, R11, c[0x0][0x320] ;  /* 0x0000c8000b027a20 */ /* 0x000fec0000410000 */
[----:B------:R3:W4:Y:S01]  /*7bd0*/  MUFU.TANH R161, R2 ;  /* 0x0000000200a17308 */ /* 0x0007220000002400 */
[----:B-1----:R-:W-:Y:S09]  /*7be0*/  FMUL.FTZ R0, R5, c[0x0][0x320] ;  /* 0x0000c80005007a20 */ /* 0x002ff20000410000 */
[----:B------:R1:W1:Y:S01]  /*7bf0*/  MUFU.TANH R145, R0 ;  /* 0x0000000000917308 */ /* 0x0002620000002400 */
[----:B---3--:R-:W-:Y:S09]  /*7c00*/  FMUL.FTZ R2, R19, c[0x0][0x320] ;  /* 0x0000c80013027a20 */ /* 0x008ff20000410000 */
[----:B------:R-:W3:Y:S01]  /*7c10*/  MUFU.TANH R149, R2 ;  /* 0x0000000200957308 */ /* 0x000ee20000002400 */
[----:B-1----:R-:W-:Y:S09]  /*7c20*/  FMUL.FTZ R0, R6, c[0x0][0x320] ;  /* 0x0000c80006007a20 */ /* 0x002ff20000410000 */
[----:B------:R1:W1:Y:S02]  /*7c30*/  MUFU.TANH R180, R0 ;  /* 0x0000000000b47308 */ /* 0x0002640000002400 */
[----:B-1----:R-:W-:Y:S02]  /*7c40*/  FMUL.FTZ R0, R7, c[0x0][0x320] ;  /* 0x0000c80007007a20 */ /* 0x002fe40000410000 */
[----:B------:R-:W1:Y:S06]  /*7c50*/  LDSM.16.M88.4 R4, [R194+0x4000] ;  /* 0x00400000c204783b */ /* 0x000e6c0000000200 */
[----:B------:R2:W1:Y:S02]  /*7c60*/  MUFU.TANH R163, R0 ;  /* 0x0000000000a37308 */ /* 0x0004640000002400 */
[----:B--2---:R-:W-:Y:S08]  /*7c70*/  FMUL.FTZ R0, R8, c[0x0][0x320] ;  /* 0x0000c80008007a20 */ /* 0x004ff00000410000 */
[----:B------:R2:W2:Y:S01]  /*7c80*/  MUFU.TANH R143, R0 ;  /* 0x00000000008f7308 */ /* 0x0004a20000002400 */
[C---:B-1----:R-:W-:Y:S08]  /*7c90*/  HMMA.16816.F32 R20, R184.reuse, R4, R20 ;  /* 0x00000004b814723c */ /* 0x042ff00000001814 */
[C---:B------:R-:W-:Y:S01]  /*7ca0*/  HMMA.16816.F32 R24, R184.reuse, R6, R24 ;  /* 0x00000006b818723c */ /* 0x040fe20000001818 */
[----:B------:R-:W-:Y:S03]  /*7cb0*/  LDSM.16.M88.4 R4, [R194+0x5000] ;  /* 0x00500000c204783b */ /* 0x000fe60000000200 */
[----:B--2---:R-:W-:Y:S04]  /*7cc0*/  FMUL.FTZ R0, R9, c[0x0][0x320] ;  /* 0x0000c80009007a20 */ /* 0x004fe80000410000 */
[----:B------:R1:W2:Y:S11]  /*7cd0*/  MUFU.TANH R142, R0 ;  /* 0x00000000008e7308 */ /* 0x0002b60000002400 */
[----:B------:R-:W-:Y:S05]  /*7ce0*/  @!UPT UIADD3 URZ, URZ, URZ, URZ ;  /* 0x0000003f3f3ff290 */ /* 0x000fea000fffe03f */
[----:B------:R-:W-:Y:S04]  /*7cf0*/  FMUL.FTZ R2, R27, c[0x0][0x320] ;  /* 0x0000c8001b027a20 */ /* 0x000fe80000410000 */
[----:B------:R-:W2:Y:S01]  /*7d00*/  MUFU.TANH R144, R2 ;  /* 0x0000000200907308 */ /* 0x000ea20000002400 */
[----:B-1----:R-:W-:Y:S02]  /*7d10*/  FMUL.FTZ R0, R10, c[0x0][0x320] ;  /* 0x0000c8000a007a20 */ /* 0x002fe40000410000 */
[----:B------:R-:W1:Y:S07]  /*7d20*/  LDSM.16.M88.4 R8, [R194+0x4800] ;  /* 0x00480000c208783b */ /* 0x000e6e0000000200 */
[----:B------:R2:W1:Y:S02]  /*7d30*/  MUFU.TANH R162, R0 ;  /* 0x0000000000a27308 */ /* 0x0004640000002400 */
[----:B--2---:R-:W-:Y:S02]  /*7d40*/  FMUL.FTZ R0, R12, c[0x0][0x320] ;  /* 0x0000c8000c007a20 */ /* 0x004fe40000410000 */
[----:B------:R-:W-:Y:S06]  /*7d50*/  @P6 IMAD.MOV.U32 R12, RZ, RZ, R222 ;  /* 0x000000ffff0c6224 */ /* 0x000fec00078e00de */
[----:B------:R2:W2:Y:S01]  /*7d60*/  MUFU.TANH R140, R0 ;  /* 0x00000000008c7308 */ /* 0x0004a20000002400 */
[C---:B-1----:R-:W-:Y:S08]  /*7d70*/  HMMA.16816.F32 R28, R184.reuse, R8, R28 ;  /* 0x00000008b81c723c */ /* 0x042ff0000000181c */
[C---:B------:R-:W-:Y:S01]  /*7d80*/  HMMA.16816.F32 R32, R184.reuse, R10, R32 ;  /* 0x0000000ab820723c */ /* 0x040fe20000001820 */
[----:B------:R-:W1:Y:S01]  /*7d90*/  LDSM.16.M88.4 R8, [R194+0x5800] ;  /* 0x00580000c208783b */ /* 0x000e620000000200 */
[----:B------:R-:W-:Y:S04]  /*7da0*/  DEPBAR.LE SB0, 0x0 ;  /* 0x000080000000791a */ /* 0x000fe80000000000 */
[----:B--2---:R-:W-:Y:S01]  /*7db0*/  FMUL.FTZ R0, R13, c[0x0][0x320] ;  /* 0x0000c8000d007a20 */ /* 0x004fe20000410000 */
[----:B------:R-:W-:Y:S01]  /*7dc0*/  @P6 MOV R13, R226 ;  /* 0x000000e2000d6202 */ /* 0x000fe20000000f00 */
[C---:B------:R-:W-:Y:S02]  /*7dd0*/  HMMA.16816.F32 R36, R184.reuse, R4, R36 ;  /* 0x00000004b824723c */ /* 0x040fe40000001824 */
[----:B------:R2:W1:Y:S01]  /*7de0*/  MUFU.TANH R138, R0 ;  /* 0x00000000008a7308 */ /* 0x0004620000002400 */
[----:B------:R-:W-:Y:S04]  /*7df0*/  BAR.SYNC.DEFER_BLOCKING 0x0 ;  /* 0x0000000000007b1d */ /* 0x000fe80000010000 */
[----:B------:R-:W-:Y:S01]  /*7e00*/  @P6 IMAD.MOV.U32 R5, RZ, RZ, c[0x0][0x1e0] ;  /* 0x00007800ff056624 */ /* 0x000fe200078e00ff */
[C---:B------:R-:W-:Y:S08]  /*7e10*/  HMMA.16816.F32 R40, R184.reuse, R6, R40 ;  /* 0x00000006b828723c */ /* 0x040ff00000001828 */
[----:B------:R-:W-:Y:S04]  /*7e20*/  FMUL.FTZ R2, R35, c[0x0][0x320] ;  /* 0x0000c80023027a20 */ /* 0x000fe80000410000 */
[----:B------:R3:W3:Y:S01]  /*7e30*/  MUFU.TANH R122, R2 ;  /* 0x00000002007a7308 */ /* 0x0006e20000002400 */
[----:B--2---:R-:W-:Y:S09]  /*7e40*/  FMUL.FTZ R0, R14, c[0x0][0x320] ;  /* 0x0000c8000e007a20 */ /* 0x004ff20000410000 */
[----:B------:R2:W2:Y:S02]  /*7e50*/  MUFU.TANH R158, R0 ;  /* 0x00000000009e7308 */ /* 0x0004a40000002400 */
[----:B------:R-:W-:Y:S01]  /*7e60*/  FMUL.FTZ R3, R42, c[0x0][0x320] ;  /* 0x0000c8002a037a20 */ /* 0x000fe20000410000 */
[C---:B-1----:R-:W-:Y:S07]  /*7e70*/  HMMA.16816.F32 R44, R184.reuse, R8, R44 ;  /* 0x00000008b82c723c */ /* 0x042fee000000182c */
[----:B------:R1:W1:Y:S01]  /*7e80*/  MUFU.TANH R71, R3 ;  /* 0x0000000300477308 */ /* 0x0002620000002400 */
[----:B------:R-:W-:Y:S01]  /*7e90*/  FMUL.FTZ R8, R43, c[0x0][0x320] ;  /* 0x0000c8002b087a20 */ /* 0x000fe20000410000 */
[----:B------:R-:W-:Y:S03]  /*7ea0*/  HMMA.16816.F32 R48, R184, R10, R48 ;  /* 0x0000000ab830723c */ /* 0x000fe60000001830 */
[----:B---3--:R-:W-:Y:S05]  /*7eb0*/  FMUL.FTZ R2, R41, c[0x0][0x320] ;  /* 0x0000c80029027a20 */ /* 0x008fea0000410000 */
[----:B------:R-:W3:Y:S01]  /*7ec0*/  MUFU.TANH R42, R8 ;  /* 0x00000008002a7308 */ /* 0x000ee20000002400 */
[----:B--2---:R-:W-:Y:S06]  /*7ed0*/  FMUL.FTZ R0, R15, c[0x0][0x320] ;  /* 0x0000c8000f007a20 */ /* 0x004fec0000410000 */
[----:B------:R-:W-:Y:S02]  /*7ee0*/  FMUL.FTZ R14, R45, c[0x0][0x320] ;  /* 0x0000c8002d0e7a20 */ /* 0x000fe40000410000 */
[----:B------:R-:W2:Y:S01]  /*7ef0*/  LDL R45, [R1+0x14] ;  /* 0x00001400012d7983 */ /* 0x000ea20000100800 */
[----:B------:R3:W2:Y:S01]  /*7f00*/  MUFU.TANH R157, R0 ;  /* 0x00000000009d7308 */ /* 0x0006a20000002400 */
[----:B------:R-:W-:Y:S02]  /*7f10*/  FMUL.FTZ R11, R47, c[0x0][0x320] ;  /* 0x0000c8002f0b7a20 */ /* 0x000fe40000410000 */
[----:B------:R-:W2:Y:S01]  /*7f20*/  LDL R47, [R1+0x18] ;  /* 0x00001800012f7983 */ /* 0x000ea20000100800 */
[----:B-1----:R-:W-:Y:S04]  /*7f30*/  @P6 MOV R3, 0x5 ;  /* 0x0000000500036802 */ /* 0x002fe80000000f00 */
[----:B------:R-:W-:Y:S02]  /*7f40*/  @P6 SHF.L.U64.HI R3, R5, R3, c[0x0][0x1e4] ;  /* 0x0000790005036619 */ /* 0x000fe40000010203 */
[----:B------:R-:W1:Y:S10]  /*7f50*/  MUFU.TANH R35, R14 ;  /* 0x0000000e00237308 */ /* 0x000e740000002400 */
[----:B------:R-:W1:Y:S01]  /*7f60*/  MUFU.TANH R43, R11 ;  /* 0x0000000b002b7308 */ /* 0x000e620000002400 */
[----:B---3--:R-:W-:Y:S09]  /*7f70*/  FMUL.FTZ R0, R16, c[0x0][0x320] ;  /* 0x0000c80010007a20 */ /* 0x008ff20000410000 */
[----:B------:R3:W1:Y:S02]  /*7f80*/  MUFU.TANH R136, R0 ;  /* 0x0000000000887308 */ /* 0x0006640000002400 */
[----:B---3--:R-:W-:Y:S08]  /*7f90*/  FMUL.FTZ R0, R17, c[0x0][0x320] ;  /* 0x0000c80011007a20 */ /* 0x008ff00000410000 */
        /* <DEDUP_REMOVED lines=38> */
[----:B------:R-:W3:Y:S10]  /*8200*/  MUFU.TANH R39, R2 ;  /* 0x0000000200277308 */ /* 0x000ef40000002400 */
[----:B------:R1:W1:Y:S02]  /*8210*/  MUFU.TANH R120, R0 ;  /* 0x0000000000787308 */ /* 0x0002640000002400 */
[----:B-1----:R-:W-:Y:S08]  /*8220*/  FMUL.FTZ R0, R40, c[0x0][0x320] ;  /* 0x0000c80028007a20 */ /* 0x002ff00000410000 */
[----:B------:R1:W1:Y:S02]  /*8230*/  MUFU.TANH R68, R0 ;  /* 0x0000000000447308 */ /* 0x0002640000002400 */
[----:B-1----:R-:W-:Y:S04]  /*8240*/  @P6 IADD3 R0, R217, -0x1, RZ ;  /* 0xffffffffd9006810 */ /* 0x002fe80007ffe0ff */
[----:B------:R-:W-:Y:S01]  /*8250*/  @P6 SHF.R.S32.HI R2, RZ, 0x1f, R0 ;  /* 0x0000001fff026819 */ /* 0x000fe20000011400 */
[----:B------:R-:W-:Y:S04]  /*8260*/  @P6 IMAD.WIDE.U32 R6, R0, c[0x0][0x1e0], RZ ;  /* 0x0000780000066a25 */ /* 0x000fe800078e00ff */
[----:B------:R-:W-:Y:S04]  /*8270*/  @P6 IMAD R2, R2, c[0x0][0x1e0], RZ ;  /* 0x0000780002026a24 */ /* 0x000fe800078e02ff */
[----:B------:R-:W-:Y:S01]  /*8280*/  @P6 IMAD R4, R0, c[0x0][0x1e4], R2 ;  /* 0x0000790000046a24 */ /* 0x000fe200078e0202 */
[----:B------:R-:W-:Y:S03]  /*8290*/  @P6 SHF.L.U32 R2, R5, 0x5, RZ ;  /* 0x0000000505026819 */ /* 0x000fe600000006ff */
[----:B------:R-:W-:Y:S02]  /*82a0*/  @P6 IMAD.IADD R0, R7, 0x1, R4 ;  /* 0x0000000107006824 */ /* 0x000fe400078e0204 */
[----:B------:R-:W-:Y:S02]  /*82b0*/  FMUL.FTZ R7, R44, c[0x0][0x320] ;  /* 0x0000c8002c077a20 */ /* 0x000fe40000410000 */
[----:B------:R-:W-:Y:S02]  /*82c0*/  @P6 IMAD R9, R0, 0x60, RZ ;  /* 0x0000006000096824 */ /* 0x000fe400078e02ff */
[----:B------:R1:W1:Y:S01]  /*82d0*/  MUFU.TANH R36, R7 ;  /* 0x0000000700247308 */ /* 0x0002620000002400 */
[----:B------:R-:W-:Y:S05]  /*82e0*/  @P6 IMAD.WIDE.U32 R4, R6, 0x60, R2 ;  /* 0x0000006006046825 */ /* 0x000fea00078e0002 */
[----:B------:R-:W-:Y:S02]  /*82f0*/  @P6 IADD3 R8, P4, R222, R4, RZ ;  /* 0x00000004de086210 */ /* 0x000fe40007f9e0ff */
[----:B------:R-:W-:Y:S02]  /*8300*/  @P6 IADD3 R0, R9, R5, RZ ;  /* 0x0000000509006210 */ /* 0x000fe40007ffe0ff */
[----:B------:R-:W-:Y:S02]  /*8310*/  @P6 LEA R16, P0, R8, c[0x0][0x1c8], 0x1 ;  /* 0x0000720008106a11 */ /* 0x000fe400078008ff */
[----:B------:R-:W-:Y:S04]  /*8320*/  @P6 IADD3.X R5, R0, R226, RZ, P4, !PT ;  /* 0x000000e200056210 */ /* 0x000fe800027fe4ff */
[----:B------:R-:W-:Y:S02]  /*8330*/  @P6 LEA.HI.X R17, R8, c[0x0][0x1cc], R5, 0x1, P0 ;  /* 0x0000730008116a11 */ /* 0x000fe400000f0c05 */
[-C--:B------:R-:W-:Y:S02]  /*8340*/  @P6 IADD3 R5, P0, R2, R4.reuse, RZ ;  /* 0x0000000402056210 */ /* 0x080fe40007f1e0ff */
[----:B------:R-:W-:Y:S01]  /*8350*/  @P6 IADD3 R8, P4, R222, 0x40, RZ ;  /* 0x00000040de086810 */ /* 0x000fe20007f9e0ff */
[----:B-1----:R-:W-:Y:S04]  /*8360*/  @P6 IMAD.WIDE.U32 R6, R6, 0x60, R12 ;  /* 0x0000006006066825 */ /* 0x002fe800078e000c */
[----:B------:R-:W-:Y:S01]  /*8370*/  @P6 IMAD.SHL.U32 R15, R6, 0x2, RZ ;  /* 0x00000002060f6824 */ /* 0x000fe200078e00ff */
[----:B------:R-:W-:Y:S01]  /*8380*/  @P6 IADD3 R2, R7, R9, RZ ;  /* 0x0000000907026210 */ /* 0x000fe20007ffe0ff */
[----:B------:R-:W-:Y:S01]  /*8390*/  FMUL.FTZ R9, R46, c[0x0][0x320] ;  /* 0x0000c8002e097a20 */ /* 0x000fe20000410000 */
[----:B------:R-:W-:Y:S01]  /*83a0*/  @P6 IADD3 R7, P5, R8, R4, RZ ;  /* 0x0000000408076210 */ /* 0x000fe20007fbe0ff */
[----:B------:R-:W3:Y:S01]  /*83b0*/  LDL R46, [R1+0x10] ;  /* 0x00001000012e7983 */ /* 0x000ee20000100800 */
[----:B------:R-:W-:Y:S01]  /*83c0*/  @P6 IADD3.X R4, RZ, R226, RZ, P4, !PT ;  /* 0x000000e2ff046210 */ /* 0x000fe200027fe4ff */
[----:B------:R1:W1:Y:S01]  /*83d0*/  MUFU.TANH R44, R9 ;  /* 0x00000009002c7308 */ /* 0x0002620000002400 */
[----:B------:R-:W-:Y:S02]  /*83e0*/  @P6 SHF.L.U64.HI R14, R6, 0x1, R2 ;  /* 0x00000001060e6819 */ /* 0x000fe40000010202 */
[C---:B------:R-:W-:Y:S02]  /*83f0*/  @P6 IADD3 R6, P4, R5.reuse, R8, RZ ;  /* 0x0000000805066210 */ /* 0x040fe40007f9e0ff */
[C---:B------:R-:W-:Y:S01]  /*8400*/  @P6 IADD3.X R2, R0.reuse, R3, RZ, P0, !PT ;  /* 0x0000000300026210 */ /* 0x040fe200007fe4ff */
[----:B------:R-:W-:Y:S01]  /*8410*/  @P6 IMAD.X R0, R0, 0x1, R4, P5 ;  /* 0x0000000100006824 */ /* 0x000fe200028e0604 */
[----:B------:R-:W-:Y:S01]  /*8420*/  @P6 IADD3 R3, P0, R5, R222, RZ ;  /* 0x000000de05036210 */ /* 0x000fe20007f1e0ff */
[----:B-----5:R-:W-:Y:S01]  /*8430*/  IMAD.IADD R5, R216, 0x1, R224 ;  /* 0x00000001d8057824 */ /* 0x020fe200078e02e0 */
[C---:B------:R-:W-:Y:S02]  /*8440*/  @P6 IADD3.X R4, R2.reuse, R4, RZ, P4, !PT ;  /* 0x0000000402046210 */ /* 0x040fe400027fe4ff */
[----:B------:R-:W-:Y:S02]  /*8450*/  @P6 IADD3.X R2, R2, R226, RZ, P0, !PT ;  /* 0x000000e202026210 */ /* 0x000fe400007fe4ff */
[----:B------:R-:W-:Y:S02]  /*8460*/  @P6 LEA R8, P0, R6, c[0x0][0x1c8], 0x1 ;  /* 0x0000720006086a11 */ /* 0x000fe400078008ff */
[----:B------:R-:W-:Y:S02]  /*8470*/  @P6 LEA R10, P4, R3, c[0x0][0x1c8], 0x1 ;  /* 0x00007200030a6a11 */ /* 0x000fe400078808ff */
[----:B------:R-:W-:Y:S02]  /*8480*/  @P6 LEA R12, P5, R7, c[0x0][0x1c8], 0x1 ;  /* 0x00007200070c6a11 */ /* 0x000fe400078a08ff */
[----:B------:R-:W-:Y:S02]  /*8490*/  @P6 LEA.HI.X R11, R3, c[0x0][0x1cc], R2, 0x1, P4 ;  /* 0x00007300030b6a11 */ /* 0x000fe400020f0c02 */
[----:B------:R-:W-:Y:S01]  /*84a0*/  @P6 LEA.HI.X R13, R7, c[0x0][0x1cc], R0, 0x1, P5 ;  /* 0x00007300070d6a11 */ /* 0x000fe200028f0c00 */
[----:B------:R-:W-:Y:S01]  /*84b0*/  FMUL.FTZ R0, R48, c[0x0][0x320] ;  /* 0x0000c80030007a20 */ /* 0x000fe20000410000 */
[----:B------:R-:W-:Y:S02]  /*84c0*/  @P6 IADD3 R2, P5, R15, 0x80, RZ ;  /* 0x000000800f026810 */ /* 0x000fe40007fbe0ff */
[----:B-1----:R-:W-:Y:S01]  /*84d0*/  @P6 LEA.HI.X R9, R6, c[0x0][0x1cc], R4, 0x1, P0 ;  /* 0x0000730006096a11 */ /* 0x002fe200000f0c04 */
[----:B------:R1:W1:Y:S01]  /*84e0*/  MUFU.TANH R34, R0 ;  /* 0x0000000000227308 */ /* 0x0002620000002400 */
[----:B------:R-:W-:Y:S01]  /*84f0*/  @P6 ISETP.GE.AND P0, PT, R228, c[0x0][0x1d4], PT ;  /* 0x00007500e4006a0c */ /* 0x000fe20003f06270 */
[----:B------:R-:W-:Y:S01]  /*8500*/  FMUL.FTZ R4, R49, c[0x0][0x320] ;  /* 0x0000c80031047a20 */ /* 0x000fe20000410000 */
[----:B------:R-:W-:Y:S04]  /*8510*/  @P6 IADD3 R6, P4, R15, c[0x0][0x1c8], RZ ;  /* 0x000072000f066a10 */ /* 0x000fe80007f9e0ff */
[----:B------:R-:W-:Y:S02]  /*8520*/  @P6 IADD3.X R7, R14, c[0x0][0x1cc], RZ, P4, !PT ;  /* 0x000073000e076a10 */ /* 0x000fe400027fe4ff */
[----:B------:R-:W-:Y:S01]  /*8530*/  @P6 IADD3 R2, P4, R2, c[0x0][0x1c8], RZ ;  /* 0x0000720002026a10 */ /* 0x000fe20007f9e0ff */
[----:B------:R-:W2:Y:S03]  /*8540*/  MUFU.TANH R33, R4 ;  /* 0x0000000400217308 */ /* 0x000ea60000002400 */
[----:B------:R-:W-:Y:S01]  /*8550*/  @P6 IADD3.X R3, RZ, c[0x0][0x1cc], R14, P4, P5 ;  /* 0x00007300ff036a10 */ /* 0x000fe200027ea40e */
[----:B------:R-:W-:Y:S01]  /*8560*/  @!PT LDS RZ, [RZ] ;  /* 0x00000000fffff984 */ /* 0x000fe20000000800 */
[----:B------:R-:W-:Y:S01]  /*8570*/  @!PT LDS RZ, [RZ] ;  /* 0x00000000fffff984 */ /* 0x000fe20000000800 */
[----:B------:R-:W-:Y:S01]  /*8580*/  @!PT LDS RZ, [RZ] ;  /* 0x00000000fffff984 */ /* 0x000fe20000000800 */
[----:B------:R5:W-:Y:S08]  /*8590*/  @P6 LDGSTS.E.BYPASS.LTC128B.128 [R218+0x8100], [R6.64], !P0 ;  /* 0x0810000006da6fae */ /* 0x000bf0000c101d48 */
[----:B------:R2:W-:Y:S01]  /*85a0*/  @P6 LDGSTS.E.BYPASS.LTC128B.128 [R218+0xb100], [R2.64], !P3 ;  /* 0x0b10000002da6fae */ /* 0x0005e2000d901d48 */
[----:B-1----:R-:W-:Y:S05]  /*85b0*/  @P2 IMAD.HI.U32 R0, R5, c[0x0][0x2c8], RZ ;  /* 0x0000b20005002a27 */ /* 0x002fea00078e00ff */
[----:B------:R-:W-:Y:S02]  /*85c0*/  @P2 SHF.R.U32.HI R5, RZ, c[0x0][0x2cc], R0 ;  /* 0x0000b300ff052a19 */ /* 0x000fe40000011600 */
[----:B------:R1:W-:Y:S01]  /*85d0*/  @P6 LDGSTS.E.BYPASS.LTC128B.128 [R218+0x9100], [R16.64], !P0 ;  /* 0x0910000010da6fae */ /* 0x0003e2000c101d48 */
[----:B------:R-:W-:Y:S04]  /*85e0*/  FMUL.FTZ R0, R50, c[0x0][0x320] ;  /* 0x0000c80032007a20 */ /* 0x000fe80000410000 */
[----:B------:R1:W1:Y:S03]  /*85f0*/  MUFU.TANH R38, R0 ;  /* 0x0000000000267308 */ /* 0x0002660000002400 */
[----:B------:R3:W-:Y:S08]  /*8600*/  @P6 LDGSTS.E.BYPASS.LTC128B.128 [R218+0xc100], [R12.64], !P3 ;  /* 0x0c1000000cda6fae */ /* 0x0007f0000d901d48 */
[----:B------:R3:W-:Y:S01]  /*8610*/  @P6 LDGSTS.E.BYPASS.LTC128B.128 [R218+0xa100], [R10.64], !P0 ;  /* 0x0a1000000ada6fae */ /* 0x0007e2000c101d48 */
[----:B--2---:R-:W-:Y:S04]  /*8620*/  FMUL.FTZ R2, R51, c[0x0][0x320] ;  /* 0x0000c80033027a20 */ /* 0x004fe80000410000 */
[----:B------:R2:W2:Y:S03]  /*8630*/  MUFU.TANH R37, R2 ;  /* 0x0000000200257308 */ /* 0x0004a60000002400 */
[----:B------:R3:W-:Y:S01]  /*8640*/  @P6 LDGSTS.E.BYPASS.LTC128B.128 [R218+0xd100], [R8.64], !P3 ;  /* 0x0d10000008da6fae */ /* 0x0007e2000d901d48 */
[----:B-1----:R-:W-:Y:S07]  /*8650*/  IMAD R0, R217, -0x60, RZ ;  /* 0xffffffa0d9007824 */ /* 0x002fee00078e02ff */
[----:B------:R-:W1:Y:S08]  /*8660*/  SHFL.IDX PT, R4, R5, RZ, 0x1c1f ;  /* 0x001c1fff05047589 */ /* 0x000e7000000e0000 */
[----:B------:R-:W0:Y:S01]  /*8670*/  LDGDEPBAR ;  /* 0x00000000000079af */ /* 0x000e220000000000 */
[----:B--2---:R-:W-:Y:S04]  /*8680*/  IADD3 R2, -R45, 0x1, R0 ;  /* 0x000000012d027810 */ /* 0x004fe80007ffe100 */
[----:B---3--:R-:W-:Y:S04]  /*8690*/  IADD3 R2, -R46, R2, R47 ;  /* 0x000000022e027210 */ /* 0x008fe80007ffe12f */
[C---:B-----5:R-:W-:Y:S02]  /*86a0*/  IADD3 R7, R2.reuse, c[0x0][0x328], RZ ;  /* 0x0000ca0002077a10 */ /* 0x060fe40007ffe0ff */
[----:B------:R-:W-:Y:S02]  /*86b0*/  IADD3 R6, R2, UR4, RZ ;  /* 0x0000000402067c10 */ /* 0x000fe4000fffe0ff */
[----:B-1----:R-:W-:Y:S02]  /*86c0*/  IADD3 R3, R7, R4, RZ ;  /* 0x0000000407037210 */ /* 0x002fe40007ffe0ff */
[----:B------:R-:W-:Y:S01]  /*86d0*/  IADD3 R2, R4, R6, RZ ;  /* 0x0000000604027210 */ /* 0x000fe20007ffe0ff */
[----:B------:R-:W-:-:S05]  /*86e0*/  @!P1 BRA `(.L_x_562) ;  /* 0x0000018000009947 */ /* 0x000fca0003800000 */
[----:B----4-:R-:W-:Y:S01]  /*86f0*/  IADD3 R4, -R46, R47, R4 ;  /* 0x0000002f2e047210 */ /* 0x010fe20007ffe104 */
[----:B------:R-:W-:Y:S03]  /*8700*/  BSSY B0, `(.L_x_563) ;  /* 0x0000011000007945 */ /* 0x000fe60003800000 */
        /* <DEDUP_REMOVED lines=11> */
.L_x_564:
[----:B------:R-:W-:Y:S04]  /*87c0*/  MOV R8, c[0x0][0x32c] ;  /* 0x0000cb0000087a02 */ /* 0x000fe80000000f00 */
[----:B------:R-:W-:Y:S11]  /*87d0*/  ISETP.NE.AND P0, PT, R8, 0x1, PT ;  /* 0x000000010800780c */ /* 0x000ff60003f05270 */
[----:B------:R-:W-:Y:S02]  /*87e0*/  @!UPT UIADD3 URZ, URZ, URZ, URZ ;  /* 0x0000003f3f3ff290 */ /* 0x000fe4000fffe03f */
[----:B------:R-:W-:Y:S05]  /*87f0*/  @P0 IMAD.HI.U32 R8, R4, c[0x0][0x330], RZ ;  /* 0x0000cc0004080a27 */ /* 0x000fea00078e00ff */
[----:B------:R-:W-:Y:S02]  /*8800*/  @P0 SHF.R.U32.HI R4, RZ, c[0x0][0x334], R8 ;  /* 0x0000cd00ff040a19 */ /* 0x000fe40000011608 */
.L_x_565:
[----:B------:R-:W-:Y:S05]  /*8810*/  BSYNC B0 ;  /* 0x0000000000007941 */ /* 0x000fea0003800000 */
.L_x_563:
[----:B------:R-:W-:Y:S04]  /*8820*/  IMAD.IADD R8, R0, 0x1, -R45 ;  /* 0x0000000100087824 */ /* 0x000fe800078e0a2d */
[----:B------:R-:W-:Y:S05]  /*8830*/  IMAD R4, R4, c[0x0][0x32c], R8 ;  /* 0x0000cb0004047a24 */ /* 0x000fea00078e0208 */
[----:B------:R-:W-:Y:S02]  /*8840*/  IADD3 R8, R4, c[0x0][0x32c], RZ ;  /* 0x0000cb0004087a10 */ /* 0x000fe40007ffe0ff */
[----:B------:R-:W-:Y:S02]  /*8850*/  IMNMX R2, R2, R4, !PT ;  /* 0x0000000402027217 */ /* 0x000fe40007800200 */
[----:B------:R-:W-:Y:S02]  /*8860*/  IMNMX R3, R3, R8, PT ;  /* 0x0000000803037217 */ /* 0x000fe40003800200 */
.L_x_562:
[C---:B----4-:R-:W-:Y:S01]  /*8870*/  ISETP.GE.AND P0, PT, R0.reuse, 0x2, PT ;  /* 0x000000020000780c */ /* 0x050fe20003f06270 */
[----:B------:R-:W1:Y:S01]  /*8880*/  SHFL.IDX PT, R4, R5, 0x1, 0x1c1f ;  /* 0x003c1f0005047f89 */ /* 0x000e6200000e0000 */
[----:B------:R-:W-:Y:S02]  /*8890*/  ISETP.GE.AND P4, PT, R0, 0x1, PT ;  /* 0x000000010000780c */ /* 0x000fe40003f86270 */
[----:B------:R-:W-:Y:S02]  /*88a0*/  P2R R13, PR, RZ, 0x1 ;  /* 0x00000001ff0d7803 */ /* 0x000fe40000000000 */
[C---:B------:R-:W-:Y:S02]  /*88b0*/  ISETP.GT.AND P0, PT, R2.reuse, 0x1, !P0 ;  /* 0x000000010200780c */ /* 0x040fe40004704270 */
[----:B------:R-:W-:Y:S02]  /*88c0*/  P2R R11, PR, RZ, 0x10 ;  /* 0x00000010ff0b7803 */ /* 0x000fe40000000000 */
[----:B------:R-:W-:Y:S02]  /*88d0*/  ISETP.GT.AND P4, PT, R2, RZ, !P4 ;  /* 0x000000ff0200720c */ /* 0x000fe40006784270 */
[C---:B------:R-:W-:Y:S02]  /*88e0*/  ISETP.LT.OR P0, PT, R3.reuse, 0x2, P0 ;  /* 0x000000020300780c */ /* 0x040fe40000701670 */
[----:B------:R-:W-:Y:S02]  /*88f0*/  ISETP.GE.AND P5, PT, R0, 0x9, PT ;  /* 0x000000090000780c */ /* 0x000fe40003fa6270 */
        /* <DEDUP_REMOVED lines=93> */
[----:B------:R-:W-:Y:S02]  /*8ed0*/  ISETP.GE.AND P6, PT, R0, 0x52, PT ;  /* 0x000000520000780c */ /* 0x000fe40003fc6270 */
[C---:B------:R-:W-:Y:S02]  /*8ee0*/  ISETP.LT.OR P0, PT, R3.reuse, 0x51, P0 ;  /* 0x000000510300780c */ /* 0x040fe40000701670 */
[----:B------:R-:W-:Y:S02]  /*8ef0*/  P2R R14, PR, RZ, 0x20 ;  /* 0x00000020ff0e7803 */ /* 0x000fe40000000000 */
[----:B------:R-:W-:Y:S02]  /*8f00*/  FSEL R189, R36, -INF , !P0 ;  /* 0xff80000024bd7808 */ /* 0x000fe40004000000 */
[----:B------:R-:W-:Y:S02]  /*8f10*/  ISETP.GT.AND P0, PT, R2, 0x51, !P6 ;  /* 0x000000510200780c */ /* 0x000fe40007704270 */
[----:B------:R-:W-:Y:S02]  /*8f20*/  ISETP.GE.AND P5, PT, R0, 0x59, PT ;  /* 0x000000590000780c */ /* 0x000fe40003fa6270 */
[----:B------:R-:W-:Y:S02]  /*8f30*/  ISETP.LT.OR P0, PT, R3, 0x52, P0 ;  /* 0x000000520300780c */ /* 0x000fe40000701670 */
[----:B------:R-:W-:Y:S02]  /*8f40*/  P2R R16, PR, RZ, 0x10 ;  /* 0x00000010ff107803 */ /* 0x000fe40000000000 */
[----:B------:R-:W-:Y:S02]  /*8f50*/  FSEL R190, R35, -INF , !P0 ;  /* 0xff80000023be7808 */ /* 0x000fe40004000000 */
[----:B------:R-:W-:Y:S02]  /*8f60*/  ISETP.GT.AND P0, PT, R2, 0x58, !P5 ;  /* 0x000000580200780c */ /* 0x000fe40006f04270 */
[----:B------:R-:W-:Y:S02]  /*8f70*/  ISETP.GE.AND P4, PT, R0, 0x5a, PT ;  /* 0x0000005a0000780c */ /* 0x000fe40003f86270 */
[C---:B------:R-:W-:Y:S04]  /*8f80*/  ISETP.LT.OR P0, PT, R3.reuse, 0x59, P0 ;  /* 0x000000590300780c */ /* 0x040fe80000701670 */
[----:B------:R-:W-:Y:S02]  /*8f90*/  FSEL R191, R34, -INF , !P0 ;  /* 0xff80000022bf7808 */ /* 0x000fe40004000000 */
[----:B------:R-:W-:Y:S01]  /*8fa0*/  ISETP.GT.AND P0, PT, R2, 0x59, !P4 ;  /* 0x000000590200780c */ /* 0x000fe20006704270 */
[--C-:B-1----:R-:W-:Y:S03]  /*8fb0*/  IMAD.IADD R2, R6, 0x1, R4.reuse ;  /* 0x0000000106027824 */ /* 0x102fe600078e0204 */
[----:B------:R-:W-:Y:S01]  /*8fc0*/  ISETP.LT.OR P0, PT, R3, 0x5a, P0 ;  /* 0x0000005a0300780c */ /* 0x000fe20000701670 */
[----:B------:R-:W-:Y:S03]  /*8fd0*/  IMAD.IADD R3, R7, 0x1, R4 ;  /* 0x0000000107037824 */ /* 0x000fe600078e0204 */
[----:B------:R-:W-:Y:S01]  /*8fe0*/  FSEL R216, R33, -INF , !P0 ;  /* 0xff80000021d87808 */ /* 0x000fe20004000000 */
[----:B------:R-:W-:-:S05]  /*8ff0*/  @!P1 BRA `(.L_x_566) ;  /* 0x0000018000009947 */ /* 0x000fca0003800000 */
[----:B------:R-:W-:Y:S01]  /*9000*/  IADD3 R4, -R46, R47, R4 ;  /* 0x0000002f2e047210 */ /* 0x000fe20007ffe104 */
        /* <DEDUP_REMOVED lines=12> */
.L_x_568:
[----:B------:R-:W-:Y:S04]  /*90d0*/  MOV R5, c[0x0][0x32c] ;  /* 0x0000cb0000057a02 */ /* 0x000fe80000000f00 */
[----:B------:R-:W-:Y:S11]  /*90e0*/  ISETP.NE.AND P0, PT, R5, 0x1, PT ;  /* 0x000000010500780c */ /* 0x000ff60003f05270 */
[----:B------:R-:W-:Y:S02]  /*90f0*/  @!UPT UIADD3 URZ, URZ, URZ, URZ ;  /* 0x0000003f3f3ff290 */ /* 0x000fe4000fffe03f */
[----:B------:R-:W-:Y:S05]  /*9100*/  @P0 IMAD.HI.U32 R5, R4, c[0x0][0x330], RZ ;  /* 0x0000cc0004050a27 */ /* 0x000fea00078e00ff */
[----:B------:R-:W-:Y:S02]  /*9110*/  @P0 SHF.R.U32.HI R4, RZ, c[0x0][0x334], R5 ;  /* 0x0000cd00ff040a19 */ /* 0x000fe40000011605 */
.L_x_569:
[----:B------:R-:W-:Y:S05]  /*9120*/  BSYNC B0 ;  /* 0x0000000000007941 */ /* 0x000fea0003800000 */
.L_x_567:
[----:B------:R-:W-:Y:S04]  /*9130*/  IMAD.IADD R0, R0, 0x1, -R45 ;  /* 0x0000000100007824 */ /* 0x000fe800078e0a2d */
[----:B------:R-:W-:Y:S05]  /*9140*/  IMAD R0, R4, c[0x0][0x32c], R0 ;  /* 0x0000cb0004007a24 */ /* 0x000fea00078e0200 */
[----:B------:R-:W-:Y:S02]  /*9150*/  IADD3 R4, R0, c[0x0][0x32c], RZ ;  /* 0x0000cb0000047a10 */ /* 0x000fe40007ffe0ff */
[----:B------:R-:W-:Y:S02]  /*9160*/  IMNMX R2, R2, R0, !PT ;  /* 0x0000000002027217 */ /* 0x000fe40007800200 */
[----:B------:R-:W-:Y:S02]  /*9170*/  IMNMX R3, R3, R4, PT ;  /* 0x0000000403037217 */ /* 0x000fe40003800200 */
.L_x_566:
[----:B------:R-:W-:Y:S01]  /*9180*/  ISETP.NE.AND P0, PT, R11, RZ, PT ;  /* 0x000000ff0b00720c */ /* 0x000fe20003f05270 */
[----:B------:R-:W2:Y:S01]  /*9190*/  LDL.LU R250, [R1+0x8] ;  /* 0x0000080001fa7983 */ /* 0x000ea20000300800 */
[----:B------:R-:W-:Y:S02]  /*91a0*/  FMNMX.FTZ R0, R8, R69, !PT ;  /* 0x0000004508007209 */ /* 0x000fe40007810000 */
[----:B------:R-:W-:Y:S01]  /*91b0*/  ISETP.GT.AND P0, PT, R2, RZ, !P0 ;  /* 0x000000ff0200720c */ /* 0x000fe20004704270 */
[----:B------:R-:W3:Y:S01]  /*91c0*/  LDL.LU R249, [R1+0xc] ;  /* 0x00000c0001f97983 */ /* 0x000ee20000300800 */
        /* <DEDUP_REMOVED lines=54> */
[----:B------:R-:W-:Y:S01]  /*9530*/  FMNMX.FTZ R0, R182, R0, !PT ;  /* 0x00000000b6007209 */ /* 0x000fe20007810000 */
[----:B------:R-:W-:Y:S01]  /*9540*/  LDSM.16.MT88.4 R28, [R195] ;  /* 0x00000000c31c783b */ /* 0x000fe20000004200 */
        /* <DEDUP_REMOVED lines=23> */
[C---:B------:R-:W-:Y:S02]  /*96c0*/  ISETP.LT.OR P0, PT, R3.reuse, 0x2a, P0 ;  /* 0x0000002a0300780c */ /* 0x040fe40000701670 */
[----:B------:R-:W-:Y:S01]  /*96d0*/  ISETP.GT.AND P6, PT, R2, 0x51, !P6 ;  /* 0x000000510200780c */ /* 0x000fe200077c4270 */
[----:B------:R-:W1:Y:S01]  /*96e0*/  SHFL.BFLY PT, R13, R0, 0x2, 0x1f ;  /* 0x0c401f00000d7f89 */ /* 0x000e6200000e0000 */
[----:B------:R-:W-:Y:S02]  /*96f0*/  FSEL R144, R144, -INF , !P0 ;  /* 0xff80000090907808 */ /* 0x000fe40004000000 */
[----:B------:R-:W-:Y:S02]  /*9700*/  ISETP.NE.AND P0, PT, R24, RZ, PT ;  /* 0x000000ff1800720c */ /* 0x000fe40003f05270 */
[----:B------:R-:W-:Y:S02]  /*9710*/  FMNMX.FTZ R11, R144, R11, !PT ;  /* 0x0000000b900b7209 */ /* 0x000fe40007810000 */
[C---:B------:R-:W-:Y:S02]  /*9720*/  ISETP.GT.AND P0, PT, R2.reuse, 0x30, !P0 ;  /* 0x000000300200780c */ /* 0x040fe40004704270 */
[C---:B------:R-:W-:Y:S02]  /*9730*/  ISETP.GT.AND P5, PT, R2.reuse, 0x58, !P5 ;  /* 0x000000580200780c */ /* 0x040fe40006fa4270 */
[----:B------:R-:W-:Y:S02]  /*9740*/  ISETP.LT.OR P0, PT, R3, 0x31, P0 ;  /* 0x000000310300780c */ /* 0x000fe40000701670 */
[C---:B------:R-:W-:Y:S02]  /*9750*/  ISETP.GT.AND P4, PT, R2.reuse, 0x59, !P4 ;  /* 0x000000590200780c */ /* 0x040fe40006784270 */
[----:B------:R-:W-:Y:S02]  /*9760*/  FSEL R139, R139, -INF , !P0 ;  /* 0xff8000008b8b7808 */ /* 0x000fe40004000000 */
[----:B------:R-:W-:Y:S02]  /*9770*/  ISETP.NE.AND P0, PT, R23, RZ, PT ;  /* 0x000000ff1700720c */ /* 0x000fe40003f05270 */
[----:B------:R-:W-:Y:S02]  /*9780*/  FMNMX.FTZ R11, R139, R11, !PT ;  /* 0x0000000b8b0b7209 */ /* 0x000fe40007810000 */
[----:B------:R-:W-:Y:S02]  /*9790*/  ISETP.GT.AND P0, PT, R2, 0x31, !P0 ;  /* 0x000000310200780c */ /* 0x000fe40004704270 */
[C---:B------:R-:W-:Y:S02]  /*97a0*/  ISETP.LT.OR P6, PT, R3.reuse, 0x52, P6 ;  /* 0x000000520300780c */ /* 0x040fe400037c1670 */
[C---:B------:R-:W-:Y:S02]  /*97b0*/  ISETP.LT.OR P0, PT, R3.reuse, 0x32, P0 ;  /* 0x000000320300780c */ /* 0x040fe40000701670 */
[----:B------:R-:W-:Y:S02]  /*97c0*/  ISETP.LT.OR P5, PT, R3, 0x59, P5 ;  /* 0x000000590300780c */ /* 0x000fe40002fa1670 */
[----:B------:R-:W-:Y:S02]  /*97d0*/  FSEL R137, R137, -INF , !P0 ;  /* 0xff80000089897808 */ /* 0x000fe40004000000 */
[----:B------:R-:W-:Y:S02]  /*97e0*/  ISETP.NE.AND P0, PT, R22, RZ, PT ;  /* 0x000000ff1600720c */ /* 0x000fe40003f05270 */
[----:B------:R-:W-:Y:S02]  /*97f0*/  FMNMX.FTZ R11, R137, R11, !PT ;  /* 0x0000000b890b7209 */ /* 0x000fe40007810000 */
[C---:B------:R-:W-:Y:S02]  /*9800*/  ISETP.GT.AND P0, PT, R2.reuse, 0x38, !P0 ;  /* 0x000000380200780c */ /* 0x040fe40004704270 */
[C---:B------:R-:W-:Y:S02]  /*9810*/  ISETP.LT.OR P4, PT, R3.reuse, 0x5a, P4 ;  /* 0x0000005a0300780c */ /* 0x040fe40002781670 */
[----:B------:R-:W-:Y:S02]  /*9820*/  ISETP.LT.OR P0, PT, R3, 0x39, P0 ;  /* 0x000000390300780c */ /* 0x000fe40000701670 */
[----:B------:R-:W-:Y:S02]  /*9830*/  FSEL R162, R43, -INF , !P6 ;  /* 0xff8000002ba27808 */ /* 0x000fe40007000000 */
[----:B------:R-:W-:Y:S02]  /*9840*/  FSEL R147, R123, -INF , !P0 ;  /* 0xff8000007b937808 */ /* 0x000fe40004000000 */
[----:B------:R-:W-:Y:S02]  /*9850*/  ISETP.NE.AND P0, PT, R21, RZ, PT ;  /* 0x000000ff1500720c */ /* 0x000fe40003f05270 */
[----:B------:R-:W-:Y:S02]  /*9860*/  FMNMX.FTZ R11, R147, R11, !PT ;  /* 0x0000000b930b7209 */ /* 0x000fe40007810000 */
[----:B------:R-:W-:Y:S02]  /*9870*/  ISETP.GT.AND P0, PT, R2, 0x39, !P0 ;  /* 0x000000390200780c */ /* 0x000fe40004704270 */
[----:B------:R-:W-:Y:S02]  /*9880*/  FSEL R163, R38, -INF , !P5 ;  /* 0xff80000026a37808 */ /* 0x000fe40006800000 */
[C---:B------:R-:W-:Y:S04]  /*9890*/  ISETP.LT.OR P0, PT, R3.reuse, 0x3a, P0 ;  /* 0x0000003a0300780c */ /* 0x040fe80000701670 */
[----:B------:R-:W-:Y:S02]  /*98a0*/  FSEL R148, R122, -INF , !P0 ;  /* 0xff8000007a947808 */ /* 0x000fe40004000000 */
[----:B------:R-:W-:Y:S02]  /*98b0*/  ISETP.NE.AND P0, PT, R20, RZ, PT ;  /* 0x000000ff1400720c */ /* 0x000fe40003f05270 */
[----:B------:R-:W-:Y:S01]  /*98c0*/  FMNMX.FTZ R11, R148, R11, !PT ;  /* 0x0000000b940b7209 */ /* 0x000fe20007810000 */
[----:B------:R-:W-:Y:S01]  /*98d0*/  LDSM.16.MT88.4 R20, [R196] ;  /* 0x00000000c414783b */ /* 0x000fe20000004200 */
[C---:B------:R-:W-:Y:S04]  /*98e0*/  ISETP.GT.AND P0, PT, R2.reuse, 0x40, !P0 ;  /* 0x000000400200780c */ /* 0x040fe80004704270 */
[----:B------:R-:W-:Y:S04]  /*98f0*/  ISETP.LT.OR P0, PT, R3, 0x41, P0 ;  /* 0x000000410300780c */ /* 0x000fe80000701670 */
[----:B------:R-:W-:Y:S02]  /*9900*/  FSEL R149, R121, -INF , !P0 ;  /* 0xff80000079957808 */ /* 0x000fe40004000000 */
[----:B------:R-:W-:Y:S02]  /*9910*/  ISETP.NE.AND P0, PT, R19, RZ, PT ;  /* 0x000000ff1300720c */ /* 0x000fe40003f05270 */
[----:B------:R-:W-:Y:S02]  /*9920*/  FMNMX.FTZ R11, R149, R11, !PT ;  /* 0x0000000b950b7209 */ /* 0x000fe40007810000 */
[----:B------:R-:W-:Y:S04]  /*9930*/  ISETP.GT.AND P0, PT, R2, 0x41, !P0 ;  /* 0x000000410200780c */ /* 0x000fe80004704270 */
[C---:B------:R-:W-:Y:S04]  /*9940*/  ISETP.LT.OR P0, PT, R3.reuse, 0x42, P0 ;  /* 0x000000420300780c */ /* 0x040fe80000701670 */
[----:B------:R-:W-:Y:S02]  /*9950*/  FSEL R150, R120, -INF , !P0 ;  /* 0xff80000078967808 */ /* 0x000fe40004000000 */
[----:B------:R-:W-:Y:S02]  /*9960*/  ISETP.NE.AND P0, PT, R18, RZ, PT ;  /* 0x000000ff1200720c */ /* 0x000fe40003f05270 */
[----:B------:R-:W-:Y:S02]  /*9970*/  FMNMX.FTZ R11, R150, R11, !PT ;  /* 0x0000000b960b7209 */ /* 0x000fe40007810000 */
[C---:B------:R-:W-:Y:S04]  /*9980*/  ISETP.GT.AND P0, PT, R2.reuse, 0x48, !P0 ;  /* 0x000000480200780c */ /* 0x040fe80004704270 */
[----:B------:R-:W-:Y:S04]  /*9990*/  ISETP.LT.OR P0, PT, R3, 0x49, P0 ;  /* 0x000000490300780c */ /* 0x000fe80000701670 */
[----:B------:R-:W-:Y:S02]  /*99a0*/  FSEL R157, R71, -INF , !P0 ;  /* 0xff800000479d7808 */ /* 0x000fe40004000000 */
[----:B------:R-:W-:Y:S02]  /*99b0*/  ISETP.NE.AND P0, PT, R17, RZ, PT ;  /* 0x000000ff1100720c */ /* 0x000fe40003f05270 */
[----:B------:R-:W-:Y:S02]  /*99c0*/  FMNMX.FTZ R11, R157, R11, !PT ;  /* 0x0000000b9d0b7209 */ /* 0x000fe40007810000 */
[----:B------:R-:W-:Y:S02]  /*99d0*/  ISETP.GT.AND P0, PT, R2, 0x49, !P0 ;  /* 0x000000490200780c */ /* 0x000fe40004704270 */
[----:B------:R-:W-:Y:S02]  /*99e0*/  FSEL R71, R37, -INF , !P4 ;  /* 0xff80000025477808 */ /* 0x000fe40006000000 */
[C---:B------:R-:W-:Y:S01]  /*99f0*/  ISETP.LT.OR P0, PT, R3.reuse, 0x4a, P0 ;  /* 0x0000004a0300780c */ /* 0x040fe20000701670 */
[----:B------:R-:W-:Y:S03]  /*9a00*/  LDSM.16.MT88.4 R36, [R211] ;  /* 0x00000000d324783b */ /* 0x000fe60000004200 */
[----:B------:R-:W-:Y:S02]  /*9a10*/  FSEL R158, R42, -INF , !P0 ;  /* 0xff8000002a9e7808 */ /* 0x000fe40004000000 */
[----:B------:R-:W-:Y:S02]  /*9a20*/  ISETP.NE.AND P0, PT, R16, RZ, PT ;  /* 0x000000ff1000720c */ /* 0x000fe40003f05270 */
[----:B------:R-:W-:Y:S02]  /*9a30*/  FMNMX.FTZ R11, R158, R11, !PT ;  /* 0x0000000b9e0b7209 */ /* 0x000fe40007810000 */
[----:B------:R-:W-:Y:S04]  /*9a40*/  ISETP.GT.AND P0, PT, R2, 0x50, !P0 ;  /* 0x000000500200780c */ /* 0x000fe80004704270 */
[----:B------:R-:W-:Y:S04]  /*9a50*/  ISETP.LT.OR P0, PT, R3, 0x51, P0 ;  /* 0x000000510300780c */ /* 0x000fe80000701670 */
[----:B------:R-:W-:Y:S02]  /*9a60*/  FSEL R161, R44, -INF , !P0 ;  /* 0xff8000002ca17808 */ /* 0x000fe40004000000 */
[----:B------:R-:W-:Y:S02]  /*9a70*/  LDSM.16.MT88.4 R44, [R192+0x3000] ;  /* 0x00300000c02c783b */ /* 0x000fe40000004200 */
[----:B------:R-:W-:Y:S02]  /*9a80*/  FMNMX.FTZ R2, R161, R11, !PT ;  /* 0x0000000ba1027209 */ /* 0x000fe40007810000 */
[----:B-1----:R-:W-:Y:S02]  /*9a90*/  FMNMX.FTZ R3, R0, R13, !PT ;  /* 0x0000000d00037209 */ /* 0x002fe40007810000 */
[----:B------:R-:W-:Y:S03]  /*9aa0*/  FMNMX.FTZ R0, R162, R2, !PT ;  /* 0x00000002a2007209 */ /* 0x000fe60007810000 */
[----:B------:R-:W1:Y:S01]  /*9ab0*/  SHFL.BFLY PT, R11, R3, 0x1, 0x1f ;  /* 0x0c201f00030b7f89 */ /* 0x000e6200000e0000 */
[----:B------:R-:W-:Y:S04]  /*9ac0*/  FMNMX.FTZ R0, R163, R0, !PT ;  /* 0x00000000a3007209 */ /* 0x000fe80007810000 */
[----:B------:R-:W-:Y:S05]  /*9ad0*/  FMNMX.FTZ R0, R71, R0, !PT ;  /* 0x0000000047007209 */ /* 0x000fea0007810000 */
[----:B------:R-:W4:Y:S01]  /*9ae0*/  SHFL.BFLY PT, R2, R0, 0x2, 0x1f ;  /* 0x0c401f0000027f89 */ /* 0x000f2200000e0000 */
[----:B-1----:R-:W-:Y:S04]  /*9af0*/  FMNMX.FTZ R68, R3, R11, !PT ;  /* 0x0000000b03447209 */ /* 0x002fe80007810000 */
[C---:B------:R-:W-:Y:S01]  /*9b00*/  FSETP.NEU.FTZ.AND P0, PT, R68.reuse, -INF , PT ;  /* 0xff8000004400780b */ /* 0x040fe20003f1d000 */
[----:B------:R-:W-:Y:S05]  /*9b10*/  FMUL.FTZ R3, R68, c[0x0][0x2d0] ;  /* 0x0000b40044037a20 */ /* 0x000fea0000410000 */
[----:B------:R-:W-:Y:S02]  /*9b20*/  FSEL R132, R3, RZ, P0 ;  /* 0x000000ff03847208 */ /* 0x000fe40000000000 */
[----:B----4-:R-:W-:Y:S03]  /*9b30*/  FMNMX.FTZ R2, R0, R2, !PT ;  /* 0x0000000200027209 */ /* 0x010fe60007810000 */
[--C-:B------:R-:W-:Y:S02]  /*9b40*/  FFMA.FTZ R0, R8, c[0x0][0x2d0], -R132.reuse ;  /* 0x0000b40008007a23 */ /* 0x100fe40000010884 */
[----:B------:R-:W1:Y:S01]  /*9b50*/  SHFL.BFLY PT, R3, R2, 0x1, 0x1f ;  /* 0x0c201f0002037f89 */ /* 0x000e6200000e0000 */
[--C-:B------:R-:W-:Y:S01]  /*9b60*/  FFMA.FTZ R8, R12, c[0x0][0x2d0], -R132.reuse ;  /* 0x0000b4000c087a23 */ /* 0x100fe20000010884 */
[----:B------:R4:W-:Y:S06]  /*9b70*/  MUFU.EX2 R244, R0 ;  /* 0x0000000000f47308 */ /* 0x0009ec0000000800 */
[----:B------:R-:W5:Y:S04]  /*9b80*/  LDSM.16.MT88.4 R12, [R192] ;  /* 0x00000000c00c783b */ /* 0x000f680000004200 */
[----:B------:R2:W-:Y:S01]  /*9b90*/  MUFU.EX2 R245, R8 ;  /* 0x0000000800f57308 */ /* 0x0005e20000000800 */
[----:B-1----:R-:W-:Y:S01]  /*9ba0*/  FMNMX.FTZ R3, R2, R3, !PT ;  /* 0x0000000302037209 */ /* 0x002fe20007810000 */
[--C-:B----4-:R-:W-:Y:S08]  /*9bb0*/  FFMA.FTZ R0, R10, c[0x0][0x2d0], -R132.reuse ;  /* 0x0000b4000a007a23 */ /* 0x110ff00000010884 */
[----:B------:R1:W4:Y:S01]  /*9bc0*/  MUFU.EX2 R247, R0 ;  /* 0x0000000000f77308 */ /* 0x0003220000000800 */
[----:B--2---:R-:W-:Y:S02]  /*9bd0*/  FMUL.FTZ R8, R3, c[0x0][0x2d0] ;  /* 0x0000b40003087a20 */ /* 0x004fe40000410000 */
[----:B-1----:R-:W-:Y:S01]  /*9be0*/  FFMA.FTZ R0, R9, c[0x0][0x2d0], -R132 ;  /* 0x0000b40009007a23 */ /* 0x002fe20000010884 */
[----:B----4-:R-:W-:Y:S06]  /*9bf0*/  F2FP.PACK_AB R120, R247, R244 ;  /* 0x000000f4f778723e */ /* 0x010fec00000000ff */
[----:B------:R1:W2:Y:S02]  /*9c00*/  MUFU.EX2 R246, R0 ;  /* 0x0000000000f67308 */ /* 0x0002a40000000800 */
[----:B-1----:R-:W-:Y:S02]  /*9c10*/  FSEL R0, R68, RZ, P0 ;  /* 0x000000ff44007208 */ /* 0x002fe40000000000 */
[----:B------:R-:W-:Y:S02]  /*9c20*/  FSETP.NEU.FTZ.AND P0, PT, R3, -INF , PT ;  /* 0xff8000000300780b */ /* 0x000fe40003f1d000 */
[----:B--2---:R-:W-:Y:S01]  /*9c30*/  F2FP.PACK_AB R122, R245, R246 ;  /* 0x000000f6f57a723e */ /* 0x004fe200000000ff */
[----:B------:R-:W-:Y:S01]  /*9c40*/  FADD.FTZ R0, -R0, R69 ;  /* 0x0000004500007221 */ /* 0x000fe20000010100 */
[----:B------:R-:W-:Y:S03]  /*9c50*/  FSEL R69, R8, RZ, P0 ;  /* 0x000000ff08457208 */ /* 0x000fe60000000000 */
[----:B------:R-:W-:Y:S02]  /*9c60*/  FMUL.FTZ R0, R0, c[0x0][0x2d0] ;  /* 0x0000b40000007a20 */ /* 0x000fe40000410000 */
[--C-:B------:R-:W-:Y:S02]  /*9c70*/  FFMA.FTZ R4, R4, c[0x0][0x2d0], -R69.reuse ;  /* 0x0000b40004047a23 */ /* 0x100fe40000010845 */
[----:B------:R1:W2:Y:S01]  /*9c80*/  MUFU.EX2 R2, R0 ;  /* 0x0000000000027308 */ /* 0x0002a20000000800 */
[--C-:B------:R-:W-:Y:S09]  /*9c90*/  FFMA.FTZ R7, R7, c[0x0][0x2d0], -R69.reuse ;  /* 0x0000b40007077a23 */ /* 0x100ff20000010845 */
[----:B------:R4:W-:Y:S10]  /*9ca0*/  MUFU.EX2 R243, R4 ;  /* 0x0000000400f37308 */ /* 0x0009f40000000800 */
[----:B------:R-:W-:Y:S01]  /*9cb0*/  MUFU.EX2 R240, R7 ;  /* 0x0000000700f07308 */ /* 0x000fe20000000800 */
[--C-:B-1----:R-:W-:Y:S02]  /*9cc0*/  FFMA.FTZ R0, R6, c[0x0][0x2d0], -R69.reuse ;  /* 0x0000b40006007a23 */ /* 0x102fe40000010845 */
[C---:B--2---:R-:W-:Y:S02]  /*9cd0*/  FMUL.FTZ R8, R2.reuse, R76 ;  /* 0x0000004c02087220 */ /* 0x044fe40000410000 */
[C---:B------:R-:W-:Y:S05]  /*9ce0*/  FMUL.FTZ R9, R2.reuse, R77 ;  /* 0x0000004d02097220 */ /* 0x040fea0000410000 */
[----:B------:R-:W1:Y:S01]  /*9cf0*/  MUFU.EX2 R242, R0 ;  /* 0x0000000000f27308 */ /* 0x000e620000000800 */
[C---:B------:R-:W-:Y:S02]  /*9d00*/  FMUL.FTZ R16, R2.reuse, R84 ;  /* 0x0000005402107220 */ /* 0x040fe40000410000 */
[C---:B------:R-:W-:Y:S02]  /*9d10*/  FMUL.FTZ R17, R2.reuse, R85 ;  /* 0x0000005502117220 */ /* 0x040fe40000410000 */
[C---:B----4-:R-:W-:Y:S02]  /*9d20*/  FMUL.FTZ R4, R2.reuse, R72 ;  /* 0x0000004802047220 */ /* 0x050fe40000410000 */
        /* <DEDUP_REMOVED lines=8> */
[----:B------:R-:W-:Y:S01]  /*9db0*/  FMUL.FTZ R60, R2, R60 ;  /* 0x0000003c023c7220 */ /* 0x000fe20000410000 */
[----:B-1----:R-:W-:Y:S01]  /*9dc0*/  F2FP.PACK_AB R121, R242, R243 ;  /* 0x000000f3f279723e */ /* 0x002fe200000000ff */
[--C-:B------:R-:W-:Y:S02]  /*9dd0*/  FFMA.FTZ R0, R5, c[0x0][0x2d0], -R69.reuse ;  /* 0x0000b40005007a23 */ /* 0x100fe40000010845 */
[C---:B------:R-:W-:Y:S02]  /*9de0*/  FMUL.FTZ R5, R2.reuse, R73 ;  /* 0x0000004902057220 */ /* 0x040fe40000410000 */
[----:B------:R1:W2:Y:S01]  /*9df0*/  MUFU.EX2 R241, R0 ;  /* 0x0000000000f17308 */ /* 0x0002a20000000800 */
[C---:B------:R-:W-:Y:S02]  /*9e00*/  FMUL.FTZ R61, R2.reuse, R61 ;  /* 0x0000003d023d7220 */ /* 0x040fe40000410000 */
[C---:B------:R-:W-:Y:S02]  /*9e10*/  FMUL.FTZ R64, R2.reuse, R64 ;  /* 0x0000004002407220 */ /* 0x040fe40000410000 */
[----:B------:R-:W-:Y:S01]  /*9e20*/  FMUL.FTZ R65, R2, R65 ;  /* 0x0000004102417220 */ /* 0x000fe20000410000 */
[----:B-1----:R-:W-:Y:S02]  /*9e30*/  FSEL R0, R3, RZ, P0 ;  /* 0x000000ff03007208 */ /* 0x002fe40000000000 */
[----:B--2---:R-:W-:Y:S02]  /*9e40*/  F2FP.PACK_AB R123, R240, R241 ;  /* 0x000000f1f07b723e */ /* 0x004fe400000000ff */
[----:B------:R-:W-:Y:S01]  /*9e50*/  ISETP.GT.AND P0, PT, R217, R248, PT ;  /* 0x000000f8d900720c */ /* 0x000fe20003f04270 */
[----:B------:R-:W-:Y:S02]  /*9e60*/  FADD.FTZ R0, -R0, R70 ;  /* 0x0000004600007221 */ /* 0x000fe40000010100 */
[--C-:B------:R-:W-:Y:S02]  /*9e70*/  FFMA.FTZ R70, R133, c[0x0][0x2d0], -R69.reuse ;  /* 0x0000b40085467a23 */ /* 0x100fe40000010845 */
[----:B------:R-:W-:Y:S02]  /*9e80*/  FMUL.FTZ R0, R0, c[0x0][0x2d0] ;  /* 0x0000b40000007a20 */ /* 0x000fe40000410000 */
[----:B------:R1:W-:Y:S10]  /*9e90*/  MUFU.EX2 R235, R70 ;  /* 0x0000004600eb7308 */ /* 0x0003f40000000800 */
[----:B------:R-:W2:Y:S01]  /*9ea0*/  MUFU.EX2 R0, R0 ;  /* 0x0000000000007308 */ /* 0x000ea20000000800 */
[--C-:B-1----:R-:W-:Y:S09]  /*9eb0*/  FFMA.FTZ R70, R134, c[0x0][0x2d0], -R69.reuse ;  /* 0x0000b40086467a23 */ /* 0x102ff20000010845 */
[----:B------:R1:W-:Y:S01]  /*9ec0*/  MUFU.EX2 R234, R70 ;  /* 0x0000004600ea7308 */ /* 0x0003e20000000800 */
[C---:B--2---:R-:W-:Y:S02]  /*9ed0*/  FMUL.FTZ R6, R0.reuse, R74 ;  /* 0x0000004a00067220 */ /* 0x044fe40000410000 */
[C---:B------:R-:W-:Y:S02]  /*9ee0*/  FMUL.FTZ R7, R0.reuse, R75 ;  /* 0x0000004b00077220 */ /* 0x040fe40000410000 */
[----:B------:R-:W2:Y:S01]  /*9ef0*/  LDSM.16.MT88.4 R72, [R196+0x3000] ;  /* 0x00300000c448783b */ /* 0x000ea20000004200 */
[C---:B------:R-:W-:Y:S02]  /*9f00*/  FMUL.FTZ R10, R0.reuse, R78 ;  /* 0x0000004e000a7220 */ /* 0x040fe40000410000 */
[C---:B------:R-:W-:Y:S02]  /*9f10*/  FMUL.FTZ R11, R0.reuse, R79 ;  /* 0x0000004f000b7220 */ /* 0x040fe40000410000 */
[C---:B-----5:R-:W-:Y:S03]  /*9f20*/  HMMA.16816.F32 R4, R120.reuse, R12, R4 ;  /* 0x0000000c7804723c */ /* 0x060fe60000001804 */
[----:B------:R-:W4:Y:S02]  /*9f30*/  LDSM.16.MT88.4 R76, [R195+0x3000] ;  /* 0x00300000c34c783b */ /* 0x000f240000004200 */
[----:B------:R-:W-:Y:S02]  /*9f40*/  FMUL.FTZ R18, R0, R86 ;  /* 0x0000005600127220 */ /* 0x000fe40000410000 */
[C---:B------:R-:W-:Y:S01]  /*9f50*/  FMUL.FTZ R12, R2.reuse, R80 ;  /* 0x00000050020c7220 */ /* 0x040fe20000410000 */
[C---:B------:R-:W-:Y:S04]  /*9f60*/  HMMA.16816.F32 R8, R120.reuse, R14, R8 ;  /* 0x0000000e7808723c */ /* 0x040fe80000001808 */
[----:B------:R-:W-:Y:S02]  /*9f70*/  FMUL.FTZ R13, R2, R81 ;  /* 0x00000051020d7220 */ /* 0x000fe40000410000 */
[C---:B------:R-:W-:Y:S02]  /*9f80*/  FMUL.FTZ R19, R0.reuse, R87 ;  /* 0x0000005700137220 */ /* 0x040fe40000410000 */
[C---:B------:R-:W-:Y:S01]  /*9f90*/  FMUL.FTZ R14, R0.reuse, R82 ;  /* 0x00000052000e7220 */ /* 0x040fe20000410000 */
[----:B------:R-:W-:Y:S03]  /*9fa0*/  LDSM.16.MT88.4 R84, [R192+0x800] ;  /* 0x00080000c054783b */ /* 0x000fe60000004200 */
[C---:B------:R-:W-:Y:S02]  /*9fb0*/  FMUL.FTZ R15, R0.reuse, R83 ;  /* 0x00000053000f7220 */ /* 0x040fe40000410000 */
[C---:B------:R-:W-:Y:S02]  /*9fc0*/  FMUL.FTZ R26, R0.reuse, R94 ;  /* 0x0000005e001a7220 */ /* 0x040fe40000410000 */
[C---:B------:R-:W-:Y:S01]  /*9fd0*/  FMUL.FTZ R27, R0.reuse, R95 ;  /* 0x0000005f001b7220 */ /* 0x040fe20000410000 */
[----:B------:R-:W5:Y:S01]  /*9fe0*/  LDSM.16.MT88.4 R80, [R198+0x3000] ;  /* 0x00300000c650783b */ /* 0x000f620000004200 */
[C---:B------:R-:W-:Y:S01]  /*9ff0*/  FMUL.FTZ R34, R0.reuse, R102 ;  /* 0x0000006600227220 */ /* 0x040fe20000410000 */
[C---:B------:R-:W-:Y:S03]  /*a000*/  HMMA.16816.F32 R12, R120.reuse, R20, R12 ;  /* 0x00000014780c723c */ /* 0x040fe6000000180c */
[C---:B------:R-:W-:Y:S02]  /*a010*/  FMUL.FTZ R35, R0.reuse, R103 ;  /* 0x0000006700237220 */ /* 0x040fe40000410000 */
[----:B------:R-:W-:Y:S01]  /*a020*/  FMUL.FTZ R42, R0, R110 ;  /* 0x0000006e002a7220 */ /* 0x000fe20000410000 */
[----:B------:R-:W-:Y:S01]  /*a030*/  LDSM.16.MT88.4 R92, [R198+0x800] ;  /* 0x00080000c65c783b */ /* 0x000fe20000004200 */
[C---:B------:R-:W-:Y:S01]  /*a040*/  FMUL.FTZ R20, R2.reuse, R88 ;  /* 0x0000005802147220 */ /* 0x040fe20000410000 */
[C---:B------:R-:W-:Y:S04]  /*a050*/  HMMA.16816.F32 R16, R120.reuse, R22, R16 ;  /* 0x000000167810723c */ /* 0x040fe80000001810 */
[----:B------:R-:W-:Y:S02]  /*a060*/  FMUL.FTZ R21, R2, R89 ;  /* 0x0000005902157220 */ /* 0x000fe40000410000 */
[--C-:B-1----:R-:W-:Y:S01]  /*a070*/  FFMA.FTZ R70, R135, c[0x0][0x2d0], -R69.reuse ;  /* 0x0000b40087467a23 */ /* 0x102fe20000010845 */
[----:B------:R-:W-:Y:S01]  /*a080*/  LDSM.16.MT88.4 R100, [R195+0x2800] ;  /* 0x00280000c364783b */ /* 0x000fe20000004200 */
[C---:B------:R-:W-:Y:S02]  /*a090*/  FMUL.FTZ R22, R0.reuse, R90 ;  /* 0x0000005a00167220 */ /* 0x040fe40000410000 */
[----:B------:R1:W-:Y:S02]  /*a0a0*/  MUFU.EX2 R233, R70 ;  /* 0x0000004600e97308 */ /* 0x0003e40000000800 */
[C---:B------:R-:W-:Y:S02]  /*a0b0*/  FMUL.FTZ R23, R0.reuse, R91 ;  /* 0x0000005b00177220 */ /* 0x040fe40000410000 */
[C---:B------:R-:W-:Y:S01]  /*a0c0*/  FMUL.FTZ R43, R0.reuse, R111 ;  /* 0x0000006f002b7220 */ /* 0x040fe20000410000 */
[----:B------:R-:W-:Y:S01]  /*a0d0*/  LDSM.16.MT88.4 R88, [R195+0x800] ;  /* 0x00080000c358783b */ /* 0x000fe20000004200 */
[C---:B------:R-:W-:Y:S02]  /*a0e0*/  FMUL.FTZ R50, R0.reuse, R118 ;  /* 0x0000007600327220 */ /* 0x040fe40000410000 */
[C---:B------:R-:W-:Y:S01]  /*a0f0*/  FMUL.FTZ R51, R0.reuse, R119 ;  /* 0x0000007700337220 */ /* 0x040fe20000410000 */
[C---:B------:R-:W-:Y:S03]  /*a100*/  HMMA.16816.F32 R20, R120.reuse, R28, R20 ;  /* 0x0000001c7814723c */ /* 0x040fe60000001814 */
[C---:B------:R-:W-:Y:S02]  /*a110*/  FMUL.FTZ R54, R0.reuse, R54 ;  /* 0x0000003600367220 */ /* 0x040fe40000410000 */
[----:B------:R-:W-:Y:S02]  /*a120*/  FMUL.FTZ R55, R0, R55 ;  /* 0x0000003700377220 */ /* 0x000fe40000410000 */
[C---:B------:R-:W-:Y:S01]  /*a130*/  FMUL.FTZ R28, R2.reuse, R96 ;  /* 0x00000060021c7220 */ /* 0x040fe20000410000 */
[C---:B------:R-:W-:Y:S04]  /*a140*/  HMMA.16816.F32 R24, R120.reuse, R30, R24 ;  /* 0x0000001e7818723c */ /* 0x040fe80000001818 */
[----:B------:R-:W-:Y:S02]  /*a150*/  FMUL.FTZ R29, R2, R97 ;  /* 0x00000061021d7220 */ /* 0x000fe40000410000 */
[C---:B------:R-:W-:Y:S02]  /*a160*/  FMUL.FTZ R58, R0.reuse, R58 ;  /* 0x0000003a003a7220 */ /* 0x040fe40000410000 */
[C---:B------:R-:W-:Y:S04]  /*a170*/  FMUL.FTZ R30, R0.reuse, R98 ;  /* 0x00000062001e7220 */ /* 0x040fe80000410000 */
[C---:B------:R-:W-:Y:S02]  /*a180*/  FMUL.FTZ R31, R0.reuse, R99 ;  /* 0x00000063001f7220 */ /* 0x040fe40000410000 */
[----:B------:R-:W-:Y:S01]  /*a190*/  LDSM.16.MT88.4 R96, [R198+0x4800] ;  /* 0x00480000c660783b */ /* 0x000fe20000004200 */
[C---:B------:R-:W-:Y:S02]  /*a1a0*/  FMUL.FTZ R59, R0.reuse, R59 ;  /* 0x0000003b003b7220 */ /* 0x040fe40000410000 */
[----:B------:R-:W-:Y:S02]  /*a1b0*/  FMUL.FTZ R62, R0, R62 ;  /* 0x0000003e003e7220 */ /* 0x000fe40000410000 */
[C---:B------:R-:W-:Y:S03]  /*a1c0*/  HMMA.16816.F32 R28, R120.reuse, R36, R28 ;  /* 0x00000024781c723c */ /* 0x040fe6000000181c */
[--C-:B-1----:R-:W-:Y:S02]  /*a1d0*/  FFMA.FTZ R70, R136, c[0x0][0x2d0], -R69.reuse ;  /* 0x0000b40088467a23 */ /* 0x102fe40000010845 */
[----:B------:R-:W-:Y:S02]  /*a1e0*/  FMUL.FTZ R63, R0, R63 ;  /* 0x0000003f003f7220 */ /* 0x000fe40000410000 */
[--C-:B------:R-:W-:Y:S01]  /*a1f0*/  FFMA.FTZ R36, R40, c[0x0][0x2d0], -R132.reuse ;  /* 0x0000b40028247a23 */ /* 0x100fe20000010884 */
[C---:B------:R-:W-:Y:S01]  /*a200*/  HMMA.16816.F32 R32, R120.reuse, R38, R32 ;  /* 0x000000267820723c */ /* 0x040fe20000001820 */
[----:B------:R1:W-:Y:S03]  /*a210*/  MUFU.EX2 R232, R70 ;  /* 0x0000004600e87308 */ /* 0x0003e60000000800 */
[--C-:B------:R-:W-:Y:S02]  /*a220*/  FFMA.FTZ R40, R41, c[0x0][0x2d0], -R132.reuse ;  /* 0x0000b40029287a23 */ /* 0x100fe40000010884 */
[----:B------:R-:W-:Y:S02]  /*a230*/  FMUL.FTZ R37, R2, R105 ;  /* 0x0000006902257220 */ /* 0x000fe40000410000 */
[C---:B------:R-:W-:Y:S03]  /*a240*/  FMUL.FTZ R38, R0.reuse, R106 ;  /* 0x0000006a00267220 */ /* 0x040fe60000410000 */
[----:B------:R2:W-:Y:S01]  /*a250*/  MUFU.EX2 R239, R36 ;  /* 0x0000002400ef7308 */ /* 0x0005e20000000800 */
[----:B------:R-:W-:Y:S02]  /*a260*/  FMUL.FTZ R39, R0, R107 ;  /* 0x0000006b00277220 */ /* 0x000fe40000410000 */
[----:B------:R-:W-:Y:S02]  /*a270*/  FMUL.FTZ R41, R2, R109 ;  /* 0x0000006d02297220 */ /* 0x000fe40000410000 */
[C---:B------:R-:W-:Y:S02]  /*a280*/  FMUL.FTZ R66, R0.reuse, R66 ;  /* 0x0000004200427220 */ /* 0x040fe40000410000 */
[----:B------:R-:W-:Y:S03]  /*a290*/  FMUL.FTZ R67, R0, R67 ;  /* 0x0000004300437220 */ /* 0x000fe60000410000 */
[----:B------:R3:W3:Y:S01]  /*a2a0*/  MUFU.EX2 R238, R40 ;  /* 0x0000002800ee7308 */ /* 0x0006e20000000800 */
[--C-:B-1----:R-:W-:Y:S02]  /*a2b0*/  FFMA.FTZ R70, R142, c[0x0][0x2d0], -R132.reuse ;  /* 0x0000b4008e467a23 */ /* 0x102fe40000010884 */
[C---:B--2---:R-:W-:Y:S02]  /*a2c0*/  FMUL.FTZ R36, R2.reuse, R104 ;  /* 0x0000006802247220 */ /* 0x044fe40000410000 */
[----:B------:R-:W-:Y:S05]  /*a2d0*/  LDSM.16.MT88.4 R104, [R198+0x2800] ;  /* 0x00280000c668783b */ /* 0x000fea0000004200 */
[C---:B------:R-:W-:Y:S03]  /*a2e0*/  HMMA.16816.F32 R36, R120.reuse, R44, R36 ;  /* 0x0000002c7824723c */ /* 0x040fe60000001824 */
[----:B---3--:R-:W-:Y:S02]  /*a2f0*/  FMUL.FTZ R40, R2, R108 ;  /* 0x0000006c02287220 */ /* 0x008fe40000410000 */
[----:B------:R-:W-:Y:S02]  /*a300*/  LDSM.16.MT88.4 R108, [R192+0x5800] ;  /* 0x00580000c06c783b */ /* 0x000fe40000004200 */
[--C-:B------:R-:W-:Y:S02]  /*a310*/  FFMA.FTZ R44, R48, c[0x0][0x2d0], -R132.reuse ;  /* 0x0000b400302c7a23 */ /* 0x100fe40000010884 */
[--C-:B------:R-:W-:Y:S01]  /*a320*/  FFMA.FTZ R48, R49, c[0x0][0x2d0], -R132.reuse ;  /* 0x0000b40031307a23 */ /* 0x100fe20000010884 */
[C---:B------:R-:W-:Y:S01]  /*a330*/  HMMA.16816.F32 R40, R120.reuse, R46, R40 ;  /* 0x0000002e7828723c */ /* 0x040fe20000001828 */
[----:B------:R1:W-:Y:S02]  /*a340*/  MUFU.EX2 R237, R44 ;  /* 0x0000002c00ed7308 */ /* 0x0003e40000000800 */
[C---:B------:R-:W-:Y:S02]  /*a350*/  FMUL.FTZ R45, R2.reuse, R113 ;  /* 0x00000071022d7220 */ /* 0x040fe40000410000 */
[----:B------:R-:W-:Y:S02]  /*a360*/  FMUL.FTZ R49, R2, R117 ;  /* 0x0000007502317220 */ /* 0x000fe40000410000 */
[C---:B------:R-:W-:Y:S02]  /*a370*/  FMUL.FTZ R47, R0.reuse, R115 ;  /* 0x00000073002f7220 */ /* 0x040fe40000410000 */
[----:B------:R-:W-:Y:S02]  /*a380*/  FMUL.FTZ R46, R0, R114 ;  /* 0x00000072002e7220 */ /* 0x000fe40000410000 */
[----:B------:R2:W-:Y:S10]  /*a390*/  MUFU.EX2 R115, R70 ;  /* 0x0000004600737308 */ /* 0x0005f40000000800 */
[----:B------:R3:W3:Y:S01]  /*a3a0*/  MUFU.EX2 R236, R48 ;  /* 0x0000003000ec7308 */ /* 0x0006e20000000800 */
[----:B-1----:R-:W-:Y:S07]  /*a3b0*/  FMUL.FTZ R44, R2, R112 ;  /* 0x00000070022c7220 */ /* 0x002fee0000410000 */
[C---:B------:R-:W-:Y:S03]  /*a3c0*/  HMMA.16816.F32 R44, R120.reuse, R72, R44 ;  /* 0x00000048782c723c */ /* 0x040fe6000000182c */
[--C-:B--2---:R-:W-:Y:S04]  /*a3d0*/  FFMA.FTZ R70, R143, c[0x0][0x2d0], -R132.reuse ;  /* 0x0000b4008f467a23 */ /* 0x104fe80000010884 */
[----:B------:R1:W2:Y:S01]  /*a3e0*/  MUFU.EX2 R231, R70 ;  /* 0x0000004600e77308 */ /* 0x0002a20000000800 */
[----:B------:R-:W-:Y:S04]  /*a3f0*/  F2FP.PACK_AB R72, R238, R239 ;  /* 0x000000efee48723e */ /* 0x000fe800000000ff */
[----:B------:R-:W-:Y:S01]  /*a400*/  F2FP.PACK_AB R73, R234, R235 ;  /* 0x000000ebea49723e */ /* 0x000fe200000000ff */
[----:B---3--:R-:W-:Y:S02]  /*a410*/  FMUL.FTZ R48, R2, R116 ;  /* 0x0000007402307220 */ /* 0x008fe40000410000 */
[----:B------:R-:W-:Y:S05]  /*a420*/  LDSM.16.MT88.4 R116, [R196+0x5800] ;  /* 0x00580000c474783b */ /* 0x000fea0000004200 */
[C---:B------:R-:W-:Y:S07]  /*a430*/  HMMA.16816.F32 R48, R120.reuse, R74, R48 ;  /* 0x0000004a7830723c */ /* 0x040fee0000001830 */
[----:B------:R-:W-:Y:S01]  /*a440*/  F2FP.PACK_AB R74, R236, R237 ;  /* 0x000000edec4a723e */ /* 0x000fe200000000ff */
[C---:B----4-:R-:W-:Y:S04]  /*a450*/  HMMA.16816.F32 R52, R120.reuse, R76, R52 ;  /* 0x0000004c7834723c */ /* 0x050fe80000001834 */
[--C-:B-1----:R-:W-:Y:S01]  /*a460*/  FFMA.FTZ R70, R145, c[0x0][0x2d0], -R132.reuse ;  /* 0x0000b40091467a23 */ /* 0x102fe20000010884 */
[----:B------:R-:W-:Y:S03]  /*a470*/  F2FP.PACK_AB R75, R232, R233 ;  /* 0x000000e9e84b723e */ /* 0x000fe600000000ff */
[C---:B------:R-:W-:Y:S01]  /*a480*/  HMMA.16816.F32 R56, R120.reuse, R78, R56 ;  /* 0x0000004e7838723c */ /* 0x040fe20000001838 */
[----:B------:R1:W-:Y:S01]  /*a490*/  MUFU.EX2 R114, R70 ;  /* 0x0000004600727308 */ /* 0x0003e20000000800 */
[----:B------:R-:W3:Y:S06]  /*a4a0*/  LDSM.16.MT88.4 R76, [R196+0x800] ;  /* 0x00080000c44c783b */ /* 0x000eec0000004200 */
[C---:B-----5:R-:W-:Y:S08]  /*a4b0*/  HMMA.16816.F32 R60, R120.reuse, R80, R60 ;  /* 0x00000050783c723c */ /* 0x060ff0000000183c */
[----:B------:R-:W-:Y:S01]  /*a4c0*/  HMMA.16816.F32 R64, R120, R82, R64 ;  /* 0x000000527840723c */ /* 0x000fe20000001840 */
[----:B------:R-:W4:Y:S07]  /*a4d0*/  LDSM.16.MT88.4 R80, [R192+0x3800] ;  /* 0x00380000c050783b */ /* 0x000f2e0000004200 */
[C---:B------:R-:W-:Y:S05]  /*a4e0*/  HMMA.16816.F32 R4, R72.reuse, R84, R4 ;  /* 0x000000544804723c */ /* 0x040fea0000001804 */
[--C-:B-1----:R-:W-:Y:S03]  /*a4f0*/  FFMA.FTZ R70, R146, c[0x0][0x2d0], -R132.reuse ;  /* 0x0000b40092467a23 */ /* 0x102fe60000010884 */
[C---:B------:R-:W-:Y:S01]  /*a500*/  HMMA.16816.F32 R8, R72.reuse, R86, R8 ;  /* 0x000000564808723c */ /* 0x040fe20000001808 */
[----:B------:R1:W5:Y:S01]  /*a510*/  MUFU.EX2 R230, R70 ;  /* 0x0000004600e67308 */ /* 0x0003620000000800 */
[----:B------:R-:W-:Y:S06]  /*a520*/  LDSM.16.MT88.4 R84, [R195+0x3800] ;  /* 0x00380000c354783b */ /* 0x000fec0000004200 */
[C---:B---3--:R-:W-:Y:S08]  /*a530*/  HMMA.16816.F32 R12, R72.reuse, R76, R12 ;  /* 0x0000004c480c723c */ /* 0x048ff0000000180c */
[C---:B------:R-:W-:Y:S01]  /*a540*/  HMMA.16816.F32 R16, R72.reuse, R78, R16 ;  /* 0x0000004e4810723c */ /* 0x040fe20000001810 */
[----:B------:R-:W3:Y:S03]  /*a550*/  LDSM.16.MT88.4 R76, [R196+0x3800] ;  /* 0x00380000c44c783b */ /* 0x000ee60000004200 */
[--C-:B-1----:R-:W-:Y:S04]  /*a560*/  FFMA.FTZ R70, R138, c[0x0][0x2d0], -R69.reuse ;  /* 0x0000b4008a467a23 */ /* 0x102fe80000010845 */
[C---:B------:R-:W-:Y:S01]  /*a570*/  HMMA.16816.F32 R20, R72.reuse, R88, R20 ;  /* 0x000000584814723c */ /* 0x040fe20000001814 */
[----:B------:R1:W-:Y:S07]  /*a580*/  MUFU.EX2 R113, R70 ;  /* 0x0000004600717308 */ /* 0x0003ee0000000800 */
[C---:B------:R-:W-:Y:S01]  /*a590*/  HMMA.16816.F32 R24, R72.reuse, R90, R24 ;  /* 0x0000005a4818723c */ /* 0x040fe20000001818 */
[----:B------:R-:W2:Y:S07]  /*a5a0*/  LDSM.16.MT88.4 R88, [R198+0x3800] ;  /* 0x00380000c658783b */ /* 0x000eae0000004200 */
[C---:B------:R-:W-:Y:S08]  /*a5b0*/  HMMA.16816.F32 R28, R72.reuse, R92, R28 ;  /* 0x0000005c481c723c */ /* 0x040ff0000000181c */
[C---:B------:R-:W-:Y:S01]  /*a5c0*/  HMMA.16816.F32 R32, R72.reuse, R94, R32 ;  /* 0x0000005e4820723c */ /* 0x040fe20000001820 */
[----:B------:R-:W-:Y:S03]  /*a5d0*/  LDSM.16.MT88.4 R92, [R198+0x4000] ;  /* 0x00400000c65c783b */ /* 0x000fe60000004200 */
[--C-:B-1----:R-:W-:Y:S04]  /*a5e0*/  FFMA.FTZ R70, R140, c[0x0][0x2d0], -R69.reuse ;  /* 0x0000b4008c467a23 */ /* 0x102fe80000010845 */
[C---:B----4-:R-:W-:Y:S01]  /*a5f0*/  HMMA.16816.F32 R36, R72.reuse, R80, R36 ;  /* 0x000000504824723c */ /* 0x050fe20000001824 */
[----:B------:R1:W4:Y:S07]  /*a600*/  MUFU.EX2 R112, R70 ;  /* 0x0000004600707308 */ /* 0x00032e0000000800 */
[C---:B------:R-:W-:Y:S01]  /*a610*/  HMMA.16816.F32 R40, R72.reuse, R82, R40 ;  /* 0x000000524828723c */ /* 0x040fe20000001828 */
[----:B------:R-:W-:Y:S07]  /*a620*/  LDSM.16.MT88.4 R80, [R196+0x1000] ;  /* 0x00100000c450783b */ /* 0x000fee0000004200 */
[C---:B---3--:R-:W-:Y:S08]  /*a630*/  HMMA.16816.F32 R44, R72.reuse, R76, R44 ;  /* 0x0000004c482c723c */ /* 0x048ff0000000182c */
[C---:B------:R-:W-:Y:S01]  /*a640*/  HMMA.16816.F32 R48, R72.reuse, R78, R48 ;  /* 0x0000004e4830723c */ /* 0x040fe20000001830 */
[----:B------:R-:W3:Y:S03]  /*a650*/  LDSM.16.MT88.4 R76, [R192+0x1000] ;  /* 0x00100000c04c783b */ /* 0x000ee60000004200 */
[--C-:B-1----:R-:W-:Y:S04]  /*a660*/  FFMA.FTZ R70, R141, c[0x0][0x2d0], -R69.reuse ;  /* 0x0000b4008d467a23 */ /* 0x102fe80000010845 */
[C---:B------:R-:W-:Y:S01]  /*a670*/  HMMA.16816.F32 R52, R72.reuse, R84, R52 ;  /* 0x000000544834723c */ /* 0x040fe20000001834 */
[----:B------:R1:W-:Y:S07]  /*a680*/  MUFU.EX2 R229, R70 ;  /* 0x0000004600e57308 */ /* 0x0003ee0000000800 */
[C---:B------:R-:W-:Y:S01]  /*a690*/  HMMA.16816.F32 R56, R72.reuse, R86, R56 ;  /* 0x000000564838723c */ /* 0x040fe20000001838 */
[----:B------:R-:W3:Y:S07]  /*a6a0*/  LDSM.16.MT88.4 R84, [R195+0x1000] ;  /* 0x00100000c354783b */ /* 0x000eee0000004200 */
[C---:B--2---:R-:W-:Y:S08]  /*a6b0*/  HMMA.16816.F32 R60, R72.reuse, R88, R60 ;  /* 0x00000058483c723c */ /* 0x044ff0000000183c */
[----:B------:R-:W-:Y:S01]  /*a6c0*/  HMMA.16816.F32 R64, R72, R90, R64 ;  /* 0x0000005a4840723c */ /* 0x000fe20000001840 */
[----:B------:R-:W2:Y:S03]  /*a6d0*/  LDSM.16.MT88.4 R88, [R198+0x1000] ;  /* 0x00100000c658783b */ /* 0x000ea60000004200 */
[--C-:B-1----:R-:W-:Y:S03]  /*a6e0*/  FFMA.FTZ R70, R144, c[0x0][0x2d0], -R69.reuse ;  /* 0x0000b40090467a23 */ /* 0x102fe60000010845 */
[----:B------:R-:W-:Y:S01]  /*a6f0*/  F2FP.PACK_AB R72, R231, R115 ;  /* 0x00000073e748723e */ /* 0x000fe200000000ff */
[----:B------:R1:W1:Y:S01]  /*a700*/  MUFU.EX2 R228, R70 ;  /* 0x0000004600e47308 */ /* 0x0002620000000800 */
[----:B-----5:R-:W-:Y:S03]  /*a710*/  F2FP.PACK_AB R74, R230, R114 ;  /* 0x00000072e64a723e */ /* 0x020fe600000000ff */
[----:B----4-:R-:W-:Y:S01]  /*a720*/  F2FP.PACK_AB R73, R112, R113 ;  /* 0x000000717049723e */ /* 0x010fe200000000ff */
[--C-:B-1----:R-:W-:Y:S01]  /*a730*/  FFMA.FTZ R70, R151, c[0x0][0x2d0], -R132.reuse ;  /* 0x0000b40097467a23 */ /* 0x102fe20000010884 */
[----:B------:R-:W-:Y:S04]  /*a740*/  F2FP.PACK_AB R75, R228, R229 ;  /* 0x000000e5e44b723e */ /* 0x000fe800000000ff */
[----:B------:R1:W-:Y:S03]  /*a750*/  MUFU.EX2 R227, R70 ;  /* 0x0000004600e37308 */ /* 0x0003e60000000800 */
[C---:B---3--:R-:W-:Y:S08]  /*a760*/  HMMA.16816.F32 R4, R72.reuse, R76, R4 ;  /* 0x0000004c4804723c */ /* 0x048ff00000001804 */
[C---:B------:R-:W-:Y:S01]  /*a770*/  HMMA.16816.F32 R8, R72.reuse, R78, R8 ;  /* 0x0000004e4808723c */ /* 0x040fe20000001808 */
[----:B------:R-:W3:Y:S07]  /*a780*/  LDSM.16.MT88.4 R76, [R192+0x4000] ;  /* 0x00400000c04c783b */ /* 0x000eee0000004200 */
[C---:B------:R-:W-:Y:S04]  /*a790*/  HMMA.16816.F32 R12, R72.reuse, R80, R12 ;  /* 0x00000050480c723c */ /* 0x040fe8000000180c */
[--C-:B-1----:R-:W-:Y:S04]  /*a7a0*/  FFMA.FTZ R70, R156, c[0x0][0x2d0], -R132.reuse ;  /* 0x0000b4009c467a23 */ /* 0x102fe80000010884 */
[C---:B------:R-:W-:Y:S01]  /*a7b0*/  HMMA.16816.F32 R16, R72.reuse, R82, R16 ;  /* 0x000000524810723c */ /* 0x040fe20000001810 */
[----:B------:R1:W4:Y:S01]  /*a7c0*/  MUFU.EX2 R224, R70 ;  /* 0x0000004600e07308 */ /* 0x0003220000000800 */
[----:B------:R-:W5:Y:S06]  /*a7d0*/  LDSM.16.MT88.4 R80, [R196+0x4000] ;  /* 0x00400000c450783b */ /* 0x000f6c0000004200 */
[C---:B------:R-:W-:Y:S08]  /*a7e0*/  HMMA.16816.F32 R20, R72.reuse, R84, R20 ;  /* 0x000000544814723c */ /* 0x040ff00000001814 */
[C---:B------:R-:W-:Y:S01]  /*a7f0*/  HMMA.16816.F32 R24, R72.reuse, R86, R24 ;  /* 0x000000564818723c */ /* 0x040fe20000001818 */
[----:B------:R-:W4:Y:S07]  /*a800*/  LDSM.16.MT88.4 R84, [R195+0x4000] ;  /* 0x00400000c354783b */ /* 0x000f2e0000004200 */
[C---:B--2---:R-:W-:Y:S04]  /*a810*/  HMMA.16816.F32 R28, R72.reuse, R88, R28 ;  /* 0x00000058481c723c */ /* 0x044fe8000000181c */
[--C-:B-1----:R-:W-:Y:S04]  /*a820*/  FFMA.FTZ R70, R159, c[0x0][0x2d0], -R132.reuse ;  /* 0x0000b4009f467a23 */ /* 0x102fe80000010884 */
[C---:B------:R-:W-:Y:S01]  /*a830*/  HMMA.16816.F32 R32, R72.reuse, R90, R32 ;  /* 0x0000005a4820723c */ /* 0x040fe20000001820 */
[----:B------:R1:W-:Y:S01]  /*a840*/  MUFU.EX2 R180, R70 ;  /* 0x0000004600b47308 */ /* 0x0003e20000000800 */
[----:B------:R-:W2:Y:S06]  /*a850*/  LDSM.16.MT88.4 R88, [R192+0x1800] ;  /* 0x00180000c058783b */ /* 0x000eac0000004200 */
[C---:B---3--:R-:W-:Y:S08]  /*a860*/  HMMA.16816.F32 R36, R72.reuse, R76, R36 ;  /* 0x0000004c4824723c */ /* 0x048ff00000001824 */
[C---:B------:R-:W-:Y:S01]  /*a870*/  HMMA.16816.F32 R40, R72.reuse, R78, R40 ;  /* 0x0000004e4828723c */ /* 0x040fe20000001828 */
[----:B------:R-:W3:Y:S07]  /*a880*/  LDSM.16.MT88.4 R76, [R196+0x1800] ;  /* 0x00180000c44c783b */ /* 0x000eee0000004200 */
[C---:B-----5:R-:W-:Y:S04]  /*a890*/  HMMA.16816.F32 R44, R72.reuse, R80, R44 ;  /* 0x00000050482c723c */ /* 0x060fe8000000182c */
[--C-:B-1----:R-:W-:Y:S04]  /*a8a0*/  FFMA.FTZ R70, R160, c[0x0][0x2d0], -R132.reuse ;  /* 0x0000b400a0467a23 */ /* 0x102fe80000010884 */
[C---:B------:R-:W-:Y:S01]  /*a8b0*/  HMMA.16816.F32 R48, R72.reuse, R82, R48 ;  /* 0x000000524830723c */ /* 0x040fe20000001830 */
[----:B------:R1:W5:Y:S01]  /*a8c0*/  MUFU.EX2 R159, R70 ;  /* 0x00000046009f7308 */ /* 0x0003620000000800 */
[----:B------:R-:W2:Y:S06]  /*a8d0*/  LDSM.16.MT88.4 R80, [R195+0x1800] ;  /* 0x00180000c350783b */ /* 0x000eac0000004200 */
[C---:B----4-:R-:W-:Y:S08]  /*a8e0*/  HMMA.16816.F32 R52, R72.reuse, R84, R52 ;  /* 0x000000544834723c */ /* 0x050ff00000001834 */
[C---:B------:R-:W-:Y:S01]  /*a8f0*/  HMMA.16816.F32 R56, R72.reuse, R86, R56 ;  /* 0x000000564838723c */ /* 0x040fe20000001838 */
[----:B------:R-:W4:Y:S07]  /*a900*/  LDSM.16.MT88.4 R84, [R198+0x1800] ;  /* 0x00180000c654783b */ /* 0x000f2e0000004200 */
[C---:B------:R-:W-:Y:S04]  /*a910*/  HMMA.16816.F32 R60, R72.reuse, R92, R60 ;  /* 0x0000005c483c723c */ /* 0x040fe8000000183c */
[--C-:B-1----:R-:W-:Y:S04]  /*a920*/  FFMA.FTZ R70, R139, c[0x0][0x2d0], -R69.reuse ;  /* 0x0000b4008b467a23 */ /* 0x102fe80000010845 */
[----:B------:R-:W-:Y:S01]  /*a930*/  HMMA.16816.F32 R64, R72, R94, R64 ;  /* 0x0000005e4840723c */ /* 0x000fe20000001840 */
[----:B------:R1:W-:Y:S01]  /*a940*/  MUFU.EX2 R156, R70 ;  /* 0x00000046009c7308 */ /* 0x0003e20000000800 */
[----:B------:R-:W-:Y:S05]  /*a950*/  LDSM.16.MT88.4 R92, [R195+0x4800] ;  /* 0x00480000c35c783b */ /* 0x000fea0000004200 */
[----:B------:R-:W-:Y:S02]  /*a960*/  F2FP.PACK_AB R72, R224, R227 ;  /* 0x000000e3e048723e */ /* 0x000fe400000000ff */
[----:B-----5:R-:W-:Y:S03]  /*a970*/  F2FP.PACK_AB R74, R159, R180 ;  /* 0x000000b49f4a723e */ /* 0x020fe600000000ff */
        /* <DEDUP_REMOVED lines=13> */
[C---:B---3--:R-:W-:Y:S04]  /*aa50*/  HMMA.16816.F32 R12, R72.reuse, R76, R12 ;  /* 0x0000004c480c723c */ /* 0x048fe8000000180c */
[--C-:B-1----:R-:W-:Y:S04]  /*aa60*/  FFMA.FTZ R70, R182, c[0x0][0x2d0], -R132.reuse ;  /* 0x0000b400b6467a23 */ /* 0x102fe80000010884 */
[C---:B------:R-:W-:Y:S01]  /*aa70*/  HMMA.16816.F32 R16, R72.reuse, R78, R16 ;  /* 0x0000004e4810723c */ /* 0x040fe20000001810 */
[----:B------:R1:W3:Y:S01]  /*aa80*/  MUFU.EX2 R144, R70 ;  /* 0x0000004600907308 */ /* 0x0002e20000000800 */
[----:B------:R-:W5:Y:S06]  /*aa90*/  LDSM.16.MT88.4 R76, [R196+0x4800] ;  /* 0x00480000c44c783b */ /* 0x000f6c0000004200 */
[C---:B------:R-:W-:Y:S08]  /*aaa0*/  HMMA.16816.F32 R20, R72.reuse, R80, R20 ;  /* 0x000000504814723c */ /* 0x040ff00000001814 */
[C---:B------:R-:W-:Y:S01]  /*aab0*/  HMMA.16816.F32 R24, R72.reuse, R82, R24 ;  /* 0x000000524818723c */ /* 0x040fe20000001818 */
[----:B------:R-:W3:Y:S07]  /*aac0*/  LDSM.16.MT88.4 R80, [R192+0x2000] ;  /* 0x00200000c050783b */ /* 0x000eee0000004200 */
[C---:B----4-:R-:W-:Y:S04]  /*aad0*/  HMMA.16816.F32 R28, R72.reuse, R84, R28 ;  /* 0x00000054481c723c */ /* 0x050fe8000000181c */
[--C-:B-1----:R-:W-:Y:S04]  /*aae0*/  FFMA.FTZ R70, R183, c[0x0][0x2d0], -R132.reuse ;  /* 0x0000b400b7467a23 */ /* 0x102fe80000010884 */
[C---:B------:R-:W-:Y:S01]  /*aaf0*/  HMMA.16816.F32 R32, R72.reuse, R86, R32 ;  /* 0x000000564820723c */ /* 0x040fe20000001820 */
[----:B------:R1:W-:Y:S01]  /*ab00*/  MUFU.EX2 R143, R70 ;  /* 0x00000046008f7308 */ /* 0x0003e20000000800 */
[----:B------:R-:W4:Y:S06]  /*ab10*/  LDSM.16.MT88.4 R84, [R196+0x2000] ;  /* 0x00200000c454783b */ /* 0x000f2c0000004200 */
[C---:B--2---:R-:W-:Y:S08]  /*ab20*/  HMMA.16816.F32 R36, R72.reuse, R88, R36 ;  /* 0x000000584824723c */ /* 0x044ff00000001824 */
[C---:B------:R-:W-:Y:S01]  /*ab30*/  HMMA.16816.F32 R40, R72.reuse, R90, R40 ;  /* 0x0000005a4828723c */ /* 0x040fe20000001828 */
[----:B------:R-:W-:Y:S07]  /*ab40*/  LDSM.16.MT88.4 R88, [R198+0x2000] ;  /* 0x00200000c658783b */ /* 0x000fee0000004200 */
[C---:B-----5:R-:W-:Y:S04]  /*ab50*/  HMMA.16816.F32 R44, R72.reuse, R76, R44 ;  /* 0x0000004c482c723c */ /* 0x060fe8000000182c */
[--C-:B-1----:R-:W-:Y:S04]  /*ab60*/  FFMA.FTZ R70, R188, c[0x0][0x2d0], -R132.reuse ;  /* 0x0000b400bc467a23 */ /* 0x102fe80000010884 */
[C---:B------:R-:W-:Y:S01]  /*ab70*/  HMMA.16816.F32 R48, R72.reuse, R78, R48 ;  /* 0x0000004e4830723c */ /* 0x040fe20000001830 */
[----:B------:R1:W2:Y:S01]  /*ab80*/  MUFU.EX2 R142, R70 ;  /* 0x00000046008e7308 */ /* 0x0002a20000000800 */
[----:B------:R-:W5:Y:S06]  /*ab90*/  LDSM.16.MT88.4 R76, [R195+0x2000] ;  /* 0x00200000c34c783b */ /* 0x000f6c0000004200 */
[C---:B------:R-:W-:Y:S08]  /*aba0*/  HMMA.16816.F32 R52, R72.reuse, R92, R52 ;  /* 0x0000005c4834723c */ /* 0x040ff00000001834 */
[C---:B------:R-:W-:Y:S01]  /*abb0*/  HMMA.16816.F32 R56, R72.reuse, R94, R56 ;  /* 0x0000005e4838723c */ /* 0x040fe20000001838 */
[----:B------:R-:W-:Y:S07]  /*abc0*/  LDSM.16.MT88.4 R92, [R195+0x5000] ;  /* 0x00500000c35c783b */ /* 0x000fee0000004200 */
[C---:B------:R-:W-:Y:S04]  /*abd0*/  HMMA.16816.F32 R60, R72.reuse, R96, R60 ;  /* 0x00000060483c723c */ /* 0x040fe8000000183c */
[--C-:B-1----:R-:W-:Y:S04]  /*abe0*/  FFMA.FTZ R70, R149, c[0x0][0x2d0], -R69.reuse ;  /* 0x0000b40095467a23 */ /* 0x102fe80000010845 */
[----:B------:R-:W-:Y:S01]  /*abf0*/  HMMA.16816.F32 R64, R72, R98, R64 ;  /* 0x000000624840723c */ /* 0x000fe20000001840 */
[----:B------:R1:W-:Y:S01]  /*ac00*/  MUFU.EX2 R141, R70 ;  /* 0x00000046008d7308 */ /* 0x0003e20000000800 */
[----:B------:R-:W-:Y:S05]  /*ac10*/  LDSM.16.MT88.4 R96, [R196+0x2800] ;  /* 0x00280000c460783b */ /* 0x000fea0000004200 */
[----:B---3--:R-:W-:Y:S02]  /*ac20*/  F2FP.PACK_AB R72, R144, R145 ;  /* 0x000000919048723e */ /* 0x008fe400000000ff */
[----:B--2---:R-:W-:Y:S03]  /*ac30*/  F2FP.PACK_AB R74, R142, R143 ;  /* 0x0000008f8e4a723e */ /* 0x004fe600000000ff */
[--C-:B-1----:R-:W-:Y:S04]  /*ac40*/  FFMA.FTZ R70, R150, c[0x0][0x2d0], -R69.reuse ;  /* 0x0000b40096467a23 */ /* 0x102fe80000010845 */
        /* <DEDUP_REMOVED lines=12> */
[C---:B----4-:R-:W-:Y:S04]  /*ad10*/  HMMA.16816.F32 R12, R72.reuse, R84, R12 ;  /* 0x00000054480c723c */ /* 0x050fe8000000180c */
[--C-:B-1----:R-:W-:Y:S04]  /*ad20*/  FFMA.FTZ R70, R190, c[0x0][0x2d0], -R132.reuse ;  /* 0x0000b400be467a23 */ /* 0x102fe80000010884 */
[C---:B------:R-:W-:Y:S01]  /*ad30*/  HMMA.16816.F32 R16, R72.reuse, R86, R16 ;  /* 0x000000564810723c */ /* 0x040fe20000001810 */
[----:B------:R1:W3:Y:S01]  /*ad40*/  MUFU.EX2 R136, R70 ;  /* 0x0000004600887308 */ /* 0x0002e20000000800 */
[----:B------:R-:W4:Y:S06]  /*ad50*/  LDSM.16.MT88.4 R84, [R196+0x5000] ;  /* 0x00500000c454783b */ /* 0x000f2c0000004200 */
[C---:B-----5:R-:W-:Y:S08]  /*ad60*/  HMMA.16816.F32 R20, R72.reuse, R76, R20 ;  /* 0x0000004c4814723c */ /* 0x060ff00000001814 */
[C---:B------:R-:W-:Y:S01]  /*ad70*/  HMMA.16816.F32 R24, R72.reuse, R78, R24 ;  /* 0x0000004e4818723c */ /* 0x040fe20000001818 */
[----:B------:R-:W5:Y:S07]  /*ad80*/  LDSM.16.MT88.4 R76, [R198+0x5000] ;  /* 0x00500000c64c783b */ /* 0x000f6e0000004200 */
[C---:B------:R-:W-:Y:S04]  /*ad90*/  HMMA.16816.F32 R28, R72.reuse, R88, R28 ;  /* 0x00000058481c723c */ /* 0x040fe8000000181c */
[--C-:B-1----:R-:W-:Y:S01]  /*ada0*/  FFMA.FTZ R70, R191, c[0x0][0x2d0], -R132.reuse ;  /* 0x0000b400bf467a23 */ /* 0x102fe20000010884 */
[----:B---3--:R-:W-:Y:S01]  /*adb0*/  F2FP.PACK_AB R120, R136, R137 ;  /* 0x000000898878723e */ /* 0x008fe200000000ff */
[----:B------:R-:W-:Y:S01]  /*adc0*/  FFMA.FTZ R132, R216, c[0x0][0x2d0], -R132 ;  /* 0x0000b400d8847a23 */ /* 0x000fe20000010884 */
[----:B------:R-:W-:Y:S01]  /*add0*/  IADD3 R216, R217, -0x1, RZ ;  /* 0xffffffffd9d87810 */ /* 0x000fe20007ffe0ff */
[C---:B------:R-:W-:Y:S01]  /*ade0*/  HMMA.16816.F32 R32, R72.reuse, R90, R32 ;  /* 0x0000005a4820723c */ /* 0x040fe20000001820 */
[----:B------:R1:W-:Y:S01]  /*adf0*/  MUFU.EX2 R135, R70 ;  /* 0x0000004600877308 */ /* 0x0003e20000000800 */
[----:B------:R-:W3:Y:S02]  /*ae00*/  LDSM.16.MT88.4 R88, [R192+0x2800] ;  /* 0x00280000c058783b */ /* 0x000ee40000004200 */
[----:B------:R-:W-:Y:S04]  /*ae10*/  IMAD.MOV.U32 R217, RZ, RZ, R216 ;  /* 0x000000ffffd97224 */ /* 0x000fe800078e00d8 */
[C---:B--2---:R-:W-:Y:S03]  /*ae20*/  HMMA.16816.F32 R36, R72.reuse, R80, R36 ;  /* 0x000000504824723c */ /* 0x044fe60000001824 */
[----:B------:R-:W2:Y:S05]  /*ae30*/  MUFU.EX2 R134, R132 ;  /* 0x0000008400867308 */ /* 0x000eaa0000000800 */
[C---:B------:R-:W-:Y:S08]  /*ae40*/  HMMA.16816.F32 R40, R72.reuse, R82, R40 ;  /* 0x000000524828723c */ /* 0x040ff00000001828 */
[C---:B----4-:R-:W-:Y:S04]  /*ae50*/  HMMA.16816.F32 R44, R72.reuse, R84, R44 ;  /* 0x00000054482c723c */ /* 0x050fe8000000182c */
[--C-:B-1----:R-:W-:Y:S04]  /*ae60*/  FFMA.FTZ R70, R161, c[0x0][0x2d0], -R69.reuse ;  /* 0x0000b400a1467a23 */ /* 0x102fe80000010845 */
[C---:B------:R-:W-:Y:S01]  /*ae70*/  HMMA.16816.F32 R48, R72.reuse, R86, R48 ;  /* 0x000000564830723c */ /* 0x040fe20000001830 */
[----:B------:R1:W-:Y:S03]  /*ae80*/  MUFU.EX2 R133, R70 ;  /* 0x0000004600857308 */ /* 0x0003e60000000800 */
[----:B--2---:R-:W-:Y:S04]  /*ae90*/  F2FP.PACK_AB R122, R134, R135 ;  /* 0x00000087867a723e */ /* 0x004fe800000000ff */
[C---:B------:R-:W-:Y:S08]  /*aea0*/  HMMA.16816.F32 R52, R72.reuse, R92, R52 ;  /* 0x0000005c4834723c */ /* 0x040ff00000001834 */
[C---:B------:R-:W-:Y:S08]  /*aeb0*/  HMMA.16816.F32 R56, R72.reuse, R94, R56 ;  /* 0x0000005e4838723c */ /* 0x040ff00000001838 */
[C---:B-----5:R-:W-:Y:S04]  /*aec0*/  HMMA.16816.F32 R60, R72.reuse, R76, R60 ;  /* 0x0000004c483c723c */ /* 0x060fe8000000183c */
[--C-:B-1----:R-:W-:Y:S04]  /*aed0*/  FFMA.FTZ R70, R162, c[0x0][0x2d0], -R69.reuse ;  /* 0x0000b400a2467a23 */ /* 0x102fe80000010845 */
[----:B------:R-:W-:Y:S01]  /*aee0*/  HMMA.16816.F32 R64, R72, R78, R64 ;  /* 0x0000004e4840723c */ /* 0x000fe20000001840 */
[----:B------:R1:W2:Y:S03]  /*aef0*/  MUFU.EX2 R132, R70 ;  /* 0x0000004600847308 */ /* 0x0002a60000000800 */
[--C-:B-1----:R-:W-:Y:S01]  /*af00*/  FFMA.FTZ R70, R163, c[0x0][0x2d0], -R69.reuse ;  /* 0x0000b400a3467a23 */ /* 0x102fe20000010845 */
[----:B--2---:R-:W-:Y:S01]  /*af10*/  F2FP.PACK_AB R121, R132, R133 ;  /* 0x000000858479723e */ /* 0x004fe200000000ff */
[----:B------:R-:W-:Y:S05]  /*af20*/  FFMA.FTZ R69, R71, c[0x0][0x2d0], -R69 ;  /* 0x0000b40047457a23 */ /* 0x000fea0000010845 */
[----:B------:R-:W-:Y:S10]  /*af30*/  MUFU.EX2 R70, R70 ;  /* 0x0000004600467308 */ /* 0x000ff40000000800 */
[----:B------:R-:W1:Y:S02]  /*af40*/  MUFU.EX2 R69, R69 ;  /* 0x0000004500457308 */ /* 0x000e640000000800 */
[----:B-1----:R-:W-:Y:S07]  /*af50*/  F2FP.PACK_AB R123, R69, R70 ;  /* 0x00000046457b723e */ /* 0x002fee00000000ff */
[C---:B---3--:R-:W-:Y:S07]  /*af60*/  HMMA.16816.F32 R72, R120.reuse, R88, R4 ;  /* 0x000000587848723c */ /* 0x048fee0000001804 */
[----:B------:R-:W-:Y:S01]  /*af70*/  FFMA.FTZ R4, R2, R250, R244 ;  /* 0x000000fa02047223 */ /* 0x000fe200000100f4 */
[C---:B------:R-:W-:Y:S01]  /*af80*/  HMMA.16816.F32 R76, R120.reuse, R90, R8 ;  /* 0x0000005a784c723c */ /* 0x040fe20000001808 */
[----:B------:R-:W-:Y:S03]  /*af90*/  LDSM.16.MT88.4 R8, [R198+0x5800] ;  /* 0x00580000c608783b */ /* 0x000fe60000004200 */
[----:B------:R-:W-:Y:S02]  /*afa0*/  FFMA.FTZ R2, R0, R249, R243 ;  /* 0x000000f900027223 */ /* 0x000fe400000100f3 */
        /* <DEDUP_REMOVED lines=17> */
[----:B------:R-:W-:Y:S01]  /*b0c0*/  FADD.FTZ R2, R233, R2 ;  /* 0x00000002e9027221 */ /* 0x000fe20000010000 */
        /* <DEDUP_REMOVED lines=20> */
[C---:B-1----:R-:W-:Y:S04]  /*b210*/  HMMA.16816.F32 R52, R120.reuse, R4, R52 ;  /* 0x000000047834723c */ /* 0x042fe80000001834 */
        /* <DEDUP_REMOVED lines=11> */
[----:B------:R-:W-:Y:S03]  /*b2d0*/  HMMA.16816.F32 R64, R120, R10, R64 ;  /* 0x0000000a7840723c */ /* 0x000fe60000001840 */
[----:B------:R-:W-:Y:S02]  /*b2e0*/  FADD.FTZ R0, R142, R0 ;  /* 0x000000008e007221 */ /* 0x000fe40000010000 */
[----:B------:R-:W-:Y:S02]  /*b2f0*/  FADD.FTZ R4, R138, R2 ;  /* 0x000000028a047221 */ /* 0x000fe40000010000 */
[----:B------:R-:W-:Y:S02]  /*b300*/  FADD.FTZ R2, R137, R0 ;  /* 0x0000000089027221 */ /* 0x000fe40000010000 */
[----:B------:R-:W-:Y:S03]  /*b310*/  FADD.FTZ R0, R133, R4 ;  /* 0x0000000485007221 */ /* 0x000fe60000010000 */
[----:B------:R-:W-:Y:S02]  /*b320*/  FADD.FTZ R2, R136, R2 ;  /* 0x0000000288027221 */ /* 0x000fe40000010000 */
[----:B------:R-:W-:Y:S02]  /*b330*/  FADD.FTZ R0, R132, R0 ;  /* 0x0000000084007221 */ /* 0x000fe40000010000 */
[----:B------:R-:W-:Y:S02]  /*b340*/  FADD.FTZ R2, R135, R2 ;  /* 0x0000000287027221 */ /* 0x000fe40000010000 */
[----:B------:R-:W-:Y:S02]  /*b350*/  FADD.FTZ R0, R70, R0 ;  /* 0x0000000046007221 */ /* 0x000fe40000010000 */
[----:B------:R-:W-:Y:S02]  /*b360*/  FADD.FTZ R2, R134, R2 ;  /* 0x0000000286027221 */ /* 0x000fe40000010000 */
[----:B------:R-:W-:Y:S02]  /*b370*/  FADD.FTZ R0, R69, R0 ;  /* 0x0000000045007221 */ /* 0x000fe40000010000 */
[--C-:B------:R-:W-:Y:S01]  /*b380*/  IMAD.MOV.U32 R4, RZ, RZ, R3.reuse ;  /* 0x000000ffff047224 */ /* 0x100fe200078e0003 */
[----:B------:R1:W-:Y:S01]  /*b390*/  STL [R1+0x8], R2 ;  /* 0x0000080201007387 */ /* 0x0003e20000100800 */
[----:B------:R-:W-:Y:S02]  /*b3a0*/  IMAD.MOV.U32 R69, RZ, RZ, R68 ;  /* 0x000000ffff457224 */ /* 0x000fe400078e0044 */
[----:B------:R-:W-:Y:S01]  /*b3b0*/  IMAD.MOV.U32 R70, RZ, RZ, R3 ;  /* 0x000000ffff467224 */ /* 0x000fe200078e0003 */
[----:B------:R1:W-:Y:S01]  /*b3c0*/  STL [R1+0xc], R0 ;  /* 0x00000c0001007387 */ /* 0x0003e20000100800 */
[----:B------:R-:W-:-:S05]  /*b3d0*/  @P0 BRA `(.L_x_570) ;  /* 0xffffbb6000000947 */ /* 0x000fca000383ffff */
.L_x_561:
[----:B-1----:R-:W2:Y:S04]  /*b3e0*/  LDL R0, [R1+0x20] ;  /* 0x0000200001007983 */ /* 0x002ea80000100800 */
[----:B------:R-:W3:Y:S04]  /*b3f0*/  LDL R3, [R1+0x10] ;  /* 0x0000100001037983 */ /* 0x000ee80000100800 */
[----:B------:R-:W4:Y:S01]  /*b400*/  LDL R2, [R1+0x18] ;  /* 0x0000180001027983 */ /* 0x000f220000100800 */
[----:B--2---:R-:W-:Y:S01]  /*b410*/  IADD3 R0, R0, 0x7f, RZ ;  /* 0x0000007f00007810 */ /* 0x004fe20007ffe0ff */
[----:B---3--:R-:W-:-:S04]  /*b420*/  IMAD.MOV.U32 R5, RZ, RZ, R3 ;  /* 0x000000ffff057224 */ /* 0x008fc800078e0003 */
[----:B------:R-:W-:Y:S01]  /*b430*/  @P2 IMAD.HI.U32 R3, R0, c[0x0][0x2c8], RZ ;  /* 0x0000b20000032a27 */ /* 0x000fe200078e00ff */
[----:B----4-:R-:W-:-:S04]  /*b440*/  IADD3 R2, R2, 0x1, -R5 ;  /* 0x0000000102027810 */ /* 0x010fc80007ffe805 */
[----:B------:R-:W-:-:S05]  /*b450*/  @P2 SHF.R.U32.HI R0, RZ, c[0x0][0x2cc], R3 ;  /* 0x0000b300ff002a19 */ /* 0x000fca0000011603 */
[----:B------:R-:W-:-:S05]  /*b460*/  IMAD.IADD R0, R2, 0x1, R0 ;  /* 0x0000000102007824 */ /* 0x000fca00078e0200 */
[----:B------:R-:W-:Y:S01]  /*b470*/  IADD3 R2, R0, -c[0x0][0x324], RZ ;  /* 0x8000c90000027a10 */ /* 0x000fe20007ffe0ff */
[----:B------:R-:W-:Y:S05]  /*b480*/  @!P1 BRA `(.L_x_571) ;  /* 0x0000011000009947 */ /* 0x000fea0003800000 */
[----:B------:R-:W-:Y:S01]  /*b490*/  ISETP.GT.AND P0, PT, R0, -0x1, PT ;  /* 0xffffffff0000780c */ /* 0x000fe20003f04270 */
[----:B------:R-:W-:-:S12]  /*b4a0*/  BSSY B0, `(.L_x_572) ;  /* 0x000000d000007945 */ /* 0x000fd80003800000 */
        /* <DEDUP_REMOVED lines=8> */
.L_x_573:
[----:B------:R-:W-:-:S04]  /*b530*/  MOV R3, c[0x0][0x32c] ;  /* 0x0000cb0000037a02 */ /* 0x000fc80000000f00 */
[----:B------:R-:W-:-:S13]  /*b540*/  ISETP.NE.AND P0, PT, R3, 0x1, PT ;  /* 0x000000010300780c */ /* 0x000fda0003f05270 */
[----:B------:R-:W-:-:S05]  /*b550*/  @P0 IMAD.HI.U32 R3, R0, c[0x0][0x330], RZ ;  /* 0x0000cc0000030a27 */ /* 0x000fca00078e00ff */
[----:B------:R-:W-:Y:S02]  /*b560*/  @P0 SHF.R.U32.HI R0, RZ, c[0x0][0x334], R3 ;  /* 0x0000cd00ff000a19 */ /* 0x000fe40000011603 */
.L_x_574:
[----:B------:R-:W-:Y:S05]  /*b570*/  BSYNC B0 ;  /* 0x0000000000007941 */ /* 0x000fea0003800000 */
.L_x_572:
[----:B------:R-:W-:-:S05]  /*b580*/  IMAD R0, R0, c[0x0][0x32c], RZ ;  /* 0x0000cb0000007a24 */ /* 0x000fca00078e02ff */
[----:B------:R-:W-:-:S04]  /*b590*/  IMNMX R2, R2, R0, !PT ;  /* 0x0000000002027217 */ /* 0x000fc80007800200 */
.L_x_571:
[----:B------:R-:W-:-:S05]  /*b5a0*/  IADD3 R2, R2, 0x5f, RZ ;  /* 0x0000005f02027810 */ /* 0x000fca0007ffe0ff */
[----:B------:R-:W-:-:S05]  /*b5b0*/  IMAD.HI R2, R2, 0x2aaaaaab, RZ ;  /* 0x2aaaaaab02027827 */ /* 0x000fca00078e02ff */
[----:B------:R-:W-:-:S04]  /*b5c0*/  SHF.R.U32.HI R0, RZ, 0x1f, R2 ;  /* 0x0000001fff007819 */ /* 0x000fc80000011602 */
[----:B------:R-:W-:-:S04]  /*b5d0*/  LEA.HI.SX32 R0, R2, R0, 0x1c ;  /* 0x0000000002007211 */ /* 0x000fc800078fe2ff */
[----:B------:R-:W-:-:S04]  /*b5e0*/  IMNMX R3, R219, R0, !PT ;  /* 0x00000000db037217 */ /* 0x000fc80007800200 */
[----:B------:R-:W-:Y:S01]  /*b5f0*/  ISETP.GE.AND P0, PT, R216, R3, PT ;  /* 0x00000003d800720c */ /* 0x000fe20003f06270 */
[----:B------:R1:W-:-:S12]  /*b600*/  STL [R1+0x1c], R3 ;  /* 0x00001c0301007387 */ /* 0x0003d80000100800 */
[----:B------:R-:W-:Y:S05]  /*b610*/  @!P0 BRA `(.L_x_575) ;  /* 0x000032c000008947 */ /* 0x000fea0003800000 */
[----:B------:R-:W-:Y:S02]  /*b620*/  MOV R70, R4 ;  /* 0x0000000400467202 */ /* 0x000fe40000000f00 */
[----:B------:R-:W-:Y:S02]  /*b630*/  MOV R69, R68 ;  /* 0x0000004400457202 */ /* 0x000fe40000000f00 */
[----:B------:R-:W-:Y:S02]  /*b640*/  MOV R217, R216 ;  /* 0x000000d800d97202 */ /* 0x000fe40000000f00 */
.L_x_576:
[----:B------:R-:W2:Y:S01]  /*b650*/  LDL.64 R228, [R1] ;  /* 0x0000000001e47983 */ /* 0x000ea20000100a00 */
[----:B------:R-:W-:Y:S04]  /*b660*/  DEPBAR.LE SB0, 0x0 ;  /* 0x000080000000791a */ /* 0x000fe80000000000 */
[----:B------:R-:W-:Y:S01]  /*b670*/  WARPSYNC 0xffffffff ;  /* 0xffffffff00007948 */ /* 0x000fe20003800000 */
[----:B------:R-:W-:Y:S01]  /*b680*/  BAR.SYNC.DEFER_BLOCKING 0x0 ;  /* 0x0000000000007b1d */ /* 0x000fe20000010000 */
[----:B------:R-:W-:Y:S02]  /*b690*/  ISETP.GT.AND P6, PT, R219, R217, PT ;  /* 0x000000d9db00720c */ /* 0x000fe40003fc4270 */
[C---:B------:R-:W-:Y:S11]  /*b6a0*/  IADD3 R216, R217.reuse, -0x1, RZ ;  /* 0xffffffffd9d87810 */ /* 0x040ff60007ffe0ff */
[----:B------:R-:W-:Y:S01]  /*b6b0*/  @!P6 SHF.R.S32.HI R0, RZ, 0x1f, R217 ;  /* 0x0000001fff00e819 */ /* 0x000fe200000114d9 */
[C---:B------:R-:W-:Y:S01]  /*b6c0*/  @!P6 IMAD.WIDE.U32 R30, R217.reuse, c[0x0][0x208], RZ ;  /* 0x00008200d91eea25 */ /* 0x040fe200078e00ff */
[----:B------:R-:W-:Y:S02]  /*b6d0*/  @!P6 MOV R2, c[0x0][0x208] ;  /* 0x000082000002ea02 */ /* 0x000fe40000000f00 */
[----:B-1----:R-:W-:Y:S01]  /*b6e0*/  @!P6 MOV R3, 0x5 ;  /* 0x000000050003e802 */ /* 0x002fe20000000f00 */
[----:B------:R-:W-:Y:S01]  /*b6f0*/  @!P6 IMAD R0, R0, c[0x0][0x208], RZ ;  /* 0x000082000000ea24 */ /* 0x000fe200078e02ff */
[C---:B------:R-:W-:Y:S02]  /*b700*/  @!P6 SHF.L.U32 R28, R2.reuse, 0x5, RZ ;  /* 0x00000005021ce819 */ /* 0x040fe400000006ff */
[----:B------:R-:W-:Y:S01]  /*b710*/  @!P6 SHF.L.U64.HI R29, R2, R3, c[0x0][0x20c] ;  /* 0x00008300021de619 */ /* 0x000fe20000010203 */
[----:B------:R-:W-:Y:S01]  /*b720*/  @!P6 IMAD R0, R217, c[0x0][0x20c], R0 ;  /* 0x00008300d900ea24 */ /* 0x000fe200078e0200 */
[----:B------:R-:W1:Y:S01]  /*b730*/  LDSM.16.M88.4 R8, [R193] ;  /* 0x00000000c108783b */ /* 0x000e620000000200 */
[----:B------:R-:W-:Y:S02]  /*b740*/  @!P6 MOV R36, R220 ;  /* 0x000000dc0024e202 */ /* 0x000fe40000000f00 */
[----:B------:R-:W-:Y:S01]  /*b750*/  @!P6 IMAD.WIDE.U32 R2, R30, 0x60, R28 ;  /* 0x000000601e02e825 */ /* 0x000fe200078e001c */
[----:B------:R-:W-:Y:S02]  /*b760*/  @!P6 IADD3 R0, R31, R0, RZ ;  /* 0x000000001f00e210 */ /* 0x000fe40007ffe0ff */
[----:B------:R-:W-:Y:S02]  /*b770*/  @!P6 MOV R37, R225 ;  /* 0x000000e10025e202 */ /* 0x000fe40000000f00 */
[----:B------:R-:W3:Y:S01]  /*b780*/  LDSM.16.M88.4 R16, [R193+0x800] ;  /* 0x00080000c110783b */ /* 0x000ee20000000200 */
[----:B------:R-:W-:Y:S01]  /*b790*/  @!P6 IMAD R45, R0, 0x60, RZ ;  /* 0x00000060002de824 */ /* 0x000fe200078e02ff */
[-C--:B------:R-:W-:Y:S01]  /*b7a0*/  @!P6 IADD3 R31, P5, R220, R2.reuse, RZ ;  /* 0x00000002dc1fe210 */ /* 0x080fe20007fbe0ff */
[----:B------:R-:W-:Y:S01]  /*b7b0*/  @!P6 IMAD.WIDE.U32 R36, R30, 0x60, R36 ;  /* 0x000000601e24e825 */ /* 0x000fe200078e0024 */
[----:B------:R-:W-:Y:S02]  /*b7c0*/  @!P6 IADD3 R44, P0, R220, 0x40, RZ ;  /* 0x00000040dc2ce810 */ /* 0x000fe40007f1e0ff */
[----:B------:R-:W-:Y:S02]  /*b7d0*/  @!P6 LEA R162, P4, R31, c[0x0][0x1f8], 0x1 ;  /* 0x00007e001fa2ea11 */ /* 0x000fe400078808ff */
[----:B------:R-:W4:Y:S01]  /*b7e0*/  LDSM.16.M88.4 R24, [R193+0x1000] ;  /* 0x00100000c118783b */ /* 0x000f220000000200 */
[----:B------:R-:W-:Y:S02]  /*b7f0*/  @!P6 IADD3 R0, R45, R3, RZ ;  /* 0x000000032d00e210 */ /* 0x000fe40007ffe0ff */
[-C--:B------:R-:W-:Y:S02]  /*b800*/  @!P6 IADD3.X R38, RZ, R225.reuse, RZ, P0, !PT ;  /* 0x000000e1ff26e210 */ /* 0x080fe400007fe4ff */
[----:B------:R-:W-:Y:S02]  /*b810*/  @!P6 IADD3.X R3, R0, R225, RZ, P5, !PT ;  /* 0x000000e10003e210 */ /* 0x000fe40002ffe4ff */
[-C--:B------:R-:W-:Y:S01]  /*b820*/  @!P6 IADD3 R39, P5, R44, R2.reuse, RZ ;  /* 0x000000022c27e210 */ /* 0x080fe20007fbe0ff */
[----:B------:R-:W5:Y:S01]  /*b830*/  LDSM.16.M88.4 R32, [R193+0x1800] ;  /* 0x00180000c120783b */ /* 0x000f620000000200 */
[----:B------:R-:W-:Y:S02]  /*b840*/  @!P6 LEA.HI.X R163, R31, c[0x0][0x1fc], R3, 0x1, P4 ;  /* 0x00007f001fa3ea11 */ /* 0x000fe400020f0c03 */
[----:B------:R-:W-:Y:S02]  /*b850*/  @!P6 IADD3 R3, P4, R28, R2, RZ ;  /* 0x000000021c03e210 */ /* 0x000fe40007f9e0ff */
[----:B------:R-:W-:Y:S02]  /*b860*/  @!P6 IADD3 R45, R37, R45, RZ ;  /* 0x0000002d252de210 */ /* 0x000fe40007ffe0ff */
[----:B------:R-:W-:Y:S01]  /*b870*/  @!P6 IADD3 R37, P0, R3, R44, RZ ;  /* 0x0000002c0325e210 */ /* 0x000fe20007f1e0ff */
[----:B------:R-:W4:Y:S01]  /*b880*/  LDSM.16.M88.4 R40, [R193+0x2000] ;  /* 0x00200000c128783b */ /* 0x000f220000000200 */
[C---:B------:R-:W-:Y:S02]  /*b890*/  @!P6 IADD3.X R2, R0.reuse, R29, RZ, P4, !PT ;  /* 0x0000001d0002e210 */ /* 0x040fe400027fe4ff */
[----:B------:R-:W-:Y:S02]  /*b8a0*/  @!P6 LEA R160, P4, R39, c[0x0][0x1f8], 0x1 ;  /* 0x00007e0027a0ea11 */ /* 0x000fe400078808ff */
[----:B------:R-:W-:Y:S02]  /*b8b0*/  @!P6 IADD3.X R44, R0, R38, RZ, P5, !PT ;  /* 0x00000026002ce210 */ /* 0x000fe40002ffe4ff */
[----:B------:R-:W-:Y:S01]  /*b8c0*/  @!P6 IADD3 R3, P5, R3, R220, RZ ;  /* 0x000000dc0303e210 */ /* 0x000fe20007fbe0ff */
[C---:B-1----:R-:W-:Y:S01]  /*b8d0*/  HMMA.16816.F32 R4, R124.reuse, R8, RZ ;  /* 0x000000087c04723c */ /* 0x042fe200000018ff */
[----:B------:R-:W1:Y:S02]  /*b8e0*/  LDSM.16.M88.4 R48, [R193+0x2800] ;  /* 0x00280000c130783b */ /* 0x000e640000000200 */
[----:B------:R-:W-:Y:S02]  /*b8f0*/  @!P6 LEA.HI.X R161, R39, c[0x0][0x1fc], R44, 0x1, P4 ;  /* 0x00007f0027a1ea11 */ /* 0x000fe400020f0c2c */
[----:B------:R-:W-:Y:S02]  /*b900*/  @!P6 LEA R158, P4, R3, c[0x0][0x1f8], 0x1 ;  /* 0x00007e00039eea11 */ /* 0x000fe400078808ff */
[----:B------:R-:W-:Y:S01]  /*b910*/  @!P6 IADD3.X R38, R2, R38, RZ, P0, !PT ;  /* 0x000000260226e210 */ /* 0x000fe200007fe4ff */
[C---:B------:R-:W-:Y:S01]  /*b920*/  HMMA.16816.F32 R8, R124.reuse, R10, RZ ;  /* 0x0000000a7c08723c */ /* 0x040fe200000018ff */
[----:B------:R-:W1:Y:S03]  /*b930*/  LDSM.16.M88.4 R120, [R199] ;  /* 0x00000000c778783b */ /* 0x000e660000000200 */
[C---:B------:R-:W-:Y:S02]  /*b940*/  @!P6 LEA R156, P0, R37.reuse, c[0x0][0x1f8], 0x1 ;  /* 0x00007e00259cea11 */ /* 0x040fe400078008ff */
[----:B------:R-:W-:Y:S02]  /*b950*/  @!P6 SHF.L.U32 R46, R36, 0x1, RZ ;  /* 0x00000001242ee819 */ /* 0x000fe400000006ff */
[C---:B---3--:R-:W-:Y:S01]  /*b960*/  HMMA.16816.F32 R12, R124.reuse, R16, RZ ;  /* 0x000000107c0c723c */ /* 0x048fe200000018ff */
[----:B------:R-:W3:Y:S03]  /*b970*/  LDSM.16.M88.4 R132, [R210] ;  /* 0x00000000d284783b */ /* 0x000ee60000000200 */
[----:B------:R-:W-:Y:S02]  /*b980*/  @!P6 LEA.HI.X R157, R37, c[0x0][0x1fc], R38, 0x1, P0 ;  /* 0x00007f00259dea11 */ /* 0x000fe400000f0c26 */
[----:B------:R-:W-:Y:S02]  /*b990*/  @!P6 IADD3.X R2, R2, R225, RZ, P5, !PT ;  /* 0x000000e10202e210 */ /* 0x000fe40002ffe4ff */
[C---:B------:R-:W-:Y:S01]  /*b9a0*/  HMMA.16816.F32 R16, R124.reuse, R18, RZ ;  /* 0x000000127c10723c */ /* 0x040fe200000018ff */
[----:B------:R-:W1:Y:S03]  /*b9b0*/  LDSM.16.M88.4 R136, [R209] ;  /* 0x00000000d188783b */ /* 0x000e660000000200 */
[----:B------:R-:W-:Y:S02]  /*b9c0*/  @!P6 LEA.HI.X R159, R3, c[0x0][0x1fc], R2, 0x1, P4 ;  /* 0x00007f00039fea11 */ /* 0x000fe400020f0c02 */
[----:B------:R-:W-:Y:S02]  /*b9d0*/  @!P6 IADD3 R44, P4, R46, c[0x0][0x1f8], RZ ;  /* 0x00007e002e2cea10 */ /* 0x000fe40007f9e0ff */
[C---:B----4-:R-:W-:Y:S01]  /*b9e0*/  HMMA.16816.F32 R20, R124.reuse, R24, RZ ;  /* 0x000000187c14723c */ /* 0x050fe200000018ff */
[----:B------:R-:W4:Y:S03]  /*b9f0*/  LDSM.16.M88.4 R140, [R208] ;  /* 0x00000000d08c783b */ /* 0x000f260000000200 */
[----:B------:R-:W-:Y:S02]  /*ba00*/  @!P6 SHF.L.U64.HI R0, R36, 0x1, R45 ;  /* 0x000000012400e819 */ /* 0x000fe4000001022d */
[----:B------:R-:W-:Y:S02]  /*ba10*/  @!P6 IADD3 R2, P5, R46, 0x80, RZ ;  /* 0x000000802e02e810 */ /* 0x000fe40007fbe0ff */
[C---:B------:R-:W-:Y:S01]  /*ba20*/  HMMA.16816.F32 R24, R124.reuse, R26, RZ ;  /* 0x0000001a7c18723c */ /* 0x040fe200000018ff */
[----:B------:R-:W1:Y:S03]  /*ba30*/  LDSM.16.M88.4 R144, [R207] ;  /* 0x00000000cf90783b */ /* 0x000e660000000200 */
[----:B------:R-:W-:Y:S02]  /*ba40*/  @!P6 IADD3.X R45, R0, c[0x0][0x1fc], RZ, P4, !PT ;  /* 0x00007f00002dea10 */ /* 0x000fe400027fe4ff */
[----:B------:R-:W-:Y:S02]  /*ba50*/  @!P6 IADD3 R2, P4, R2, c[0x0][0x1f8], RZ ;  /* 0x00007e000202ea10 */ /* 0x000fe40007f9e0ff */
[C---:B-----5:R-:W-:Y:S01]  /*ba60*/  HMMA.16816.F32 R28, R124.reuse, R32, RZ ;  /* 0x000000207c1c723c */ /* 0x060fe200000018ff */
[----:B------:R-:W5:Y:S03]  /*ba70*/  LDSM.16.M88.4 R148, [R206] ;  /* 0x00000000ce94783b */ /* 0x000f660000000200 */
[----:B------:R-:W-:Y:S04]  /*ba80*/  @!P6 IADD3.X R3, RZ, c[0x0][0x1fc], R0, P4, P5 ;  /* 0x00007f00ff03ea10 */ /* 0x000fe800027ea400 */
[C---:B------:R-:W-:Y:S08]  /*ba90*/  HMMA.16816.F32 R32, R124.reuse, R34, RZ ;  /* 0x000000227c20723c */ /* 0x040ff000000018ff */
[C---:B------:R-:W-:Y:S08]  /*baa0*/  HMMA.16816.F32 R36, R124.reuse, R40, RZ ;  /* 0x000000287c24723c */ /* 0x040ff000000018ff */
        /* <DEDUP_REMOVED lines=15> */
[C---:B------:R-:W-:Y:S06]  /*bba0*/  HMMA.16816.F32 R4, R128.reuse, R120, R4 ;  /* 0x000000788004723c */ /* 0x040fec0000001804 */
[----:B------:R-:W-:Y:S02]  /*bbb0*/  LDSM.16.M88.4 R180, [R197+0x5800] ;  /* 0x00580000c5b4783b */ /* 0x000fe40000000200 */
[C---:B------:R-:W-:Y:S06]  /*bbc0*/  HMMA.16816.F32 R8, R128.reuse, R122, R8 ;  /* 0x0000007a8008723c */ /* 0x040fec0000001808 */
[----:B------:R-:W0:Y:S02]  /*bbd0*/  LDGDEPBAR ;  /* 0x00000000000079af */ /* 0x000e240000000000 */
[C---:B---3--:R-:W-:Y:S06]  /*bbe0*/  HMMA.16816.F32 R12, R128.reuse, R132, R12 ;  /* 0x00000084800c723c */ /* 0x048fec000000180c */
[----:B------:R-:W-:Y:S02]  /*bbf0*/  LDSM.16.M88.4 R120, [R197+0x800] ;  /* 0x00080000c578783b */ /* 0x000fe40000000200 */
[C---:B------:R-:W-:Y:S06]  /*bc00*/  HMMA.16816.F32 R16, R128.reuse, R134, R16 ;  /* 0x000000868010723c */ /* 0x040fec0000001810 */
[----:B-1----:R-:W1:Y:S02]  /*bc10*/  LDSM.16.M88.4 R156, [R197] ;  /* 0x00000000c59c783b */ /* 0x002e640000000200 */
[C---:B------:R-:W-:Y:S06]  /*bc20*/  HMMA.16816.F32 R20, R128.reuse, R136, R20 ;  /* 0x000000888014723c */ /* 0x040fec0000001814 */
[----:B--2---:R-:W2:Y:S02]  /*bc30*/  LDSM.16.M88.4 R160, [R197+0x1000] ;  /* 0x00100000c5a0783b */ /* 0x004ea40000000200 */
[C---:B------:R-:W-:Y:S06]  /*bc40*/  HMMA.16816.F32 R24, R128.reuse, R138, R24 ;  /* 0x0000008a8018723c */ /* 0x040fec0000001818 */
[----:B------:R-:W3:Y:S02]  /*bc50*/  LDSM.16.M88.4 R132, [R197+0x1800] ;  /* 0x00180000c584783b */ /* 0x000ee40000000200 */
[C---:B----4-:R-:W-:Y:S06]  /*bc60*/  HMMA.16816.F32 R28, R128.reuse, R140, R28 ;  /* 0x0000008c801c723c */ /* 0x050fec000000181c */
[----:B------:R-:W4:Y:S02]  /*bc70*/  LDSM.16.M88.4 R136, [R197+0x2000] ;  /* 0x00200000c588783b */ /* 0x000f240000000200 */
[C---:B------:R-:W-:Y:S06]  /*bc80*/  HMMA.16816.F32 R32, R128.reuse, R142, R32 ;  /* 0x0000008e8020723c */ /* 0x040fec0000001820 */
[----:B------:R-:W-:Y:S02]  /*bc90*/  LDSM.16.M88.4 R140, [R194] ;  /* 0x00000000c28c783b */ /* 0x000fe40000000200 */
[C---:B------:R-:W-:Y:S06]  /*bca0*/  HMMA.16816.F32 R36, R128.reuse, R144, R36 ;  /* 0x000000908024723c */ /* 0x040fec0000001824 */
[----:B------:R-:W-:Y:S02]  /*bcb0*/  LDSM.16.M88.4 R188, [R194+0x3000] ;  /* 0x00300000c2bc783b */ /* 0x000fe40000000200 */
[C---:B------:R-:W-:Y:S06]  /*bcc0*/  HMMA.16816.F32 R40, R128.reuse, R146, R40 ;  /* 0x000000928028723c */ /* 0x040fec0000001828 */
[----:B------:R-:W-:Y:S02]  /*bcd0*/  LDSM.16.M88.4 R144, [R194+0x800] ;  /* 0x00080000c290783b */ /* 0x000fe40000000200 */
[C---:B-----5:R-:W-:Y:S08]  /*bce0*/  HMMA.16816.F32 R44, R128.reuse, R148, R44 ;  /* 0x00000094802c723c */ /* 0x060ff0000000182c */
        /* <DEDUP_REMOVED lines=25> */
[----:B------:R-:W5:Y:S07]  /*be80*/  LDSM.16.M88.4 R144, [R193+0x4000] ;  /* 0x00400000c190783b */ /* 0x000f6e0000000200 */
        /* <DEDUP_REMOVED lines=18> */
[C---:B-----5:R-:W-:Y:S08]  /*bfb0*/  HMMA.16816.F32 R20, R168.reuse, R144, R20 ;  /* 0x00000090a814723c */ /* 0x060ff00000001814 */
[C---:B------:R-:W-:Y:S01]  /*bfc0*/  HMMA.16816.F32 R24, R168.reuse, R146, R24 ;  /* 0x00000092a818723c */ /* 0x040fe20000001818 */
[----:B------:R-:W-:Y:S07]  /*bfd0*/  LDSM.16.M88.4 R144, [R200] ;  /* 0x00000000c890783b */ /* 0x000fee0000000200 */
[C---:B--2---:R-:W-:Y:S08]  /*bfe0*/  HMMA.16816.F32 R28, R168.reuse, R132, R28 ;  /* 0x00000084a81c723c */ /* 0x044ff0000000181c */
[C---:B------:R-:W-:Y:S01]  /*bff0*/  HMMA.16816.F32 R32, R168.reuse, R134, R32 ;  /* 0x00000086a820723c */ /* 0x040fe20000001820 */
[----:B------:R-:W2:Y:S07]  /*c000*/  LDSM.16.M88.4 R132, [R201] ;  /* 0x00000000c984783b */ /* 0x000eae0000000200 */
[C---:B------:R-:W-:Y:S08]  /*c010*/  HMMA.16816.F32 R36, R168.reuse, R148, R36 ;  /* 0x00000094a824723c */ /* 0x040ff00000001824 */
[C---:B------:R-:W-:Y:S01]  /*c020*/  HMMA.16816.F32 R40, R168.reuse, R150, R40 ;  /* 0x00000096a828723c */ /* 0x040fe20000001828 */
[----:B------:R-:W5:Y:S07]  /*c030*/  LDSM.16.M88.4 R148, [R197+0x3000] ;  /* 0x00300000c594783b */ /* 0x000f6e0000000200 */
        /* <DEDUP_REMOVED lines=17> */
[----:B------:R-:W-:Y:S07]  /*c150*/  HMMA.16816.F32 R48, R172, R146, R48 ;  /* 0x00000092ac30723c */ /* 0x000fee0000001830 */
[----:B------:R-:W-:Y:S01]  /*c160*/  MOV R147, R229 ;  /* 0x000000e500937202 */ /* 0x000fe20000000f00 */
[C---:B-----5:R-:W-:Y:S05]  /*c170*/  HMMA.16816.F32 R4, R176.reuse, R148, R4 ;  /* 0x00000094b004723c */ /* 0x060fea0000001804 */
[----:B------:R-:W-:Y:S03]  /*c180*/  MOV R146, R228 ;  /* 0x000000e400927202 */ /* 0x000fe60000000f00 */
        /* <DEDUP_REMOVED lines=17> */
[----:B------:R1:W-:Y:S04]  /*c2a0*/  MUFU.TANH R132, R0 ;  /* 0x0000000000847308 */ /* 0x0003e80000002400 */
[----:B------:R-:W-:Y:S06]  /*c2b0*/  FMUL.FTZ R2, R11, c[0x0][0x320] ;  /* 0x0000c8000b027a20 */ /* 0x000fec0000410000 */
[----:B------:R2:W-:Y:S01]  /*c2c0*/  MUFU.TANH R137, R2 ;  /* 0x0000000200897308 */ /* 0x0005e20000002400 */
[----:B-1----:R-:W-:Y:S09]  /*c2d0*/  FMUL.FTZ R0, R5, c[0x0][0x320] ;  /* 0x0000c80005007a20 */ /* 0x002ff20000410000 */
[----:B------:R1:W-:Y:S01]  /*c2e0*/  MUFU.TANH R133, R0 ;  /* 0x0000000000857308 */ /* 0x0003e20000002400 */
[----:B--2---:R-:W-:Y:S09]  /*c2f0*/  FMUL.FTZ R2, R19, c[0x0][0x320] ;  /* 0x0000c80013027a20 */ /* 0x004ff20000410000 */
[----:B------:R-:W-:Y:S01]  /*c300*/  MUFU.TANH R145, R2 ;  /* 0x0000000200917308 */ /* 0x000fe20000002400 */
[----:B-1----:R-:W-:Y:S09]  /*c310*/  FMUL.FTZ R0, R6, c[0x0][0x320] ;  /* 0x0000c80006007a20 */ /* 0x002ff20000410000 */
[----:B------:R1:W2:Y:S02]  /*c320*/  MUFU.TANH R139, R0 ;  /* 0x00000000008b7308 */ /* 0x0002a40000002400 */
[----:B-1----:R-:W-:Y:S02]  /*c330*/  FMUL.FTZ R0, R7, c[0x0][0x320] ;  /* 0x0000c80007007a20 */ /* 0x002fe40000410000 */
[----:B------:R-:W1:Y:S06]  /*c340*/  LDSM.16.M88.4 R4, [R194+0x4000] ;  /* 0x00400000c204783b */ /* 0x000e6c0000000200 */
[----:B------:R3:W-:Y:S02]  /*c350*/  MUFU.TANH R138, R0 ;  /* 0x00000000008a7308 */ /* 0x0007e40000002400 */
[----:B---3--:R-:W-:Y:S08]  /*c360*/  FMUL.FTZ R0, R8, c[0x0][0x320] ;  /* 0x0000c80008007a20 */ /* 0x008ff00000410000 */
[----:B------:R3:W4:Y:S01]  /*c370*/  MUFU.TANH R135, R0 ;  /* 0x0000000000877308 */ /* 0x0007220000002400 */
[C---:B-1----:R-:W-:Y:S08]  /*c380*/  HMMA.16816.F32 R20, R184.reuse, R4, R20 ;  /* 0x00000004b814723c */ /* 0x042ff00000001814 */
[C---:B------:R-:W-:Y:S01]  /*c390*/  HMMA.16816.F32 R24, R184.reuse, R6, R24 ;  /* 0x00000006b818723c */ /* 0x040fe20000001818 */
[----:B------:R-:W-:Y:S03]  /*c3a0*/  LDSM.16.M88.4 R4, [R194+0x5000] ;  /* 0x00500000c204783b */ /* 0x000fe60000000200 */
[----:B---3--:R-:W-:Y:S04]  /*c3b0*/  FMUL.FTZ R0, R9, c[0x0][0x320] ;  /* 0x0000c80009007a20 */ /* 0x008fe80000410000 */
[----:B------:R1:W3:Y:S11]  /*c3c0*/  MUFU.TANH R134, R0 ;  /* 0x0000000000867308 */ /* 0x0002f60000002400 */
[----:B------:R-:W-:Y:S05]  /*c3d0*/  @!UPT UIADD3 URZ, URZ, URZ, URZ ;  /* 0x0000003f3f3ff290 */ /* 0x000fea000fffe03f */
[----:B------:R-:W-:Y:S04]  /*c3e0*/  FMUL.FTZ R3, R27, c[0x0][0x320] ;  /* 0x0000c8001b037a20 */ /* 0x000fe80000410000 */
[----:B------:R2:W-:Y:S01]  /*c3f0*/  MUFU.TANH R180, R3 ;  /* 0x0000000300b47308 */ /* 0x0005e20000002400 */
[----:B-1----:R-:W-:Y:S02]  /*c400*/  FMUL.FTZ R0, R10, c[0x0][0x320] ;  /* 0x0000c8000a007a20 */ /* 0x002fe40000410000 */
[----:B------:R-:W1:Y:S07]  /*c410*/  LDSM.16.M88.4 R8, [R194+0x4800] ;  /* 0x00480000c208783b */ /* 0x000e6e0000000200 */
[----:B------:R5:W-:Y:S01]  /*c420*/  MUFU.TANH R136, R0 ;  /* 0x0000000000887308 */ /* 0x000be20000002400 */
[----:B--2---:R-:W-:Y:S01]  /*c430*/  FMNMX.FTZ R3, R139, R70, !PT ;  /* 0x000000468b037209 */ /* 0x004fe20007810000 */
[----:B-----5:R-:W-:Y:S01]  /*c440*/  FMUL.FTZ R0, R12, c[0x0][0x320] ;  /* 0x0000c8000c007a20 */ /* 0x020fe20000410000 */
[----:B------:R-:W-:Y:S07]  /*c450*/  @P6 IADD3 R12, P0, R222, 0x40, RZ ;  /* 0x00000040de0c6810 */ /* 0x000fee0007f1e0ff */
[----:B------:R2:W5:Y:S01]  /*c460*/  MUFU.TANH R122, R0 ;  /* 0x00000000007a7308 */ /* 0x0005620000002400 */
[C---:B-1----:R-:W-:Y:S08]  /*c470*/  HMMA.16816.F32 R28, R184.reuse, R8, R28 ;  /* 0x00000008b81c723c */ /* 0x042ff0000000181c */
[C---:B------:R-:W-:Y:S01]  /*c480*/  HMMA.16816.F32 R32, R184.reuse, R10, R32 ;  /* 0x0000000ab820723c */ /* 0x040fe20000001820 */
[----:B------:R-:W1:Y:S01]  /*c490*/  LDSM.16.M88.4 R8, [R194+0x5800] ;  /* 0x00580000c208783b */ /* 0x000e620000000200 */
[----:B------:R-:W-:Y:S04]  /*c4a0*/  DEPBAR.LE SB0, 0x0 ;  /* 0x000080000000791a */ /* 0x000fe80000000000 */
[----:B--2---:R-:W-:Y:S01]  /*c4b0*/  FMUL.FTZ R0, R13, c[0x0][0x320] ;  /* 0x0000c8000d007a20 */ /* 0x004fe20000410000 */
[----:B------:R-:W-:Y:S01]  /*c4c0*/  @P6 IADD3.X R13, RZ, R226, RZ, P0, !PT ;  /* 0x000000e2ff0d6210 */ /* 0x000fe200007fe4ff */
[C---:B------:R-:W-:Y:S02]  /*c4d0*/  HMMA.16816.F32 R36, R184.reuse, R4, R36 ;  /* 0x00000004b824723c */ /* 0x040fe40000001824 */
[----:B------:R2:W1:Y:S01]  /*c4e0*/  MUFU.TANH R123, R0 ;  /* 0x00000000007b7308 */ /* 0x0004620000002400 */
[----:B------:R-:W-:Y:S05]  /*c4f0*/  BAR.SYNC.DEFER_BLOCKING 0x0 ;  /* 0x0000000000007b1d */ /* 0x000fea0000010000 */
[C---:B------:R-:W-:Y:S07]  /*c500*/  HMMA.16816.F32 R40, R184.reuse, R6, R40 ;  /* 0x00000006b828723c */ /* 0x040fee0000001828 */
[----:B------:R-:W-:Y:S01]  /*c510*/  @P6 MOV R6, 0x5 ;  /* 0x0000000500066802 */ /* 0x000fe20000000f00 */
[----:B------:R-:W-:Y:S04]  /*c520*/  FMUL.FTZ R2, R32, c[0x0][0x320] ;  /* 0x0000c80020027a20 */ /* 0x000fe80000410000 */
[----:B------:R-:W-:Y:S01]  /*c530*/  MUFU.TANH R233, R2 ;  /* 0x0000000200e97308 */ /* 0x000fe20000002400 */
[----:B--2---:R-:W-:Y:S09]  /*c540*/  FMUL.FTZ R0, R14, c[0x0][0x320] ;  /* 0x0000c8000e007a20 */ /* 0x004ff20000410000 */
[----:B------:R2:W-:Y:S01]  /*c550*/  MUFU.TANH R142, R0 ;  /* 0x00000000008e7308 */ /* 0x0005e20000002400 */
[C---:B-1----:R-:W-:Y:S07]  /*c560*/  HMMA.16816.F32 R44, R184.reuse, R8, R44 ;  /* 0x00000008b82c723c */ /* 0x042fee000000182c */
[----:B------:R-:W-:Y:S01]  /*c570*/  @P6 MOV R8, R222 ;  /* 0x000000de00086202 */ /* 0x000fe20000000f00 */
[----:B------:R-:W-:Y:S04]  /*c580*/  HMMA.16816.F32 R48, R184, R10, R48 ;  /* 0x0000000ab830723c */ /* 0x000fe80000001830 */
[----:B------:R-:W-:Y:S03]  /*c590*/  @P6 MOV R9, R226 ;  /* 0x000000e200096202 */ /* 0x000fe60000000f00 */
[----:B------:R-:W-:Y:S05]  /*c5a0*/  @P6 IMAD.WIDE.U32 R10, R216, c[0x0][0x1e0], RZ ;  /* 0x00007800d80a6a25 */ /* 0x000fea00078e00ff */
[----:B--2---:R-:W-:Y:S02]  /*c5b0*/  FMUL.FTZ R0, R15, c[0x0][0x320] ;  /* 0x0000c8000f007a20 */ /* 0x004fe40000410000 */
[----:B------:R-:W-:Y:S02]  /*c5c0*/  @P6 IMAD.WIDE.U32 R8, R10, 0x60, R8 ;  /* 0x000000600a086825 */ /* 0x000fe400078e0008 */
[----:B------:R1:W-:Y:S02]  /*c5d0*/  MUFU.TANH R144, R0 ;  /* 0x0000000000907308 */ /* 0x0003e40000002400 */
[----:B------:R-:W-:Y:S02]  /*c5e0*/  FMUL.FTZ R2, R44, c[0x0][0x320] ;  /* 0x0000c8002c027a20 */ /* 0x000fe40000410000 */
[----:B------:R-:W-:Y:S06]  /*c5f0*/  FMUL.FTZ R4, R45, c[0x0][0x320] ;  /* 0x0000c8002d047a20 */ /* 0x000fec0000410000 */
[----:B------:R-:W-:Y:S10]  /*c600*/  MUFU.TANH R249, R2 ;  /* 0x0000000200f97308 */ /* 0x000ff40000002400 */
[----:B------:R-:W-:Y:S01]  /*c610*/  MUFU.TANH R250, R4 ;  /* 0x0000000400fa7308 */ /* 0x000fe20000002400 */
[----:B-1----:R-:W-:Y:S09]  /*c620*/  FMUL.FTZ R0, R16, c[0x0][0x320] ;  /* 0x0000c80010007a20 */ /* 0x002ff20000410000 */
[----:B------:R1:W2:Y:S02]  /*c630*/  MUFU.TANH R140, R0 ;  /* 0x00000000008c7308 */ /* 0x0002a40000002400 */
[----:B-1----:R-:W-:Y:S08]  /*c640*/  FMUL.FTZ R0, R17, c[0x0][0x320] ;  /* 0x0000c80011007a20 */ /* 0x002ff00000410000 */
[----:B------:R1:W1:Y:S02]  /*c650*/  MUFU.TANH R141, R0 ;  /* 0x00000000008d7308 */ /* 0x0002640000002400 */
[----:B-1----:R-:W-:Y:S08]  /*c660*/  FMUL.FTZ R0, R18, c[0x0][0x320] ;  /* 0x0000c80012007a20 */ /* 0x002ff00000410000 */
[----:B------:R1:W-:Y:S02]  /*c670*/  MUFU.TANH R143, R0 ;  /* 0x00000000008f7308 */ /* 0x0003e40000002400 */
[----:B-1----:R-:W-:Y:S08]  /*c680*/  FMUL.FTZ R0, R20, c[0x0][0x320] ;  /* 0x0000c80014007a20 */ /* 0x002ff00000410000 */
[----:B------:R1:W1:Y:S02]  /*c690*/  MUFU.TANH R149, R0 ;  /* 0x0000000000957308 */ /* 0x0002640000002400 */
[----:B-1----:R-:W-:Y:S08]  /*c6a0*/  FMUL.FTZ R0, R21, c[0x0][0x320] ;  /* 0x0000c80015007a20 */ /* 0x002ff00000410000 */
[----:B------:R1:W1:Y:S02]  /*c6b0*/  MUFU.TANH R151, R0 ;  /* 0x0000000000977308 */ /* 0x0002640000002400 */
[----:B-1----:R-:W-:Y:S08]  /*c6c0*/  FMUL.FTZ R0, R22, c[0x0][0x320] ;  /* 0x0000c80016007a20 */ /* 0x002ff00000410000 */
[----:B------:R1:W-:Y:S02]  /*c6d0*/  MUFU.TANH R162, R0 ;  /* 0x0000000000a27308 */ /* 0x0003e40000002400 */
        /* <DEDUP_REMOVED lines=38> */
[----:B-1----:R-:W-:Y:S04]  /*c940*/  FMNMX.FTZ R0, R132, R69, !PT ;  /* 0x0000004584007209 */ /* 0x002fe80007810000 */
[----:B------:R-:W-:Y:S04]  /*c950*/  FMNMX.FTZ R0, R133, R0, !PT ;  /* 0x0000000085007209 */ /* 0x000fe80007810000 */
[----:B----4-:R-:W-:Y:S04]  /*c960*/  FMNMX.FTZ R0, R135, R0, !PT ;  /* 0x0000000087007209 */ /* 0x010fe80007810000 */
[----:B---3--:R-:W-:Y:S02]  /*c970*/  FMNMX.FTZ R2, R134, R0, !PT ;  /* 0x0000000086027209 */ /* 0x008fe40007810000 */
[----:B------:R-:W-:Y:S02]  /*c980*/  FMNMX.FTZ R0, R138, R3, !PT ;  /* 0x000000038a007209 */ /* 0x000fe40007810000 */
[----:B-----5:R-:W-:Y:S02]  /*c990*/  FMNMX.FTZ R2, R122, R2, !PT ;  /* 0x000000027a027209 */ /* 0x020fe40007810000 */
[----:B------:R-:W-:Y:S02]  /*c9a0*/  FMNMX.FTZ R3, R136, R0, !PT ;  /* 0x0000000088037209 */ /* 0x000fe40007810000 */
[----:B------:R-:W-:Y:S02]  /*c9b0*/  FMNMX.FTZ R0, R123, R2, !PT ;  /* 0x000000027b007209 */ /* 0x000fe40007810000 */
[----:B------:R-:W-:Y:S01]  /*c9c0*/  FMNMX.FTZ R2, R137, R3, !PT ;  /* 0x0000000389027209 */ /* 0x000fe20007810000 */
[----:B------:R-:W-:Y:S01]  /*c9d0*/  FMUL.FTZ R3, R46, c[0x0][0x320] ;  /* 0x0000c8002e037a20 */ /* 0x000fe20000410000 */
[----:B--2---:R-:W-:Y:S02]  /*c9e0*/  FMNMX.FTZ R0, R140, R0, !PT ;  /* 0x000000008c007209 */ /* 0x004fe40007810000 */
[----:B------:R-:W-:Y:S01]  /*c9f0*/  FMNMX.FTZ R2, R142, R2, !PT ;  /* 0x000000028e027209 */ /* 0x000fe20007810000 */
[----:B------:R1:W-:Y:S01]  /*ca00*/  MUFU.TANH R251, R3 ;  /* 0x0000000300fb7308 */ /* 0x0003e20000002400 */
        /* <DEDUP_REMOVED lines=11> */
[----:B------:R-:W-:Y:S01]  /*cac0*/  FMNMX.FTZ R2, R161, R2, !PT ;  /* 0x00000002a1027209 */ /* 0x000fe20007810000 */
[----:B-1----:R-:W-:Y:S01]  /*cad0*/  FMUL.FTZ R3, R47, c[0x0][0x320] ;  /* 0x0000c8002f037a20 */ /* 0x002fe20000410000 */
[----:B------:R-:W-:Y:S02]  /*cae0*/  FMNMX.FTZ R0, R232, R0, !PT ;  /* 0x00000000e8007209 */ /* 0x000fe40007810000 */
        /* <DEDUP_REMOVED lines=9> */
[----:B------:R-:W-:Y:S04]  /*cb80*/  FMNMX.FTZ R2, R238, R2, !PT ;  /* 0x00000002ee027209 */ /* 0x000fe80007810000 */
[----:B------:R-:W-:Y:S01]  /*cb90*/  FMNMX.FTZ R2, R244, R2, !PT ;  /* 0x00000002f4027209 */ /* 0x000fe20007810000 */
[----:B-1----:R-:W-:Y:S04]  /*cba0*/  FMUL.FTZ R3, R48, c[0x0][0x320] ;  /* 0x0000c80030037a20 */ /* 0x002fe80000410000 */
[----:B------:R1:W2:Y:S02]  /*cbb0*/  MUFU.TANH R248, R3 ;  /* 0x0000000300f87308 */ /* 0x0002a40000002400 */
[----:B-1----:R-:W-:Y:S08]  /*cbc0*/  FMUL.FTZ R3, R49, c[0x0][0x320] ;  /* 0x0000c80031037a20 */ /* 0x002ff00000410000 */
[----:B------:R1:W3:Y:S02]  /*cbd0*/  MUFU.TANH R247, R3 ;  /* 0x0000000300f77308 */ /* 0x0002e40000002400 */
[----:B-1----:R-:W-:Y:S08]  /*cbe0*/  FMUL.FTZ R3, R50, c[0x0][0x320] ;  /* 0x0000c80032037a20 */ /* 0x002ff00000410000 */
[----:B------:R1:W4:Y:S02]  /*cbf0*/  MUFU.TANH R71, R3 ;  /* 0x0000000300477308 */ /* 0x0003240000002400 */
[----:B-1----:R-:W-:Y:S01]  /*cc00*/  FMNMX.FTZ R3, R240, R0, !PT ;  /* 0x00000000f0037209 */ /* 0x002fe20007810000 */
[----:B------:R-:W-:Y:S03]  /*cc10*/  FMUL.FTZ R0, R51, c[0x0][0x320] ;  /* 0x0000c80033007a20 */ /* 0x000fe60000410000 */
[----:B------:R-:W-:Y:S04]  /*cc20*/  FMNMX.FTZ R3, R242, R3, !PT ;  /* 0x00000003f2037209 */ /* 0x000fe80007810000 */
[----:B------:R1:W5:Y:S01]  /*cc30*/  MUFU.TANH R120, R0 ;  /* 0x0000000000787308 */ /* 0x0003620000002400 */
[----:B------:R-:W-:Y:S04]  /*cc40*/  FMNMX.FTZ R3, R249, R3, !PT ;  /* 0x00000003f9037209 */ /* 0x000fe80007810000 */
[----:B------:R-:W-:Y:S04]  /*cc50*/  FMNMX.FTZ R3, R250, R3, !PT ;  /* 0x00000003fa037209 */ /* 0x000fe80007810000 */
[----:B--2---:R-:W-:Y:S04]  /*cc60*/  FMNMX.FTZ R3, R248, R3, !PT ;  /* 0x00000003f8037209 */ /* 0x004fe80007810000 */
[----:B---3--:R-:W-:Y:S05]  /*cc70*/  FMNMX.FTZ R3, R247, R3, !PT ;  /* 0x00000003f7037209 */ /* 0x008fea0007810000 */
[----:B------:R-:W2:Y:S01]  /*cc80*/  SHFL.BFLY PT, R4, R3, 0x2, 0x1f ;  /* 0x0c401f0003047f89 */ /* 0x000ea200000e0000 */
[----:B-1----:R-:W-:Y:S04]  /*cc90*/  FMNMX.FTZ R0, R245, R2, !PT ;  /* 0x00000002f5007209 */ /* 0x002fe80007810000 */
[----:B------:R-:W-:Y:S04]  /*cca0*/  FMNMX.FTZ R0, R243, R0, !PT ;  /* 0x00000000f3007209 */ /* 0x000fe80007810000 */
[----:B------:R-:W-:Y:S04]  /*ccb0*/  FMNMX.FTZ R0, R246, R0, !PT ;  /* 0x00000000f6007209 */ /* 0x000fe80007810000 */
[----:B------:R-:W-:Y:S04]  /*ccc0*/  FMNMX.FTZ R0, R251, R0, !PT ;  /* 0x00000000fb007209 */ /* 0x000fe80007810000 */
[----:B------:R-:W-:Y:S02]  /*ccd0*/  FMNMX.FTZ R0, R252, R0, !PT ;  /* 0x00000000fc007209 */ /* 0x000fe40007810000 */
[----:B--2---:R-:W-:Y:S02]  /*cce0*/  FMNMX.FTZ R4, R3, R4, !PT ;  /* 0x0000000403047209 */ /* 0x004fe40007810000 */
[----:B----4-:R-:W-:Y:S03]  /*ccf0*/  FMNMX.FTZ R0, R71, R0, !PT ;  /* 0x0000000047007209 */ /* 0x010fe60007810000 */
[----:B------:R-:W1:Y:S01]  /*cd00*/  SHFL.BFLY PT, R5, R4, 0x1, 0x1f ;  /* 0x0c201f0004057f89 */ /* 0x000e6200000e0000 */
[----:B-----5:R-:W-:Y:S07]  /*cd10*/  FMNMX.FTZ R0, R120, R0, !PT ;  /* 0x0000000078007209 */ /* 0x020fee0007810000 */
[----:B------:R-:W2:Y:S01]  /*cd20*/  SHFL.BFLY PT, R2, R0, 0x2, 0x1f ;  /* 0x0c401f0000027f89 */ /* 0x000ea200000e0000 */
[----:B-1----:R-:W-:Y:S02]  /*cd30*/  FMNMX.FTZ R68, R4, R5, !PT ;  /* 0x0000000504447209 */ /* 0x002fe40007810000 */
[----:B------:R-:W-:Y:S02]  /*cd40*/  @P6 SHF.R.S32.HI R4, RZ, 0x1f, R216 ;  /* 0x0000001fff046819 */ /* 0x000fe400000114d8 */
[----:B------:R-:W-:Y:S01]  /*cd50*/  @P6 MOV R5, c[0x0][0x1e0] ;  /* 0x0000780000056a02 */ /* 0x000fe20000000f00 */
[----:B------:R-:W-:Y:S02]  /*cd60*/  FMUL.FTZ R121, R68, c[0x0][0x2d0] ;  /* 0x0000b40044797a20 */ /* 0x000fe40000410000 */
[----:B------:R-:W-:Y:S01]  /*cd70*/  @P6 IMAD R4, R4, c[0x0][0x1e0], RZ ;  /* 0x0000780004046a24 */ /* 0x000fe200078e02ff */
[C---:B------:R-:W-:Y:S01]  /*cd80*/  @P6 SHF.L.U64.HI R7, R5.reuse, R6, c[0x0][0x1e4] ;  /* 0x0000790005076619 */ /* 0x040fe20000010206 */
[----:B------:R-:W-:Y:S01]  /*cd90*/  FFMA.FTZ R14, R132, c[0x0][0x2d0], -R121 ;  /* 0x0000b400840e7a23 */ /* 0x000fe20000010879 */
[----:B------:R-:W-:Y:S01]  /*cda0*/  @P6 SHF.L.U32 R6, R5, 0x5, RZ ;  /* 0x0000000505066819 */ /* 0x000fe200000006ff */
[----:B------:R-:W-:Y:S01]  /*cdb0*/  @P6 IMAD R4, R216, c[0x0][0x1e4], R4 ;  /* 0x00007900d8046a24 */ /* 0x000fe200078e0204 */
[----:B--2---:R-:W-:Y:S01]  /*cdc0*/  FMNMX.FTZ R0, R0, R2, !PT ;  /* 0x0000000200007209 */ /* 0x004fe20007810000 */
[----:B------:R-:W-:Y:S01]  /*cdd0*/  MUFU.EX2 R230, R14 ;  /* 0x0000000e00e67308 */ /* 0x000fe20000000800 */
[----:B------:R-:W-:Y:S02]  /*cde0*/  FADD.FTZ R2, -R68, R69 ;  /* 0x0000004544027221 */ /* 0x000fe40000010100 */
[----:B------:R-:W-:Y:S01]  /*cdf0*/  @P6 IADD3 R11, R11, R4, RZ ;  /* 0x000000040b0b6210 */ /* 0x000fe20007ffe0ff */
[----:B------:R-:W-:Y:S01]  /*ce00*/  @P6 IMAD.WIDE.U32 R4, R10, 0x60, R6 ;  /* 0x000000600a046825 */ /* 0x000fe200078e0006 */
[----:B------:R-:W1:Y:S03]  /*ce10*/  SHFL.BFLY PT, R3, R0, 0x1, 0x1f ;  /* 0x0c201f0000037f89 */ /* 0x000e6600000e0000 */
[----:B------:R-:W-:Y:S01]  /*ce20*/  @P6 IMAD R10, R11, 0x60, RZ ;  /* 0x000000600b0a6824 */ /* 0x000fe200078e02ff */
[-C--:B------:R-:W-:Y:S01]  /*ce30*/  @P6 IADD3 R15, P4, R222, R4.reuse, RZ ;  /* 0x00000004de0f6210 */ /* 0x080fe20007f9e0ff */
[----:B------:R-:W-:Y:S01]  /*ce40*/  FMUL.FTZ R2, R2, c[0x0][0x2d0] ;  /* 0x0000b40002027a20 */ /* 0x000fe20000410000 */
[-C--:B------:R-:W-:Y:S01]  /*ce50*/  @P6 IADD3 R17, P0, R12, R4.reuse, RZ ;  /* 0x000000040c116210 */ /* 0x080fe20007f1e0ff */
[--C-:B------:R-:W-:Y:S01]  /*ce60*/  FFMA.FTZ R32, R122, c[0x0][0x2d0], -R121.reuse ;  /* 0x0000b4007a207a23 */ /* 0x100fe20000010879 */
[----:B------:R-:W-:Y:S01]  /*ce70*/  @P6 IADD3 R11, P5, R6, R4, RZ ;  /* 0x00000004060b6210 */ /* 0x000fe20007fbe0ff */
[--C-:B------:R-:W-:Y:S01]  /*ce80*/  FFMA.FTZ R40, R140, c[0x0][0x2d0], -R121.reuse ;  /* 0x0000b4008c287a23 */ /* 0x100fe20000010879 */
[----:B------:R-:W-:Y:S01]  /*ce90*/  @P6 IADD3 R4, R10, R5, RZ ;  /* 0x000000050a046210 */ /* 0x000fe20007ffe0ff */
[----:B------:R-:W-:Y:S01]  /*cea0*/  FFMA.FTZ R5, R133, c[0x0][0x2d0], -R121 ;  /* 0x0000b40085057a23 */ /* 0x000fe20000010879 */
[----:B------:R-:W-:Y:S01]  /*ceb0*/  @P6 IADD3 R6, R9, R10, RZ ;  /* 0x0000000a09066210 */ /* 0x000fe20007ffe0ff */
[----:B------:R-:W2:Y:S01]  /*cec0*/  MUFU.EX2 R2, R2 ;  /* 0x0000000200027308 */ /* 0x000ea20000000800 */
[C---:B------:R-:W-:Y:S02]  /*ced0*/  @P6 SHF.L.U32 R9, R8.reuse, 0x1, RZ ;  /* 0x0000000108096819 */ /* 0x040fe400000006ff */
[----:B------:R-:W-:Y:S02]  /*cee0*/  @P6 SHF.L.U64.HI R16, R8, 0x1, R6 ;  /* 0x0000000108106819 */ /* 0x000fe40000010206 */
[C---:B------:R-:W-:Y:S02]  /*cef0*/  @P6 IADD3.X R6, R4.reuse, R7, RZ, P5, !PT ;  /* 0x0000000704066210 */ /* 0x040fe40002ffe4ff */
[----:B------:R-:W-:Y:S02]  /*cf00*/  @P6 IADD3 R8, P5, R11, R12, RZ ;  /* 0x0000000c0b086210 */ /* 0x000fe40007fbe0ff */
[----:B------:R-:W-:Y:S01]  /*cf10*/  @P6 IADD3.X R18, R4, R226, RZ, P4, !PT ;  /* 0x000000e204126210 */ /* 0x000fe200027fe4ff */
[----:B------:R3:W-:Y:S01]  /*cf20*/  MUFU.EX2 R229, R5 ;  /* 0x0000000500e57308 */ /* 0x0007e20000000800 */
[----:B------:R-:W-:Y:S02]  /*cf30*/  @P6 IADD3.X R10, R6, R13, RZ, P5, !PT ;  /* 0x0000000d060a6210 */ /* 0x000fe40002ffe4ff */
[----:B------:R-:W-:Y:S02]  /*cf40*/  @P6 LEA R12, P5, R17, c[0x0][0x1c8], 0x1 ;  /* 0x00007200110c6a11 */ /* 0x000fe400078a08ff */
[----:B-1----:R-:W-:Y:S05]  /*cf50*/  FMNMX.FTZ R3, R0, R3, !PT ;  /* 0x0000000300037209 */ /* 0x002fea0007810000 */
[C---:B------:R-:W-:Y:S01]  /*cf60*/  FADD.FTZ R0, -R3.reuse, R70 ;  /* 0x0000004603007221 */ /* 0x040fe20000010100 */
[----:B------:R1:W-:Y:S01]  /*cf70*/  MUFU.EX2 R224, R32 ;  /* 0x0000002000e07308 */ /* 0x0003e20000000800 */
[----:B------:R-:W-:Y:S02]  /*cf80*/  FMUL.FTZ R69, R3, c[0x0][0x2d0] ;  /* 0x0000b40003457a20 */ /* 0x000fe40000410000 */
[----:B------:R-:W-:Y:S02]  /*cf90*/  FMUL.FTZ R0, R0, c[0x0][0x2d0] ;  /* 0x0000b40000007a20 */ /* 0x000fe40000410000 */
[C---:B--2---:R-:W-:Y:S02]  /*cfa0*/  FMUL.FTZ R24, R2.reuse, R92 ;  /* 0x0000005c02187220 */ /* 0x044fe40000410000 */
[----:B------:R-:W-:Y:S02]  /*cfb0*/  FMUL.FTZ R25, R2, R93 ;  /* 0x0000005d02197220 */ /* 0x000fe40000410000 */
[----:B------:R-:W-:Y:S01]  /*cfc0*/  FFMA.FTZ R70, R144, c[0x0][0x2d0], -R69 ;  /* 0x0000b40090467a23 */ /* 0x000fe20000010845 */
[----:B------:R-:W2:Y:S01]  /*cfd0*/  MUFU.EX2 R0, R0 ;  /* 0x0000000000007308 */ /* 0x000ea20000000800 */
[C---:B------:R-:W-:Y:S01]  /*cfe0*/  FMUL.FTZ R33, R2.reuse, R101 ;  /* 0x0000006502217220 */ /* 0x040fe20000410000 */
[----:B---3--:R-:W-:Y:S01]  /*cff0*/  @P6 IADD3 R5, P4, R11, R222, RZ ;  /* 0x000000de0b056210 */ /* 0x008fe20007f9e0ff */
[----:B------:R-:W-:Y:S01]  /*d000*/  FMUL.FTZ R41, R2, R109 ;  /* 0x0000006d02297220 */ /* 0x000fe20000410000 */
[----:B------:R-:W-:Y:S01]  /*d010*/  @P6 IADD3.X R11, R4, R13, RZ, P0, !PT ;  /* 0x0000000d040b6210 */ /* 0x000fe200007fe4ff */
[----:B------:R-:W-:Y:S01]  /*d020*/  FFMA.FTZ R4, R135, c[0x0][0x2d0], -R121 ;  /* 0x0000b40087047a23 */ /* 0x000fe20000010879 */
[----:B------:R-:W-:Y:S01]  /*d030*/  @P6 LEA R14, P0, R15, c[0x0][0x1c8], 0x1 ;  /* 0x000072000f0e6a11 */ /* 0x000fe200078008ff */
[----:B------:R-:W-:Y:S01]  /*d040*/  FFMA.FTZ R48, R142, c[0x0][0x2d0], -R69 ;  /* 0x0000b4008e307a23 */ /* 0x000fe20000010845 */
[----:B------:R-:W-:Y:S02]  /*d050*/  @P6 LEA.HI.X R13, R17, c[0x0][0x1cc], R11, 0x1, P5 ;  /* 0x00007300110d6a11 */ /* 0x000fe400028f0c0b */
[----:B------:R3:W-:Y:S01]  /*d060*/  MUFU.EX2 R228, R4 ;  /* 0x0000000400e47308 */ /* 0x0007e20000000800 */
[----:B------:R-:W-:Y:S01]  /*d070*/  FFMA.FTZ R11, R134, c[0x0][0x2d0], -R121 ;  /* 0x0000b400860b7a23 */ /* 0x000fe20000010879 */
[----:B------:R-:W-:Y:S01]  /*d080*/  @P6 LEA.HI.X R15, R15, c[0x0][0x1cc], R18, 0x1, P0 ;  /* 0x000073000f0f6a11 */ /* 0x000fe200000f0c12 */
[----:B------:R-:W-:Y:S01]  /*d090*/  FFMA.FTZ R17, R139, c[0x0][0x2d0], -R69 ;  /* 0x0000b4008b117a23 */ /* 0x000fe20000010845 */
[----:B------:R-:W-:Y:S01]  /*d0a0*/  @P6 IADD3.X R7, R6, R226, RZ, P4, !PT ;  /* 0x000000e206076210 */ /* 0x000fe200027fe4ff */
[C---:B-1----:R-:W-:Y:S01]  /*d0b0*/  FMUL.FTZ R32, R2.reuse, R100 ;  /* 0x0000006402207220 */ /* 0x042fe20000410000 */
[C---:B------:R-:W-:Y:S01]  /*d0c0*/  @P6 LEA R6, P4, R5.reuse, c[0x0][0x1c8], 0x1 ;  /* 0x0000720005066a11 */ /* 0x040fe200078808ff */
[C---:B------:R-:W-:Y:S02]  /*d0d0*/  FMUL.FTZ R49, R2.reuse, R117 ;  /* 0x0000007502317220 */ /* 0x040fe40000410000 */
[C---:B------:R-:W-:Y:S01]  /*d0e0*/  FMUL.FTZ R52, R2.reuse, R52 ;  /* 0x0000003402347220 */ /* 0x040fe20000410000 */
[----:B------:R1:W4:Y:S01]  /*d0f0*/  MUFU.EX2 R227, R11 ;  /* 0x0000000b00e37308 */ /* 0x0003220000000800 */
[----:B------:R-:W-:Y:S01]  /*d100*/  @P6 LEA.HI.X R7, R5, c[0x0][0x1cc], R7, 0x1, P4 ;  /* 0x0000730005076a11 */ /* 0x000fe200020f0c07 */
[----:B------:R-:W-:Y:S02]  /*d110*/  FMUL.FTZ R53, R2, R53 ;  /* 0x0000003502357220 */ /* 0x000fe40000410000 */
[C---:B--2---:R-:W-:Y:S02]  /*d120*/  FMUL.FTZ R18, R0.reuse, R86 ;  /* 0x0000005600127220 */ /* 0x044fe40000410000 */
[C---:B------:R-:W-:Y:S02]  /*d130*/  FMUL.FTZ R19, R0.reuse, R87 ;  /* 0x0000005700137220 */ /* 0x040fe40000410000 */
[C---:B------:R-:W-:Y:S02]  /*d140*/  FMUL.FTZ R26, R0.reuse, R94 ;  /* 0x0000005e001a7220 */ /* 0x040fe40000410000 */
[----:B------:R2:W-:Y:S01]  /*d150*/  MUFU.EX2 R159, R17 ;  /* 0x00000011009f7308 */ /* 0x0005e20000000800 */
[C---:B------:R-:W-:Y:S02]  /*d160*/  FMUL.FTZ R27, R0.reuse, R95 ;  /* 0x0000005f001b7220 */ /* 0x040fe40000410000 */
[----:B------:R-:W-:Y:S01]  /*d170*/  FMUL.FTZ R34, R0, R102 ;  /* 0x0000006600227220 */ /* 0x000fe20000410000 */
[----:B---3--:R-:W-:Y:S01]  /*d180*/  @P6 LEA R4, P0, R8, c[0x0][0x1c8], 0x1 ;  /* 0x0000720008046a11 */ /* 0x008fe200078008ff */
[C---:B------:R-:W-:Y:S02]  /*d190*/  FMUL.FTZ R35, R0.reuse, R103 ;  /* 0x0000006700237220 */ /* 0x040fe40000410000 */
[----:B------:R-:W-:Y:S01]  /*d1a0*/  FMUL.FTZ R42, R0, R110 ;  /* 0x0000006e002a7220 */ /* 0x000fe20000410000 */
[----:B------:R-:W-:Y:S01]  /*d1b0*/  @P6 LEA.HI.X R5, R8, c[0x0][0x1cc], R10, 0x1, P0 ;  /* 0x0000730008056a11 */ /* 0x000fe200000f0c0a */
[----:B------:R-:W-:Y:S01]  /*d1c0*/  FMUL.FTZ R43, R0, R111 ;  /* 0x0000006f002b7220 */ /* 0x000fe20000410000 */
[----:B------:R-:W-:Y:S01]  /*d1d0*/  @P6 ISETP.GE.AND P0, PT, R146, c[0x0][0x1d4], PT ;  /* 0x0000750092006a0c */ /* 0x000fe20003f06270 */
[----:B------:R3:W-:Y:S01]  /*d1e0*/  MUFU.EX2 R147, R70 ;  /* 0x0000004600937308 */ /* 0x0007e20000000800 */
[C---:B------:R-:W-:Y:S01]  /*d1f0*/  @P6 IADD3 R10, P4, R9.reuse, c[0x0][0x1c8], RZ ;  /* 0x00007200090a6a10 */ /* 0x040fe20007f9e0ff */
[C---:B------:R-:W-:Y:S01]  /*d200*/  FMUL.FTZ R50, R0.reuse, R118 ;  /* 0x0000007600327220 */ /* 0x040fe20000410000 */
[----:B------:R-:W-:Y:S01]  /*d210*/  @P6 IADD3 R9, P5, R9, 0x80, RZ ;  /* 0x0000008009096810 */ /* 0x000fe20007fbe0ff */
[----:B------:R-:W-:Y:S01]  /*d220*/  FMUL.FTZ R51, R0, R119 ;  /* 0x0000007700337220 */ /* 0x000fe20000410000 */
[----:B-1----:R-:W-:Y:S01]  /*d230*/  @P6 IADD3.X R11, R16, c[0x0][0x1cc], RZ, P4, !PT ;  /* 0x00007300100b6a10 */ /* 0x002fe200027fe4ff */
[C---:B------:R-:W-:Y:S01]  /*d240*/  FMUL.FTZ R54, R0.reuse, R54 ;  /* 0x0000003600367220 */ /* 0x040fe20000410000 */
[----:B------:R-:W-:Y:S01]  /*d250*/  @P6 IADD3 R8, P4, R9, c[0x0][0x1c8], RZ ;  /* 0x0000720009086a10 */ /* 0x000fe20007f9e0ff */
[----:B------:R-:W-:Y:S02]  /*d260*/  FMUL.FTZ R55, R0, R55 ;  /* 0x0000003700377220 */ /* 0x000fe40000410000 */
[----:B------:R1:W-:Y:S01]  /*d270*/  MUFU.EX2 R190, R40 ;  /* 0x0000002800be7308 */ /* 0x0003e20000000800 */
[----:B------:R-:W-:Y:S01]  /*d280*/  @P6 IADD3.X R9, RZ, c[0x0][0x1cc], R16, P4, P5 ;  /* 0x00007300ff096a10 */ /* 0x000fe200027ea410 */
[----:B------:R5:W-:Y:S01]  /*d290*/  @P6 LDGSTS.E.BYPASS.LTC128B.128 [R218+0x8100], [R10.64], !P0 ;  /* 0x081000000ada6fae */ /* 0x000be2000c101d48 */
[--C-:B------:R-:W-:Y:S02]  /*d2a0*/  FFMA.FTZ R16, R138, c[0x0][0x2d0], -R69.reuse ;  /* 0x0000b4008a107a23 */ /* 0x100fe40000010845 */
[C---:B--2---:R-:W-:Y:S02]  /*d2b0*/  FMUL.FTZ R17, R2.reuse, R85 ;  /* 0x0000005502117220 */ /* 0x044fe40000410000 */
[C---:B------:R-:W-:Y:S02]  /*d2c0*/  FMUL.FTZ R56, R2.reuse, R56 ;  /* 0x0000003802387220 */ /* 0x040fe40000410000 */
[----:B------:R-:W-:Y:S01]  /*d2d0*/  FMUL.FTZ R57, R2, R57 ;  /* 0x0000003902397220 */ /* 0x000fe20000410000 */
[----:B------:R2:W-:Y:S01]  /*d2e0*/  @P6 LDGSTS.E.BYPASS.LTC128B.128 [R218+0xb100], [R8.64], !P3 ;  /* 0x0b10000008da6fae */ /* 0x0005e2000d901d48 */
[----:B------:R4:W2:Y:S01]  /*d2f0*/  MUFU.EX2 R160, R16 ;  /* 0x0000001000a07308 */ /* 0x0008a20000000800 */
[C---:B------:R-:W-:Y:S02]  /*d300*/  FMUL.FTZ R58, R0.reuse, R58 ;  /* 0x0000003a003a7220 */ /* 0x040fe40000410000 */
[--C-:B---3--:R-:W-:Y:S02]  /*d310*/  FFMA.FTZ R70, R143, c[0x0][0x2d0], -R69.reuse ;  /* 0x0000b4008f467a23 */ /* 0x108fe40000010845 */
[----:B------:R-:W-:Y:S02]  /*d320*/  FMUL.FTZ R59, R0, R59 ;  /* 0x0000003b003b7220 */ /* 0x000fe40000410000 */
[----:B------:R3:W-:Y:S01]  /*d330*/  @P6 LDGSTS.E.BYPASS.LTC128B.128 [R218+0x9100], [R14.64], !P0 ;  /* 0x091000000eda6fae */ /* 0x0007e2000c101d48 */
[C---:B------:R-:W-:Y:S02]  /*d340*/  FMUL.FTZ R60, R2.reuse, R60 ;  /* 0x0000003c023c7220 */ /* 0x040fe40000410000 */
[----:B------:R3:W-:Y:S01]  /*d350*/  MUFU.EX2 R146, R70 ;  /* 0x0000004600927308 */ /* 0x0007e20000000800 */
[C---:B------:R-:W-:Y:S02]  /*d360*/  FMUL.FTZ R61, R2.reuse, R61 ;  /* 0x0000003d023d7220 */ /* 0x040fe40000410000 */
[----:B-1----:R-:W-:Y:S02]  /*d370*/  FMUL.FTZ R40, R2, R108 ;  /* 0x0000006c02287220 */ /* 0x002fe40000410000 */
[----:B------:R1:W-:Y:S01]  /*d380*/  @P6 LDGSTS.E.BYPASS.LTC128B.128 [R218+0xc100], [R12.64], !P3 ;  /* 0x0c1000000cda6fae */ /* 0x0003e2000d901d48 */
[C---:B------:R-:W-:Y:S02]  /*d390*/  FMUL.FTZ R62, R0.reuse, R62 ;  /* 0x0000003e003e7220 */ /* 0x040fe40000410000 */
[C---:B-----5:R-:W-:Y:S02]  /*d3a0*/  FMUL.FTZ R10, R0.reuse, R78 ;  /* 0x0000004e000a7220 */ /* 0x060fe40000410000 */
[C---:B------:R-:W-:Y:S01]  /*d3b0*/  FMUL.FTZ R11, R0.reuse, R79 ;  /* 0x0000004f000b7220 */ /* 0x040fe20000410000 */
[----:B------:R5:W-:Y:S01]  /*d3c0*/  MUFU.EX2 R148, R48 ;  /* 0x0000003000947308 */ /* 0x000be20000000800 */
[----:B------:R-:W-:Y:S01]  /*d3d0*/  FMUL.FTZ R63, R0, R63 ;  /* 0x0000003f003f7220 */ /* 0x000fe20000410000 */
[----:B------:R1:W-:Y:S01]  /*d3e0*/  @P6 LDGSTS.E.BYPASS.LTC128B.128 [R218+0xa100], [R6.64], !P0 ;  /* 0x0a10000006da6fae */ /* 0x0003e2000c101d48 */
[----:B----4-:R-:W-:Y:S02]  /*d3f0*/  FMUL.FTZ R16, R2, R84 ;  /* 0x0000005402107220 */ /* 0x010fe40000410000 */
[--C-:B--2---:R-:W-:Y:S02]  /*d400*/  FFMA.FTZ R8, R136, c[0x0][0x2d0], -R69.reuse ;  /* 0x0000b40088087a23 */ /* 0x104fe40000010845 */
[C---:B------:R-:W-:Y:S02]  /*d410*/  FMUL.FTZ R9, R2.reuse, R77 ;  /* 0x0000004d02097220 */ /* 0x040fe40000410000 */
[C---:B------:R-:W-:Y:S01]  /*d420*/  FMUL.FTZ R64, R2.reuse, R64 ;  /* 0x0000004002407220 */ /* 0x040fe20000410000 */
[----:B------:R2:W-:Y:S01]  /*d430*/  @P6 LDGSTS.E.BYPASS.LTC128B.128 [R218+0xd100], [R4.64], !P3 ;  /* 0x0d10000004da6fae */ /* 0x0005e2000d901d48 */
[----:B------:R4:W-:Y:S01]  /*d440*/  MUFU.EX2 R157, R8 ;  /* 0x00000008009d7308 */ /* 0x0009e20000000800 */
[----:B------:R-:W-:Y:S02]  /*d450*/  FMUL.FTZ R65, R2, R65 ;  /* 0x0000004102417220 */ /* 0x000fe40000410000 */
[--C-:B---3--:R-:W-:Y:S02]  /*d460*/  FFMA.FTZ R70, R145, c[0x0][0x2d0], -R69.reuse ;  /* 0x0000b40091467a23 */ /* 0x108fe40000010845 */
[C---:B------:R-:W-:Y:S02]  /*d470*/  FMUL.FTZ R66, R0.reuse, R66 ;  /* 0x0000004200427220 */ /* 0x040fe40000410000 */
[----:B------:R-:W-:Y:S01]  /*d480*/  LDSM.16.MT88.4 R20, [R196] ;  /* 0x00000000c414783b */ /* 0x000fe20000004200 */
[----:B------:R-:W-:Y:S02]  /*d490*/  FMUL.FTZ R67, R0, R67 ;  /* 0x0000004300437220 */ /* 0x000fe40000410000 */
[--C-:B------:R-:W-:Y:S02]  /*d4a0*/  FFMA.FTZ R71, R71, c[0x0][0x2d0], -R69.reuse ;  /* 0x0000b40047477a23 */ /* 0x100fe40000010845 */
[----:B-----5:R-:W-:Y:S03]  /*d4b0*/  FMUL.FTZ R48, R2, R116 ;  /* 0x0000007402307220 */ /* 0x020fe60000410000 */
[----:B-1----:R-:W1:Y:S01]  /*d4c0*/  LDSM.16.MT88.4 R12, [R192] ;  /* 0x00000000c00c783b */ /* 0x002e620000004200 */
[----:B------:R-:W-:Y:S01]  /*d4d0*/  MUFU.EX2 R71, R71 ;  /* 0x0000004700477308 */ /* 0x000fe20000000800 */
[C---:B------:R-:W-:Y:S01]  /*d4e0*/  FMUL.FTZ R6, R0.reuse, R74 ;  /* 0x0000004a00067220 */ /* 0x040fe20000410000 */
[----:B------:R-:W-:Y:S01]  /*d4f0*/  F2FP.PACK_AB R74, R227, R228 ;  /* 0x000000e4e34a723e */ /* 0x000fe200000000ff */
[----:B------:R-:W-:Y:S04]  /*d500*/  FMUL.FTZ R7, R0, R75 ;  /* 0x0000004b00077220 */ /* 0x000fe80000410000 */
[----:B------:R-:W3:Y:S01]  /*d510*/  LDSM.16.MT88.4 R28, [R195] ;  /* 0x00000000c31c783b */ /* 0x000ee20000004200 */
[C---:B----4-:R-:W-:Y:S02]  /*d520*/  FMUL.FTZ R8, R2.reuse, R76 ;  /* 0x0000004c02087220 */ /* 0x050fe40000410000 */
[----:B--2---:R-:W-:Y:S02]  /*d530*/  FFMA.FTZ R4, R137, c[0x0][0x2d0], -R69 ;  /* 0x0000b40089047a23 */ /* 0x004fe40000010845 */
[----:B------:R-:W-:Y:S01]  /*d540*/  FMUL.FTZ R5, R2, R73 ;  /* 0x0000004902057220 */ /* 0x000fe20000410000 */
[----:B------:R-:W-:Y:S01]  /*d550*/  F2FP.PACK_AB R73, R160, R159 ;  /* 0x0000009fa049723e */ /* 0x000fe200000000ff */
[----:B------:R2:W4:Y:S01]  /*d560*/  MUFU.EX2 R158, R4 ;  /* 0x00000004009e7308 */ /* 0x0005220000000800 */
[----:B------:R-:W5:Y:S08]  /*d570*/  LDSM.16.MT88.4 R36, [R211] ;  /* 0x00000000d324783b */ /* 0x000f700000004200 */
[----:B------:R-:W3:Y:S08]  /*d580*/  LDSM.16.MT88.4 R44, [R192+0x3000] ;  /* 0x00300000c02c783b */ /* 0x000ef00000004200 */
[----:B------:R-:W3:Y:S01]  /*d590*/  LDSM.16.MT88.4 R76, [R196+0x3000] ;  /* 0x00300000c44c783b */ /* 0x000ee20000004200 */
[----:B--2---:R-:W-:Y:S01]  /*d5a0*/  FMUL.FTZ R4, R2, R72 ;  /* 0x0000004802047220 */ /* 0x004fe20000410000 */
[----:B------:R-:W-:Y:S06]  /*d5b0*/  F2FP.PACK_AB R72, R229, R230 ;  /* 0x000000e6e548723e */ /* 0x000fec00000000ff */
[----:B------:R-:W-:Y:S01]  /*d5c0*/  LDSM.16.MT88.4 R84, [R198+0x3000] ;  /* 0x00300000c654783b */ /* 0x000fe20000004200 */
[----:B----4-:R-:W-:Y:S07]  /*d5d0*/  F2FP.PACK_AB R75, R158, R157 ;  /* 0x0000009d9e4b723e */ /* 0x010fee00000000ff */
[C---:B-1----:R-:W-:Y:S01]  /*d5e0*/  HMMA.16816.F32 R4, R72.reuse, R12, R4 ;  /* 0x0000000c4804723c */ /* 0x042fe20000001804 */
[----:B------:R-:W-:Y:S06]  /*d5f0*/  LDSM.16.MT88.4 R92, [R196+0x4000] ;  /* 0x00400000c45c783b */ /* 0x000fec0000004200 */
[C---:B------:R-:W-:Y:S01]  /*d600*/  FMUL.FTZ R12, R2.reuse, R80 ;  /* 0x00000050020c7220 */ /* 0x040fe20000410000 */
[C---:B------:R-:W-:Y:S01]  /*d610*/  HMMA.16816.F32 R8, R72.reuse, R14, R8 ;  /* 0x0000000e4808723c */ /* 0x040fe20000001808 */
[----:B------:R-:W-:Y:S03]  /*d620*/  LDSM.16.MT88.4 R100, [R196+0x1800] ;  /* 0x00180000c464783b */ /* 0x000fe60000004200 */
[----:B------:R-:W-:Y:S03]  /*d630*/  FMUL.FTZ R13, R2, R81 ;  /* 0x00000051020d7220 */ /* 0x000fe60000410000 */
[C---:B------:R-:W-:Y:S02]  /*d640*/  FMUL.FTZ R14, R0.reuse, R82 ;  /* 0x00000052000e7220 */ /* 0x040fe40000410000 */
[----:B------:R-:W-:Y:S01]  /*d650*/  FMUL.FTZ R15, R0, R83 ;  /* 0x00000053000f7220 */ /* 0x000fe20000410000 */
[----:B------:R-:W2:Y:S04]  /*d660*/  LDL.LU R116, [R1+0xc] ;  /* 0x00000c0001747983 */ /* 0x000ea80000300800 */
[----:B------:R-:W1:Y:S02]  /*d670*/  LDSM.16.MT88.4 R80, [R195+0x3000] ;  /* 0x00300000c350783b */ /* 0x000e640000004200 */
[C---:B------:R-:W-:Y:S06]  /*d680*/  HMMA.16816.F32 R12, R72.reuse, R20, R12 ;  /* 0x00000014480c723c */ /* 0x040fec000000180c */
[----:B------:R-:W4:Y:S01]  /*d690*/  LDL.LU R117, [R1+0x8] ;  /* 0x0000080001757983 */ /* 0x000f220000300800 */
[C---:B------:R-:W-:Y:S01]  /*d6a0*/  FMUL.FTZ R20, R2.reuse, R88 ;  /* 0x0000005802147220 */ /* 0x040fe20000410000 */
[C---:B------:R-:W-:Y:S02]  /*d6b0*/  HMMA.16816.F32 R16, R72.reuse, R22, R16 ;  /* 0x000000164810723c */ /* 0x040fe40000001810 */
[----:B------:R-:W-:Y:S02]  /*d6c0*/  LDSM.16.MT88.4 R108, [R192+0x5800] ;  /* 0x00580000c06c783b */ /* 0x000fe40000004200 */
[----:B------:R-:W-:Y:S03]  /*d6d0*/  FMUL.FTZ R21, R2, R89 ;  /* 0x0000005902157220 */ /* 0x000fe60000410000 */
[C---:B------:R-:W-:Y:S02]  /*d6e0*/  FMUL.FTZ R22, R0.reuse, R90 ;  /* 0x0000005a00167220 */ /* 0x040fe40000410000 */
[----:B------:R-:W-:Y:S01]  /*d6f0*/  FMUL.FTZ R23, R0, R91 ;  /* 0x0000005b00177220 */ /* 0x000fe20000410000 */
[----:B------:R-:W0:Y:S06]  /*d700*/  LDGDEPBAR ;  /* 0x00000000000079af */ /* 0x000e2c0000000000 */
[C---:B---3--:R-:W-:Y:S02]  /*d710*/  HMMA.16816.F32 R20, R72.reuse, R28, R20 ;  /* 0x0000001c4814723c */ /* 0x048fe40000001814 */
[----:B------:R-:W-:Y:S05]  /*d720*/  LDSM.16.MT88.4 R88, [R196+0x800] ;  /* 0x00080000c458783b */ /* 0x000fea0000004200 */
[C---:B------:R-:W-:Y:S01]  /*d730*/  FMUL.FTZ R28, R2.reuse, R96 ;  /* 0x00000060021c7220 */ /* 0x040fe20000410000 */
[C---:B------:R-:W-:Y:S04]  /*d740*/  HMMA.16816.F32 R24, R72.reuse, R30, R24 ;  /* 0x0000001e4818723c */ /* 0x040fe80000001818 */
[----:B------:R-:W-:Y:S03]  /*d750*/  FMUL.FTZ R29, R2, R97 ;  /* 0x00000061021d7220 */ /* 0x000fe60000410000 */
[C---:B------:R-:W-:Y:S02]  /*d760*/  FMUL.FTZ R30, R0.reuse, R98 ;  /* 0x00000062001e7220 */ /* 0x040fe40000410000 */
[----:B------:R-:W-:Y:S02]  /*d770*/  FMUL.FTZ R31, R0, R99 ;  /* 0x00000063001f7220 */ /* 0x000fe40000410000 */
[----:B------:R-:W-:Y:S05]  /*d780*/  LDSM.16.MT88.4 R96, [R195+0x4000] ;  /* 0x00400000c360783b */ /* 0x000fea0000004200 */
[C---:B-----5:R-:W-:Y:S07]  /*d790*/  HMMA.16816.F32 R28, R72.reuse, R36, R28 ;  /* 0x00000024481c723c */ /* 0x060fee000000181c */
[--C-:B------:R-:W-:Y:S01]  /*d7a0*/  FFMA.FTZ R36, R123, c[0x0][0x2d0], -R121.reuse ;  /* 0x0000b4007b247a23 */ /* 0x100fe20000010879 */
[C---:B------:R-:W-:Y:S03]  /*d7b0*/  HMMA.16816.F32 R32, R72.reuse, R38, R32 ;  /* 0x000000264820723c */ /* 0x040fe60000001820 */
[----:B------:R3:W5:Y:S01]  /*d7c0*/  MUFU.EX2 R191, R36 ;  /* 0x0000002400bf7308 */ /* 0x0007620000000800 */
[----:B------:R-:W-:Y:S03]  /*d7d0*/  FMUL.FTZ R37, R2, R105 ;  /* 0x0000006902257220 */ /* 0x000fe60000410000 */
[C---:B------:R-:W-:Y:S02]  /*d7e0*/  FMUL.FTZ R38, R0.reuse, R106 ;  /* 0x0000006a00267220 */ /* 0x040fe40000410000 */
[----:B------:R-:W-:Y:S03]  /*d7f0*/  FMUL.FTZ R39, R0, R107 ;  /* 0x0000006b00277220 */ /* 0x000fe60000410000 */
[C---:B---3--:R-:W-:Y:S02]  /*d800*/  FMUL.FTZ R36, R2.reuse, R104 ;  /* 0x0000006802247220 */ /* 0x048fe40000410000 */
[----:B------:R-:W-:Y:S05]  /*d810*/  LDSM.16.MT88.4 R104, [R198+0x2800] ;  /* 0x00280000c668783b */ /* 0x000fea0000004200 */
[C---:B------:R-:W-:Y:S07]  /*d820*/  HMMA.16816.F32 R36, R72.reuse, R44, R36 ;  /* 0x0000002c4824723c */ /* 0x040fee0000001824 */
[----:B------:R-:W-:Y:S01]  /*d830*/  FMUL.FTZ R45, R2, R113 ;  /* 0x00000071022d7220 */ /* 0x000fe20000410000 */
[C---:B------:R-:W-:Y:S04]  /*d840*/  HMMA.16816.F32 R40, R72.reuse, R46, R40 ;  /* 0x0000002e4828723c */ /* 0x040fe80000001828 */
[--C-:B------:R-:W-:Y:S03]  /*d850*/  FFMA.FTZ R44, R141, c[0x0][0x2d0], -R121.reuse ;  /* 0x0000b4008d2c7a23 */ /* 0x100fe60000010879 */
[C---:B------:R-:W-:Y:S01]  /*d860*/  FMUL.FTZ R47, R0.reuse, R115 ;  /* 0x00000073002f7220 */ /* 0x040fe20000410000 */
[----:B------:R3:W1:Y:S01]  /*d870*/  MUFU.EX2 R189, R44 ;  /* 0x0000002c00bd7308 */ /* 0x0006620000000800 */
[----:B------:R-:W-:Y:S09]  /*d880*/  FMUL.FTZ R46, R0, R114 ;  /* 0x00000072002e7220 */ /* 0x000ff20000410000 */
[----:B------:R1:W1:Y:S01]  /*d890*/  MUFU.EX2 R115, R70 ;  /* 0x0000004600737308 */ /* 0x0002620000000800 */
[----:B---3--:R-:W-:Y:S07]  /*d8a0*/  FMUL.FTZ R44, R2, R112 ;  /* 0x00000070022c7220 */ /* 0x008fee0000410000 */
[C---:B------:R-:W-:Y:S03]  /*d8b0*/  HMMA.16816.F32 R44, R72.reuse, R76, R44 ;  /* 0x0000004c482c723c */ /* 0x040fe6000000182c */
[--C-:B-1----:R-:W-:Y:S04]  /*d8c0*/  FFMA.FTZ R70, R149, c[0x0][0x2d0], -R121.reuse ;  /* 0x0000b40095467a23 */ /* 0x102fe80000010879 */
[----:B------:R1:W-:Y:S01]  /*d8d0*/  MUFU.EX2 R183, R70 ;  /* 0x0000004600b77308 */ /* 0x0003e20000000800 */
[C---:B------:R-:W-:Y:S01]  /*d8e0*/  HMMA.16816.F32 R48, R72.reuse, R78, R48 ;  /* 0x0000004e4830723c */ /* 0x040fe20000001830 */
[----:B------:R-:W3:Y:S07]  /*d8f0*/  LDSM.16.MT88.4 R76, [R192+0x800] ;  /* 0x00080000c04c783b */ /* 0x000eee0000004200 */
[C---:B------:R-:W-:Y:S08]  /*d900*/  HMMA.16816.F32 R52, R72.reuse, R80, R52 ;  /* 0x000000504834723c */ /* 0x040ff00000001834 */
[C---:B------:R-:W-:Y:S01]  /*d910*/  HMMA.16816.F32 R56, R72.reuse, R82, R56 ;  /* 0x000000524838723c */ /* 0x040fe20000001838 */
[----:B------:R-:W3:Y:S03]  /*d920*/  LDSM.16.MT88.4 R80, [R195+0x800] ;  /* 0x00080000c350783b */ /* 0x000ee60000004200 */
[--C-:B-1----:R-:W-:Y:S04]  /*d930*/  FFMA.FTZ R70, R151, c[0x0][0x2d0], -R121.reuse ;  /* 0x0000b40097467a23 */ /* 0x102fe80000010879 */
[C---:B------:R-:W-:Y:S01]  /*d940*/  HMMA.16816.F32 R60, R72.reuse, R84, R60 ;  /* 0x00000054483c723c */ /* 0x040fe2000000183c */
[----:B------:R1:W1:Y:S07]  /*d950*/  MUFU.EX2 R188, R70 ;  /* 0x0000004600bc7308 */ /* 0x00026e0000000800 */
[----:B------:R-:W-:Y:S01]  /*d960*/  HMMA.16816.F32 R64, R72, R86, R64 ;  /* 0x000000564840723c */ /* 0x000fe20000001840 */
[----:B------:R-:W3:Y:S06]  /*d970*/  LDSM.16.MT88.4 R84, [R198+0x800] ;  /* 0x00080000c654783b */ /* 0x000eec0000004200 */
[----:B-----5:R-:W-:Y:S02]  /*d980*/  F2FP.PACK_AB R72, R191, R224 ;  /* 0x000000e0bf48723e */ /* 0x020fe400000000ff */
[----:B------:R-:W-:Y:S03]  /*d990*/  F2FP.PACK_AB R74, R189, R190 ;  /* 0x000000bebd4a723e */ /* 0x000fe600000000ff */
[----:B------:R-:W-:Y:S02]  /*d9a0*/  F2FP.PACK_AB R73, R147, R148 ;  /* 0x000000949349723e */ /* 0x000fe400000000ff */
[----:B------:R-:W-:Y:S01]  /*d9b0*/  F2FP.PACK_AB R75, R115, R146 ;  /* 0x00000092734b723e */ /* 0x000fe200000000ff */
[--C-:B-1----:R-:W-:Y:S06]  /*d9c0*/  FFMA.FTZ R70, R150, c[0x0][0x2d0], -R121.reuse ;  /* 0x0000b40096467a23 */ /* 0x102fec0000010879 */
[C---:B---3--:R-:W-:Y:S01]  /*d9d0*/  HMMA.16816.F32 R4, R72.reuse, R76, R4 ;  /* 0x0000004c4804723c */ /* 0x048fe20000001804 */
[----:B------:R1:W-:Y:S07]  /*d9e0*/  MUFU.EX2 R182, R70 ;  /* 0x0000004600b67308 */ /* 0x0003ee0000000800 */
[C---:B------:R-:W-:Y:S01]  /*d9f0*/  HMMA.16816.F32 R8, R72.reuse, R78, R8 ;  /* 0x0000004e4808723c */ /* 0x040fe20000001808 */
[----:B------:R-:W3:Y:S07]  /*da00*/  LDSM.16.MT88.4 R76, [R192+0x3800] ;  /* 0x00380000c04c783b */ /* 0x000eee0000004200 */
[C---:B------:R-:W-:Y:S08]  /*da10*/  HMMA.16816.F32 R12, R72.reuse, R88, R12 ;  /* 0x00000058480c723c */ /* 0x040ff0000000180c */
[C---:B------:R-:W-:Y:S01]  /*da20*/  HMMA.16816.F32 R16, R72.reuse, R90, R16 ;  /* 0x0000005a4810723c */ /* 0x040fe20000001810 */
[----:B------:R-:W5:Y:S03]  /*da30*/  LDSM.16.MT88.4 R88, [R196+0x3800] ;  /* 0x00380000c458783b */ /* 0x000f660000004200 */
[----:B-1----:R-:W-:Y:S04]  /*da40*/  FFMA.FTZ R70, R156, c[0x0][0x2d0], -R121 ;  /* 0x0000b4009c467a23 */ /* 0x002fe80000010879 */
[C---:B------:R-:W-:Y:S01]  /*da50*/  HMMA.16816.F32 R20, R72.reuse, R80, R20 ;  /* 0x000000504814723c */ /* 0x040fe20000001814 */
[----:B------:R1:W1:Y:S07]  /*da60*/  MUFU.EX2 R181, R70 ;  /* 0x0000004600b57308 */ /* 0x00026e0000000800 */
[C---:B------:R-:W-:Y:S01]  /*da70*/  HMMA.16816.F32 R24, R72.reuse, R82, R24 ;  /* 0x000000524818723c */ /* 0x040fe20000001818 */
[----:B------:R-:W2:Y:S07]  /*da80*/  LDSM.16.MT88.4 R80, [R195+0x3800] ;  /* 0x00380000c350783b */ /* 0x000eae0000004200 */
[C---:B------:R-:W-:Y:S08]  /*da90*/  HMMA.16816.F32 R28, R72.reuse, R84, R28 ;  /* 0x00000054481c723c */ /* 0x040ff0000000181c */
[C---:B------:R-:W-:Y:S01]  /*daa0*/  HMMA.16816.F32 R32, R72.reuse, R86, R32 ;  /* 0x000000564820723c */ /* 0x040fe20000001820 */
[----:B------:R-:W4:Y:S03]  /*dab0*/  LDSM.16.MT88.4 R84, [R198+0x3800] ;  /* 0x00380000c654783b */ /* 0x000f260000004200 */
[--C-:B-1----:R-:W-:Y:S04]  /*dac0*/  FFMA.FTZ R70, R162, c[0x0][0x2d0], -R69.reuse ;  /* 0x0000b400a2467a23 */ /* 0x102fe80000010845 */
[C---:B---3--:R-:W-:Y:S01]  /*dad0*/  HMMA.16816.F32 R36, R72.reuse, R76, R36 ;  /* 0x0000004c4824723c */ /* 0x048fe20000001824 */
[----:B------:R1:W-:Y:S07]  /*dae0*/  MUFU.EX2 R113, R70 ;  /* 0x0000004600717308 */ /* 0x0003ee0000000800 */
[C---:B------:R-:W-:Y:S01]  /*daf0*/  HMMA.16816.F32 R40, R72.reuse, R78, R40 ;  /* 0x0000004e4828723c */ /* 0x040fe20000001828 */
[----:B------:R-:W3:Y:S07]  /*db00*/  LDSM.16.MT88.4 R76, [R192+0x1000] ;  /* 0x00100000c04c783b */ /* 0x000eee0000004200 */
[C---:B-----5:R-:W-:Y:S08]  /*db10*/  HMMA.16816.F32 R44, R72.reuse, R88, R44 ;  /* 0x00000058482c723c */ /* 0x060ff0000000182c */
[C---:B------:R-:W-:Y:S01]  /*db20*/  HMMA.16816.F32 R48, R72.reuse, R90, R48 ;  /* 0x0000005a4830723c */ /* 0x040fe20000001830 */
[----:B------:R-:W5:Y:S03]  /*db30*/  LDSM.16.MT88.4 R88, [R196+0x1000] ;  /* 0x00100000c458783b */ /* 0x000f660000004200 */
[----:B-1----:R-:W-:Y:S04]  /*db40*/  FFMA.FTZ R70, R163, c[0x0][0x2d0], -R69 ;  /* 0x0000b400a3467a23 */ /* 0x002fe80000010845 */
[C---:B--2---:R-:W-:Y:S01]  /*db50*/  HMMA.16816.F32 R52, R72.reuse, R80, R52 ;  /* 0x000000504834723c */ /* 0x044fe20000001834 */
[----:B------:R1:W2:Y:S03]  /*db60*/  MUFU.EX2 R114, R70 ;  /* 0x0000004600727308 */ /* 0x0002a60000000800 */
[----:B------:R-:W-:Y:S04]  /*db70*/  FFMA.FTZ R0, R0, R116, R159 ;  /* 0x0000007400007223 */ /* 0x000fe8000001009f */
[C---:B------:R-:W-:Y:S01]  /*db80*/  HMMA.16816.F32 R56, R72.reuse, R82, R56 ;  /* 0x000000524838723c */ /* 0x040fe20000001838 */
[----:B------:R-:W3:Y:S03]  /*db90*/  LDSM.16.MT88.4 R80, [R195+0x1000] ;  /* 0x00100000c350783b */ /* 0x000ee60000004200 */
[----:B----4-:R-:W-:Y:S02]  /*dba0*/  FFMA.FTZ R2, R2, R117, R230 ;  /* 0x0000007502027223 */ /* 0x010fe400000100e6 */
[----:B------:R-:W-:Y:S02]  /*dbb0*/  FADD.FTZ R0, R160, R0 ;  /* 0x00000000a0007221 */ /* 0x000fe40000010000 */
[C---:B------:R-:W-:Y:S01]  /*dbc0*/  HMMA.16816.F32 R60, R72.reuse, R84, R60 ;  /* 0x00000054483c723c */ /* 0x040fe2000000183c */
[----:B------:R-:W-:Y:S03]  /*dbd0*/  LDSM.16.MT88.4 R116, [R196+0x5800] ;  /* 0x00580000c474783b */ /* 0x000fe60000004200 */
[----:B------:R-:W-:Y:S02]  /*dbe0*/  FADD.FTZ R0, R157, R0 ;  /* 0x000000009d007221 */ /* 0x000fe40000010000 */
[----:B------:R-:W-:Y:S02]  /*dbf0*/  FADD.FTZ R2, R229, R2 ;  /* 0x00000002e5027221 */ /* 0x000fe40000010000 */
[----:B------:R-:W-:Y:S01]  /*dc00*/  HMMA.16816.F32 R64, R72, R86, R64 ;  /* 0x000000564840723c */ /* 0x000fe20000001840 */
[----:B------:R-:W4:Y:S03]  /*dc10*/  LDSM.16.MT88.4 R84, [R198+0x1000] ;  /* 0x00100000c654783b */ /* 0x000f260000004200 */
[--C-:B-1----:R-:W-:Y:S02]  /*dc20*/  FFMA.FTZ R70, R161, c[0x0][0x2d0], -R69.reuse ;  /* 0x0000b400a1467a23 */ /* 0x102fe40000010845 */
[----:B------:R-:W-:Y:S01]  /*dc30*/  FADD.FTZ R0, R158, R0 ;  /* 0x000000009e007221 */ /* 0x000fe20000010000 */
[----:B------:R-:W-:Y:S01]  /*dc40*/  F2FP.PACK_AB R72, R188, R183 ;  /* 0x000000b7bc48723e */ /* 0x000fe200000000ff */
[----:B------:R1:W1:Y:S01]  /*dc50*/  MUFU.EX2 R112, R70 ;  /* 0x0000004600707308 */ /* 0x0002620000000800 */
[----:B------:R-:W-:Y:S03]  /*dc60*/  F2FP.PACK_AB R74, R181, R182 ;  /* 0x000000b6b54a723e */ /* 0x000fe600000000ff */
[----:B--2---:R-:W-:Y:S01]  /*dc70*/  F2FP.PACK_AB R73, R114, R113 ;  /* 0x000000717249723e */ /* 0x004fe200000000ff */
        /* <DEDUP_REMOVED lines=10> */
[----:B-1----:R-:W-:Y:S02]  /*dd20*/  FFMA.FTZ R70, R180, c[0x0][0x2d0], -R69 ;  /* 0x0000b400b4467a23 */ /* 0x002fe40000010845 */
[----:B------:R-:W-:Y:S02]  /*dd30*/  FADD.FTZ R0, R114, R0 ;  /* 0x0000000072007221 */ /* 0x000fe40000010000 */
[----:B------:R1:W2:Y:S01]  /*dd40*/  MUFU.EX2 R145, R70 ;  /* 0x0000004600917308 */ /* 0x0002a20000000800 */
[----:B------:R-:W-:Y:S02]  /*dd50*/  FADD.FTZ R2, R189, R2 ;  /* 0x00000002bd027221 */ /* 0x000fe40000010000 */
[----:B------:R-:W-:Y:S02]  /*dd60*/  FADD.FTZ R0, R112, R0 ;  /* 0x0000000070007221 */ /* 0x000fe40000010000 */
[----:B------:R-:W-:Y:S04]  /*dd70*/  FADD.FTZ R2, R183, R2 ;  /* 0x00000002b7027221 */ /* 0x000fe80000010000 */
[----:B------:R-:W-:Y:S04]  /*dd80*/  FADD.FTZ R2, R188, R2 ;  /* 0x00000002bc027221 */ /* 0x000fe80000010000 */
[----:B------:R-:W-:Y:S04]  /*dd90*/  FADD.FTZ R2, R182, R2 ;  /* 0x00000002b6027221 */ /* 0x000fe80000010000 */
[----:B------:R-:W-:Y:S02]  /*dda0*/  FADD.FTZ R2, R181, R2 ;  /* 0x00000002b5027221 */ /* 0x000fe40000010000 */
[--C-:B-1----:R-:W-:Y:S01]  /*ddb0*/  FFMA.FTZ R70, R231, c[0x0][0x2d0], -R121.reuse ;  /* 0x0000b400e7467a23 */ /* 0x102fe20000010879 */
[C---:B--2---:R-:W-:Y:S01]  /*ddc0*/  F2FP.PACK_AB R75, R145.reuse, R112 ;  /* 0x00000070914b723e */ /* 0x044fe200000000ff */
[----:B------:R-:W-:Y:S02]  /*ddd0*/  FADD.FTZ R0, R145, R0 ;  /* 0x0000000091007221 */ /* 0x000fe40000010000 */
[----:B------:R1:W2:Y:S04]  /*dde0*/  MUFU.EX2 R180, R70 ;  /* 0x0000004600b47308 */ /* 0x0002a80000000800 */
[C---:B---3--:R-:W-:Y:S08]  /*ddf0*/  HMMA.16816.F32 R4, R72.reuse, R76, R4 ;  /* 0x0000004c4804723c */ /* 0x048ff00000001804 */
[C---:B------:R-:W-:Y:S01]  /*de00*/  HMMA.16816.F32 R8, R72.reuse, R78, R8 ;  /* 0x0000004e4808723c */ /* 0x040fe20000001808 */
[----:B------:R-:W3:Y:S07]  /*de10*/  LDSM.16.MT88.4 R76, [R192+0x4000] ;  /* 0x00400000c04c783b */ /* 0x000eee0000004200 */
[C---:B-----5:R-:W-:Y:S04]  /*de20*/  HMMA.16816.F32 R12, R72.reuse, R88, R12 ;  /* 0x00000058480c723c */ /* 0x060fe8000000180c */
[--C-:B-1----:R-:W-:Y:S02]  /*de30*/  FFMA.FTZ R70, R232, c[0x0][0x2d0], -R121.reuse ;  /* 0x0000b400e8467a23 */ /* 0x102fe40000010879 */
[----:B--2---:R-:W-:Y:S02]  /*de40*/  FADD.FTZ R2, R180, R2 ;  /* 0x00000002b4027221 */ /* 0x004fe40000010000 */
[C---:B------:R-:W-:Y:S01]  /*de50*/  HMMA.16816.F32 R16, R72.reuse, R90, R16 ;  /* 0x0000005a4810723c */ /* 0x040fe20000001810 */
[----:B------:R1:W2:Y:S01]  /*de60*/  MUFU.EX2 R163, R70 ;  /* 0x0000004600a37308 */ /* 0x0002a20000000800 */
[----:B------:R-:W5:Y:S06]  /*de70*/  LDSM.16.MT88.4 R88, [R198+0x4000] ;  /* 0x00400000c658783b */ /* 0x000f6c0000004200 */
[C---:B------:R-:W-:Y:S08]  /*de80*/  HMMA.16816.F32 R20, R72.reuse, R80, R20 ;  /* 0x000000504814723c */ /* 0x040ff00000001814 */
[C---:B------:R-:W-:Y:S01]  /*de90*/  HMMA.16816.F32 R24, R72.reuse, R82, R24 ;  /* 0x000000524818723c */ /* 0x040fe20000001818 */
[----:B------:R-:W5:Y:S07]  /*dea0*/  LDSM.16.MT88.4 R80, [R192+0x1800] ;  /* 0x00180000c050783b */ /* 0x000f6e0000004200 */
[C---:B----4-:R-:W-:Y:S04]  /*deb0*/  HMMA.16816.F32 R28, R72.reuse, R84, R28 ;  /* 0x00000054481c723c */ /* 0x050fe8000000181c */
[--C-:B-1----:R-:W-:Y:S02]  /*dec0*/  FFMA.FTZ R70, R233, c[0x0][0x2d0], -R121.reuse ;  /* 0x0000b400e9467a23 */ /* 0x102fe40000010879 */
[----:B--2---:R-:W-:Y:S02]  /*ded0*/  FADD.FTZ R2, R163, R2 ;  /* 0x00000002a3027221 */ /* 0x004fe40000010000 */
[C---:B------:R-:W-:Y:S01]  /*dee0*/  HMMA.16816.F32 R32, R72.reuse, R86, R32 ;  /* 0x000000564820723c */ /* 0x040fe20000001820 */
[----:B------:R1:W2:Y:S01]  /*def0*/  MUFU.EX2 R162, R70 ;  /* 0x0000004600a27308 */ /* 0x0002a20000000800 */
[----:B------:R-:W4:Y:S06]  /*df00*/  LDSM.16.MT88.4 R84, [R195+0x1800] ;  /* 0x00180000c354783b */ /* 0x000f2c0000004200 */
[C---:B---3--:R-:W-:Y:S08]  /*df10*/  HMMA.16816.F32 R36, R72.reuse, R76, R36 ;  /* 0x0000004c4824723c */ /* 0x048ff00000001824 */
[C---:B------:R-:W-:Y:S01]  /*df20*/  HMMA.16816.F32 R40, R72.reuse, R78, R40 ;  /* 0x0000004e4828723c */ /* 0x040fe20000001828 */
[----:B------:R-:W3:Y:S07]  /*df30*/  LDSM.16.MT88.4 R76, [R198+0x1800] ;  /* 0x00180000c64c783b */ /* 0x000eee0000004200 */
[C---:B------:R-:W-:Y:S04]  /*df40*/  HMMA.16816.F32 R44, R72.reuse, R92, R44 ;  /* 0x0000005c482c723c */ /* 0x040fe8000000182c */
[----:B-1----:R-:W-:Y:S02]  /*df50*/  FFMA.FTZ R70, R234, c[0x0][0x2d0], -R121 ;  /* 0x0000b400ea467a23 */ /* 0x002fe40000010879 */
[----:B--2---:R-:W-:Y:S02]  /*df60*/  FADD.FTZ R2, R162, R2 ;  /* 0x00000002a2027221 */ /* 0x004fe40000010000 */
[C---:B------:R-:W-:Y:S01]  /*df70*/  HMMA.16816.F32 R48, R72.reuse, R94, R48 ;  /* 0x0000005e4830723c */ /* 0x040fe20000001830 */
[----:B------:R1:W2:Y:S01]  /*df80*/  MUFU.EX2 R161, R70 ;  /* 0x0000004600a17308 */ /* 0x0002a20000000800 */
[----:B------:R-:W-:Y:S06]  /*df90*/  LDSM.16.MT88.4 R92, [R198+0x5000] ;  /* 0x00500000c65c783b */ /* 0x000fec0000004200 */
[C---:B------:R-:W-:Y:S08]  /*dfa0*/  HMMA.16816.F32 R52, R72.reuse, R96, R52 ;  /* 0x000000604834723c */ /* 0x040ff00000001834 */
[C---:B------:R-:W-:Y:S01]  /*dfb0*/  HMMA.16816.F32 R56, R72.reuse, R98, R56 ;  /* 0x000000624838723c */ /* 0x040fe20000001838 */
[----:B------:R-:W-:Y:S07]  /*dfc0*/  LDSM.16.MT88.4 R96, [R196+0x2800] ;  /* 0x00280000c460783b */ /* 0x000fee0000004200 */
[C---:B-----5:R-:W-:Y:S04]  /*dfd0*/  HMMA.16816.F32 R60, R72.reuse, R88, R60 ;  /* 0x00000058483c723c */ /* 0x060fe8000000183c */
[--C-:B-1----:R-:W-:Y:S02]  /*dfe0*/  FFMA.FTZ R70, R235, c[0x0][0x2d0], -R69.reuse ;  /* 0x0000b400eb467a23 */ /* 0x102fe40000010845 */
[----:B--2---:R-:W-:Y:S02]  /*dff0*/  FADD.FTZ R2, R161, R2 ;  /* 0x00000002a1027221 */ /* 0x004fe40000010000 */
[----:B------:R-:W-:Y:S01]  /*e000*/  HMMA.16816.F32 R64, R72, R90, R64 ;  /* 0x0000005a4840723c */ /* 0x000fe20000001840 */
[----:B------:R1:W2:Y:S01]  /*e010*/  MUFU.EX2 R140, R70 ;  /* 0x00000046008c7308 */ /* 0x0002a20000000800 */
[----:B------:R-:W-:Y:S05]  /*e020*/  LDSM.16.MT88.4 R88, [R196+0x4800] ;  /* 0x00480000c458783b */ /* 0x000fea0000004200 */
[----:B------:R-:W-:Y:S02]  /*e030*/  F2FP.PACK_AB R72, R163, R180 ;  /* 0x000000b4a348723e */ /* 0x000fe400000000ff */
[----:B------:R-:W-:Y:S03]  /*e040*/  F2FP.PACK_AB R74, R161, R162 ;  /* 0x000000a2a14a723e */ /* 0x000fe600000000ff */
[--C-:B-1----:R-:W-:Y:S02]  /*e050*/  FFMA.FTZ R70, R237, c[0x0][0x2d0], -R69.reuse ;  /* 0x0000b400ed467a23 */ /* 0x102fe40000010845 */
[----:B--2---:R-:W-:Y:S02]  /*e060*/  FADD.FTZ R0, R140, R0 ;  /* 0x000000008c007221 */ /* 0x004fe40000010000 */
[----:B------:R1:W2:Y:S02]  /*e070*/  MUFU.EX2 R139, R70 ;  /* 0x00000046008b7308 */ /* 0x0002a40000000800 */
[--C-:B-1----:R-:W-:Y:S01]  /*e080*/  FFMA.FTZ R70, R236, c[0x0][0x2d0], -R69.reuse ;  /* 0x0000b400ec467a23 */ /* 0x102fe20000010845 */
[C---:B--2---:R-:W-:Y:S01]  /*e090*/  F2FP.PACK_AB R73, R139.reuse, R140 ;  /* 0x0000008c8b49723e */ /* 0x044fe200000000ff */
[----:B------:R-:W-:Y:S06]  /*e0a0*/  FADD.FTZ R0, R139, R0 ;  /* 0x000000008b007221 */ /* 0x000fec0000010000 */
[----:B------:R1:W2:Y:S02]  /*e0b0*/  MUFU.EX2 R138, R70 ;  /* 0x00000046008a7308 */ /* 0x0002a40000000800 */
[----:B-1----:R-:W-:Y:S02]  /*e0c0*/  FFMA.FTZ R70, R238, c[0x0][0x2d0], -R69 ;  /* 0x0000b400ee467a23 */ /* 0x002fe40000010845 */
[----:B--2---:R-:W-:Y:S06]  /*e0d0*/  FADD.FTZ R0, R138, R0 ;  /* 0x000000008a007221 */ /* 0x004fec0000010000 */
[----:B------:R1:W2:Y:S02]  /*e0e0*/  MUFU.EX2 R137, R70 ;  /* 0x0000004600897308 */ /* 0x0002a40000000800 */
[--C-:B-1----:R-:W-:Y:S01]  /*e0f0*/  FFMA.FTZ R70, R239, c[0x0][0x2d0], -R121.reuse ;  /* 0x0000b400ef467a23 */ /* 0x102fe20000010879 */
[C---:B--2---:R-:W-:Y:S01]  /*e100*/  F2FP.PACK_AB R75, R137.reuse, R138 ;  /* 0x0000008a894b723e */ /* 0x044fe200000000ff */
[----:B------:R-:W-:Y:S06]  /*e110*/  FADD.FTZ R0, R137, R0 ;  /* 0x0000000089007221 */ /* 0x000fec0000010000 */
[----:B------:R1:W2:Y:S01]  /*e120*/  MUFU.EX2 R156, R70 ;  /* 0x00000046009c7308 */ /* 0x0002a20000000800 */
[C---:B------:R-:W-:Y:S08]  /*e130*/  HMMA.16816.F32 R4, R72.reuse, R80, R4 ;  /* 0x000000504804723c */ /* 0x040ff00000001804 */
[C---:B------:R-:W-:Y:S01]  /*e140*/  HMMA.16816.F32 R8, R72.reuse, R82, R8 ;  /* 0x000000524808723c */ /* 0x040fe20000001808 */
[----:B------:R-:W5:Y:S07]  /*e150*/  LDSM.16.MT88.4 R80, [R192+0x4800] ;  /* 0x00480000c050783b */ /* 0x000f6e0000004200 */
[C---:B------:R-:W-:Y:S04]  /*e160*/  HMMA.16816.F32 R12, R72.reuse, R100, R12 ;  /* 0x00000064480c723c */ /* 0x040fe8000000180c */
[--C-:B-1----:R-:W-:Y:S02]  /*e170*/  FFMA.FTZ R70, R241, c[0x0][0x2d0], -R121.reuse ;  /* 0x0000b400f1467a23 */ /* 0x102fe40000010879 */
[----:B--2---:R-:W-:Y:S02]  /*e180*/  FADD.FTZ R2, R156, R2 ;  /* 0x000000029c027221 */ /* 0x004fe40000010000 */
[C---:B------:R-:W-:Y:S01]  /*e190*/  HMMA.16816.F32 R16, R72.reuse, R102, R16 ;  /* 0x000000664810723c */ /* 0x040fe20000001810 */
[----:B------:R1:W2:Y:S01]  /*e1a0*/  MUFU.EX2 R151, R70 ;  /* 0x0000004600977308 */ /* 0x0002a20000000800 */
[----:B------:R-:W-:Y:S06]  /*e1b0*/  LDSM.16.MT88.4 R100, [R195+0x2800] ;  /* 0x00280000c364783b */ /* 0x000fec0000004200 */
[C---:B----4-:R-:W-:Y:S08]  /*e1c0*/  HMMA.16816.F32 R20, R72.reuse, R84, R20 ;  /* 0x000000544814723c */ /* 0x050ff00000001814 */
[C---:B------:R-:W-:Y:S01]  /*e1d0*/  HMMA.16816.F32 R24, R72.reuse, R86, R24 ;  /* 0x000000564818723c */ /* 0x040fe20000001818 */
[----:B------:R-:W4:Y:S07]  /*e1e0*/  LDSM.16.MT88.4 R84, [R195+0x4800] ;  /* 0x00480000c354783b */ /* 0x000f2e0000004200 */
[C---:B---3--:R-:W-:Y:S04]  /*e1f0*/  HMMA.16816.F32 R28, R72.reuse, R76, R28 ;  /* 0x0000004c481c723c */ /* 0x048fe8000000181c */
[--C-:B-1----:R-:W-:Y:S02]  /*e200*/  FFMA.FTZ R70, R240, c[0x0][0x2d0], -R121.reuse ;  /* 0x0000b400f0467a23 */ /* 0x102fe40000010879 */
[----:B--2---:R-:W-:Y:S02]  /*e210*/  FADD.FTZ R2, R151, R2 ;  /* 0x0000000297027221 */ /* 0x004fe40000010000 */
[C---:B------:R-:W-:Y:S01]  /*e220*/  HMMA.16816.F32 R32, R72.reuse, R78, R32 ;  /* 0x0000004e4820723c */ /* 0x040fe20000001820 */
[----:B------:R1:W2:Y:S01]  /*e230*/  MUFU.EX2 R150, R70 ;  /* 0x0000004600967308 */ /* 0x0002a20000000800 */
[----:B------:R-:W3:Y:S06]  /*e240*/  LDSM.16.MT88.4 R76, [R198+0x4800] ;  /* 0x00480000c64c783b */ /* 0x000eec0000004200 */
[C---:B-----5:R-:W-:Y:S08]  /*e250*/  HMMA.16816.F32 R36, R72.reuse, R80, R36 ;  /* 0x000000504824723c */ /* 0x060ff00000001824 */
[C---:B------:R-:W-:Y:S01]  /*e260*/  HMMA.16816.F32 R40, R72.reuse, R82, R40 ;  /* 0x000000524828723c */ /* 0x040fe20000001828 */
[----:B------:R-:W5:Y:S07]  /*e270*/  LDSM.16.MT88.4 R80, [R192+0x2000] ;  /* 0x00200000c050783b */ /* 0x000f6e0000004200 */
[C---:B------:R-:W-:Y:S04]  /*e280*/  HMMA.16816.F32 R44, R72.reuse, R88, R44 ;  /* 0x00000058482c723c */ /* 0x040fe8000000182c */
[----:B-1----:R-:W-:Y:S02]  /*e290*/  FFMA.FTZ R70, R242, c[0x0][0x2d0], -R121 ;  /* 0x0000b400f2467a23 */ /* 0x002fe40000010879 */
[----:B--2---:R-:W-:Y:S02]  /*e2a0*/  FADD.FTZ R2, R150, R2 ;  /* 0x0000000296027221 */ /* 0x004fe40000010000 */
[C---:B------:R-:W-:Y:S01]  /*e2b0*/  HMMA.16816.F32 R48, R72.reuse, R90, R48 ;  /* 0x0000005a4830723c */ /* 0x040fe20000001830 */
[----:B------:R1:W2:Y:S01]  /*e2c0*/  MUFU.EX2 R149, R70 ;  /* 0x0000004600957308 */ /* 0x0002a20000000800 */
[----:B------:R-:W5:Y:S06]  /*e2d0*/  LDSM.16.MT88.4 R88, [R196+0x2000] ;  /* 0x00200000c458783b */ /* 0x000f6c0000004200 */
[C---:B----4-:R-:W-:Y:S08]  /*e2e0*/  HMMA.16816.F32 R52, R72.reuse, R84, R52 ;  /* 0x000000544834723c */ /* 0x050ff00000001834 */
[C---:B------:R-:W-:Y:S01]  /*e2f0*/  HMMA.16816.F32 R56, R72.reuse, R86, R56 ;  /* 0x000000564838723c */ /* 0x040fe20000001838 */
[----:B------:R-:W4:Y:S07]  /*e300*/  LDSM.16.MT88.4 R84, [R195+0x2000] ;  /* 0x00200000c354783b */ /* 0x000f2e0000004200 */
[C---:B---3--:R-:W-:Y:S04]  /*e310*/  HMMA.16816.F32 R60, R72.reuse, R76, R60 ;  /* 0x0000004c483c723c */ /* 0x048fe8000000183c */
[--C-:B-1----:R-:W-:Y:S02]  /*e320*/  FFMA.FTZ R70, R244, c[0x0][0x2d0], -R69.reuse ;  /* 0x0000b400f4467a23 */ /* 0x102fe40000010845 */
[----:B--2---:R-:W-:Y:S02]  /*e330*/  FADD.FTZ R2, R149, R2 ;  /* 0x0000000295027221 */ /* 0x004fe40000010000 */
[----:B------:R-:W-:Y:S01]  /*e340*/  HMMA.16816.F32 R64, R72, R78, R64 ;  /* 0x0000004e4840723c */ /* 0x000fe20000001840 */
[----:B------:R1:W2:Y:S01]  /*e350*/  MUFU.EX2 R136, R70 ;  /* 0x0000004600887308 */ /* 0x0002a20000000800 */
[----:B------:R-:W3:Y:S05]  /*e360*/  LDSM.16.MT88.4 R76, [R198+0x2000] ;  /* 0x00200000c64c783b */ /* 0x000eea0000004200 */
        /* <DEDUP_REMOVED lines=15> */
[----:B------:R1:W-:Y:S01]  /*e460*/  MUFU.EX2 R144, R70 ;  /* 0x0000004600907308 */ /* 0x0003e20000000800 */
[C---:B-----5:R-:W-:Y:S08]  /*e470*/  HMMA.16816.F32 R4, R72.reuse, R80, R4 ;  /* 0x000000504804723c */ /* 0x060ff00000001804 */
[C---:B------:R-:W-:Y:S01]  /*e480*/  HMMA.16816.F32 R8, R72.reuse, R82, R8 ;  /* 0x000000524808723c */ /* 0x040fe20000001808 */
[----:B------:R-:W2:Y:S07]  /*e490*/  LDSM.16.MT88.4 R80, [R192+0x5000] ;  /* 0x00500000c050783b */ /* 0x000eae0000004200 */
[C---:B------:R-:W-:Y:S04]  /*e4a0*/  HMMA.16816.F32 R12, R72.reuse, R88, R12 ;  /* 0x00000058480c723c */ /* 0x040fe8000000180c */
[--C-:B-1----:R-:W-:Y:S04]  /*e4b0*/  FFMA.FTZ R70, R250, c[0x0][0x2d0], -R121.reuse ;  /* 0x0000b400fa467a23 */ /* 0x102fe80000010879 */
[C---:B------:R-:W-:Y:S01]  /*e4c0*/  HMMA.16816.F32 R16, R72.reuse, R90, R16 ;  /* 0x0000005a4810723c */ /* 0x040fe20000001810 */
[----:B------:R1:W-:Y:S01]  /*e4d0*/  MUFU.EX2 R143, R70 ;  /* 0x00000046008f7308 */ /* 0x0003e20000000800 */
[----:B------:R-:W5:Y:S06]  /*e4e0*/  LDSM.16.MT88.4 R88, [R196+0x5000] ;  /* 0x00500000c458783b */ /* 0x000f6c0000004200 */
[C---:B----4-:R-:W-:Y:S08]  /*e4f0*/  HMMA.16816.F32 R20, R72.reuse, R84, R20 ;  /* 0x000000544814723c */ /* 0x050ff00000001814 */
[C---:B------:R-:W-:Y:S01]  /*e500*/  HMMA.16816.F32 R24, R72.reuse, R86, R24 ;  /* 0x000000564818723c */ /* 0x040fe20000001818 */
[----:B------:R-:W4:Y:S07]  /*e510*/  LDSM.16.MT88.4 R84, [R195+0x5000] ;  /* 0x00500000c354783b */ /* 0x000f2e0000004200 */
[C---:B---3--:R-:W-:Y:S04]  /*e520*/  HMMA.16816.F32 R28, R72.reuse, R76, R28 ;  /* 0x0000004c481c723c */ /* 0x048fe8000000181c */
[--C-:B-1----:R-:W-:Y:S04]  /*e530*/  FFMA.FTZ R70, R248, c[0x0][0x2d0], -R121.reuse ;  /* 0x0000b400f8467a23 */ /* 0x102fe80000010879 */
[C---:B------:R-:W-:Y:S01]  /*e540*/  HMMA.16816.F32 R32, R72.reuse, R78, R32 ;  /* 0x0000004e4820723c */ /* 0x040fe20000001820 */
[----:B------:R1:W-:Y:S01]  /*e550*/  MUFU.EX2 R142, R70 ;  /* 0x00000046008e7308 */ /* 0x0003e20000000800 */
[----:B------:R-:W3:Y:S06]  /*e560*/  LDSM.16.MT88.4 R76, [R192+0x2800] ;  /* 0x00280000c04c783b */ /* 0x000eec0000004200 */
[C---:B--2---:R-:W-:Y:S08]  /*e570*/  HMMA.16816.F32 R36, R72.reuse, R80, R36 ;  /* 0x000000504824723c */ /* 0x044ff00000001824 */
[C---:B------:R-:W-:Y:S08]  /*e580*/  HMMA.16816.F32 R40, R72.reuse, R82, R40 ;  /* 0x000000524828723c */ /* 0x040ff00000001828 */
[C---:B-----5:R-:W-:Y:S04]  /*e590*/  HMMA.16816.F32 R44, R72.reuse, R88, R44 ;  /* 0x00000058482c723c */ /* 0x060fe8000000182c */
[----:B-1----:R-:W-:Y:S04]  /*e5a0*/  FFMA.FTZ R70, R247, c[0x0][0x2d0], -R121 ;  /* 0x0000b400f7467a23 */ /* 0x002fe80000010879 */
[C---:B------:R-:W-:Y:S01]  /*e5b0*/  HMMA.16816.F32 R48, R72.reuse, R90, R48 ;  /* 0x0000005a4830723c */ /* 0x040fe20000001830 */
[----:B------:R1:W2:Y:S07]  /*e5c0*/  MUFU.EX2 R141, R70 ;  /* 0x00000046008d7308 */ /* 0x0002ae0000000800 */
[C---:B----4-:R-:W-:Y:S08]  /*e5d0*/  HMMA.16816.F32 R52, R72.reuse, R84, R52 ;  /* 0x000000544834723c */ /* 0x050ff00000001834 */
[C---:B------:R-:W-:Y:S08]  /*e5e0*/  HMMA.16816.F32 R56, R72.reuse, R86, R56 ;  /* 0x000000564838723c */ /* 0x040ff00000001838 */
[C---:B------:R-:W-:Y:S04]  /*e5f0*/  HMMA.16816.F32 R60, R72.reuse, R92, R60 ;  /* 0x0000005c483c723c */ /* 0x040fe8000000183c */
[--C-:B-1----:R-:W-:Y:S01]  /*e600*/  FFMA.FTZ R70, R251, c[0x0][0x2d0], -R69.reuse ;  /* 0x0000b400fb467a23 */ /* 0x102fe20000010845 */
[----:B--2---:R-:W-:Y:S03]  /*e610*/  F2FP.PACK_AB R122, R141, R142 ;  /* 0x0000008e8d7a723e */ /* 0x004fe600000000ff */
[----:B------:R-:W-:Y:S01]  /*e620*/  HMMA.16816.F32 R64, R72, R94, R64 ;  /* 0x0000005e4840723c */ /* 0x000fe20000001840 */
[----:B------:R1:W-:Y:S03]  /*e630*/  MUFU.EX2 R132, R70 ;  /* 0x0000004600847308 */ /* 0x0003e60000000800 */
[--C-:B-1----:R-:W-:Y:S02]  /*e640*/  FFMA.FTZ R70, R252, c[0x0][0x2d0], -R69.reuse ;  /* 0x0000b400fc467a23 */ /* 0x102fe40000010845 */
[----:B------:R-:W-:Y:S01]  /*e650*/  FFMA.FTZ R69, R120, c[0x0][0x2d0], -R69 ;  /* 0x0000b40078457a23 */ /* 0x000fe20000010845 */
[----:B------:R-:W-:Y:S04]  /*e660*/  F2FP.PACK_AB R120, R143, R144 ;  /* 0x000000908f78723e */ /* 0x000fe800000000ff */
[----:B------:R-:W1:Y:S10]  /*e670*/  MUFU.EX2 R70, R70 ;  /* 0x0000004600467308 */ /* 0x000e740000000800 */
[----:B------:R-:W2:Y:S01]  /*e680*/  MUFU.EX2 R69, R69 ;  /* 0x0000004500457308 */ /* 0x000ea20000000800 */
[----:B-1----:R-:W-:Y:S02]  /*e690*/  F2FP.PACK_AB R121, R70, R132 ;  /* 0x000000844679723e */ /* 0x002fe400000000ff */
[----:B--2---:R-:W-:Y:S07]  /*e6a0*/  F2FP.PACK_AB R123, R69, R71 ;  /* 0x00000047457b723e */ /* 0x004fee00000000ff */
[C---:B---3--:R-:W-:Y:S01]  /*e6b0*/  HMMA.16816.F32 R72, R120.reuse, R76, R4 ;  /* 0x0000004c7848723c */ /* 0x048fe20000001804 */
[----:B------:R-:W1:Y:S07]  /*e6c0*/  LDSM.16.MT88.4 R4, [R195+0x5800] ;  /* 0x00580000c304783b */ /* 0x000e6e0000004200 */
[C---:B------:R-:W-:Y:S01]  /*e6d0*/  HMMA.16816.F32 R76, R120.reuse, R78, R8 ;  /* 0x0000004e784c723c */ /* 0x040fe20000001808 */
[----:B------:R-:W2:Y:S07]  /*e6e0*/  LDSM.16.MT88.4 R8, [R198+0x5800] ;  /* 0x00580000c608783b */ /* 0x000eae0000004200 */
[C---:B------:R-:W-:Y:S01]  /*e6f0*/  HMMA.16816.F32 R80, R120.reuse, R96, R12 ;  /* 0x000000607850723c */ /* 0x040fe2000000180c */
[----:B------:R-:W3:Y:S07]  /*e700*/  LDL R12, [R1+0x1c] ;  /* 0x00001c00010c7983 */ /* 0x000eee0000100800 */
        /* <DEDUP_REMOVED lines=9> */
[C---:B-1----:R-:W-:Y:S07]  /*e7a0*/  HMMA.16816.F32 R52, R120.reuse, R4, R52 ;  /* 0x000000047834723c */ /* 0x042fee0000001834 */
[----:B------:R-:W-:Y:S01]  /*e7b0*/  FADD.FTZ R4, R144, R2 ;  /* 0x0000000290047221 */ /* 0x000fe20000010000 */
[C---:B------:R-:W-:Y:S04]  /*e7c0*/  HMMA.16816.F32 R56, R120.reuse, R6, R56 ;  /* 0x000000067838723c */ /* 0x040fe80000001838 */
[----:B------:R-:W-:Y:S02]  /*e7d0*/  FADD.FTZ R2, R132, R0 ;  /* 0x0000000084027221 */ /* 0x000fe40000010000 */
[----:B------:R-:W-:Y:S02]  /*e7e0*/  FADD.FTZ R0, R143, R4 ;  /* 0x000000048f007221 */ /* 0x000fe40000010000 */
[C---:B--2---:R-:W-:Y:S04]  /*e7f0*/  HMMA.16816.F32 R60, R120.reuse, R8, R60 ;  /* 0x00000008783c723c */ /* 0x044fe8000000183c */
[----:B------:R-:W-:Y:S01]  /*e800*/  FADD.FTZ R4, R70, R2 ;  /* 0x0000000246047221 */ /* 0x000fe20000010000 */
[-C--:B------:R-:W-:Y:S01]  /*e810*/  MOV R70, R3.reuse ;  /* 0x0000000300467202 */ /* 0x080fe20000000f00 */
[----:B------:R-:W-:Y:S02]  /*e820*/  FADD.FTZ R2, R142, R0 ;  /* 0x000000008e027221 */ /* 0x000fe40000010000 */
[----:B------:R-:W-:Y:S04]  /*e830*/  HMMA.16816.F32 R64, R120, R10, R64 ;  /* 0x0000000a7840723c */ /* 0x000fe80000001840 */
[----:B------:R-:W-:Y:S02]  /*e840*/  FADD.FTZ R2, R141, R2 ;  /* 0x000000028d027221 */ /* 0x000fe40000010000 */
[----:B------:R-:W-:Y:S01]  /*e850*/  FADD.FTZ R0, R71, R4 ;  /* 0x0000000447007221 */ /* 0x000fe20000010000 */
[----:B------:R-:W-:Y:S02]  /*e860*/  MOV R4, R3 ;  /* 0x0000000300047202 */ /* 0x000fe40000000f00 */
[----:B------:R1:W-:Y:S03]  /*e870*/  STL [R1+0x8], R2 ;  /* 0x0000080201007387 */ /* 0x0003e60000100800 */
[----:B------:R-:W-:Y:S01]  /*e880*/  FADD.FTZ R0, R69, R0 ;  /* 0x0000000045007221 */ /* 0x000fe20000010000 */
[----:B------:R-:W-:Y:S04]  /*e890*/  MOV R69, R68 ;  /* 0x0000004400457202 */ /* 0x000fe80000000f00 */
[----:B------:R1:W-:Y:S01]  /*e8a0*/  STL [R1+0xc], R0 ;  /* 0x00000c0001007387 */ /* 0x0003e20000100800 */
[----:B---3--:R-:W-:Y:S02]  /*e8b0*/  ISETP.GT.AND P0, PT, R217, R12, PT ;  /* 0x0000000cd900720c */ /* 0x008fe40003f04270 */
[----:B------:R-:W-:Y:S11]  /*e8c0*/  MOV R217, R216 ;  /* 0x000000d800d97202 */ /* 0x000ff60000000f00 */
[----:B-1----:R-:W-:-:S05]  /*e8d0*/  @P0 BRA `(.L_x_576) ;  /* 0xffffcd7000000947 */ /* 0x002fca000383ffff */
.L_x_575:
[----:B------:R-:W-:-:S13]  /*e8e0*/  ISETP.GE.AND P0, PT, R216, R219, PT ;  /* 0x000000dbd800720c */ /* 0x000fda0003f06270 */
[----:B------:R-:W-:Y:S05]  /*e8f0*/  @!P0 BRA `(.L_x_577) ;  /* 0x0000447000008947 */ /* 0x000fea0003800000 */
[----:B------:R-:W-:Y:S02]  /*e900*/  MOV R70, R4 ;  /* 0x0000000400467202 */ /* 0x000fe40000000f00 */
[----:B------:R-:W-:Y:S02]  /*e910*/  MOV R69, R68 ;  /* 0x0000004400457202 */ /* 0x000fe40000000f00 */
.L_x_586:
[----:B--2---:R-:W2:Y:S01]  /*e920*/  LDL.64 R132, [R1] ;  /* 0x0000000001847983 */ /* 0x004ea20000100a00 */
[----:B------:R-:W-:Y:S04]  /*e930*/  DEPBAR.LE SB0, 0x0 ;  /* 0x000080000000791a */ /* 0x000fe80000000000 */
[----:B------:R-:W-:Y:S01]  /*e940*/  WARPSYNC 0xffffffff ;  /* 0xffffffff00007948 */ /* 0x000fe20003800000 */
[----:B------:R-:W-:Y:S01]  /*e950*/  BAR.SYNC.DEFER_BLOCKING 0x0 ;  /* 0x0000000000007b1d */ /* 0x000fe20000010000 */
[----:B------:R-:W-:Y:S01]  /*e960*/  SHF.R.S32.HI R0, RZ, 0x1f, R216 ;  /* 0x0000001fff007819 */ /* 0x000fe200000114d8 */
[----:B------:R-:W-:Y:S01]  /*e970*/  IMAD.MOV.U32 R217, RZ, RZ, 0x5 ;  /* 0x00000005ffd97424 */ /* 0x000fe200078e00ff */
[----:B-1----:R-:W-:Y:S01]  /*e980*/  MOV R3, c[0x0][0x208] ;  /* 0x0000820000037a02 */ /* 0x002fe20000000f00 */
[----:B------:R-:W-:Y:S01]  /*e990*/  IMAD.WIDE.U32 R20, R216, c[0x0][0x208], RZ ;  /* 0x00008200d8147a25 */ /* 0x000fe200078e00ff */
[----:B------:R-:W-:Y:S02]  /*e9a0*/  MOV R28, R220 ;  /* 0x000000dc001c7202 */ /* 0x000fe40000000f00 */
[C---:B------:R-:W-:Y:S01]  /*e9b0*/  SHF.L.U32 R2, R3.reuse, 0x5, RZ ;  /* 0x0000000503027819 */ /* 0x040fe200000006ff */
[----:B------:R-:W-:Y:S01]  /*e9c0*/  IMAD R0, R0, c[0x0][0x208], RZ ;  /* 0x0000820000007a24 */ /* 0x000fe200078e02ff */
[----:B------:R-:W-:Y:S01]  /*e9d0*/  SHF.L.U64.HI R3, R3, R217, c[0x0][0x20c] ;  /* 0x0000830003037619 */ /* 0x000fe200000102d9 */
[----:B------:R-:W-:Y:S01]  /*e9e0*/  IMAD.MOV.U32 R29, RZ, RZ, R225 ;  /* 0x000000ffff1d7224 */ /* 0x000fe200078e00e1 */
[----:B------:R-:W-:Y:S01]  /*e9f0*/  IADD3 R37, P0, R220, 0x40, RZ ;  /* 0x00000040dc257810 */ /* 0x000fe20007f1e0ff */
[----:B------:R-:W-:Y:S02]  /*ea00*/  IMAD R0, R216, c[0x0][0x20c], R0 ;  /* 0x00008300d8007a24 */ /* 0x000fe400078e0200 */
[----:B------:R-:W-:Y:S04]  /*ea10*/  IMAD.WIDE.U32 R30, R20, 0x60, R2 ;  /* 0x00000060141e7825 */ /* 0x000fe800078e0002 */
[----:B------:R-:W-:Y:S01]  /*ea20*/  IMAD.IADD R0, R21, 0x1, R0 ;  /* 0x0000000115007824 */ /* 0x000fe200078e0200 */
[-C--:B------:R-:W-:Y:S01]  /*ea30*/  IADD3 R36, P4, R220, R30.reuse, RZ ;  /* 0x0000001edc247210 */ /* 0x080fe20007f9e0ff */
[----:B------:R-:W-:Y:S01]  /*ea40*/  IMAD.WIDE.U32 R28, R20, 0x60, R28 ;  /* 0x00000060141c7825 */ /* 0x000fe200078e001c */
[----:B------:R-:W-:Y:S02]  /*ea50*/  IADD3 R2, P6, R2, R30, RZ ;  /* 0x0000001e02027210 */ /* 0x000fe40007fde0ff */
[----:B------:R-:W-:Y:S01]  /*ea60*/  LEA R162, P5, R36, c[0x0][0x1f8], 0x1 ;  /* 0x00007e0024a27a11 */ /* 0x000fe200078a08ff */
[----:B------:R-:W1:Y:S01]  /*ea70*/  LDSM.16.M88.4 R8, [R193] ;  /* 0x00000000c108783b */ /* 0x000e620000000200 */
[----:B------:R-:W-:Y:S01]  /*ea80*/  SHF.L.U32 R45, R28, 0x1, RZ ;  /* 0x000000011c2d7819 */ /* 0x000fe200000006ff */
[----:B------:R-:W-:Y:S01]  /*ea90*/  IMAD R38, R0, 0x60, RZ ;  /* 0x0000006000267824 */ /* 0x000fe200078e02ff */
[----:B------:R-:W-:Y:S02]  /*eaa0*/  ULDC UR4, c[0x0][0x324] ;  /* 0x0000c90000047ab9 */ /* 0x000fe40000000800 */
[----:B------:R-:W-:Y:S02]  /*eab0*/  ULOP3.LUT UR4, URZ, UR4, URZ, 0x33, !UPT ;  /* 0x000000043f047292 */ /* 0x000fe4000f8e333f */
[----:B------:R-:W-:Y:S01]  /*eac0*/  IADD3 R0, R38, R31, RZ ;  /* 0x0000001f26007210 */ /* 0x000fe20007ffe0ff */
[----:B------:R-:W3:Y:S01]  /*ead0*/  LDSM.16.M88.4 R16, [R193+0x800] ;  /* 0x00080000c110783b */ /* 0x000ee20000000200 */
[----:B------:R-:W-:Y:S03]  /*eae0*/  IADD3 R31, R29, R38, RZ ;  /* 0x000000261d1f7210 */ /* 0x000fe60007ffe0ff */
[----:B------:R-:W-:Y:S01]  /*eaf0*/  IMAD.X R29, R0, 0x1, R225, P4 ;  /* 0x00000001001d7824 */ /* 0x000fe200020e06e1 */
[----:B------:R-:W-:Y:S02]  /*eb00*/  IADD3 R38, P4, R37, R30, RZ ;  /* 0x0000001e25267210 */ /* 0x000fe40007f9e0ff */
[----:B------:R-:W-:Y:S01]  /*eb10*/  SHF.L.U64.HI R46, R28, 0x1, R31 ;  /* 0x000000011c2e7819 */ /* 0x000fe2000001021f */
[----:B------:R-:W4:Y:S01]  /*eb20*/  LDSM.16.M88.4 R24, [R193+0x1000] ;  /* 0x00100000c118783b */ /* 0x000f220000000200 */
[----:B------:R-:W-:Y:S02]  /*eb30*/  LEA.HI.X R163, R36, c[0x0][0x1fc], R29, 0x1, P5 ;  /* 0x00007f0024a37a11 */ /* 0x000fe400028f0c1d */
[----:B------:R-:W-:Y:S02]  /*eb40*/  IADD3.X R36, RZ, R225, RZ, P0, !PT ;  /* 0x000000e1ff247210 */ /* 0x000fe400007fe4ff */
[C---:B------:R-:W-:Y:S02]  /*eb50*/  IADD3 R44, P0, R2.reuse, R37, RZ ;  /* 0x00000025022c7210 */ /* 0x040fe40007f1e0ff */
[----:B------:R-:W-:Y:S01]  /*eb60*/  IADD3 R37, P5, R2, R220, RZ ;  /* 0x000000dc02257210 */ /* 0x000fe20007fbe0ff */
[----:B------:R-:W5:Y:S01]  /*eb70*/  LDL R228, [R1+0x20] ;  /* 0x0000200001e47983 */ /* 0x000f620000100800 */
[----:B------:R-:W-:Y:S01]  /*eb80*/  IMAD.X R2, R0, 0x1, R3, P6 ;  /* 0x0000000100027824 */ /* 0x000fe200030e0603 */
[----:B------:R-:W-:Y:S02]  /*eb90*/  LEA R160, P6, R38, c[0x0][0x1f8], 0x1 ;  /* 0x00007e0026a07a11 */ /* 0x000fe400078c08ff */
[----:B------:R-:W4:Y:S01]  /*eba0*/  LDSM.16.M88.4 R32, [R193+0x1800] ;  /* 0x00180000c120783b */ /* 0x000f220000000200 */
[-C--:B------:R-:W-:Y:S02]  /*ebb0*/  IADD3.X R0, R0, R36.reuse, RZ, P4, !PT ;  /* 0x0000002400007210 */ /* 0x080fe400027fe4ff */
[C---:B------:R-:W-:Y:S02]  /*ebc0*/  LEA R158, P4, R37.reuse, c[0x0][0x1f8], 0x1 ;  /* 0x00007e00259e7a11 */ /* 0x040fe400078808ff */
[----:B------:R-:W-:Y:S02]  /*ebd0*/  LEA.HI.X R161, R38, c[0x0][0x1fc], R0, 0x1, P6 ;  /* 0x00007f0026a17a11 */ /* 0x000fe400030f0c00 */
[C---:B------:R-:W-:Y:S01]  /*ebe0*/  IADD3.X R3, R2.reuse, R36, RZ, P0, !PT ;  /* 0x0000002402037210 */ /* 0x040fe200007fe4ff */
[----:B------:R-:W5:Y:S01]  /*ebf0*/  LDL R227, [R1+0x24] ;  /* 0x0000240001e37983 */ /* 0x000f620000100800 */
[----:B------:R-:W-:Y:S01]  /*ec00*/  IMAD.X R2, R2, 0x1, R225, P5 ;  /* 0x0000000102027824 */ /* 0x000fe200028e06e1 */
[C---:B-1----:R-:W-:Y:S02]  /*ec10*/  HMMA.16816.F32 R4, R124.reuse, R8, RZ ;  /* 0x000000087c04723c */ /* 0x042fe400000018ff */
[----:B------:R-:W1:Y:S02]  /*ec20*/  LDSM.16.M88.4 R40, [R193+0x2000] ;  /* 0x00200000c128783b */ /* 0x000e640000000200 */
[----:B------:R-:W-:Y:S02]  /*ec30*/  LEA.HI.X R159, R37, c[0x0][0x1fc], R2, 0x1, P4 ;  /* 0x00007f00259f7a11 */ /* 0x000fe400020f0c02 */
[C---:B------:R-:W-:Y:S02]  /*ec40*/  LEA R156, P4, R44.reuse, c[0x0][0x1f8], 0x1 ;  /* 0x00007e002c9c7a11 */ /* 0x040fe400078808ff */
[C---:B------:R-:W-:Y:S01]  /*ec50*/  IADD3 R2, P5, R45.reuse, 0x80, RZ ;  /* 0x000000802d027810 */ /* 0x040fe20007fbe0ff */
[C---:B------:R-:W-:Y:S01]  /*ec60*/  HMMA.16816.F32 R8, R124.reuse, R10, RZ ;  /* 0x0000000a7c08723c */ /* 0x040fe200000018ff */
[----:B------:R-:W5:Y:S02]  /*ec70*/  LDL R224, [R1+0x14] ;  /* 0x0000140001e07983 */ /* 0x000f640000100800 */
[----:B------:R-:W-:Y:S02]  /*ec80*/  LEA.HI.X R157, R44, c[0x0][0x1fc], R3, 0x1, P4 ;  /* 0x00007f002c9d7a11 */ /* 0x000fe400020f0c03 */
[----:B------:R-:W1:Y:S01]  /*ec90*/  LDSM.16.M88.4 R48, [R193+0x2800] ;  /* 0x00280000c130783b */ /* 0x000e620000000200 */
[----:B------:R-:W-:Y:S02]  /*eca0*/  IADD3 R44, P6, R45, c[0x0][0x1f8], RZ ;  /* 0x00007e002d2c7a10 */ /* 0x000fe40007fde0ff */
[C---:B---3--:R-:W-:Y:S01]  /*ecb0*/  HMMA.16816.F32 R12, R124.reuse, R16, RZ ;  /* 0x000000107c0c723c */ /* 0x048fe200000018ff */
[----:B------:R-:W-:Y:S03]  /*ecc0*/  IADD3 R2, P4, R2, c[0x0][0x1f8], RZ ;  /* 0x00007e0002027a10 */ /* 0x000fe60007f9e0ff */
[----:B------:R-:W-:Y:S01]  /*ecd0*/  IADD3.X R45, R46, c[0x0][0x1fc], RZ, P6, !PT ;  /* 0x00007f002e2d7a10 */ /* 0x000fe200037fe4ff */
[----:B------:R-:W3:Y:S01]  /*ece0*/  LDSM.16.M88.4 R120, [R199] ;  /* 0x00000000c778783b */ /* 0x000ee20000000200 */
[----:B------:R-:W-:Y:S02]  /*ecf0*/  IADD3.X R3, RZ, c[0x0][0x1fc], R46, P4, P5 ;  /* 0x00007f00ff037a10 */ /* 0x000fe400027ea42e */
[C---:B------:R-:W-:Y:S01]  /*ed00*/  HMMA.16816.F32 R16, R124.reuse, R18, RZ ;  /* 0x000000127c10723c */ /* 0x040fe200000018ff */
[----:B------:R-:W-:Y:S04]  /*ed10*/  ISETP.GT.AND P6, PT, R216, R219, PT ;  /* 0x000000dbd800720c */ /* 0x000fe80003fc4270 */
[----:B------:R-:W-:Y:S03]  /*ed20*/  LDSM.16.M88.4 R136, [R209] ;  /* 0x00000000d188783b */ /* 0x000fe60000000200 */
[C---:B----4-:R-:W-:Y:S05]  /*ed30*/  HMMA.16816.F32 R20, R124.reuse, R24, RZ ;  /* 0x000000187c14723c */ /* 0x050fea00000018ff */
[----:B------:R-:W-:Y:S03]  /*ed40*/  LDSM.16.M88.4 R140, [R208] ;  /* 0x00000000d08c783b */ /* 0x000fe60000000200 */
[C---:B------:R-:W-:Y:S05]  /*ed50*/  HMMA.16816.F32 R24, R124.reuse, R26, RZ ;  /* 0x0000001a7c18723c */ /* 0x040fea00000018ff */
[----:B------:R-:W-:Y:S03]  /*ed60*/  LDSM.16.M88.4 R144, [R207] ;  /* 0x00000000cf90783b */ /* 0x000fe60000000200 */
[C---:B------:R-:W-:Y:S05]  /*ed70*/  HMMA.16816.F32 R28, R124.reuse, R32, RZ ;  /* 0x000000207c1c723c */ /* 0x040fea00000018ff */
[----:B------:R-:W-:Y:S03]  /*ed80*/  LDSM.16.M88.4 R148, [R206] ;  /* 0x00000000ce94783b */ /* 0x000fe60000000200 */
[C---:B------:R-:W-:Y:S08]  /*ed90*/  HMMA.16816.F32 R32, R124.reuse, R34, RZ ;  /* 0x000000227c20723c */ /* 0x040ff000000018ff */
[C---:B-1----:R-:W-:Y:S08]  /*eda0*/  HMMA.16816.F32 R36, R124.reuse, R40, RZ ;  /* 0x000000287c24723c */ /* 0x042ff000000018ff */
[C---:B------:R-:W-:Y:S01]  /*edb0*/  HMMA.16816.F32 R40, R124.reuse, R42, RZ ;  /* 0x0000002a7c28723c */ /* 0x040fe200000018ff */
[----:B--2---:R-:W-:Y:S02]  /*edc0*/  ISETP.GE.AND P0, PT, R132, c[0x0][0x1d4], PT ;  /* 0x0000750084007a0c */ /* 0x004fe40003f06270 */
[----:B------:R-:W1:Y:S11]  /*edd0*/  LDSM.16.M88.4 R132, [R210] ;  /* 0x00000000d284783b */ /* 0x000e760000000200 */
[----:B------:R-:W-:Y:S01]  /*ede0*/  @!PT LDS RZ, [RZ] ;  /* 0x00000000fffff984 */ /* 0x000fe20000000800 */
[----:B------:R-:W-:Y:S01]  /*edf0*/  @!PT LDS RZ, [RZ] ;  /* 0x00000000fffff984 */ /* 0x000fe20000000800 */
[----:B------:R-:W-:Y:S01]  /*ee00*/  @!PT LDS RZ, [RZ] ;  /* 0x00000000fffff984 */ /* 0x000fe20000000800 */
[----:B------:R2:W-:Y:S08]  /*ee10*/  LDGSTS.E.BYPASS.LTC128B.128 [R218+0x100], [R44.64], !P0 ;  /* 0x001000002cda7fae */ /* 0x0005f0000c101d48 */
[----:B------:R4:W-:Y:S08]  /*ee20*/  LDGSTS.E.BYPASS.LTC128B.128 [R218+0x3100], [R2.64], !P3 ;  /* 0x0310000002da7fae */ /* 0x0009f0000d901d48 */
[----:B------:R1:W-:Y:S08]  /*ee30*/  LDGSTS.E.BYPASS.LTC128B.128 [R218+0x1100], [R162.64], !P0 ;  /* 0x01100000a2da7fae */ /* 0x0003f0000c101d48 */
[----:B------:R1:W-:Y:S01]  /*ee40*/  LDGSTS.E.BYPASS.LTC128B.128 [R218+0x4100], [R160.64], !P3 ;  /* 0x04100000a0da7fae */ /* 0x0003e2000d901d48 */
[C---:B--2---:R-:W-:Y:S07]  /*ee50*/  HMMA.16816.F32 R44, R124.reuse, R48, RZ ;  /* 0x000000307c2c723c */ /* 0x044fee00000018ff */
[----:B------:R2:W-:Y:S01]  /*ee60*/  LDGSTS.E.BYPASS.LTC128B.128 [R218+0x2100], [R158.64], !P0 ;  /* 0x021000009eda7fae */ /* 0x0005e2000c101d48 */
[----:B------:R-:W-:Y:S07]  /*ee70*/  HMMA.16816.F32 R48, R124, R50, RZ ;  /* 0x000000327c30723c */ /* 0x000fee00000018ff */
[----:B------:R2:W-:Y:S01]  /*ee80*/  LDGSTS.E.BYPASS.LTC128B.128 [R218+0x5100], [R156.64], !P3 ;  /* 0x051000009cda7fae */ /* 0x0005e2000d901d48 */
[C---:B---3--:R-:W-:Y:S07]  /*ee90*/  HMMA.16816.F32 R4, R128.reuse, R120, R4 ;  /* 0x000000788004723c */ /* 0x048fee0000001804 */
[----:B------:R-:W-:Y:S01]  /*eea0*/  LDSM.16.M88.4 R180, [R197+0x5800] ;  /* 0x00580000c5b4783b */ /* 0x000fe20000000200 */
[C---:B------:R-:W-:Y:S07]  /*eeb0*/  HMMA.16816.F32 R8, R128.reuse, R122, R8 ;  /* 0x0000007a8008723c */ /* 0x040fee0000001808 */
[----:B------:R-:W0:Y:S01]  /*eec0*/  LDGDEPBAR ;  /* 0x00000000000079af */ /* 0x000e220000000000 */
[C---:B-1----:R-:W-:Y:S07]  /*eed0*/  HMMA.16816.F32 R12, R128.reuse, R132, R12 ;  /* 0x00000084800c723c */ /* 0x042fee000000180c */
[----:B------:R-:W-:Y:S01]  /*eee0*/  LDSM.16.M88.4 R120, [R197+0x800] ;  /* 0x00080000c578783b */ /* 0x000fe20000000200 */
[C---:B------:R-:W-:Y:S07]  /*eef0*/  HMMA.16816.F32 R16, R128.reuse, R134, R16 ;  /* 0x000000868010723c */ /* 0x040fee0000001810 */
[----:B--2---:R-:W1:Y:S01]  /*ef00*/  LDSM.16.M88.4 R156, [R197] ;  /* 0x00000000c59c783b */ /* 0x004e620000000200 */
[C---:B------:R-:W-:Y:S07]  /*ef10*/  HMMA.16816.F32 R20, R128.reuse, R136, R20 ;  /* 0x000000888014723c */ /* 0x040fee0000001814 */
[----:B------:R-:W2:Y:S01]  /*ef20*/  LDSM.16.M88.4 R160, [R197+0x1000] ;  /* 0x00100000c5a0783b */ /* 0x000ea20000000200 */
[C---:B------:R-:W-:Y:S07]  /*ef30*/  HMMA.16816.F32 R24, R128.reuse, R138, R24 ;  /* 0x0000008a8018723c */ /* 0x040fee0000001818 */
[----:B------:R-:W3:Y:S01]  /*ef40*/  LDSM.16.M88.4 R132, [R197+0x1800] ;  /* 0x00180000c584783b */ /* 0x000ee20000000200 */
[C---:B------:R-:W-:Y:S07]  /*ef50*/  HMMA.16816.F32 R28, R128.reuse, R140, R28 ;  /* 0x0000008c801c723c */ /* 0x040fee000000181c */
[----:B------:R-:W1:Y:S01]  /*ef60*/  LDSM.16.M88.4 R136, [R197+0x2000] ;  /* 0x00200000c588783b */ /* 0x000e620000000200 */
[C---:B------:R-:W-:Y:S07]  /*ef70*/  HMMA.16816.F32 R32, R128.reuse, R142, R32 ;  /* 0x0000008e8020723c */ /* 0x040fee0000001820 */
[----:B------:R-:W-:Y:S01]  /*ef80*/  LDSM.16.M88.4 R140, [R194] ;  /* 0x00000000c28c783b */ /* 0x000fe20000000200 */
[C---:B------:R-:W-:Y:S07]  /*ef90*/  HMMA.16816.F32 R36, R128.reuse, R144, R36 ;  /* 0x000000908024723c */ /* 0x040fee0000001824 */
[----:B------:R-:W-:Y:S01]  /*efa0*/  LDSM.16.M88.4 R188, [R194+0x3000] ;  /* 0x00300000c2bc783b */ /* 0x000fe20000000200 */
[C---:B------:R-:W-:Y:S07]  /*efb0*/  HMMA.16816.F32 R40, R128.reuse, R146, R40 ;  /* 0x000000928028723c */ /* 0x040fee0000001828 */
[----:B------:R-:W-:Y:S01]  /*efc0*/  LDSM.16.M88.4 R144, [R194+0x800] ;  /* 0x00080000c290783b */ /* 0x000fe20000000200 */
        /* <DEDUP_REMOVED lines=15> */
[C---:B------:R-:W-:Y:S08]  /*f0c0*/  HMMA.16816.F32 R36, R152.reuse, R136, R36 ;  /* 0x000000889824723c */ /* 0x040ff00000001824 */
[C---:B------:R-:W-:Y:S01]  /*f0d0*/  HMMA.16816.F32 R40, R152.reuse, R138, R40 ;  /* 0x0000008a9828723c */ /* 0x040fe20000001828 */
[----:B------:R-:W3:Y:S07]  /*f0e0*/  LDSM.16.M88.4 R136, [R194+0x2800] ;  /* 0x00280000c288783b */ /* 0x000eee0000000200 */
[C---:B-1----:R-:W-:Y:S08]  /*f0f0*/  HMMA.16816.F32 R44, R152.reuse, R120, R44 ;  /* 0x00000078982c723c */ /* 0x042ff0000000182c */
[----:B------:R-:W-:Y:S01]  /*f100*/  HMMA.16816.F32 R48, R152, R122, R48 ;  /* 0x0000007a9830723c */ /* 0x000fe20000001830 */
        /* <DEDUP_REMOVED lines=22> */
[C---:B------:R-:W-:Y:S08]  /*f270*/  HMMA.16816.F32 R12, R168.reuse, R140, R12 ;  /* 0x0000008ca80c723c */ /* 0x040ff0000000180c */
[C---:B------:R-:W-:Y:S01]  /*f280*/  HMMA.16816.F32 R16, R168.reuse, R142, R16 ;  /* 0x0000008ea810723c */ /* 0x040fe20000001810 */
[----:B------:R-:W1:Y:S07]  /*f290*/  LDSM.16.M88.4 R140, [R202] ;  /* 0x00000000ca8c783b */ /* 0x000e6e0000000200 */
        /* <DEDUP_REMOVED lines=21> */
[C---:B------:R-:W-:Y:S08]  /*f3f0*/  HMMA.16816.F32 R28, R172.reuse, R140, R28 ;  /* 0x0000008cac1c723c */ /* 0x040ff0000000181c */
        /* <DEDUP_REMOVED lines=24> */
[----:B----4-:R-:W-:Y:S06]  /*f580*/  FMUL.FTZ R2, R11, c[0x0][0x320] ;  /* 0x0000c8000b027a20 */ /* 0x010fec0000410000 */
        /* <DEDUP_REMOVED lines=23> */
[----:B--2---:R-:W-:Y:S08]  /*f700*/  FMUL.FTZ R0, R12, c[0x0][0x320] ;  /* 0x0000c8000c007a20 */ /* 0x004ff00000410000 */
[----:B------:R2:W2:Y:S01]  /*f710*/  MUFU.TANH R140, R0 ;  /* 0x00000000008c7308 */ /* 0x0004a20000002400 */
[C---:B-1----:R-:W-:Y:S08]  /*f720*/  HMMA.16816.F32 R28, R184.reuse, R8, R28 ;  /* 0x00000008b81c723c */ /* 0x042ff0000000181c */
[C---:B------:R-:W-:Y:S01]  /*f730*/  HMMA.16816.F32 R32, R184.reuse, R10, R32 ;  /* 0x0000000ab820723c */ /* 0x040fe20000001820 */
[----:B------:R-:W1:Y:S01]  /*f740*/  LDSM.16.M88.4 R8, [R194+0x5800] ;  /* 0x00580000c208783b */ /* 0x000e620000000200 */
[----:B------:R-:W-:Y:S04]  /*f750*/  DEPBAR.LE SB0, 0x0 ;  /* 0x000080000000791a */ /* 0x000fe80000000000 */
[----:B--2---:R-:W-:Y:S02]  /*f760*/  FMUL.FTZ R0, R13, c[0x0][0x320] ;  /* 0x0000c8000d007a20 */ /* 0x004fe40000410000 */
[C---:B------:R-:W-:Y:S02]  /*f770*/  HMMA.16816.F32 R36, R184.reuse, R4, R36 ;  /* 0x00000004b824723c */ /* 0x040fe40000001824 */
[----:B------:R2:W1:Y:S01]  /*f780*/  MUFU.TANH R139, R0 ;  /* 0x00000000008b7308 */ /* 0x0004620000002400 */
[----:B------:R-:W-:Y:S05]  /*f790*/  BAR.SYNC.DEFER_BLOCKING 0x0 ;  /* 0x0000000000007b1d */ /* 0x000fea0000010000 */
[C---:B------:R-:W-:Y:S08]  /*f7a0*/  HMMA.16816.F32 R40, R184.reuse, R6, R40 ;  /* 0x00000006b828723c */ /* 0x040ff00000001828 */
[----:B------:R-:W-:Y:S04]  /*f7b0*/  FMUL.FTZ R2, R35, c[0x0][0x320] ;  /* 0x0000c80023027a20 */ /* 0x000fe80000410000 */
[----:B------:R-:W3:Y:S01]  /*f7c0*/  MUFU.TANH R122, R2 ;  /* 0x00000002007a7308 */ /* 0x000ee20000002400 */
[----:B--2---:R-:W-:Y:S09]  /*f7d0*/  FMUL.FTZ R0, R14, c[0x0][0x320] ;  /* 0x0000c8000e007a20 */ /* 0x004ff20000410000 */
[----:B------:R2:W2:Y:S02]  /*f7e0*/  MUFU.TANH R158, R0 ;  /* 0x00000000009e7308 */ /* 0x0004a40000002400 */
[----:B------:R-:W-:Y:S01]  /*f7f0*/  FMUL.FTZ R3, R42, c[0x0][0x320] ;  /* 0x0000c8002a037a20 */ /* 0x000fe20000410000 */
[C---:B-1----:R-:W-:Y:S03]  /*f800*/  HMMA.16816.F32 R44, R184.reuse, R8, R44 ;  /* 0x00000008b82c723c */ /* 0x042fe6000000182c */
[----:B------:R-:W-:Y:S04]  /*f810*/  FMUL.FTZ R4, R43, c[0x0][0x320] ;  /* 0x0000c8002b047a20 */ /* 0x000fe80000410000 */
[----:B------:R1:W1:Y:S01]  /*f820*/  MUFU.TANH R71, R3 ;  /* 0x0000000300477308 */ /* 0x0002620000002400 */
[----:B------:R-:W-:Y:S04]  /*f830*/  HMMA.16816.F32 R48, R184, R10, R48 ;  /* 0x0000000ab830723c */ /* 0x000fe80000001830 */
[----:B------:R-:W-:Y:S05]  /*f840*/  @P6 IADD3 R8, P4, R222, 0x40, RZ ;  /* 0x00000040de086810 */ /* 0x000fea0007f9e0ff */
[----:B------:R3:W3:Y:S03]  /*f850*/  MUFU.TANH R42, R4 ;  /* 0x00000004002a7308 */ /* 0x0006e60000002400 */
[----:B--2---:R-:W-:Y:S04]  /*f860*/  FMUL.FTZ R0, R15, c[0x0][0x320] ;  /* 0x0000c8000f007a20 */ /* 0x004fe80000410000 */
[----:B------:R-:W-:Y:S02]  /*f870*/  FMUL.FTZ R11, R46, c[0x0][0x320] ;  /* 0x0000c8002e0b7a20 */ /* 0x000fe40000410000 */
[----:B------:R-:W2:Y:S01]  /*f880*/  LDL R46, [R1+0x18] ;  /* 0x00001800012e7983 */ /* 0x000ea20000100800 */
[----:B------:R4:W2:Y:S01]  /*f890*/  MUFU.TANH R157, R0 ;  /* 0x00000000009d7308 */ /* 0x0008a20000002400 */
[----:B-1----:R-:W-:Y:S04]  /*f8a0*/  @P6 MOV R3, c[0x0][0x1e0] ;  /* 0x0000780000036a02 */ /* 0x002fe80000000f00 */
[C---:B------:R-:W-:Y:S02]  /*f8b0*/  @P6 SHF.L.U64.HI R5, R3.reuse, R217, c[0x0][0x1e4] ;  /* 0x0000790003056619 */ /* 0x040fe400000102d9 */
[----:B---3--:R-:W-:Y:S01]  /*f8c0*/  @P6 SHF.L.U32 R4, R3, 0x5, RZ ;  /* 0x0000000503046819 */ /* 0x008fe200000006ff */
[----:B----4-:R-:W-:Y:S01]  /*f8d0*/  FMUL.FTZ R0, R16, c[0x0][0x320] ;  /* 0x0000c80010007a20 */ /* 0x010fe20000410000 */
[----:B------:R-:W-:Y:S03]  /*f8e0*/  @P6 IADD3.X R16, RZ, R226, RZ, P4, !PT ;  /* 0x000000e2ff106210 */ /* 0x000fe600027fe4ff */
[----:B------:R1:W3:Y:S02]  /*f8f0*/  MUFU.TANH R136, R0 ;  /* 0x0000000000887308 */ /* 0x0002e40000002400 */
[----:B-1----:R-:W-:Y:S08]  /*f900*/  FMUL.FTZ R0, R17, c[0x0][0x320] ;  /* 0x0000c80011007a20 */ /* 0x002ff00000410000 */
[----:B------:R1:W4:Y:S02]  /*f910*/  MUFU.TANH R135, R0 ;  /* 0x0000000000877308 */ /* 0x0003240000002400 */
[----:B-1----:R-:W-:Y:S08]  /*f920*/  FMUL.FTZ R0, R18, c[0x0][0x320] ;  /* 0x0000c80012007a20 */ /* 0x002ff00000410000 */
[----:B------:R1:W1:Y:S02]  /*f930*/  MUFU.TANH R150, R0 ;  /* 0x0000000000967308 */ /* 0x0002640000002400 */
        /* <DEDUP_REMOVED lines=40> */
[----:B-1----:R-:W-:Y:S04]  /*fbc0*/  @P6 IADD3 R0, R216, -0x1, RZ ;  /* 0xffffffffd8006810 */ /* 0x002fe80007ffe0ff */
[----:B------:R-:W-:Y:S01]  /*fbd0*/  @P6 SHF.R.S32.HI R2, RZ, 0x1f, R0 ;  /* 0x0000001fff026819 */ /* 0x000fe20000011400 */
[----:B------:R-:W-:Y:S04]  /*fbe0*/  @P6 IMAD.WIDE.U32 R6, R0, c[0x0][0x1e0], RZ ;  /* 0x0000780000066a25 */ /* 0x000fe800078e00ff */
[----:B------:R-:W-:Y:S04]  /*fbf0*/  @P6 IMAD R2, R2, c[0x0][0x1e0], RZ ;  /* 0x0000780002026a24 */ /* 0x000fe800078e02ff */
[----:B------:R-:W-:Y:S04]  /*fc00*/  @P6 IMAD R2, R0, c[0x0][0x1e4], R2 ;  /* 0x0000790000026a24 */ /* 0x000fe800078e0202 */
[----:B------:R-:W-:Y:S02]  /*fc10*/  @P6 IMAD.IADD R0, R7, 0x1, R2 ;  /* 0x0000000107006824 */ /* 0x000fe400078e0202 */
[----:B------:R-:W-:Y:S04]  /*fc20*/  @P6 IMAD.WIDE.U32 R2, R6, 0x60, R4 ;  /* 0x0000006006026825 */ /* 0x000fe800078e0004 */
[----:B------:R-:W-:Y:S01]  /*fc30*/  @P6 IMAD R17, R0, 0x60, RZ ;  /* 0x0000006000116824 */ /* 0x000fe200078e02ff */
[-C--:B------:R-:W-:Y:S01]  /*fc40*/  @P6 IADD3 R9, P5, R4, R2.reuse, RZ ;  /* 0x0000000204096210 */ /* 0x080fe20007fbe0ff */
[----:B------:R-:W-:Y:S02]  /*fc50*/  FMUL.FTZ R7, R44, c[0x0][0x320] ;  /* 0x0000c8002c077a20 */ /* 0x000fe40000410000 */
[----:B------:R-:W1:Y:S01]  /*fc60*/  MUFU.TANH R44, R11 ;  /* 0x0000000b002c7308 */ /* 0x000e620000002400 */
[----:B------:R-:W-:Y:S01]  /*fc70*/  @P6 IADD3 R0, R17, R3, RZ ;  /* 0x0000000311006210 */ /* 0x000fe20007ffe0ff */
[----:B------:R-:W-:Y:S02]  /*fc80*/  FMUL.FTZ R3, R45, c[0x0][0x320] ;  /* 0x0000c8002d037a20 */ /* 0x000fe40000410000 */
[----:B------:R-:W2:Y:S02]  /*fc90*/  LDL R45, [R1+0x10] ;  /* 0x00001000012d7983 */ /* 0x000ea40000100800 */
[----:B------:R-:W-:Y:S01]  /*fca0*/  @P6 IMAD.X R5, R0, 0x1, R5, P5 ;  /* 0x0000000100056824 */ /* 0x000fe200028e0605 */
[-C--:B------:R-:W-:Y:S03]  /*fcb0*/  @P6 IADD3 R4, P5, R8, R2.reuse, RZ ;  /* 0x0000000208046210 */ /* 0x080fe60007fbe0ff */
[----:B------:R1:W1:Y:S10]  /*fcc0*/  MUFU.TANH R36, R7 ;  /* 0x0000000700247308 */ /* 0x0002740000002400 */
[----:B------:R3:W2:Y:S01]  /*fcd0*/  MUFU.TANH R35, R3 ;  /* 0x0000000300237308 */ /* 0x0006a20000002400 */
[----:B-1----:R-:W-:Y:S02]  /*fce0*/  @P6 IADD3 R7, P4, R222, R2, RZ ;  /* 0x00000002de076210 */ /* 0x002fe40007f9e0ff */
[----:B------:R-:W-:Y:S03]  /*fcf0*/  @P6 MOV R2, R222 ;  /* 0x000000de00026202 */ /* 0x000fe60000000f00 */
[C---:B------:R-:W-:Y:S01]  /*fd00*/  @P6 IMAD.X R10, R0.reuse, 0x1, R226, P4 ;  /* 0x00000001000a6824 */ /* 0x040fe200020e06e2 */
[----:B------:R-:W-:Y:S02]  /*fd10*/  @P6 IADD3.X R0, R0, R16, RZ, P5, !PT ;  /* 0x0000001000006210 */ /* 0x000fe40002ffe4ff */
[C---:B------:R-:W-:Y:S02]  /*fd20*/  @P6 LEA R12, P5, R4.reuse, c[0x0][0x1c8], 0x1 ;  /* 0x00007200040c6a11 */ /* 0x040fe400078a08ff */
[----:B---3--:R-:W-:Y:S02]  /*fd30*/  @P6 MOV R3, R226 ;  /* 0x000000e200036202 */ /* 0x008fe40000000f00 */
[----:B------:R-:W-:Y:S02]  /*fd40*/  @P6 LEA.HI.X R13, R4, c[0x0][0x1cc], R0, 0x1, P5 ;  /* 0x00007300040d6a11 */ /* 0x000fe400028f0c00 */
[----:B------:R-:W-:Y:S01]  /*fd50*/  @P6 IADD3 R4, P5, R9, R8, RZ ;  /* 0x0000000809046210 */ /* 0x000fe20007fbe0ff */
[----:B------:R-:W-:Y:S01]  /*fd60*/  FMUL.FTZ R8, R47, c[0x0][0x320] ;  /* 0x0000c8002f087a20 */ /* 0x000fe20000410000 */
[C---:B------:R-:W-:Y:S01]  /*fd70*/  @P6 LEA R14, P4, R7.reuse, c[0x0][0x1c8], 0x1 ;  /* 0x00007200070e6a11 */ /* 0x040fe200078808ff */
[----:B------:R-:W-:Y:S02]  /*fd80*/  @P6 IMAD.WIDE.U32 R2, R6, 0x60, R2 ;  /* 0x0000006006026825 */ /* 0x000fe400078e0002 */
[----:B------:R1:W3:Y:S01]  /*fd90*/  MUFU.TANH R43, R8 ;  /* 0x00000008002b7308 */ /* 0x0002e20000002400 */
[----:B------:R-:W-:Y:S01]  /*fda0*/  @P6 LEA.HI.X R15, R7, c[0x0][0x1cc], R10, 0x1, P4 ;  /* 0x00007300070f6a11 */ /* 0x000fe200020f0c0a */
[----:B------:R-:W-:Y:S01]  /*fdb0*/  @P6 IMAD.X R7, R5, 0x1, R16, P5 ;  /* 0x0000000105076824 */ /* 0x000fe200028e0610 */
[----:B------:R-:W-:Y:S02]  /*fdc0*/  @P6 IADD3 R0, P4, R9, R222, RZ ;  /* 0x000000de09006210 */ /* 0x000fe40007f9e0ff */
[----:B------:R-:W-:Y:S02]  /*fdd0*/  @P6 IADD3 R6, R3, R17, RZ ;  /* 0x0000001103066210 */ /* 0x000fe40007ffe0ff */
[----:B------:R-:W-:Y:S02]  /*fde0*/  @P6 IADD3.X R5, R5, R226, RZ, P4, !PT ;  /* 0x000000e205056210 */ /* 0x000fe400027fe4ff */
[----:B------:R-:W-:Y:S02]  /*fdf0*/  @P6 SHF.L.U32 R3, R2, 0x1, RZ ;  /* 0x0000000102036819 */ /* 0x000fe400000006ff */
[----:B------:R-:W-:Y:S02]  /*fe00*/  @P6 LEA R10, P5, R0, c[0x0][0x1c8], 0x1 ;  /* 0x00007200000a6a11 */ /* 0x000fe400078a08ff */
[----:B------:R-:W-:Y:S02]  /*fe10*/  @P6 SHF.L.U64.HI R16, R2, 0x1, R6 ;  /* 0x0000000102106819 */ /* 0x000fe40000010206 */
[----:B------:R-:W-:Y:S01]  /*fe20*/  @P6 LEA.HI.X R11, R0, c[0x0][0x1cc], R5, 0x1, P5 ;  /* 0x00007300000b6a11 */ /* 0x000fe200028f0c05 */
[----:B------:R-:W-:Y:S02]  /*fe30*/  FMUL.FTZ R0, R48, c[0x0][0x320] ;  /* 0x0000c80030007a20 */ /* 0x000fe40000410000 */
[----:B-----5:R-:W-:Y:S02]  /*fe40*/  IMAD.IADD R5, R227, 0x1, R228 ;  /* 0x00000001e3057824 */ /* 0x020fe400078e02e4 */
[----:B------:R5:W2:Y:S01]  /*fe50*/  MUFU.TANH R34, R0 ;  /* 0x0000000000227308 */ /* 0x000aa20000002400 */
[C---:B-1----:R-:W-:Y:S04]  /*fe60*/  @P6 LEA R8, P4, R4.reuse, c[0x0][0x1c8], 0x1 ;  /* 0x0000720004086a11 */ /* 0x042fe800078808ff */
[----:B------:R-:W-:Y:S01]  /*fe70*/  @P6 LEA.HI.X R9, R4, c[0x0][0x1cc], R7, 0x1, P4 ;  /* 0x0000730004096a11 */ /* 0x000fe200020f0c07 */
[----:B------:R-:W-:Y:S01]  /*fe80*/  FMUL.FTZ R4, R49, c[0x0][0x320] ;  /* 0x0000c80031047a20 */ /* 0x000fe20000410000 */
[C---:B------:R-:W-:Y:S02]  /*fe90*/  @P6 IADD3 R6, P4, R3.reuse, c[0x0][0x1c8], RZ ;  /* 0x0000720003066a10 */ /* 0x040fe40007f9e0ff */
[----:B------:R-:W-:Y:S01]  /*fea0*/  @P6 IADD3 R3, P5, R3, 0x80, RZ ;  /* 0x0000008003036810 */ /* 0x000fe20007fbe0ff */
[----:B------:R-:W1:Y:S01]  /*feb0*/  MUFU.TANH R33, R4 ;  /* 0x0000000400217308 */ /* 0x000e620000002400 */
[----:B------:R-:W-:Y:S02]  /*fec0*/  @P6 IADD3.X R7, R16, c[0x0][0x1cc], RZ, P4, !PT ;  /* 0x0000730010076a10 */ /* 0x000fe400027fe4ff */
[----:B------:R-:W-:Y:S03]  /*fed0*/  @P6 IADD3 R2, P4, R3, c[0x0][0x1c8], RZ ;  /* 0x0000720003026a10 */ /* 0x000fe60007f9e0ff */
[----:B------:R-:W-:Y:S01]  /*fee0*/  @!PT LDS RZ, [RZ] ;  /* 0x00000000fffff984 */ /* 0x000fe20000000800 */
[----:B------:R-:W-:Y:S01]  /*fef0*/  @!PT LDS RZ, [RZ] ;  /* 0x00000000fffff984 */ /* 0x000fe20000000800 */
[----:B------:R-:W-:Y:S01]  /*ff00*/  @!PT LDS RZ, [RZ] ;  /* 0x00000000fffff984 */ /* 0x000fe20000000800 */
[----:B------:R1:W-:Y:S01]  /*ff10*/  @P6 LDGSTS.E.BYPASS.LTC128B.128 [R218+0x8100], [R6.64], !P0 ;  /* 0x0810000006da6fae */ /* 0x0003e2000c101d48 */
[----:B------:R-:W-:Y:S01]  /*ff20*/  @P6 IADD3.X R3, RZ, c[0x0][0x1cc], R16, P4, P5 ;  /* 0x00007300ff036a10 */ /* 0x000fe200027ea410 */
[----:B-----5:R-:W-:Y:S06]  /*ff30*/  @P2 IMAD.HI.U32 R0, R5, c[0x0][0x2c8], RZ ;  /* 0x0000b20005002a27 */ /* 0x020fec00078e00ff */
[----:B------:R5:W-:Y:S01]  /*ff40*/  @P6 LDGSTS.E.BYPASS.LTC128B.128 [R218+0xb100], [R2.64], !P3 ;  /* 0x0b10000002da6fae */ /* 0x000be2000d901d48 */
[----:B------:R-:W-:Y:S01]  /*ff50*/  @P2 SHF.R.U32.HI R5, RZ, c[0x0][0x2cc], R0 ;  /* 0x0000b300ff052a19 */ /* 0x000fe20000011600 */
[----:B------:R-:W-:Y:S04]  /*ff60*/  FMUL.FTZ R0, R50, c[0x0][0x320] ;  /* 0x0000c80032007a20 */ /* 0x000fe80000410000 */
[----:B------:R1:W1:Y:S02]  /*ff70*/  MUFU.TANH R39, R0 ;  /* 0x0000000000277308 */ /* 0x0002640000002400 */
[----:B------:R2:W-:Y:S08]  /*ff80*/  @P6 LDGSTS.E.BYPASS.LTC128B.128 [R218+0x9100], [R14.64], !P0 ;  /* 0x091000000eda6fae */ /* 0x0005f0000c101d48 */
[----:B------:R2:W-:Y:S08]  /*ff90*/  @P6 LDGSTS.E.BYPASS.LTC128B.128 [R218+0xc100], [R12.64], !P3 ;  /* 0x0c1000000cda6fae */ /* 0x0005f0000d901d48 */
[----:B------:R2:W-:Y:S01]  /*ffa0*/  @P6 LDGSTS.E.BYPASS.LTC128B.128 [R218+0xa100], [R10.64], !P0 ;  /* 0x0a1000000ada6fae */ /* 0x0005e2000c101d48 */
[----:B-----5:R-:W-:Y:S04]  /*ffb0*/  FMUL.FTZ R2, R51, c[0x0][0x320] ;  /* 0x0000c80033027a20 */ /* 0x020fe80000410000 */
[----:B------:R5:W2:Y:S03]  /*ffc0*/  MUFU.TANH R37, R2 ;  /* 0x0000000200257308 */ /* 0x000aa60000002400 */
[----:B------:R2:W-:Y:S01]  /*ffd0*/  @P6 LDGSTS.E.BYPASS.LTC128B.128 [R218+0xd100], [R8.64], !P3 ;  /* 0x0d10000008da6fae */ /* 0x0005e2000d901d48 */
[----:B-1----:R-:W-:Y:S07]  /*ffe0*/  IMAD R0, R216, -0x60, RZ ;  /* 0xffffffa0d8007824 */ /* 0x002fee00078e02ff */
[----:B------:R-:W1:Y:S08]  /*fff0*/  SHFL.IDX PT, R4, R5, RZ, 0x1c1f ;  /* 0x001c1fff05047589 */ /* 0x000e7000000e0000 */
[----:B------:R-:W0:Y:S01]  /*10000*/  LDGDEPBAR ;  /* 0x00000000000079af */ /* 0x000e220000000000 */
[----:B-----5:R-:W-:Y:S04]  /*10010*/  IADD3 R2, -R224, 0x1, R0 ;  /* 0x00000001e0027810 */ /* 0x020fe80007ffe100 */
[----:B--2---:R-:W-:Y:S04]  /*10020*/  IADD3 R2, -R45, R2, R46 ;  /* 0x000000022d027210 */ /* 0x004fe80007ffe12e */
[C---:B------:R-:W-:Y:S02]  /*10030*/  IADD3 R7, R2.reuse, c[0x0][0x328], RZ ;  /* 0x0000ca0002077a10 */ /* 0x040fe40007ffe0ff */
[----:B------:R-:W-:Y:S02]  /*10040*/  IADD3 R6, R2, UR4, RZ ;  /* 0x0000000402067c10 */ /* 0x000fe4000fffe0ff */
[----:B-1----:R-:W-:Y:S02]  /*10050*/  IADD3 R3, R7, R4, RZ ;  /* 0x0000000407037210 */ /* 0x002fe40007ffe0ff */
[----:B------:R-:W-:Y:S01]  /*10060*/  IADD3 R2, R4, R6, RZ ;  /* 0x0000000604027210 */ /* 0x000fe20007ffe0ff */
[----:B------:R-:W-:-:S05]  /*10070*/  @!P1 BRA `(.L_x_578) ;  /* 0x0000018000009947 */ /* 0x000fca0003800000 */
[----:B---34-:R-:W-:Y:S01]  /*10080*/  IADD3 R4, -R45, R46, R4 ;  /* 0x0000002e2d047210 */ /* 0x018fe20007ffe104 */
        /* <DEDUP_REMOVED lines=12> */
.L_x_580:
[----:B------:R-:W-:Y:S04]  /*10150*/  MOV R8, c[0x0][0x32c] ;  /* 0x0000cb0000087a02 */ /* 0x000fe80000000f00 */
[----:B------:R-:W-:Y:S11]  /*10160*/  ISETP.NE.AND P0, PT, R8, 0x1, PT ;  /* 0x000000010800780c */ /* 0x000ff60003f05270 */
[----:B------:R-:W-:Y:S02]  /*10170*/  @!UPT UIADD3 URZ, URZ, URZ, URZ ;  /* 0x0000003f3f3ff290 */ /* 0x000fe4000fffe03f */
[----:B------:R-:W-:Y:S05]  /*10180*/  @P0 IMAD.HI.U32 R8, R4, c[0x0][0x330], RZ ;  /* 0x0000cc0004080a27 */ /* 0x000fea00078e00ff */
[----:B------:R-:W-:Y:S02]  /*10190*/  @P0 SHF.R.U32.HI R4, RZ, c[0x0][0x334], R8 ;  /* 0x0000cd00ff040a19 */ /* 0x000fe40000011608 */
.L_x_581:
[----:B------:R-:W-:Y:S05]  /*101a0*/  BSYNC B0 ;  /* 0x0000000000007941 */ /* 0x000fea0003800000 */
.L_x_579:
[----:B------:R-:W-:Y:S04]  /*101b0*/  IMAD.IADD R8, R0, 0x1, -R224 ;  /* 0x0000000100087824 */ /* 0x000fe800078e0ae0 */
[----:B------:R-:W-:Y:S05]  /*101c0*/  IMAD R4, R4, c[0x0][0x32c], R8 ;  /* 0x0000cb0004047a24 */ /* 0x000fea00078e0208 */
[----:B------:R-:W-:Y:S02]  /*101d0*/  IADD3 R8, R4, c[0x0][0x32c], RZ ;  /* 0x0000cb0004087a10 */ /* 0x000fe40007ffe0ff */
[----:B------:R-:W-:Y:S02]  /*101e0*/  IMNMX R2, R2, R4, !PT ;  /* 0x0000000402027217 */ /* 0x000fe40007800200 */
[----:B------:R-:W-:Y:S02]  /*101f0*/  IMNMX R3, R3, R8, PT ;  /* 0x0000000803037217 */ /* 0x000fe40003800200 */
.L_x_578:
[C---:B---34-:R-:W-:Y:S01]  /*10200*/  ISETP.GE.AND P0, PT, R0.reuse, 0x2, PT ;  /* 0x000000020000780c */ /* 0x058fe20003f06270 */
        /* <DEDUP_REMOVED lines=133> */
.L_x_584:
[----:B------:R-:W-:Y:S04]  /*10a60*/  MOV R5, c[0x0][0x32c] ;  /* 0x0000cb0000057a02 */ /* 0x000fe80000000f00 */
[----:B------:R-:W-:Y:S11]  /*10a70*/  ISETP.NE.AND P0, PT, R5, 0x1, PT ;  /* 0x000000010500780c */ /* 0x000ff60003f05270 */
[----:B------:R-:W-:Y:S02]  /*10a80*/  @!UPT UIADD3 URZ, URZ, URZ, URZ ;  /* 0x0000003f3f3ff290 */ /* 0x000fe4000fffe03f */
[----:B------:R-:W-:Y:S05]  /*10a90*/  @P0 IMAD.HI.U32 R5, R4, c[0x0][0x330], RZ ;  /* 0x0000cc0004050a27 */ /* 0x000fea00078e00ff */
[----:B------:R-:W-:Y:S02]  /*10aa0*/  @P0 SHF.R.U32.HI R4, RZ, c[0x0][0x334], R5 ;  /* 0x0000cd00ff040a19 */ /* 0x000fe40000011605 */
.L_x_585:
[----:B------:R-:W-:Y:S05]  /*10ab0*/  BSYNC B0 ;  /* 0x0000000000007941 */ /* 0x000fea0003800000 */
.L_x_583:
[----:B------:R-:W-:Y:S04]  /*10ac0*/  IMAD.IADD R0, R0, 0x1, -R224 ;  /* 0x0000000100007824 */ /* 0x000fe800078e0ae0 */
[----:B------:R-:W-:Y:S05]  /*10ad0*/  IMAD R0, R4, c[0x0][0x32c], R0 ;  /* 0x0000cb0004007a24 */ /* 0x000fea00078e0200 */
[----:B------:R-:W-:Y:S02]  /*10ae0*/  IADD3 R4, R0, c[0x0][0x32c], RZ ;  /* 0x0000cb0000047a10 */ /* 0x000fe40007ffe0ff */
[----:B------:R-:W-:Y:S02]  /*10af0*/  IMNMX R2, R2, R0, !PT ;  /* 0x0000000002027217 */ /* 0x000fe40007800200 */
[----:B------:R-:W-:Y:S02]  /*10b00*/  IMNMX R3, R3, R4, PT ;  /* 0x0000000403037217 */ /* 0x000fe40003800200 */
.L_x_582:
        /* <DEDUP_REMOVED lines=82> */
[C---:B------:R-:W-:Y:S02]  /*11030*/  ISETP.GT.AND P0, PT, R2.reuse, 0x29, !P0 ;  /* 0x000000290200780c */ /* 0x040fe40004704270 */
        /* <DEDUP_REMOVED lines=10> */
[----:B------:R-:W-:Y:S02]  /*110e0*/  ISETP.GT.AND P4, PT, R2, 0x59, !P4 ;  /* 0x000000590200780c */ /* 0x000fe40006784270 */
        /* <DEDUP_REMOVED lines=358> */
[----:B------:R-:W-:Y:S02]  /*12750*/  FFMA.FTZ R132, R217, c[0x0][0x2d0], -R132 ;  /* 0x0000b400d9847a23 */ /* 0x000fe40000010884 */
[C---:B------:R-:W-:Y:S01]  /*12760*/  HMMA.16816.F32 R32, R72.reuse, R90, R32 ;  /* 0x0000005a4820723c */ /* 0x040fe20000001820 */
[----:B------:R1:W-:Y:S01]  /*12770*/  MUFU.EX2 R135, R70 ;  /* 0x0000004600877308 */ /* 0x0003e20000000800 */
[----:B------:R-:W3:Y:S06]  /*12780*/  LDSM.16.MT88.4 R88, [R192+0x2800] ;  /* 0x00280000c058783b */ /* 0x000eec0000004200 */
        /* <DEDUP_REMOVED lines=83> */
[----:B------:R-:W-:Y:S01]  /*12cc0*/  FADD.FTZ R2, R70, R0 ;  /* 0x0000000046027221 */ /* 0x000fe20000010000 */
[----:B------:R-:W-:Y:S01]  /*12cd0*/  IADD3 R0, R216, -0x1, RZ ;  /* 0xffffffffd8007810 */ /* 0x000fe20007ffe0ff */
[----:B------:R-:W-:Y:S02]  /*12ce0*/  FADD.FTZ R4, R134, R4 ;  /* 0x0000000486047221 */ /* 0x000fe40000010000 */
[----:B------:R-:W-:Y:S02]  /*12cf0*/  FADD.FTZ R2, R69, R2 ;  /* 0x0000000245027221 */ /* 0x000fe40000010000 */
[----:B------:R-:W-:Y:S01]  /*12d00*/  IMAD.MOV.U32 R216, RZ, RZ, R0 ;  /* 0x000000ffffd87224 */ /* 0x000fe200078e0000 */
[----:B------:R1:W-:Y:S01]  /*12d10*/  STL [R1+0x8], R4 ;  /* 0x0000080401007387 */ /* 0x0003e20000100800 */
[----:B------:R-:W-:Y:S02]  /*12d20*/  IMAD.MOV.U32 R69, RZ, RZ, R68 ;  /* 0x000000ffff457224 */ /* 0x000fe400078e0044 */
[--C-:B------:R-:W-:Y:S01]  /*12d30*/  IMAD.MOV.U32 R70, RZ, RZ, R3.reuse ;  /* 0x000000ffff467224 */ /* 0x100fe200078e0003 */
[----:B------:R2:W-:Y:S01]  /*12d40*/  STL [R1+0xc], R2 ;  /* 0x00000c0201007387 */ /* 0x0005e20000100800 */
[----:B-1----:R-:W-:Y:S01]  /*12d50*/  IMAD.MOV.U32 R4, RZ, RZ, R3 ;  /* 0x000000ffff047224 */ /* 0x002fe200078e0003 */
[----:B------:R-:W-:-:S05]  /*12d60*/  @P0 BRA `(.L_x_586) ;  /* 0xffffbbb000000947 */ /* 0x000fca000383ffff */
.L_x_577:
[----:B------:R-:W-:Y:S02]  /*12d70*/  MOV R8, 0x1f ;  /* 0x0000001f00087802 */ /* 0x000fe40000000f00 */
[----:B------:R-:W-:Y:S01]  /*12d80*/  MOV R7, 0xffffffff ;  /* 0xffffffff00077802 */ /* 0x000fe20000000f00 */
[----:B------:R-:W-:Y:S05]  /*12d90*/  BRA.DIV ~URZ, `(.L_x_587) ;  /* 0x000046f27f007947 */ /* 0x000fea000b800000 */
[----:B--2---:R-:W2:Y:S04]  /*12da0*/  LDL R2, [R1+0x8] ;  /* 0x0000080001027983 */ /* 0x004ea80000100800 */
[----:B--2---:R2:W3:Y:S02]  /*12db0*/  SHFL.BFLY PT, R0, R2, 0x2, 0x1f ;  /* 0x0c401f0002007f89 */ /* 0x0044e400000e0000 */
.L_x_654:
[----:B--2---:R-:W2:Y:S02]  /*12dc0*/  LDL.LU R2, [R1+0x8] ;  /* 0x0000080001027983 */ /* 0x004ea40000300800 */
[----:B--23--:R-:W-:Y:S01]  /*12dd0*/  FADD.FTZ R0, R0, R2 ;  /* 0x0000000200007221 */ /* 0x00cfe20000010000 */
[----:B------:R-:W-:Y:S05]  /*12de0*/  BRA.DIV ~URZ, `(.L_x_588) ;  /* 0x000047027f007947 */ /* 0x000fea000b800000 */
[----:B------:R-:W2:Y:S04]  /*12df0*/  LDL.LU R7, [R1+0xc] ;  /* 0x00000c0001077983 */ /* 0x000ea80000300800 */
[----:B-1----:R-:W1:Y:S02]  /*12e00*/  SHFL.BFLY PT, R3, R0, 0x1, 0x1f ;  /* 0x0c201f0000037f89 */ /* 0x002e6400000e0000 */
[----:B-1----:R-:W-:-:S02]  /*12e10*/  FADD.FTZ R0, R0, R3 ;  /* 0x0000000300007221 */ /* 0x002fc40000010000 */
[----:B--2---:R-:W1:Y:S02]  /*12e20*/  SHFL.BFLY PT, R2, R7, 0x2, 0x1f ;  /* 0x0c401f0007027f89 */ /* 0x004e6400000e0000 */
[----:B-1----:R-:W-:-:S05]  /*12e30*/  FADD.FTZ R5, R2, R7 ;  /* 0x0000000702057221 */ /* 0x002fca0000010000 */
[----:B------:R1:W2:Y:S02]  /*12e40*/  SHFL.BFLY PT, R6, R5, 0x1, 0x1f ;  /* 0x0c201f0005067f89 */ /* 0x0002a400000e0000 */
.L_x_655:
[----:B------:R-:W-:Y:S01]  /*12e50*/  FSETP.NE.FTZ.AND P1, PT, R0, RZ, PT ;  /* 0x000000ff0000720b */ /* 0x000fe20003f35000 */
[----:B--2---:R-:W-:Y:S01]  /*12e60*/  FADD.FTZ R3, R6, R5 ;  /* 0x0000000506037221 */ /* 0x004fe20000010000 */
[----:B------:R-:W-:Y:S02]  /*12e70*/  MOV R2, RZ ;  /* 0x000000ff00027202 */ /* 0x000fe40000000f00 */
[----:B------:R-:W-:Y:S02]  /*12e80*/  MOV R21, 0xff800000 ;  /* 0xff80000000157802 */ /* 0x000fe40000000f00 */
[----:B------:R-:W-:Y:S02]  /*12e90*/  FSETP.NE.FTZ.AND P0, PT, R3, RZ, PT ;  /* 0x000000ff0300720b */ /* 0x000fe40003f15000 */
[----:B------:R-:W-:-:S05]  /*12ea0*/  MOV R20, 0xff800000 ;  /* 0xff80000000147802 */ /* 0x000fca0000000f00 */
[----:B------:R-:W2:Y:S01]  /*12eb0*/  @P1 MUFU.LG2 R7, R0 ;  /* 0x0000000000071308 */ /* 0x000ea20000000c00 */
[----:B-1----:R-:W-:-:S05]  /*12ec0*/  @P1 MOV R5, 0x3f317218 ;  /* 0x3f31721800051802 */ /* 0x002fca0000000f00 */
[----:B------:R-:W-:Y:S02]  /*12ed0*/  @P1 FMUL.FTZ R5, R5, c[0x0][0x2d0] ;  /* 0x0000b40005051a20 */ /* 0x000fe40000410000 */
[----:B------:R1:W3:Y:S01]  /*12ee0*/  @P1 MUFU.RCP R2, R0 ;  /* 0x0000000000021308 */ /* 0x0002e20000001000 */
[----:B--2---:R-:W-:-:S04]  /*12ef0*/  @P1 FMUL.FTZ R7, R7, 0.69314718246459960938 ;  /* 0x3f31721807071820 */ /* 0x004fc80000410000 */
[----:B------:R-:W-:Y:S01]  /*12f00*/  @P1 FFMA.FTZ R21, R5, R68, R7 ;  /* 0x0000004405151223 */ /* 0x000fe20000010007 */
[----:B------:R-:W-:Y:S02]  /*12f10*/  MOV R5, 0x1 ;  /* 0x0000000100057802 */ /* 0x000fe40000000f00 */
[----:B-1----:R-:W-:Y:S01]  /*12f20*/  MOV R0, RZ ;  /* 0x000000ff00007202 */ /* 0x002fe20000000f00 */
        /* <DEDUP_REMOVED lines=71> */
.L_x_546:
[----:B------:R3:W5:Y:S04]  /*133a0*/  LDL R6, [R1+0x30] ;  /* 0x0000300001067983 */ /* 0x0007680000100800 */
[----:B------:R-:W4:Y:S01]  /*133b0*/  S2R R2, SR_TID.X ;  /* 0x0000000000027919 */ /* 0x000f220000002100 */
[----:B------:R-:W-:Y:S01]  /*133c0*/  BSSY B0, `(.L_x_589) ;  /* 0x0000011000007945 */ /* 0x000fe20003800000 */
[----:B----4-:R-:W-:-:S13]  /*133d0*/  LOP3.LUT P0, RZ, R2, 0xff, RZ, 0xc0, !PT ;  /* 0x000000ff02ff7812 */ /* 0x010fda000780c0ff */
[----:B------:R-:W-:Y:S05]  /*133e0*/  @P0 BRA `(.L_x_590) ;  /* 0x000000e000000947 */ /* 0x000fea0003800000 */
[----:B---3--:R-:W3:Y:S01]  /*133f0*/  S2R R4, SR_LANEID ;  /* 0x0000000000047919 */ /* 0x008ee20000000000 */
[----:B------:R-:W-:Y:S01]  /*13400*/  VOTEU.ANY UR4, UPT, PT ;  /* 0x0000000000047886 */ /* 0x000fe200038e0100 */
[----:B--2---:R-:W-:Y:S01]  /*13410*/  IMAD.MOV.U32 R5, RZ, RZ, c[0x0][0x564] ;  /* 0x00015900ff057624 */ /* 0x004fe200078e00ff */
[----:B------:R-:W3:Y:S08]  /*13420*/  FLO.U32 R3, UR4 ;  /* 0x0000000400037d00 */ /* 0x000ef000080e0000 */
[----:B------:R-:W2:Y:S01]  /*13430*/  POPC R2, UR4 ;  /* 0x0000000400027d09 */ /* 0x000ea20008000000 */
[----:B---3--:R-:W-:Y:S01]  /*13440*/  ISETP.EQ.U32.AND P0, PT, R3, R4, PT ;  /* 0x000000040300720c */ /* 0x008fe20003f02070 */
[----:B------:R-:W-:-:S12]  /*13450*/  IMAD.MOV.U32 R4, RZ, RZ, c[0x0][0x560] ;  /* 0x00015800ff047624 */ /* 0x000fd800078e00ff */
[----:B--2---:R2:W3:Y:S04]  /*13460*/  @P0 ATOMG.E.ADD.STRONG.GPU PT, R2, [R4.64], R2 ;  /* 0x00000002040209a8 */ /* 0x0044e800081ee1c8 */
[----:B--2---:R-:W2:Y:S04]  /*13470*/  S2R R4, SR_LTMASK ;  /* 0x0000000000047919 */ /* 0x004ea80000003900 */
[----:B---3--:R2:W3:Y:S02]  /*13480*/  SHFL.IDX PT, R3, R2, R3, 0x1f ;  /* 0x00001f0302037589 */ /* 0x0084e400000e0000 */
[----:B--2---:R-:W-:-:S06]  /*13490*/  LOP3.LUT R2, R4, UR4, RZ, 0xc0, !PT ;  /* 0x0000000404027c12 */ /* 0x004fcc000f8ec0ff */
[----:B------:R-:W3:Y:S02]  /*134a0*/  POPC R2, R2 ;  /* 0x0000000200027309 */ /* 0x000ee40000000000 */
[----:B---3-5:R-:W-:-:S05]  /*134b0*/  IADD3 R6, R3, c[0x0][0xc], R2 ;  /* 0x0000030003067a10 */ /* 0x028fca0007ffe002 */
[----:B------:R2:W-:Y:S02]  /*134c0*/  STL [R1+0x30], R6 ;  /* 0x0000300601007387 */ /* 0x0005e40000100800 */
.L_x_590:
[----:B---3--:R-:W-:Y:S05]  /*134d0*/  BSYNC B0 ;  /* 0x0000000000007941 */ /* 0x008fea0003800000 */
.L_x_589:
[----:B------:R-:W3:Y:S01]  /*134e0*/  LDL.64 R2, [R1] ;  /* 0x0000000001027983 */ /* 0x000ee20000100a00 */
[----:B------:R-:W-:Y:S01]  /*134f0*/  PRMT R0, R0, 0x9910, RZ ;  /* 0x0000991000007816 */ /* 0x000fe200000000ff */
[----:B------:R-:W-:Y:S01]  /*13500*/  BSSY B1, `(.L_x_591) ;  /* 0x00002ab000017945 */ /* 0x000fe20003800000 */
[----:B-----5:R-:W-:Y:S02]  /*13510*/  IMAD.MOV.U32 R62, RZ, RZ, R6 ;  /* 0x000000ffff3e7224 */ /* 0x020fe400078e0006 */
[----:B------:R-:W-:Y:S02]  /*13520*/  ISETP.NE.AND P0, PT, R0, RZ, PT ;  /* 0x000000ff0000720c */ /* 0x000fe40003f05270 */
[----:B---3--:R-:W-:Y:S02]  /*13530*/  IADD3 R0, R2, 0x40, RZ ;  /* 0x0000004002007810 */ /* 0x008fe40007ffe0ff */
[----:B------:R-:W-:Y:S02]  /*13540*/  SHF.R.S32.HI R28, RZ, 0x1f, R2 ;  /* 0x0000001fff1c7819 */ /* 0x000fe40000011402 */
[----:B------:R-:W-:-:S07]  /*13550*/  SHF.R.S32.HI R29, RZ, 0x1f, R0 ;  /* 0x0000001fff1d7819 */ /* 0x000fce0000011400 */
[----:B------:R-:W-:Y:S05]  /*13560*/  @!P0 BRA `(.L_x_592) ;  /* 0x00001e7000008947 */ /* 0x000fea0003800000 */
[----:B------:R-:W3:Y:S04]  /*13570*/  LDL R10, [R1+0x40] ;  /* 0x00004000010a7983 */ /* 0x000ee80000100800 */
[----:B--2---:R-:W2:Y:S04]  /*13580*/  LDL R6, [R1+0x44] ;  /* 0x0000440001067983 */ /* 0x004ea80000100800 */
        /* <DEDUP_REMOVED lines=11> */
[----:B------:R-:W-:Y:S01]  /*13640*/  F2FP.PACK_AB R5, R91, R90 ;  /* 0x0000005a5b05723e */ /* 0x000fe200000000ff */
[----:B---3--:R3:W-:Y:S04]  /*13650*/  STS [R10], R2 ;  /* 0x000000020a007388 */ /* 0x0087e80000000800 */
[----:B------:R1:W-:Y:S04]  /*13660*/  STS [R10+0x400], R3 ;  /* 0x000400030a007388 */ /* 0x0003e80000000800 */
[----:B--2---:R2:W-:Y:S01]  /*13670*/  STS [R6], R4 ;  /* 0x0000000406007388 */ /* 0x0045e20000000800 */
[----:B---3--:R-:W-:-:S02]  /*13680*/  F2FP.PACK_AB R2, R65, R64 ;  /* 0x000000404102723e */ /* 0x008fc400000000ff */
[----:B-1----:R-:W-:-:S03]  /*13690*/  F2FP.PACK_AB R3, R27, R26 ;  /* 0x0000001a1b03723e */ /* 0x002fc600000000ff */
[----:B------:R1:W-:Y:S01]  /*136a0*/  STS [R6+0x400], R2 ;  /* 0x0004000206007388 */ /* 0x0003e20000000800 */
[----:B--2---:R-:W-:-:S03]  /*136b0*/  F2FP.PACK_AB R4, R61, R60 ;  /* 0x0000003c3d04723e */ /* 0x004fc600000000ff */
        /* <DEDUP_REMOVED lines=19> */
[----:B------:R3:W-:Y:S04]  /*137f0*/  STS [R12], R5 ;  /* 0x000000050c007388 */ /* 0x0007e80000000800 */
[----:B------:R4:W-:Y:S01]  /*13800*/  STS [R12+0x400], R3 ;  /* 0x000400030c007388 */ /* 0x0009e20000000800 */
[----:B-1----:R-:W-:Y:S02]  /*13810*/  F2FP.PACK_AB R2, R93, R92 ;  /* 0x0000005c5d02723e */ /* 0x002fe400000000ff */
[----:B--2---:R-:W-:-:S03]  /*13820*/  F2FP.PACK_AB R4, R81, R80 ;  /* 0x000000505104723e */ /* 0x004fc600000000ff */
[----:B------:R-:W-:Y:S01]  /*13830*/  STS [R10+0x4000], R2 ;  /* 0x004000020a007388 */ /* 0x000fe20000000800 */
[----:B---3--:R-:W-:Y:S02]  /*13840*/  F2FP.PACK_AB R5, R53, R52 ;  /* 0x000000343505723e */ /* 0x008fe400000000ff */
[----:B----4-:R-:W-:-:S03]  /*13850*/  F2FP.PACK_AB R3, R99, R98 ;  /* 0x000000626303723e */ /* 0x010fc600000000ff */
[----:B------:R1:W-:Y:S04]  /*13860*/  STS [R10+0x4400], R5 ;  /* 0x004400050a007388 */ /* 0x0003e80000000800 */
[----:B-1----:R-:W2:Y:S01]  /*13870*/  LDL R10, [R1+0x3c] ;  /* 0x00003c00010a7983 */ /* 0x002ea20000100800 */
[----:B------:R-:W-:Y:S02]  /*13880*/  F2FP.PACK_AB R2, R85, R84 ;  /* 0x000000545502723e */ /* 0x000fe400000000ff */
[----:B------:R-:W-:Y:S01]  /*13890*/  F2FP.PACK_AB R5, R95, R94 ;  /* 0x0000005e5f05723e */ /* 0x000fe200000000ff */
[----:B------:R1:W-:Y:S04]  /*138a0*/  STS [R6+0x4000], R4 ;  /* 0x0040000406007388 */ /* 0x0003e80000000800 */
[----:B------:R3:W-:Y:S04]  /*138b0*/  STS [R6+0x4400], R3 ;  /* 0x0044000306007388 */ /* 0x0007e80000000800 */
[----:B------:R4:W-:Y:S04]  /*138c0*/  STS [R11+0x4000], R2 ;  /* 0x004000020b007388 */ /* 0x0009e80000000800 */
[----:B------:R4:W-:Y:S01]  /*138d0*/  STS [R11+0x4400], R5 ;  /* 0x004400050b007388 */ /* 0x0009e20000000800 */
[----:B-1----:R-:W-:-:S02]  /*138e0*/  F2FP.PACK_AB R4, R87, R86 ;  /* 0x000000565704723e */ /* 0x002fc400000000ff */
[----:B---3--:R-:W-:Y:S02]  /*138f0*/  F2FP.PACK_AB R6, R89, R88 ;  /* 0x000000585906723e */ /* 0x008fe400000000ff */
[----:B------:R-:W-:Y:S02]  /*13900*/  F2FP.PACK_AB R3, R101, R100 ;  /* 0x000000646503723e */ /* 0x000fe400000000ff */
[----:B----4-:R-:W-:Y:S01]  /*13910*/  F2FP.PACK_AB R2, R79, R78 ;  /* 0x0000004e4f02723e */ /* 0x010fe200000000ff */
[----:B------:R1:W-:Y:S01]  /*13920*/  STS [R13+0x4000], R6 ;  /* 0x004000060d007388 */ /* 0x0003e20000000800 */
[----:B------:R-:W-:-:S03]  /*13930*/  F2FP.PACK_AB R5, R97, R96 ;  /* 0x000000606105723e */ /* 0x000fc600000000ff */
[----:B------:R3:W-:Y:S04]  /*13940*/  STS [R13+0x4400], R4 ;  /* 0x004400040d007388 */ /* 0x0007e80000000800 */
[----:B------:R4:W-:Y:S04]  /*13950*/  STS [R9+0x4000], R3 ;  /* 0x0040000309007388 */ /* 0x0009e80000000800 */
[----:B------:R4:W-:Y:S04]  /*13960*/  STS [R9+0x4400], R2 ;  /* 0x0044000209007388 */ /* 0x0009e80000000800 */
[----:B------:R-:W-:Y:S01]  /*13970*/  STS [R8+0x4000], R5 ;  /* 0x0040000508007388 */ /* 0x000fe20000000800 */
[----:B------:R-:W-:-:S02]  /*13980*/  ISETP.NE.U32.AND P2, PT, RZ, c[0x0][0x508], PT ;  /* 0x00014200ff007a0c */ /* 0x000fc40003f45070 */
[----:B------:R-:W-:Y:S01]  /*13990*/  ISETP.NE.U32.AND P1, PT, RZ, c[0x0][0x500], PT ;  /* 0x00014000ff007a0c */ /* 0x000fe20003f25070 */
[----:B------:R-:W2:Y:S01]  /*139a0*/  LDL.LU R11, [R1+0x2c] ;  /* 0x00002c00010b7983 */ /* 0x000ea20000300800 */
[----:B------:R-:W-:Y:S01]  /*139b0*/  ISETP.NE.AND.EX P2, PT, RZ, c[0x0][0x50c], PT, P2 ;  /* 0x00014300ff007a0c */ /* 0x000fe20003f45320 */
[----:B------:R-:W-:Y:S01]  /*139c0*/  IMAD.MOV.U32 R14, RZ, RZ, c[0x0][0x388] ;  /* 0x0000e200ff0e7624 */ /* 0x000fe200078e00ff */
[----:B------:R-:W-:Y:S01]  /*139d0*/  ISETP.NE.AND.EX P1, PT, RZ, c[0x0][0x504], PT, P1 ;  /* 0x00014100ff007a0c */ /* 0x000fe20003f25310 */
[----:B-1----:R-:W-:Y:S01]  /*139e0*/  IMAD.MOV.U32 R6, RZ, RZ, 0x4 ;  /* 0x00000004ff067424 */ /* 0x002fe200078e00ff */
[----:B---3--:R-:W-:Y:S02]  /*139f0*/  F2FP.PACK_AB R4, R59, R58 ;  /* 0x0000003a3b04723e */ /* 0x008fe400000000ff */
[----:B----4-:R-:W-:-:S03]  /*13a00*/  F2FP.PACK_AB R3, R57, R56 ;  /* 0x000000383903723e */ /* 0x010fc600000000ff */
[----:B------:R1:W-:Y:S01]  /*13a10*/  STS [R8+0x4400], R4 ;  /* 0x0044000408007388 */ /* 0x0003e20000000800 */
[----:B------:R-:W-:-:S03]  /*13a20*/  F2FP.PACK_AB R2, R55, R54 ;  /* 0x000000363702723e */ /* 0x000fc600000000ff */
[----:B------:R3:W-:Y:S04]  /*13a30*/  STS [R7+0x4000], R3 ;  /* 0x0040000307007388 */ /* 0x0007e80000000800 */
[----:B------:R4:W-:Y:S01]  /*13a40*/  STS [R7+0x4400], R2 ;  /* 0x0044000207007388 */ /* 0x0009e20000000800 */
[----:B-1----:R-:W-:Y:S01]  /*13a50*/  F2FP.PACK_AB R4, R47, R46 ;  /* 0x0000002e2f04723e */ /* 0x002fe200000000ff */
[----:B---3--:R-:W-:-:S04]  /*13a60*/  IMAD.MOV.U32 R3, RZ, RZ, RZ ;  /* 0x000000ffff037224 */ /* 0x008fc800078e00ff */
[----:B------:R-:W-:Y:S01]  /*13a70*/  STS [R12+0x4000], R4 ;  /* 0x004000040c007388 */ /* 0x000fe20000000800 */
[----:B----4-:R-:W-:-:S05]  /*13a80*/  F2FP.PACK_AB R2, R49, R48 ;  /* 0x000000303102723e */ /* 0x010fca00000000ff */
[----:B------:R1:W-:Y:S01]  /*13a90*/  STS [R12+0x4400], R2 ;  /* 0x004400020c007388 */ /* 0x0003e20000000800 */
[----:B--2---:R-:W-:-:S03]  /*13aa0*/  @P2 IMAD.WIDE R8, R10, R6, c[0x0][0x508] ;  /* 0x000142000a082625 */ /* 0x004fc600078e0206 */
[----:B------:R-:W-:Y:S01]  /*13ab0*/  BAR.SYNC.DEFER_BLOCKING 0x1, 0x100 ;  /* 0x0044000000007b1d */ /* 0x000fe20000010000 */
[----:B------:R-:W-:-:S05]  /*13ac0*/  IMAD.WIDE R6, R10, R6, c[0x0][0x500] ;  /* 0x000140000a067625 */ /* 0x000fca00078e0206 */
[----:B------:R2:W5:Y:S04]  /*13ad0*/  @P2 LDG.E R14, [R8.64] ;  /* 0x00000008080e2981 */ /* 0x000568000c1e1900 */
[----:B------:R2:W5:Y:S01]  /*13ae0*/  @P1 LDG.E R3, [R6.64] ;  /* 0x0000000806031981 */ /* 0x000562000c1e1900 */
[----:B------:R-:W-:-:S04]  /*13af0*/  ISETP.NE.AND P0, PT, R11, RZ, PT ;  /* 0x000000ff0b00720c */ /* 0x000fc80003f05270 */
[----:B-1----:R-:W-:Y:S01]  /*13b00*/  SEL R2, R11, c[0x0][0x3d4], P0 ;  /* 0x0000f5000b027a07 */ /* 0x002fe20000000000 */
[----:B------:R-:W-:Y:S05]  /*13b10*/  @P2 BRA `(.L_x_593) ;  /* 0x0000004000002947 */ /* 0x000fea0003800000 */
[----:B--2---:R-:W-:Y:S05]  /*13b20*/  @!P1 BRA `(.L_x_593) ;  /* 0x0000003000009947 */ /* 0x004fea0003800000 */
[----:B-----5:R1:W2:Y:S04]  /*13b30*/  LDG.E R14, [R6.64] ;  /* 0x00000008060e7981 */ /* 0x0202a8000c1e1900 */
[----:B-1----:R-:W2:Y:S02]  /*13b40*/  LDG.E R6, [R6.64+0x4] ;  /* 0x0000040806067981 */ /* 0x002ea4000c1e1900 */
[----:B--2---:R-:W-:Y:S02]  /*13b50*/  IADD3 R14, -R14, R6, RZ ;  /* 0x000000060e0e7210 */ /* 0x004fe40007ffe1ff */
.L_x_593:
[----:B--2---:R-:W2:Y:S04]  /*13b60*/  LDL R4, [R1+0x24] ;  /* 0x0000240001047983 */ /* 0x004ea80000100800 */
        /* <DEDUP_REMOVED lines=11> */
[----:B------:R-:W-:Y:S01]  /*13c20*/  IMAD.MOV.U32 R2, RZ, RZ, c[0x0][0x4e8] ;  /* 0x00013a00ff027624 */ /* 0x000fe200078e00ff */
[----:B------:R-:W-:-:S04]  /*13c30*/  ISETP.NE.U32.AND P0, PT, RZ, c[0x0][0x500], PT ;  /* 0x00014000ff007a0c */ /* 0x000fc80003f05070 */
[----:B------:R-:W-:Y:S02]  /*13c40*/  ISETP.NE.AND P2, PT, R2, 0x1, PT ;  /* 0x000000010200780c */ /* 0x000fe40003f45270 */
[----:B------:R-:W-:Y:S02]  /*13c50*/  ISETP.NE.AND.EX P0, PT, RZ, c[0x0][0x504], PT, P0 ;  /* 0x00014100ff007a0c */ /* 0x000fe40003f05300 */
[----:B------:R-:W-:Y:S02]  /*13c60*/  SHF.R.S32.HI R5, RZ, 0x1f, R10 ;  /* 0x0000001fff057819 */ /* 0x000fe4000001140a */
[----:B------:R-:W-:Y:S02]  /*13c70*/  SEL R2, R10, RZ, !P0 ;  /* 0x000000ff0a027207 */ /* 0x000fe40004000000 */
[----:B------:R-:W-:Y:S01]  /*13c80*/  SEL R6, R5, RZ, !P0 ;  /* 0x000000ff05067207 */ /* 0x000fe20004000000 */
[----:B------:R-:W1:Y:S02]  /*13c90*/  S2R R32, SR_TID.X ;  /* 0x0000000000207919 */ /* 0x000e640000002100 */
[----:B-1----:R-:W-:-:S04]  /*13ca0*/  IMAD R5, R9, R2, RZ ;  /* 0x0000000209057224 */ /* 0x002fc800078e02ff */
[C---:B------:R-:W-:Y:S02]  /*13cb0*/  IMAD R11, R8.reuse, R6, R5 ;  /* 0x00000006080b7224 */ /* 0x040fe400078e0205 */
[----:B------:R-:W-:Y:S01]  /*13cc0*/  IMAD.WIDE.U32 R6, R8, R2, RZ ;  /* 0x0000000208067225 */ /* 0x000fe200078e00ff */
[----:B------:R-:W-:-:S04]  /*13cd0*/  SHF.R.S32.HI R23, RZ, 0x1f, R32 ;  /* 0x0000001fff177819 */ /* 0x000fc80000011420 */
[----:B------:R-:W-:-:S04]  /*13ce0*/  LEA.HI R23, R23, R32, RZ, 0x5 ;  /* 0x0000002017177211 */ /* 0x000fc800078f28ff */
[----:B------:R-:W-:-:S05]  /*13cf0*/  LOP3.LUT R23, R23, 0xffffffe0, RZ, 0xc0, !PT ;  /* 0xffffffe017177812 */ /* 0x000fca00078ec0ff */
[----:B------:R-:W-:Y:S02]  /*13d00*/  IMAD.IADD R23, R32, 0x1, -R23 ;  /* 0x0000000120177824 */ /* 0x000fe400078e0a17 */
[----:B--2---:R-:W-:-:S04]  /*13d10*/  IMAD.IADD R4, R4, 0x1, R30 ;  /* 0x0000000104047824 */ /* 0x004fc800078e021e */
[----:B------:R-:W-:-:S04]  /*13d20*/  @P2 IMAD.HI.U32 R10, R4, c[0x0][0x4ec], RZ ;  /* 0x00013b00040a2a27 */ /* 0x000fc800078e00ff */
[----:B------:R-:W-:Y:S01]  /*13d30*/  IMAD.MOV.U32 R5, RZ, RZ, R4 ;  /* 0x000000ffff057224 */ /* 0x000fe200078e0004 */
[----:B------:R-:W-:Y:S01]  /*13d40*/  @P2 SHF.R.U32.HI R5, RZ, c[0x0][0x4f0], R10 ;  /* 0x00013c00ff052a19 */ /* 0x000fe2000001160a */
[----:B---3--:R-:W-:Y:S01]  /*13d50*/  IMAD.WIDE.U32 R8, R12, R22, RZ ;  /* 0x000000160c087225 */ /* 0x008fe200078e00ff */
[----:B----4-:R-:W-:-:S03]  /*13d60*/  SEL R10, R15, RZ, P3 ;  /* 0x000000ff0f0a7207 */ /* 0x010fc60001800000 */
[----:B------:R-:W-:Y:S01]  /*13d70*/  IMAD R12, R13, R22, RZ ;  /* 0x000000160d0c7224 */ /* 0x000fe200078e02ff */
[----:B-----5:R-:W-:Y:S01]  /*13d80*/  IADD3 R15, P1, P0, R6, R8, R3 ;  /* 0x00000008060f7210 */ /* 0x020fe2000783e003 */
[----:B------:R-:W-:Y:S01]  /*13d90*/  IMAD.IADD R13, R7, 0x1, R11 ;  /* 0x00000001070d7824 */ /* 0x000fe200078e020b */
[----:B------:R-:W-:Y:S01]  /*13da0*/  SHF.R.S32.HI R8, RZ, 0x1f, R3 ;  /* 0x0000001fff087819 */ /* 0x000fe20000011403 */
[----:B------:R-:W-:Y:S02]  /*13db0*/  IMAD.IADD R9, R9, 0x1, R12 ;  /* 0x0000000109097824 */ /* 0x000fe400078e020c */
[-C--:B------:R-:W-:Y:S02]  /*13dc0*/  IMAD R7, R19, R10.reuse, RZ ;  /* 0x0000000a13077224 */ /* 0x080fe400078e02ff */
[----:B------:R-:W-:Y:S02]  /*13dd0*/  IMAD.MOV R6, RZ, RZ, -R5 ;  /* 0x000000ffff067224 */ /* 0x000fe400078e0a05 */
[----:B------:R-:W-:Y:S01]  /*13de0*/  IMAD.WIDE.U32 R10, R18, R10, RZ ;  /* 0x0000000a120a7225 */ /* 0x000fe200078e00ff */
[----:B------:R-:W-:-:S03]  /*13df0*/  IADD3.X R13, R13, R9, R8, P1, P0 ;  /* 0x000000090d0d7210 */ /* 0x000fc60000fe0408 */
[----:B------:R-:W-:Y:S01]  /*13e00*/  IMAD R6, R6, c[0x0][0x4e8], R4 ;  /* 0x00013a0006067a24 */ /* 0x000fe200078e0204 */
[----:B------:R-:W-:Y:S01]  /*13e10*/  IADD3 R10, P1, P0, R5, R15, R10 ;  /* 0x0000000f050a7210 */ /* 0x000fe2000783e00a */
[----:B------:R-:W-:Y:S01]  /*13e20*/  IMAD.IADD R11, R11, 0x1, R7 ;  /* 0x000000010b0b7824 */ /* 0x000fe200078e0207 */
[----:B------:R-:W-:Y:S01]  /*13e30*/  SHF.R.S32.HI R7, RZ, 0x1f, R5 ;  /* 0x0000001fff077819 */ /* 0x000fe20000011405 */
[----:B------:R-:W-:Y:S01]  /*13e40*/  IMAD R5, R17, R6, RZ ;  /* 0x0000000611057224 */ /* 0x000fe200078e02ff */
[----:B------:R-:W-:Y:S01]  /*13e50*/  SHF.R.S32.HI R9, RZ, 0x1f, R6 ;  /* 0x0000001fff097819 */ /* 0x000fe20000011406 */
[----:B------:R-:W-:Y:S01]  /*13e60*/  IMAD.MOV.U32 R12, RZ, RZ, c[0x0][0x4a8] ;  /* 0x00012a00ff0c7624 */ /* 0x000fe200078e00ff */
[----:B------:R-:W-:-:S03]  /*13e70*/  IADD3.X R11, R7, R13, R11, P1, P0 ;  /* 0x0000000d070b7210 */ /* 0x000fc60000fe040b */
[C---:B------:R-:W-:Y:S02]  /*13e80*/  IMAD R5, R16.reuse, R9, R5 ;  /* 0x0000000910057224 */ /* 0x040fe400078e0205 */
[----:B------:R-:W-:Y:S01]  /*13e90*/  IMAD.WIDE.U32 R6, R16, R6, R10 ;  /* 0x0000000610067225 */ /* 0x000fe200078e000a */
[----:B------:R-:W-:-:S03]  /*13ea0*/  SEL R10, R12, c[0x0][0x450], P3 ;  /* 0x000114000c0a7a07 */ /* 0x000fc60001800000 */
[----:B------:R-:W-:Y:S01]  /*13eb0*/  IMAD.MOV.U32 R9, RZ, RZ, c[0x0][0x4ac] ;  /* 0x00012b00ff097624 */ /* 0x000fe200078e00ff */
[----:B------:R-:W-:Y:S01]  /*13ec0*/  LEA R10, P0, R6, R10, 0x2 ;  /* 0x0000000a060a7211 */ /* 0x000fe200078010ff */
[----:B------:R-:W-:-:S03]  /*13ed0*/  IMAD.IADD R5, R7, 0x1, R5 ;  /* 0x0000000107057824 */ /* 0x000fc600078e0205 */
[----:B------:R-:W-:-:S04]  /*13ee0*/  SEL R9, R9, c[0x0][0x454], P3 ;  /* 0x0001150009097a07 */ /* 0x000fc80001800000 */
[----:B------:R-:W-:Y:S01]  /*13ef0*/  LEA.HI.X R6, R6, R9, R5, 0x2, P0 ;  /* 0x0000000906067211 */ /* 0x000fe200000f1405 */
[----:B------:R-:W-:Y:S01]  /*13f00*/  SHFL.IDX PT, R12, R10, RZ, 0x1c1f ;  /* 0x001c1fff0a0c7589 */ /* 0x000fe200000e0000 */
[----:B------:R-:W-:-:S03]  /*13f10*/  IMAD.IADD R5, R31, 0x1, R30 ;  /* 0x000000011f057824 */ /* 0x000fc600078e021e */
[----:B------:R-:W1:Y:S04]  /*13f20*/  SHFL.IDX PT, R13, R6, RZ, 0x1c1f ;  /* 0x001c1fff060d7589 */ /* 0x000e6800000e0000 */
[----:B------:R-:W-:Y:S04]  /*13f30*/  SHFL.IDX PT, R10, R10, 0x1, 0x1c1f ;  /* 0x003c1f000a0a7f89 */ /* 0x000fe800000e0000 */
[----:B------:R2:W3:Y:S01]  /*13f40*/  SHFL.IDX PT, R11, R6, 0x1, 0x1c1f ;  /* 0x003c1f00060b7f89 */ /* 0x0004e200000e0000 */
[----:B------:R-:W-:Y:S02]  /*13f50*/  LOP3.LUT P0, RZ, R23, 0x3, RZ, 0xc0, !PT ;  /* 0x0000000317ff7812 */ /* 0x000fe4000780c0ff */
[----:B------:R-:W-:Y:S01]  /*13f60*/  IADD3 R7, R5, 0x8, RZ ;  /* 0x0000000805077810 */ /* 0x000fe20007ffe0ff */
[----:B--2---:R-:W-:-:S05]  /*13f70*/  IMAD R6, R14, c[0x0][0x4e8], RZ ;  /* 0x00013a000e067a24 */ /* 0x004fca00078e02ff */
[-C--:B------:R-:W-:Y:S02]  /*13f80*/  ISETP.GE.OR P1, PT, R5, R6.reuse, P0 ;  /* 0x000000060500720c */ /* 0x080fe40000726670 */
[----:B------:R-:W-:-:S11]  /*13f90*/  ISETP.GE.OR P0, PT, R7, R6, P0 ;  /* 0x000000060700720c */ /* 0x000fd60000706670 */
[----:B-1----:R1:W-:Y:S01]  /*13fa0*/  @!P1 ST.E [R12.64], R21 ;  /* 0x000000150c009985 */ /* 0x0023e2000c101908 */
[----:B------:R-:W-:-:S03]  /*13fb0*/  ISETP.GE.AND P1, PT, R5, R6, PT ;  /* 0x000000060500720c */ /* 0x000fc60003f26270 */
[----:B---3--:R1:W-:Y:S01]  /*13fc0*/  @!P0 ST.E [R10.64], R20 ;  /* 0x000000140a008985 */ /* 0x0083e2000c101908 */
[----:B------:R-:W-:Y:S01]  /*13fd0*/  ISETP.GE.AND P0, PT, R7, R6, PT ;  /* 0x000000060700720c */ /* 0x000fe20003f06270 */
[----:B------:R-:W-:Y:S05]  /*13fe0*/  @P3 BRA `(.L_x_594) ;  /* 0x0000070000003947 */ /* 0x000fea0003800000 */
[----:B------:R-:W2:Y:S01]  /*13ff0*/  LDL R23, [R1+0x60] ;  /* 0x0000600001177983 */ /* 0x000ea20000100800 */
[----:B------:R-:W-:Y:S02]  /*14000*/  IMAD R8, R8, c[0x0][0x3a0], RZ ;  /* 0x0000e80008087a24 */ /* 0x000fe400078e02ff */
[C---:B------:R-:W-:Y:S01]  /*14010*/  IMAD.WIDE.U32 R4, R3.reuse, c[0x0][0x3a0], RZ ;  /* 0x0000e80003047a25 */ /* 0x040fe200078e00ff */
[----:B------:R3:W4:Y:S03]  /*14020*/  LDS.128 R16, [R218+0x80] ;  /* 0x00008000da107984 */ /* 0x0007260000000c00 */
[----:B------:R-:W-:Y:S01]  /*14030*/  IMAD R3, R3, c[0x0][0x3a4], R8 ;  /* 0x0000e90003037a24 */ /* 0x000fe200078e0208 */
[----:B------:R-:W-:Y:S01]  /*14040*/  SHF.R.S32.HI R8, RZ, 0x1f, R2 ;  /* 0x0000001fff087819 */ /* 0x000fe20000011402 */
[----:B------:R3:W1:Y:S03]  /*14050*/  LDS.128 R24, [R218+0x1080] ;  /* 0x00108000da187984 */ /* 0x0006660000000c00 */
[----:B------:R-:W-:Y:S01]  /*14060*/  IADD3 R5, R5, R3, RZ ;  /* 0x0000000305057210 */ /* 0x000fe20007ffe0ff */
[----:B------:R3:W1:Y:S01]  /*14070*/  LDS.128 R36, [R218+0x2080] ;  /* 0x00208000da247984 */ /* 0x0006620000000c00 */
[----:B------:R-:W-:-:S03]  /*14080*/  IMAD R8, R8, c[0x0][0x3f0], RZ ;  /* 0x0000fc0008087a24 */ /* 0x000fc600078e02ff */
[C---:B------:R-:W-:Y:S01]  /*14090*/  IMAD.WIDE.U32 R4, R22.reuse, c[0x0][0x3e8], R4 ;  /* 0x0000fa0016047a25 */ /* 0x040fe200078e0004 */
[----:B------:R3:W1:Y:S03]  /*140a0*/  LDS.128 R40, [R218+0x3080] ;  /* 0x00308000da287984 */ /* 0x0006660000000c00 */
[----:B------:R-:W-:Y:S01]  /*140b0*/  IMAD R5, R22, c[0x0][0x3ec], R5 ;  /* 0x0000fb0016057a24 */ /* 0x000fe200078e0205 */
[----:B-1----:R3:W1:Y:S03]  /*140c0*/  LDS.128 R12, [R218+0x4080] ;  /* 0x00408000da0c7984 */ /* 0x0026660000000c00 */
[----:B------:R-:W-:Y:S01]  /*140d0*/  IMAD.WIDE.U32 R4, R2, c[0x0][0x3f0], R4 ;  /* 0x0000fc0002047a25 */ /* 0x000fe200078e0004 */
[----:B------:R3:W1:Y:S04]  /*140e0*/  LDS.128 R32, [R218+0x6080] ;  /* 0x00608000da207984 */ /* 0x0006680000000c00 */
[----:B------:R3:W1:Y:S04]  /*140f0*/  LDS.128 R44, [R218+0x7080] ;  /* 0x00708000da2c7984 */ /* 0x0006680000000c00 */
[----:B------:R-:W5:Y:S02]  /*14100*/  S2R R10, SR_TID.X ;  /* 0x00000000000a7919 */ /* 0x000f640000002100 */
[----:B-----5:R-:W-:-:S04]  /*14110*/  SHF.R.S32.HI R11, RZ, 0x1f, R10 ;  /* 0x0000001fff0b7819 */ /* 0x020fc8000001140a */
[----:B------:R-:W-:-:S04]  /*14120*/  LEA.HI R11, R11, R10, RZ, 0x3 ;  /* 0x0000000a0b0b7211 */ /* 0x000fc800078f18ff */
[----:B------:R-:W-:Y:S02]  /*14130*/  SHF.R.S32.HI R11, RZ, 0x3, R11 ;  /* 0x00000003ff0b7819 */ /* 0x000fe4000001140b */
[----:B--2---:R-:W-:Y:S02]  /*14140*/  IADD3 R7, R23, R30, RZ ;  /* 0x0000001e17077210 */ /* 0x004fe40007ffe0ff */
[----:B------:R3:W2:Y:S02]  /*14150*/  LDS.128 R20, [R218+0x5080] ;  /* 0x00508000da147984 */ /* 0x0006a40000000c00 */
[----:B------:R-:W-:Y:S01]  /*14160*/  MOV R3, R7 ;  /* 0x0000000700037202 */ /* 0x000fe20000000f00 */
[----:B------:R-:W-:-:S05]  /*14170*/  @P2 IMAD.HI.U32 R9, R7, c[0x0][0x4ec], RZ ;  /* 0x00013b0007092a27 */ /* 0x000fca00078e00ff */
[----:B------:R-:W-:Y:S01]  /*14180*/  @P2 SHF.R.U32.HI R3, RZ, c[0x0][0x4f0], R9 ;  /* 0x00013c00ff032a19 */ /* 0x000fe20000011609 */
[----:B------:R-:W-:-:S03]  /*14190*/  IMAD R9, R2, c[0x0][0x3f4], R8 ;  /* 0x0000fd0002097a24 */ /* 0x000fc600078e0208 */
[----:B------:R-:W-:Y:S02]  /*141a0*/  SHF.R.S32.HI R8, RZ, 0x1f, R3 ;  /* 0x0000001fff087819 */ /* 0x000fe40000011403 */
[----:B------:R-:W-:Y:S02]  /*141b0*/  IADD3 R2, -R3, RZ, RZ ;  /* 0x000000ff03027210 */ /* 0x000fe40007ffe1ff */
[----:B------:R-:W-:Y:S01]  /*141c0*/  IADD3 R5, R5, R9, RZ ;  /* 0x0000000905057210 */ /* 0x000fe20007ffe0ff */
[----:B------:R-:W-:Y:S02]  /*141d0*/  IMAD R8, R8, c[0x0][0x3e0], RZ ;  /* 0x0000f80008087a24 */ /* 0x000fe400078e02ff */
        /* <DEDUP_REMOVED lines=8> */
[----:B------:R-:W-:Y:S02]  /*14260*/  LEA R10, P0, R2, c[0x0][0x380], 0x1 ;  /* 0x0000e000020a7a11 */ /* 0x000fe400078008ff */
[----:B------:R-:W-:Y:S02]  /*14270*/  IADD3 R4, R11, R30, RZ ;  /* 0x0000001e0b047210 */ /* 0x000fe40007ffe0ff */
[----:B------:R-:W-:-:S04]  /*14280*/  IADD3 R3, R3, R7, RZ ;  /* 0x0000000703037210 */ /* 0x000fc80007ffe0ff */
[----:B------:R-:W-:Y:S01]  /*14290*/  LEA.HI.X R7, R2, c[0x0][0x384], R3, 0x1, P0 ;  /* 0x0000e10002077a11 */ /* 0x000fe200000f0c03 */
[----:B------:R-:W-:Y:S05]  /*142a0*/  BRA.DIV ~URZ, `(.L_x_595) ;  /* 0x000033427f007947 */ /* 0x000fea000b800000 */
[----:B-1234-:R1:W2:Y:S02]  /*142b0*/  SHFL.IDX PT, R11, R7, RZ, 0x181f ;  /* 0x00181fff070b7589 */ /* 0x01e2a400000e0000 */
.L_x_656:
[----:B------:R-:W-:Y:S05]  /*142c0*/  BRA.DIV ~URZ, `(.L_x_596) ;  /* 0x000033927f007947 */ /* 0x000fea000b800000 */
[----:B------:R3:W4:Y:S02]  /*142d0*/  SHFL.IDX PT, R2, R10, RZ, 0x181f ;  /* 0x00181fff0a027589 */ /* 0x00072400000e0000 */
.L_x_657:
[----:B------:R-:W-:Y:S01]  /*142e0*/  ISETP.GE.AND P0, PT, R4, R6, PT ;  /* 0x000000060400720c */ /* 0x000fe20003f06270 */
[----:B------:R-:W-:-:S12]  /*142f0*/  BSSY B0, `(.L_x_597) ;  /* 0x000000b000007945 */ /* 0x000fd80003800000 */
[----:B------:R-:W-:Y:S05]  /*14300*/  @P0 BRA `(.L_x_598) ;  /* 0x0000009000000947 */ /* 0x000fea0003800000 */
[----:B------:R-:W5:Y:S01]  /*14310*/  LDL.64 R30, [R1] ;  /* 0x00000000011e7983 */ /* 0x000f620000100a00 */
[----:B------:R-:W-:Y:S02]  /*14320*/  ISETP.GE.AND P2, PT, R0, c[0x0][0x3c8], PT ;  /* 0x0000f20000007a0c */ /* 0x000fe40003f46270 */
[----:B-----5:R-:W-:-:S13]  /*14330*/  ISETP.GE.AND P3, PT, R30, c[0x0][0x3c8], PT ;  /* 0x0000f2001e007a0c */ /* 0x020fda0003f66270 */
[-C--:B----4-:R-:W-:Y:S02]  /*14340*/  @!P3 LEA R8, P1, R30, R2.reuse, 0x1 ;  /* 0x000000021e08b211 */ /* 0x090fe400078208ff */
[----:B------:R-:W-:Y:S02]  /*14350*/  @!P2 LEA R2, P0, R0, R2, 0x1 ;  /* 0x000000020002a211 */ /* 0x000fe400078008ff */
[-C--:B--2---:R-:W-:Y:S02]  /*14360*/  @!P3 LEA.HI.X R9, R30, R11.reuse, R28, 0x1, P1 ;  /* 0x0000000b1e09b211 */ /* 0x084fe400008f0c1c */
[----:B------:R-:W-:-:S03]  /*14370*/  @!P2 LEA.HI.X R3, R0, R11, R29, 0x1, P0 ;  /* 0x0000000b0003a211 */ /* 0x000fc600000f0c1d */
[----:B------:R2:W-:Y:S04]  /*14380*/  @!P3 ST.E.128 [R8.64], R16 ;  /* 0x000000100800b985 */ /* 0x0005e8000c101d08 */
[----:B------:R2:W-:Y:S02]  /*14390*/  @!P2 ST.E.128 [R2.64], R12 ;  /* 0x0000000c0200a985 */ /* 0x0005e4000c101d08 */
.L_x_598:
[----:B------:R-:W-:Y:S05]  /*143a0*/  BSYNC B0 ;  /* 0x0000000000007941 */ /* 0x000fea0003800000 */
.L_x_597:
[----:B------:R-:W-:Y:S05]  /*143b0*/  BRA.DIV ~URZ, `(.L_x_599) ;  /* 0x000033127f007947 */ /* 0x000fea000b800000 */
[----:B--2---:R2:W1:Y:S04]  /*143c0*/  SHFL.IDX PT, R11, R7, 0x1, 0x181f ;  /* 0x00381f00070b7f89 */ /* 0x00446800000e0000 */
[----:B----4-:R2:W4:Y:S02]  /*143d0*/  SHFL.IDX PT, R2, R10, 0x1, 0x181f ;  /* 0x00381f000a027f89 */ /* 0x01052400000e0000 */
.L_x_658:
[----:B------:R-:W-:Y:S01]  /*143e0*/  IADD3 R3, R4, 0x20, RZ ;  /* 0x0000002004037810 */ /* 0x000fe20007ffe0ff */
[----:B------:R-:W-:Y:S03]  /*143f0*/  BSSY B0, `(.L_x_600) ;  /* 0x000000c000007945 */ /* 0x000fe60003800000 */
[----:B------:R-:W-:-:S13]  /*14400*/  ISETP.GE.AND P0, PT, R3, R6, PT ;  /* 0x000000060300720c */ /* 0x000fda0003f06270 */
[----:B------:R-:W-:Y:S05]  /*14410*/  @P0 BRA `(.L_x_601) ;  /* 0x0000009000000947 */ /* 0x000fea0003800000 */
[----:B------:R-:W5:Y:S01]  /*14420*/  LDL.64 R12, [R1] ;  /* 0x00000000010c7983 */ /* 0x000f620000100a00 */
[----:B------:R-:W-:Y:S02]  /*14430*/  ISETP.GE.AND P0, PT, R0, c[0x0][0x3c8], PT ;  /* 0x0000f20000007a0c */ /* 0x000fe40003f06270 */
[----:B-----5:R-:W-:-:S13]  /*14440*/  ISETP.GE.AND P1, PT, R12, c[0x0][0x3c8], PT ;  /* 0x0000f2000c007a0c */ /* 0x020fda0003f26270 */
[-C--:B----4-:R-:W-:Y:S02]  /*14450*/  @!P1 LEA R8, P3, R12, R2.reuse, 0x1 ;  /* 0x000000020c089211 */ /* 0x090fe400078608ff */
[----:B------:R-:W-:Y:S02]  /*14460*/  @!P0 LEA R2, P2, R0, R2, 0x1 ;  /* 0x0000000200028211 */ /* 0x000fe400078408ff */
[-C--:B-1----:R-:W-:Y:S02]  /*14470*/  @!P1 LEA.HI.X R9, R12, R11.reuse, R28, 0x1, P3 ;  /* 0x0000000b0c099211 */ /* 0x082fe400018f0c1c */
[----:B------:R-:W-:-:S03]  /*14480*/  @!P0 LEA.HI.X R3, R0, R11, R29, 0x1, P2 ;  /* 0x0000000b00038211 */ /* 0x000fc600010f0c1d */
[----:B------:R1:W-:Y:S04]  /*14490*/  @!P1 ST.E.128 [R8.64], R24 ;  /* 0x0000001808009985 */ /* 0x0003e8000c101d08 */
[----:B------:R1:W-:Y:S02]  /*144a0*/  @!P0 ST.E.128 [R2.64], R20 ;  /* 0x0000001402008985 */ /* 0x0003e4000c101d08 */
.L_x_601:
[----:B------:R-:W-:Y:S05]  /*144b0*/  BSYNC B0 ;  /* 0x0000000000007941 */ /* 0x000fea0003800000 */
.L_x_600:
[----:B------:R-:W-:Y:S05]  /*144c0*/  BRA.DIV ~URZ, `(.L_x_602) ;  /* 0x000032d27f007947 */ /* 0x000fea000b800000 */
[----:B-1----:R1:W2:Y:S02]  /*144d0*/  SHFL.IDX PT, R11, R7, 0x2, 0x181f ;  /* 0x00581f00070b7f89 */ /* 0x0022a400000e0000 */
.L_x_659:
[----:B------:R-:W-:Y:S05]  /*144e0*/  BRA.DIV ~URZ, `(.L_x_603) ;  /* 0x000033227f007947 */ /* 0x000fea000b800000 */
[----:B----4-:R4:W1:Y:S02]  /*144f0*/  SHFL.IDX PT, R2, R10, 0x2, 0x181f ;  /* 0x00581f000a027f89 */ /* 0x01086400000e0000 */
.L_x_660:
[----:B------:R-:W-:Y:S01]  /*14500*/  IADD3 R3, R4, 0x40, RZ ;  /* 0x0000004004037810 */ /* 0x000fe20007ffe0ff */
[----:B------:R-:W-:Y:S03]  /*14510*/  BSSY B0, `(.L_x_604) ;  /* 0x000000c000007945 */ /* 0x000fe60003800000 */
[----:B------:R-:W-:-:S13]  /*14520*/  ISETP.GE.AND P0, PT, R3, R6, PT ;  /* 0x000000060300720c */ /* 0x000fda0003f06270 */
[----:B------:R-:W-:Y:S05]  /*14530*/  @P0 BRA `(.L_x_605) ;  /* 0x0000009000000947 */ /* 0x000fea0003800000 */
[----:B------:R-:W5:Y:S01]  /*14540*/  LDL.64 R12, [R1] ;  /* 0x00000000010c7983 */ /* 0x000f620000100a00 */
[----:B------:R-:W-:Y:S02]  /*14550*/  ISETP.GE.AND P0, PT, R0, c[0x0][0x3c8], PT ;  /* 0x0000f20000007a0c */ /* 0x000fe40003f06270 */
[----:B-----5:R-:W-:-:S13]  /*14560*/  ISETP.GE.AND P1, PT, R12, c[0x0][0x3c8], PT ;  /* 0x0000f2000c007a0c */ /* 0x020fda0003f26270 */
[-C--:B-1----:R-:W-:Y:S02]  /*14570*/  @!P1 LEA R8, P3, R12, R2.reuse, 0x1 ;  /* 0x000000020c089211 */ /* 0x082fe400078608ff */
[----:B------:R-:W-:Y:S02]  /*14580*/  @!P0 LEA R2, P2, R0, R2, 0x1 ;  /* 0x0000000200028211 */ /* 0x000fe400078408ff */
[-C--:B--2---:R-:W-:Y:S02]  /*14590*/  @!P1 LEA.HI.X R9, R12, R11.reuse, R28, 0x1, P3 ;  /* 0x0000000b0c099211 */ /* 0x084fe400018f0c1c */
[----:B------:R-:W-:-:S03]  /*145a0*/  @!P0 LEA.HI.X R3, R0, R11, R29, 0x1, P2 ;  /* 0x0000000b00038211 */ /* 0x000fc600010f0c1d */
[----:B------:R1:W-:Y:S04]  /*145b0*/  @!P1 ST.E.128 [R8.64], R36 ;  /* 0x0000002408009985 */ /* 0x0003e8000c101d08 */
[----:B------:R1:W-:Y:S02]  /*145c0*/  @!P0 ST.E.128 [R2.64], R32 ;  /* 0x0000002002008985 */ /* 0x0003e4000c101d08 */
.L_x_605:
[----:B------:R-:W-:Y:S05]  /*145d0*/  BSYNC B0 ;  /* 0x0000000000007941 */ /* 0x000fea0003800000 */
.L_x_604:
[----:B------:R-:W-:Y:S05]  /*145e0*/  BRA.DIV ~URZ, `(.L_x_606) ;  /* 0x000032927f007947 */ /* 0x000fea000b800000 */
[----:B-12---:R-:W1:Y:S04]  /*145f0*/  SHFL.IDX PT, R7, R7, 0x3, 0x181f ;  /* 0x00781f0007077f89 */ /* 0x006e6800000e0000 */
[----:B------:R2:W3:Y:S02]  /*14600*/  SHFL.IDX PT, R5, R10, 0x3, 0x181f ;  /* 0x00781f000a057f89 */ /* 0x0004e400000e0000 */
.L_x_661:
[----:B------:R-:W-:-:S04]  /*14610*/  IADD3 R2, R4, 0x60, RZ ;  /* 0x0000006004027810 */ /* 0x000fc80007ffe0ff */
[----:B------:R-:W-:-:S13]  /*14620*/  ISETP.GE.AND P0, PT, R2, R6, PT ;  /* 0x000000060200720c */ /* 0x000fda0003f06270 */
[----:B------:R-:W-:Y:S05]  /*14630*/  @P0 BRA `(.L_x_607) ;  /* 0x0000197000000947 */ /* 0x000fea0003800000 */
[----:B------:R-:W5:Y:S02]  /*14640*/  LDL.64 R8, [R1] ;  /* 0x0000000001087983 */ /* 0x000f640000100a00 */
[----:B-----5:R-:W-:-:S13]  /*14650*/  ISETP.GE.AND P0, PT, R8, c[0x0][0x3c8], PT ;  /* 0x0000f20008007a0c */ /* 0x020fda0003f06270 */
[----:B---3--:R-:W-:-:S04]  /*14660*/  @!P0 LEA R2, P1, R8, R5, 0x1 ;  /* 0x0000000508028211 */ /* 0x008fc800078208ff */
[----:B-1----:R-:W-:-:S05]  /*14670*/  @!P0 LEA.HI.X R3, R8, R7, R28, 0x1, P1 ;  /* 0x0000000708038211 */ /* 0x002fca00008f0c1c */
[----:B------:R1:W-:Y:S01]  /*14680*/  @!P0 ST.E.128 [R2.64], R40 ;  /* 0x0000002802008985 */ /* 0x0003e2000c101d08 */
[----:B------:R-:W-:-:S13]  /*14690*/  ISETP.GE.AND P0, PT, R0, c[0x0][0x3c8], PT ;  /* 0x0000f20000007a0c */ /* 0x000fda0003f06270 */
[----:B------:R-:W-:Y:S05]  /*146a0*/  @P0 BRA `(.L_x_607) ;  /* 0x0000190000000947 */ /* 0x000fea0003800000 */
[----:B-1----:R-:W-:-:S04]  /*146b0*/  LEA R2, P0, R0, R5, 0x1 ;  /* 0x0000000500027211 */ /* 0x002fc800078008ff */
[----:B------:R-:W-:-:S05]  /*146c0*/  LEA.HI.X R3, R0, R7, R29, 0x1, P0 ;  /* 0x0000000700037211 */ /* 0x000fca00000f0c1d */
[----:B------:R1:W-:Y:S01]  /*146d0*/  ST.E.128 [R2.64], R44 ;  /* 0x0000002c02007985 */ /* 0x0003e2000c101d08 */
[----:B------:R-:W-:Y:S05]  /*146e0*/  BRA `(.L_x_607) ;  /* 0x000018c000007947 */ /* 0x000fea0003800000 */
.L_x_594:
[----:B------:R-:W2:Y:S04]  /*146f0*/  LDL.LU R5, [R1+0x28] ;  /* 0x0000280001057983 */ /* 0x000ea80000300800 */
[----:B------:R-:W3:Y:S01]  /*14700*/  LDL.LU R9, [R1+0x34] ;  /* 0x0000340001097983 */ /* 0x000ee20000300800 */
[----:B------:R-:W-:Y:S01]  /*14710*/  IMAD R8, R8, c[0x0][0x408], RZ ;  /* 0x0001020008087a24 */ /* 0x000fe200078e02ff */
[----:B------:R-:W-:Y:S01]  /*14720*/  SHF.R.S32.HI R0, RZ, 0x1f, R2 ;  /* 0x0000001fff007819 */ /* 0x000fe20000011402 */
[----:B------:R-:W-:-:S04]  /*14730*/  IMAD.WIDE.U32 R6, R3, c[0x0][0x408], RZ ;  /* 0x0001020003067a25 */ /* 0x000fc800078e00ff */
[----:B------:R-:W-:Y:S02]  /*14740*/  IMAD R3, R3, c[0x0][0x40c], R8 ;  /* 0x0001030003037a24 */ /* 0x000fe400078e0208 */
[----:B------:R-:W-:Y:S02]  /*14750*/  IMAD R0, R0, c[0x0][0x440], RZ ;  /* 0x0001100000007a24 */ /* 0x000fe400078e02ff */
[----:B------:R-:W-:Y:S01]  /*14760*/  @P2 IMAD.HI.U32 R8, R4, c[0x0][0x4ec], RZ ;  /* 0x00013b0004082a27 */ /* 0x000fe200078e00ff */
[----:B------:R-:W-:-:S05]  /*14770*/  IADD3 R7, R7, R3, RZ ;  /* 0x0000000307077210 */ /* 0x000fca0007ffe0ff */
        /* <DEDUP_REMOVED lines=24> */
[----:B------:R2:W3:Y:S02]  /*14900*/  SHFL.IDX PT, R4, R28, RZ, 0x1c1f ;  /* 0x001c1fff1c047589 */ /* 0x0004e400000e0000 */
.L_x_662:
[----:B------:R-:W-:Y:S05]  /*14910*/  BRA.DIV ~URZ, `(.L_x_609) ;  /* 0x000030927f007947 */ /* 0x000fea000b800000 */
[----:B------:R4:W1:Y:S02]  /*14920*/  SHFL.IDX PT, R0, R29, RZ, 0x1c1f ;  /* 0x001c1fff1d007589 */ /* 0x00086400000e0000 */
.L_x_663:
[----:B------:R-:W5:Y:S01]  /*14930*/  LDL R5, [R1+0x14] ;  /* 0x0000140001057983 */ /* 0x000f620000100800 */
[----:B------:R-:W-:Y:S01]  /*14940*/  BSSY B0, `(.L_x_610) ;  /* 0x0000061000007945 */ /* 0x000fe20003800000 */
[C---:B-1---5:R-:W-:Y:S02]  /*14950*/  IADD3 R21, R5.reuse, 0x20, RZ ;  /* 0x0000002005157810 */ /* 0x062fe40007ffe0ff */
        /* <DEDUP_REMOVED lines=35> */
[----:B------:R-:W-:Y:S02]  /*14b90*/  @!P4 IMAD.MOV.U32 R22, RZ, RZ, R0 ;  /* 0x000000ffff16c224 */ /* 0x000fe400078e0000 */
[----:B---3--:R-:W-:Y:S01]  /*14ba0*/  @!P4 IMAD.MOV.U32 R23, RZ, RZ, R4 ;  /* 0x000000ffff17c224 */ /* 0x008fe200078e0004 */
[----:B------:R-:W-:-:S03]  /*14bb0*/  @!P2 LEA R2, P3, R8, R0, 0x2 ;  /* 0x000000000802a211 */ /* 0x000fc600078610ff */
[----:B------:R-:W-:Y:S01]  /*14bc0*/  @!P4 IMAD.WIDE R22, R5, 0x4, R22 ;  /* 0x000000040516c825 */ /* 0x000fe200078e0216 */
[----:B------:R-:W-:-:S04]  /*14bd0*/  @!P2 LEA.HI.X R3, R8, R4, R30, 0x2, P3 ;  /* 0x000000040803a211 */ /* 0x000fc800018f141e */
[----:B------:R1:W-:Y:S04]  /*14be0*/  @!P4 ST.E.64 [R22.64], R120 ;  /* 0x000000781600c985 */ /* 0x0003e8000c101b08 */
[----:B------:R3:W-:Y:S01]  /*14bf0*/  @!P2 ST.E.64 [R2.64], R24 ;  /* 0x000000180200a985 */ /* 0x0007e2000c101b08 */
[----:B------:R-:W-:Y:S02]  /*14c00*/  ISETP.GE.AND P2, PT, R20, c[0x0][0x3c8], PT ;  /* 0x0000f20014007a0c */ /* 0x000fe40003f46270 */
[CC--:B-1----:R-:W-:Y:S02]  /*14c10*/  @!P5 LEA R22, P4, R7.reuse, R0.reuse, 0x2 ;  /* 0x000000000716d211 */ /* 0x0c2fe400078810ff */
[----:B---3--:R-:W-:Y:S02]  /*14c20*/  @!P1 LEA R2, P3, R6, R0, 0x2 ;  /* 0x0000000006029211 */ /* 0x008fe400078610ff */
[----:B------:R-:W-:-:S02]  /*14c30*/  @!P5 LEA.HI.X R23, R7, R4, R31, 0x2, P4 ;  /* 0x000000040717d211 */ /* 0x000fc400020f141f */
[----:B------:R-:W-:-:S03]  /*14c40*/  @!P1 LEA.HI.X R3, R6, R4, R32, 0x2, P3 ;  /* 0x0000000406039211 */ /* 0x000fc600018f1420 */
[----:B------:R1:W-:Y:S01]  /*14c50*/  @!P5 ST.E.64 [R22.64], R26 ;  /* 0x0000001a1600d985 */ /* 0x0003e2000c101b08 */
[----:B------:R-:W-:-:S03]  /*14c60*/  ISETP.GE.AND P5, PT, R19, c[0x0][0x3c8], PT ;  /* 0x0000f20013007a0c */ /* 0x000fc60003fa6270 */
[----:B------:R3:W-:Y:S01]  /*14c70*/  @!P1 ST.E.64 [R2.64], R50 ;  /* 0x0000003202009985 */ /* 0x0007e2000c101b08 */
[----:B------:R-:W-:Y:S02]  /*14c80*/  ISETP.GE.AND P1, PT, R18, c[0x0][0x3c8], PT ;  /* 0x0000f20012007a0c */ /* 0x000fe40003f26270 */
[CC--:B-1----:R-:W-:Y:S02]  /*14c90*/  @!P6 LEA R22, P4, R21.reuse, R0.reuse, 0x2 ;  /* 0x000000001516e211 */ /* 0x0c2fe400078810ff */
[C---:B---3--:R-:W-:Y:S02]  /*14ca0*/  @!P2 LEA R2, P3, R20.reuse, R0, 0x2 ;  /* 0x000000001402a211 */ /* 0x048fe400078610ff */
[-C--:B------:R-:W-:Y:S02]  /*14cb0*/  @!P6 LEA.HI.X R23, R21, R4.reuse, R34, 0x2, P4 ;  /* 0x000000041517e211 */ /* 0x080fe400020f1422 */
[----:B------:R-:W-:Y:S02]  /*14cc0*/  @!P2 LEA.HI.X R3, R20, R4, R33, 0x2, P3 ;  /* 0x000000041403a211 */ /* 0x000fe400018f1421 */
[----:B------:R-:W-:Y:S01]  /*14cd0*/  ISETP.GE.AND P4, PT, R16, c[0x0][0x3c8], PT ;  /* 0x0000f20010007a0c */ /* 0x000fe20003f86270 */
[----:B------:R1:W-:Y:S01]  /*14ce0*/  @!P6 ST.E.64 [R22.64], R68 ;  /* 0x000000441600e985 */ /* 0x0003e2000c101b08 */
[----:B------:R-:W-:-:S03]  /*14cf0*/  ISETP.GE.AND P6, PT, R17, c[0x0][0x3c8], PT ;  /* 0x0000f20011007a0c */ /* 0x000fc60003fc6270 */
[----:B------:R3:W-:Y:S01]  /*14d00*/  @!P2 ST.E.64 [R2.64], R70 ;  /* 0x000000460200a985 */ /* 0x0007e2000c101b08 */
[CC--:B-1----:R-:W-:Y:S02]  /*14d10*/  @!P5 LEA R22, P3, R19.reuse, R0.reuse, 0x2 ;  /* 0x000000001316d211 */ /* 0x0c2fe400078610ff */
[C---:B---3--:R-:W-:Y:S02]  /*14d20*/  @!P1 LEA R2, P2, R18.reuse, R0, 0x2 ;  /* 0x0000000012029211 */ /* 0x048fe400078410ff */
        /* <DEDUP_REMOVED lines=10> */
[CC--:B-1----:R-:W-:Y:S02]  /*14dd0*/  @!P3 LEA R22, P2, R15.reuse, R0.reuse, 0x2 ;  /* 0x000000000f16b211 */ /* 0x0c2fe400078410ff */
[C---:B---3--:R-:W-:Y:S02]  /*14de0*/  @!P4 LEA R2, P5, R16.reuse, R0, 0x2 ;  /* 0x000000001002c211 */ /* 0x048fe400078a10ff */
[-C--:B------:R-:W-:Y:S02]  /*14df0*/  @!P3 LEA.HI.X R23, R15, R4.reuse, R40, 0x2, P2 ;  /* 0x000000040f17b211 */ /* 0x080fe400010f1428 */
[----:B------:R-:W-:Y:S02]  /*14e00*/  @!P4 LEA.HI.X R3, R16, R4, R38, 0x2, P5 ;  /* 0x000000041003c211 */ /* 0x000fe400028f1426 */
[----:B------:R-:W-:-:S03]  /*14e10*/  ISETP.GE.AND P5, PT, R12, c[0x0][0x3c8], PT ;  /* 0x0000f2000c007a0c */ /* 0x000fc60003fa6270 */
[----:B------:R1:W-:Y:S01]  /*14e20*/  @!P4 ST.E.64 [R2.64], R80 ;  /* 0x000000500200c985 */ /* 0x0003e2000c101b08 */
[----:B------:R-:W-:-:S03]  /*14e30*/  ISETP.GE.AND P4, PT, R11, c[0x0][0x3c8], PT ;  /* 0x0000f2000b007a0c */ /* 0x000fc60003f86270 */
[----:B------:R3:W-:Y:S01]  /*14e40*/  @!P3 ST.E.64 [R22.64], R84 ;  /* 0x000000541600b985 */ /* 0x0007e2000c101b08 */
[----:B------:R-:W-:Y:S02]  /*14e50*/  ISETP.GE.AND P3, PT, R10, c[0x0][0x3c8], PT ;  /* 0x0000f2000a007a0c */ /* 0x000fe40003f66270 */
[----:B-1----:R-:W-:-:S04]  /*14e60*/  @!P1 LEA R2, P2, R14, R0, 0x2 ;  /* 0x000000000e029211 */ /* 0x002fc800078410ff */
[----:B------:R-:W-:Y:S02]  /*14e70*/  @!P1 LEA.HI.X R3, R14, R4, R39, 0x2, P2 ;  /* 0x000000040e039211 */ /* 0x000fe400010f1427 */
[----:B------:R-:W-:-:S03]  /*14e80*/  @!P6 LEA R26, P2, R13, R0, 0x2 ;  /* 0x000000000d1ae211 */ /* 0x000fc600078410ff */
[----:B------:R1:W-:Y:S01]  /*14e90*/  @!P1 ST.E.64 [R2.64], R88 ;  /* 0x0000005802009985 */ /* 0x0003e2000c101b08 */
[C---:B------:R-:W-:Y:S02]  /*14ea0*/  @!P5 LEA R24, P1, R12.reuse, R0, 0x2 ;  /* 0x000000000c18d211 */ /* 0x040fe400078210ff */
[----:B------:R-:W-:Y:S02]  /*14eb0*/  @!P6 LEA.HI.X R27, R13, R4, R41, 0x2, P2 ;  /* 0x000000040d1be211 */ /* 0x000fe400010f1429 */
[C---:B---3--:R-:W-:Y:S02]  /*14ec0*/  @!P4 LEA R22, P2, R11.reuse, R0, 0x2 ;  /* 0x000000000b16c211 */ /* 0x048fe400078410ff */
[-C--:B------:R-:W-:Y:S01]  /*14ed0*/  @!P5 LEA.HI.X R25, R12, R4.reuse, R42, 0x2, P1 ;  /* 0x000000040c19d211 */ /* 0x080fe200008f142a */
[----:B------:R3:W-:Y:S01]  /*14ee0*/  @!P6 ST.E.64 [R26.64], R100 ;  /* 0x000000641a00e985 */ /* 0x0007e2000c101b08 */
[----:B------:R-:W-:-:S03]  /*14ef0*/  @!P4 LEA.HI.X R23, R11, R4, R43, 0x2, P2 ;  /* 0x000000040b17c211 */ /* 0x000fc600010f142b */
[----:B------:R3:W-:Y:S04]  /*14f00*/  @!P5 ST.E.64 [R24.64], R96 ;  /* 0x000000601800d985 */ /* 0x0007e8000c101b08 */
[----:B------:R3:W-:Y:S01]  /*14f10*/  @!P4 ST.E.64 [R22.64], R56 ;  /* 0x000000381600c985 */ /* 0x0007e2000c101b08 */
[----:B-1----:R-:W-:-:S04]  /*14f20*/  @!P3 LEA R2, P1, R10, R0, 0x2 ;  /* 0x000000000a02b211 */ /* 0x002fc800078210ff */
[----:B------:R-:W-:-:S05]  /*14f30*/  @!P3 LEA.HI.X R3, R10, R4, R44, 0x2, P1 ;  /* 0x000000040a03b211 */ /* 0x000fca00008f142c */
[----:B------:R3:W-:Y:S04]  /*14f40*/  @!P3 ST.E.64 [R2.64], R46 ;  /* 0x0000002e0200b985 */ /* 0x0007e8000c101b08 */
.L_x_611:
[----:B------:R-:W-:Y:S05]  /*14f50*/  BSYNC B0 ;  /* 0x0000000000007941 */ /* 0x000fea0003800000 */
.L_x_610:
[----:B------:R-:W-:Y:S05]  /*14f60*/  BRA.DIV ~URZ, `(.L_x_612) ;  /* 0x00002ab27f007947 */ /* 0x000fea000b800000 */
[----:B---3--:R1:W3:Y:S04]  /*14f70*/  SHFL.IDX PT, R4, R28, 0x1, 0x1c1f ;  /* 0x003c1f001c047f89 */ /* 0x0082e800000e0000 */
[----:B------:R1:W2:Y:S02]  /*14f80*/  SHFL.IDX PT, R0, R29, 0x1, 0x1c1f ;  /* 0x003c1f001d007f89 */ /* 0x0002a400000e0000 */
.L_x_664:
[----:B------:R-:W-:Y:S05]  /*14f90*/  @P0 BRA `(.L_x_607) ;  /* 0x0000101000000947 */ /* 0x000fea0003800000 */
[----:B------:R-:W5:Y:S01]  /*14fa0*/  LDL R5, [R1+0x14] ;  /* 0x0000140001057983 */ /* 0x000f620000100800 */
[----:B------:R-:W-:Y:S02]  /*14fb0*/  ISETP.GE.AND P1, PT, R8, c[0x0][0x3c8], PT ;  /* 0x0000f20008007a0c */ /* 0x000fe40003f26270 */
[----:B------:R-:W-:Y:S02]  /*14fc0*/  ISETP.GE.AND P0, PT, R7, c[0x0][0x3c8], PT ;  /* 0x0000f20007007a0c */ /* 0x000fe40003f06270 */
[----:B------:R-:W-:Y:S02]  /*14fd0*/  ISETP.GE.AND P5, PT, R6, c[0x0][0x3c8], PT ;  /* 0x0000f20006007a0c */ /* 0x000fe40003fa6270 */
[----:B------:R-:W-:-:S07]  /*14fe0*/  ISETP.GE.AND P4, PT, R21, c[0x0][0x3c8], PT ;  /* 0x0000f20015007a0c */ /* 0x000fce0003f86270 */
[CC--:B--2---:R-:W-:Y:S02]  /*14ff0*/  @!P1 LEA R22, P3, R8.reuse, R0.reuse, 0x2 ;  /* 0x0000000008169211 */ /* 0x0c4fe400078610ff */
[C---:B------:R-:W-:Y:S02]  /*15000*/  @!P0 LEA R2, P6, R7.reuse, R0, 0x2 ;  /* 0x0000000007028211 */ /* 0x040fe400078c10ff */
[-C--:B---3--:R-:W-:Y:S02]  /*15010*/  @!P1 LEA.HI.X R23, R8, R4.reuse, R30, 0x2, P3 ;  /* 0x0000000408179211 */ /* 0x088fe400018f141e */
[----:B------:R-:W-:Y:S02]  /*15020*/  ISETP.GE.AND P3, PT, R20, c[0x0][0x3c8], PT ;  /* 0x0000f20014007a0c */ /* 0x000fe40003f66270 */
[----:B------:R-:W-:Y:S02]  /*15030*/  @!P0 LEA.HI.X R3, R7, R4, R31, 0x2, P6 ;  /* 0x0000000407038211 */ /* 0x000fe400030f141f */
        /* <DEDUP_REMOVED lines=10> */
[----:B------:R5:W-:Y:S04]  /*150e0*/  @!P0 ST.E.64 [R2.64], R60 ;  /* 0x0000003c02008985 */ /* 0x000be8000c101b08 */
[----:B------:R-:W-:Y:S01]  /*150f0*/  @!P5 ST.E.64 [R26.64], R112 ;  /* 0x000000701a00d985 */ /* 0x000fe2000c101b08 */
[----:B------:R-:W-:Y:S02]  /*15100*/  ISETP.GE.AND P5, PT, R16, c[0x0][0x3c8], PT ;  /* 0x0000f20010007a0c */ /* 0x000fe40003fa6270 */
[CC--:B--2---:R-:W-:Y:S02]  /*15110*/  @!P4 LEA R24, P0, R21.reuse, R0.reuse, 0x2 ;  /* 0x000000001518c211 */ /* 0x0c4fe400078010ff */
[----:B---3--:R-:W-:Y:S02]  /*15120*/  @!P3 LEA R22, P6, R20, R0, 0x2 ;  /* 0x000000001416b211 */ /* 0x008fe400078c10ff */
[----:B------:R-:W-:-:S02]  /*15130*/  @!P4 LEA.HI.X R25, R21, R4, R34, 0x2, P0 ;  /* 0x000000041519c211 */ /* 0x000fc400000f1422 */
[----:B------:R-:W-:Y:S02]  /*15140*/  ISETP.GE.AND P0, PT, R17, c[0x0][0x3c8], PT ;  /* 0x0000f20011007a0c */ /* 0x000fe40003f06270 */
[----:B------:R-:W-:Y:S01]  /*15150*/  @!P3 LEA.HI.X R23, R20, R4, R33, 0x2, P6 ;  /* 0x000000041417b211 */ /* 0x000fe200030f1421 */
[----:B------:R-:W-:Y:S01]  /*15160*/  @!P4 ST.E.64 [R24.64], R108 ;  /* 0x0000006c1800c985 */ /* 0x000fe2000c101b08 */
[----:B------:R-:W-:Y:S02]  /*15170*/  @!P2 LEA R8, P6, R19, R0, 0x2 ;  /* 0x000000001308a211 */ /* 0x000fe400078c10ff */
[----:B------:R-:W-:Y:S01]  /*15180*/  ISETP.GE.AND P4, PT, R15, c[0x0][0x3c8], PT ;  /* 0x0000f2000f007a0c */ /* 0x000fe20003f86270 */
[----:B------:R-:W-:Y:S01]  /*15190*/  @!P3 ST.E.64 [R22.64], R90 ;  /* 0x0000005a1600b985 */ /* 0x000fe2000c101b08 */
[----:B------:R-:W-:Y:S02]  /*151a0*/  @!P2 LEA.HI.X R9, R19, R4, R35, 0x2, P6 ;  /* 0x000000041309a211 */ /* 0x000fe400030f1423 */
[----:B------:R-:W-:-:S02]  /*151b0*/  @!P1 LEA R6, P6, R18, R0, 0x2 ;  /* 0x0000000012069211 */ /* 0x000fc400078c10ff */
[----:B------:R-:W-:Y:S01]  /*151c0*/  ISETP.GE.AND P3, PT, R14, c[0x0][0x3c8], PT ;  /* 0x0000f2000e007a0c */ /* 0x000fe20003f66270 */
[----:B------:R2:W-:Y:S01]  /*151d0*/  @!P2 ST.E.64 [R8.64], R82 ;  /* 0x000000520800a985 */ /* 0x0005e2000c101b08 */
[----:B------:R-:W-:Y:S02]  /*151e0*/  @!P1 LEA.HI.X R7, R18, R4, R36, 0x2, P6 ;  /* 0x0000000412079211 */ /* 0x000fe400030f1424 */
[----:B-----5:R-:W-:Y:S02]  /*151f0*/  @!P0 LEA R2, P6, R17, R0, 0x2 ;  /* 0x0000000011028211 */ /* 0x020fe400078c10ff */
[----:B------:R-:W-:Y:S01]  /*15200*/  ISETP.GE.AND P2, PT, R13, c[0x0][0x3c8], PT ;  /* 0x0000f2000d007a0c */ /* 0x000fe20003f46270 */
[----:B------:R3:W-:Y:S01]  /*15210*/  @!P1 ST.E.64 [R6.64], R74 ;  /* 0x0000004a06009985 */ /* 0x0007e2000c101b08 */
[----:B------:R-:W-:Y:S02]  /*15220*/  @!P0 LEA.HI.X R3, R17, R4, R37, 0x2, P6 ;  /* 0x0000000411038211 */ /* 0x000fe400030f1425 */
[----:B------:R-:W-:-:S02]  /*15230*/  @!P5 LEA R20, P6, R16, R0, 0x2 ;  /* 0x000000001014d211 */ /* 0x000fc400078c10ff */
[----:B------:R-:W-:Y:S01]  /*15240*/  ISETP.GE.AND P1, PT, R12, c[0x0][0x3c8], PT ;  /* 0x0000f2000c007a0c */ /* 0x000fe20003f26270 */
[----:B------:R5:W-:Y:S01]  /*15250*/  @!P0 ST.E.64 [R2.64], R52 ;  /* 0x0000003402008985 */ /* 0x000be2000c101b08 */
[C---:B------:R-:W-:Y:S02]  /*15260*/  @!P4 LEA R18, P0, R15.reuse, R0, 0x2 ;  /* 0x000000000f12c211 */ /* 0x040fe400078010ff */
[----:B------:R-:W-:Y:S02]  /*15270*/  @!P5 LEA.HI.X R21, R16, R4, R38, 0x2, P6 ;  /* 0x000000041015d211 */ /* 0x000fe400030f1426 */
[----:B------:R-:W-:Y:S02]  /*15280*/  @!P3 LEA R16, P6, R14, R0, 0x2 ;  /* 0x000000000e10b211 */ /* 0x000fe400078c10ff */
[----:B------:R-:W-:Y:S01]  /*15290*/  @!P4 LEA.HI.X R19, R15, R4, R40, 0x2, P0 ;  /* 0x000000040f13c211 */ /* 0x000fe200000f1428 */
[----:B------:R1:W-:Y:S01]  /*152a0*/  @!P5 ST.E.64 [R20.64], R98 ;  /* 0x000000621400d985 */ /* 0x0003e2000c101b08 */
[----:B------:R-:W-:-:S02]  /*152b0*/  ISETP.GE.AND P0, PT, R11, c[0x0][0x3c8], PT ;  /* 0x0000f2000b007a0c */ /* 0x000fc40003f06270 */
[----:B------:R-:W-:Y:S01]  /*152c0*/  @!P3 LEA.HI.X R17, R14, R4, R39, 0x2, P6 ;  /* 0x000000040e11b211 */ /* 0x000fe200030f1427 */
[----:B------:R1:W-:Y:S04]  /*152d0*/  @!P4 ST.E.64 [R18.64], R94 ;  /* 0x0000005e1200c985 */ /* 0x0003e8000c101b08 */
[----:B------:R1:W-:Y:S01]  /*152e0*/  @!P3 ST.E.64 [R16.64], R86 ;  /* 0x000000561000b985 */ /* 0x0003e2000c101b08 */
[----:B--2---:R-:W-:-:S04]  /*152f0*/  @!P2 LEA R8, P6, R13, R0, 0x2 ;  /* 0x000000000d08a211 */ /* 0x004fc800078c10ff */
[----:B------:R-:W-:Y:S02]  /*15300*/  @!P2 LEA.HI.X R9, R13, R4, R41, 0x2, P6 ;  /* 0x000000040d09a211 */ /* 0x000fe400030f1429 */
[----:B---3--:R-:W-:-:S03]  /*15310*/  @!P1 LEA R6, P6, R12, R0, 0x2 ;  /* 0x000000000c069211 */ /* 0x008fc600078c10ff */
[----:B------:R1:W-:Y:S01]  /*15320*/  @!P2 ST.E.64 [R8.64], R78 ;  /* 0x0000004e0800a985 */ /* 0x0003e2000c101b08 */
[----:B------:R-:W-:Y:S02]  /*15330*/  @!P1 LEA.HI.X R7, R12, R4, R42, 0x2, P6 ;  /* 0x000000040c079211 */ /* 0x000fe400030f142a */
[----:B-----5:R-:W-:-:S03]  /*15340*/  @!P0 LEA R2, P6, R11, R0, 0x2 ;  /* 0x000000000b028211 */ /* 0x020fc600078c10ff */
[----:B------:R1:W-:Y:S01]  /*15350*/  @!P1 ST.E.64 [R6.64], R58 ;  /* 0x0000003a06009985 */ /* 0x0003e2000c101b08 */
[----:B------:R-:W-:-:S05]  /*15360*/  @!P0 LEA.HI.X R3, R11, R4, R43, 0x2, P6 ;  /* 0x000000040b038211 */ /* 0x000fca00030f142b */
[----:B------:R1:W-:Y:S01]  /*15370*/  @!P0 ST.E.64 [R2.64], R54 ;  /* 0x0000003602008985 */ /* 0x0003e2000c101b08 */
[----:B------:R-:W-:-:S13]  /*15380*/  ISETP.GE.AND P0, PT, R10, c[0x0][0x3c8], PT ;  /* 0x0000f2000a007a0c */ /* 0x000fda0003f06270 */
[----:B------:R-:W-:Y:S05]  /*15390*/  @P0 BRA `(.L_x_607) ;  /* 0x00000c1000000947 */ /* 0x000fea0003800000 */
[----:B-1----:R-:W-:-:S04]  /*153a0*/  LEA R2, P0, R10, R0, 0x2 ;  /* 0x000000000a027211 */ /* 0x002fc800078010ff */
[----:B------:R-:W-:-:S05]  /*153b0*/  LEA.HI.X R3, R10, R4, R44, 0x2, P0 ;  /* 0x000000040a037211 */ /* 0x000fca00000f142c */
[----:B------:R1:W-:Y:S01]  /*153c0*/  ST.E.64 [R2.64], R48 ;  /* 0x0000003002007985 */ /* 0x0003e2000c101b08 */
[----:B------:R-:W-:Y:S05]  /*153d0*/  BRA `(.L_x_607) ;  /* 0x00000bd000007947 */ /* 0x000fea0003800000 */
.L_x_592:
[----:B------:R-:W3:Y:S04]  /*153e0*/  LDL.LU R3, [R1+0x2c] ;  /* 0x00002c0001037983 */ /* 0x000ee80000300800 */
[----:B------:R-:W4:Y:S01]  /*153f0*/  LDL R8, [R1+0x3c] ;  /* 0x00003c0001087983 */ /* 0x000f220000100800 */
[----:B------:R-:W-:Y:S01]  /*15400*/  ISETP.NE.U32.AND P0, PT, RZ, c[0x0][0x508], PT ;  /* 0x00014200ff007a0c */ /* 0x000fe20003f05070 */
[----:B--2---:R-:W-:Y:S01]  /*15410*/  IMAD.MOV.U32 R6, RZ, RZ, 0x4 ;  /* 0x00000004ff067424 */ /* 0x004fe200078e00ff */
[----:B------:R-:W-:Y:S01]  /*15420*/  ISETP.NE.U32.AND P1, PT, RZ, c[0x0][0x500], PT ;  /* 0x00014000ff007a0c */ /* 0x000fe20003f25070 */
[----:B------:R-:W-:Y:S01]  /*15430*/  IMAD.MOV.U32 R19, RZ, RZ, c[0x0][0x388] ;  /* 0x0000e200ff137624 */ /* 0x000fe200078e00ff */
[----:B------:R-:W-:Y:S01]  /*15440*/  ISETP.NE.AND.EX P0, PT, RZ, c[0x0][0x50c], PT, P0 ;  /* 0x00014300ff007a0c */ /* 0x000fe20003f05300 */
[----:B------:R-:W-:Y:S01]  /*15450*/  IMAD.MOV.U32 R2, RZ, RZ, RZ ;  /* 0x000000ffff027224 */ /* 0x000fe200078e00ff */
[----:B------:R-:W-:Y:S01]  /*15460*/  ISETP.NE.AND.EX P1, PT, RZ, c[0x0][0x504], PT, P1 ;  /* 0x00014100ff007a0c */ /* 0x000fe20003f25310 */
[----:B----4-:R-:W-:-:S10]  /*15470*/  IMAD.WIDE R4, R8, R6, c[0x0][0x500] ;  /* 0x0001400008047625 */ /* 0x010fd400078e0206 */
[----:B------:R-:W-:Y:S02]  /*15480*/  @P0 IMAD.WIDE R6, R8, R6, c[0x0][0x508] ;  /* 0x0001420008060625 */ /* 0x000fe400078e0206 */
[----:B------:R2:W5:Y:S04]  /*15490*/  @P1 LDG.E R2, [R4.64] ;  /* 0x0000000804021981 */ /* 0x000568000c1e1900 */
[----:B------:R2:W5:Y:S01]  /*154a0*/  @P0 LDG.E R19, [R6.64] ;  /* 0x0000000806130981 */ /* 0x000562000c1e1900 */
[----:B---3--:R-:W-:-:S04]  /*154b0*/  ISETP.NE.AND P2, PT, R3, RZ, PT ;  /* 0x000000ff0300720c */ /* 0x008fc80003f45270 */
[----:B------:R-:W-:Y:S01]  /*154c0*/  SEL R18, R3, c[0x0][0x3d4], P2 ;  /* 0x0000f50003127a07 */ /* 0x000fe20001000000 */
[----:B------:R-:W-:Y:S05]  /*154d0*/  @P0 BRA `(.L_x_613) ;  /* 0x0000004000000947 */ /* 0x000fea0003800000 */
[----:B------:R-:W-:Y:S05]  /*154e0*/  @!P1 BRA `(.L_x_613) ;  /* 0x0000003000009947 */ /* 0x000fea0003800000 */
[----:B------:R3:W4:Y:S04]  /*154f0*/  LDG.E R3, [R4.64] ;  /* 0x0000000804037981 */ /* 0x000728000c1e1900 */
[----:B--23--:R-:W4:Y:S02]  /*15500*/  LDG.E R4, [R4.64+0x4] ;  /* 0x0000040804047981 */ /* 0x00cf24000c1e1900 */
[----:B----45:R-:W-:Y:S02]  /*15510*/  IADD3 R19, -R3, R4, RZ ;  /* 0x0000000403137210 */ /* 0x030fe40007ffe1ff */
.L_x_613:
[----:B--2---:R-:W2:Y:S01]  /*15520*/  S2R R5, SR_TID.X ;  /* 0x0000000000057919 */ /* 0x004ea20000002100 */
[----:B------:R-:W-:Y:S01]  /*15530*/  SHF.R.S32.HI R3, RZ, 0x1f, R8 ;  /* 0x0000001fff037819 */ /* 0x000fe20000011408 */
[----:B------:R-:W-:Y:S01]  /*15540*/  BSSY B0, `(.L_x_614) ;  /* 0x0000038000007945 */ /* 0x000fe20003800000 */
[----:B-----5:R-:W-:-:S02]  /*15550*/  SHF.R.S32.HI R15, RZ, 0x1f, R2 ;  /* 0x0000001fff0f7819 */ /* 0x020fc40000011402 */
[----:B------:R-:W-:Y:S02]  /*15560*/  SEL R8, R8, RZ, !P1 ;  /* 0x000000ff08087207 */ /* 0x000fe40004800000 */
[----:B------:R-:W-:Y:S02]  /*15570*/  SEL R21, R3, RZ, !P1 ;  /* 0x000000ff03157207 */ /* 0x000fe40004800000 */
[----:B--2---:R-:W-:-:S13]  /*15580*/  ISETP.GT.AND P0, PT, R5, 0x7f, PT ;  /* 0x0000007f0500780c */ /* 0x004fda0003f04270 */
[----:B------:R-:W-:Y:S05]  /*15590*/  @P0 BRA `(.L_x_615) ;  /* 0x0000032000000947 */ /* 0x000fea0003800000 */
[----:B------:R-:W2:Y:S01]  /*155a0*/  LDL R4, [R1+0x20] ;  /* 0x0000200001047983 */ /* 0x000ea20000100800 */
[----:B------:R-:W-:Y:S01]  /*155b0*/  IMAD R3, R19, c[0x0][0x4e8], RZ ;  /* 0x00013a0013037a24 */ /* 0x000fe200078e02ff */
[----:B--2---:R-:W-:-:S04]  /*155c0*/  IADD3 R14, R4, R5, RZ ;  /* 0x00000005040e7210 */ /* 0x004fc80007ffe0ff */
[----:B------:R-:W-:-:S13]  /*155d0*/  ISETP.GE.AND P0, PT, R14, R3, PT ;  /* 0x000000030e00720c */ /* 0x000fda0003f06270 */
[----:B------:R-:W-:Y:S05]  /*155e0*/  @P0 BRA `(.L_x_615) ;  /* 0x000002d000000947 */ /* 0x000fea0003800000 */
[----:B------:R-:W2:Y:S04]  /*155f0*/  LDL R4, [R1+0x28] ;  /* 0x0000280001047983 */ /* 0x000ea80000100800 */
[----:B------:R-:W3:Y:S01]  /*15600*/  LDL.LU R22, [R1+0x34] ;  /* 0x0000340001167983 */ /* 0x000ee20000300800 */
[----:B------:R-:W-:Y:S01]  /*15610*/  IMAD.MOV.U32 R3, RZ, RZ, 0x368 ;  /* 0x00000368ff037424 */ /* 0x000fe200078e00ff */
[----:B------:R-:W-:-:S04]  /*15620*/  ISETP.GT.AND P2, PT, R18, 0x1, PT ;  /* 0x000000011200780c */ /* 0x000fc80003f44270 */
[----:B------:R-:W-:-:S04]  /*15630*/  SEL R3, R3, 0x328, P2 ;  /* 0x0000032803037807 */ /* 0x000fc80001000000 */
[----:B------:R4:W5:Y:S08]  /*15640*/  LDC.64 R10, c[0x0][R3+0x170] ;  /* 0x00005c00030a7b82 */ /* 0x0009700000000a00 */
[----:B------:R4:W2:Y:S08]  /*15650*/  LDC.64 R6, c[0x0][R3+0x168] ;  /* 0x00005a0003067b82 */ /* 0x0008b00000000a00 */
[----:B------:R4:W1:Y:S08]  /*15660*/  LDC.64 R16, c[0x0][R3+0x178] ;  /* 0x00005e0003107b82 */ /* 0x0008700000000a00 */
[----:B------:R4:W1:Y:S02]  /*15670*/  LDC.64 R12, c[0x0][R3+0x160] ;  /* 0x00005800030c7b82 */ /* 0x0008640000000a00 */
[----:B----4-:R-:W-:-:S02]  /*15680*/  IMAD.MOV.U32 R3, RZ, RZ, c[0x0][0x4e8] ;  /* 0x00013a00ff037624 */ /* 0x010fc400078e00ff */
[----:B-----5:R-:W-:-:S03]  /*15690*/  IMAD R9, R11, R8, RZ ;  /* 0x000000080b097224 */ /* 0x020fc600078e02ff */
[----:B------:R-:W-:Y:S02]  /*156a0*/  ISETP.NE.AND P0, PT, R3, 0x1, PT ;  /* 0x000000010300780c */ /* 0x000fe40003f05270 */
[----:B------:R-:W-:-:S11]  /*156b0*/  MOV R3, R14 ;  /* 0x0000000e00037202 */ /* 0x000fd60000000f00 */
        /* <DEDUP_REMOVED lines=11> */
[-C--:B-1----:R-:W-:Y:S02]  /*15770*/  IMAD R10, R17, R9.reuse, RZ ;  /* 0x00000009110a7224 */ /* 0x082fe400078e02ff */
[----:B------:R-:W-:Y:S01]  /*15780*/  IMAD.WIDE.U32 R6, R16, R9, RZ ;  /* 0x0000000910067225 */ /* 0x000fe200078e00ff */
[----:B------:R-:W-:Y:S02]  /*15790*/  IADD3.X R11, R5, R11, R15, P1, P0 ;  /* 0x0000000b050b7210 */ /* 0x000fe40000fe040f */
[----:B------:R-:W-:Y:S01]  /*157a0*/  SHF.R.S32.HI R5, RZ, 0x1f, R3 ;  /* 0x0000001fff057819 */ /* 0x000fe20000011403 */
[----:B------:R-:W-:Y:S01]  /*157b0*/  IMAD R4, R4, c[0x0][0x4e8], R14 ;  /* 0x00013a0004047a24 */ /* 0x000fe200078e020e */
[----:B------:R-:W-:Y:S01]  /*157c0*/  IADD3 R7, R7, R10, RZ ;  /* 0x0000000a07077210 */ /* 0x000fe20007ffe0ff */
[----:B------:R-:W-:Y:S01]  /*157d0*/  IMAD.MOV.U32 R10, RZ, RZ, c[0x0][0x4a8] ;  /* 0x00012a00ff0a7624 */ /* 0x000fe200078e00ff */
[----:B------:R-:W-:Y:S01]  /*157e0*/  IADD3 R6, P1, P0, R3, R20, R6 ;  /* 0x0000001403067210 */ /* 0x000fe2000783e006 */
[----:B------:R-:W-:Y:S01]  /*157f0*/  IMAD R3, R13, R4, RZ ;  /* 0x000000040d037224 */ /* 0x000fe200078e02ff */
[----:B------:R-:W-:-:S02]  /*15800*/  SHF.R.S32.HI R9, RZ, 0x1f, R4 ;  /* 0x0000001fff097819 */ /* 0x000fc40000011404 */
        /* <DEDUP_REMOVED lines=11> */
.L_x_615:
[----:B------:R-:W-:Y:S05]  /*158c0*/  BSYNC B0 ;  /* 0x0000000000007941 */ /* 0x000fea0003800000 */
.L_x_614:
[----:B------:R-:W-:-:S13]  /*158d0*/  ISETP.GT.AND P0, PT, R18, 0x1, PT ;  /* 0x000000011200780c */ /* 0x000fda0003f04270 */
[----:B------:R-:W-:Y:S05]  /*158e0*/  @P0 BRA `(.L_x_607) ;  /* 0x000006c000000947 */ /* 0x000fea0003800000 */
[----:B------:R-:W2:Y:S04]  /*158f0*/  LDL.LU R4, [R1+0x28] ;  /* 0x0000280001047983 */ /* 0x000ea80000300800 */
[----:B-1----:R-:W3:Y:S04]  /*15900*/  LDL.LU R3, [R1+0x20] ;  /* 0x0000200001037983 */ /* 0x002ee80000300800 */
[----:B------:R-:W4:Y:S04]  /*15910*/  LDL R6, [R1+0x60] ;  /* 0x0000600001067983 */ /* 0x000f280000100800 */
[----:B------:R-:W1:Y:S02]  /*15920*/  S2R R10, SR_TID.X ;  /* 0x00000000000a7919 */ /* 0x000e640000002100 */
[----:B-1----:R-:W-:-:S04]  /*15930*/  SHF.R.S32.HI R11, RZ, 0x1f, R10 ;  /* 0x0000001fff0b7819 */ /* 0x002fc8000001140a */
[----:B------:R-:W-:-:S04]  /*15940*/  LEA.HI R11, R11, R10, RZ, 0x3 ;  /* 0x0000000a0b0b7211 */ /* 0x000fc800078f18ff */
[----:B------:R-:W-:Y:S02]  /*15950*/  SHF.R.S32.HI R11, RZ, 0x3, R11 ;  /* 0x00000003ff0b7819 */ /* 0x000fe4000001140b */
[----:B--2---:R-:W-:Y:S02]  /*15960*/  MOV R9, R4 ;  /* 0x0000000400097202 */ /* 0x004fe40000000f00 */
[----:B------:R-:W-:Y:S02]  /*15970*/  MOV R4, c[0x0][0x4e8] ;  /* 0x00013a0000047a02 */ /* 0x000fe40000000f00 */
[----:B---3--:R-:W-:Y:S01]  /*15980*/  MOV R12, R3 ;  /* 0x00000003000c7202 */ /* 0x008fe20000000f00 */
[----:B------:R-:W-:Y:S01]  /*15990*/  IMAD R3, R15, c[0x0][0x3a0], RZ ;  /* 0x0000e8000f037a24 */ /* 0x000fe200078e02ff */
[----:B------:R-:W-:Y:S01]  /*159a0*/  ISETP.NE.AND P0, PT, R4, 0x1, PT ;  /* 0x000000010400780c */ /* 0x000fe20003f05270 */
[----:B------:R-:W-:-:S04]  /*159b0*/  IMAD.WIDE.U32 R4, R2, c[0x0][0x3a0], RZ ;  /* 0x0000e80002047a25 */ /* 0x000fc800078e00ff */
[----:B------:R-:W-:Y:S01]  /*159c0*/  IMAD R2, R2, c[0x0][0x3a4], R3 ;  /* 0x0000e90002027a24 */ /* 0x000fe200078e0203 */
[----:B----4-:R-:W-:Y:S01]  /*159d0*/  IADD3 R3, R6, R12, RZ ;  /* 0x0000000c06037210 */ /* 0x010fe20007ffe0ff */
[----:B------:R-:W-:Y:S02]  /*159e0*/  IMAD R6, R21, c[0x0][0x3f0], RZ ;  /* 0x0000fc0015067a24 */ /* 0x000fe400078e02ff */
[----:B------:R-:W-:Y:S01]  /*159f0*/  IMAD.IADD R5, R5, 0x1, R2 ;  /* 0x0000000105057824 */ /* 0x000fe200078e0202 */
[----:B------:R-:W-:-:S03]  /*15a00*/  MOV R2, R3 ;  /* 0x0000000300027202 */ /* 0x000fc60000000f00 */
[----:B------:R-:W-:-:S04]  /*15a10*/  @P0 IMAD.HI.U32 R7, R3, c[0x0][0x4ec], RZ ;  /* 0x00013b0003070a27 */ /* 0x000fc800078e00ff */
[----:B------:R-:W-:Y:S01]  /*15a20*/  IMAD.WIDE.U32 R4, R9, c[0x0][0x3e8], R4 ;  /* 0x0000fa0009047a25 */ /* 0x000fe200078e0004 */
[----:B------:R-:W-:-:S03]  /*15a30*/  @P0 SHF.R.U32.HI R2, RZ, c[0x0][0x4f0], R7 ;  /* 0x00013c00ff020a19 */ /* 0x000fc60000011607 */
[----:B------:R-:W-:Y:S01]  /*15a40*/  IMAD R5, R9, c[0x0][0x3ec], R5 ;  /* 0x0000fb0009057a24 */ /* 0x000fe200078e0205 */
[----:B------:R-:W-:Y:S01]  /*15a50*/  SHF.R.S32.HI R7, RZ, 0x1f, R2 ;  /* 0x0000001fff077819 */ /* 0x000fe20000011402 */
[----:B------:R-:W-:Y:S01]  /*15a60*/  IMAD R9, R8, c[0x0][0x3f4], R6 ;  /* 0x0000fd0008097a24 */ /* 0x000fe200078e0206 */
[----:B------:R-:W-:Y:S01]  /*15a70*/  IADD3 R6, -R2, RZ, RZ ;  /* 0x000000ff02067210 */ /* 0x000fe20007ffe1ff */
[----:B------:R-:W-:Y:S01]  /*15a80*/  IMAD.WIDE.U32 R4, R8, c[0x0][0x3f0], R4 ;  /* 0x0000fc0008047a25 */ /* 0x000fe200078e0004 */
[----:B------:R-:W-:-:S03]  /*15a90*/  IADD3 R8, R11, R12, RZ ;  /* 0x0000000c0b087210 */ /* 0x000fc60007ffe0ff */
        /* <DEDUP_REMOVED lines=15> */
.L_x_665:
[----:B------:R-:W-:Y:S05]  /*15b90*/  BRA.DIV ~URZ, `(.L_x_617) ;  /* 0x00001fc27f007947 */ /* 0x000fea000b800000 */
[----:B------:R3:W4:Y:S02]  /*15ba0*/  SHFL.IDX PT, R2, R10, RZ, 0x181f ;  /* 0x00181fff0a027589 */ /* 0x00072400000e0000 */
.L_x_666:
[----:B------:R-:W-:Y:S01]  /*15bb0*/  IMAD R7, R19, c[0x0][0x4e8], RZ ;  /* 0x00013a0013077a24 */ /* 0x000fe200078e02ff */
[----:B------:R-:W-:Y:S04]  /*15bc0*/  BSSY B0, `(.L_x_618) ;  /* 0x000000c000007945 */ /* 0x000fe80003800000 */
[----:B------:R-:W-:-:S13]  /*15bd0*/  ISETP.GE.AND P0, PT, R8, R7, PT ;  /* 0x000000070800720c */ /* 0x000fda0003f06270 */
        /* <DEDUP_REMOVED lines=8> */
[----:B------:R2:W-:Y:S04]  /*15c60*/  @!P1 ST.E.128 [R4.64], RZ ;  /* 0x000000ff04009985 */ /* 0x0005e8000c101d08 */
[----:B------:R2:W-:Y:S02]  /*15c70*/  @!P0 ST.E.128 [R2.64], RZ ;  /* 0x000000ff02008985 */ /* 0x0005e4000c101d08 */
.L_x_619:
[----:B------:R-:W-:Y:S05]  /*15c80*/  BSYNC B0 ;  /* 0x0000000000007941 */ /* 0x000fea0003800000 */
.L_x_618:
[----:B------:R-:W-:Y:S05]  /*15c90*/  BRA.DIV ~URZ, `(.L_x_620) ;  /* 0x00001f327f007947 */ /* 0x000fea000b800000 */
[----:B--2---:R2:W1:Y:S04]  /*15ca0*/  SHFL.IDX PT, R11, R6, 0x1, 0x181f ;  /* 0x00381f00060b7f89 */ /* 0x00446800000e0000 */
[----:B----4-:R2:W4:Y:S02]  /*15cb0*/  SHFL.IDX PT, R2, R10, 0x1, 0x181f ;  /* 0x00381f000a027f89 */ /* 0x01052400000e0000 */
.L_x_667:
        /* <DEDUP_REMOVED lines=11> */
[----:B------:R1:W-:Y:S04]  /*15d70*/  @!P1 ST.E.128 [R4.64], RZ ;  /* 0x000000ff04009985 */ /* 0x0003e8000c101d08 */
[----:B------:R1:W-:Y:S02]  /*15d80*/  @!P0 ST.E.128 [R2.64], RZ ;  /* 0x000000ff02008985 */ /* 0x0003e4000c101d08 */
.L_x_622:
[----:B------:R-:W-:Y:S05]  /*15d90*/  BSYNC B0 ;  /* 0x0000000000007941 */ /* 0x000fea0003800000 */
.L_x_621:
[----:B------:R-:W-:Y:S05]  /*15da0*/  BRA.DIV ~URZ, `(.L_x_623) ;  /* 0x00001ef27f007947 */ /* 0x000fea000b800000 */
[----:B-1----:R1:W2:Y:S02]  /*15db0*/  SHFL.IDX PT, R11, R6, 0x2, 0x181f ;  /* 0x00581f00060b7f89 */ /* 0x0022a400000e0000 */
.L_x_668:
[----:B------:R-:W-:Y:S05]  /*15dc0*/  BRA.DIV ~URZ, `(.L_x_624) ;  /* 0x00001f427f007947 */ /* 0x000fea000b800000 */
[----:B----4-:R4:W1:Y:S02]  /*15dd0*/  SHFL.IDX PT, R2, R10, 0x2, 0x181f ;  /* 0x00581f000a027f89 */ /* 0x01086400000e0000 */
.L_x_669:
        /* <DEDUP_REMOVED lines=11> */
[----:B------:R1:W-:Y:S04]  /*15e90*/  @!P1 ST.E.128 [R4.64], RZ ;  /* 0x000000ff04009985 */ /* 0x0003e8000c101d08 */
[----:B------:R1:W-:Y:S02]  /*15ea0*/  @!P0 ST.E.128 [R2.64], RZ ;  /* 0x000000ff02008985 */ /* 0x0003e4000c101d08 */
.L_x_626:
[----:B------:R-:W-:Y:S05]  /*15eb0*/  BSYNC B0 ;  /* 0x0000000000007941 */ /* 0x000fea0003800000 */
.L_x_625:
[----:B------:R-:W-:Y:S05]  /*15ec0*/  BRA.DIV ~URZ, `(.L_x_627) ;  /* 0x00001eb27f007947 */ /* 0x000fea000b800000 */
[----:B-12---:R-:W1:Y:S04]  /*15ed0*/  SHFL.IDX PT, R6, R6, 0x3, 0x181f ;  /* 0x00781f0006067f89 */ /* 0x006e6800000e0000 */
[----:B------:R2:W3:Y:S02]  /*15ee0*/  SHFL.IDX PT, R2, R10, 0x3, 0x181f ;  /* 0x00781f000a027f89 */ /* 0x0004e400000e0000 */
.L_x_670:
[----:B------:R-:W-:-:S04]  /*15ef0*/  IADD3 R8, R8, 0x60, RZ ;  /* 0x0000006008087810 */ /* 0x000fc80007ffe0ff */
[----:B------:R-:W-:-:S13]  /*15f00*/  ISETP.GE.AND P0, PT, R8, R7, PT ;  /* 0x000000070800720c */ /* 0x000fda0003f06270 */
[----:B------:R-:W-:Y:S05]  /*15f10*/  @P0 BRA `(.L_x_607) ;  /* 0x0000009000000947 */ /* 0x000fea0003800000 */
[----:B--234-:R-:W2:Y:S01]  /*15f20*/  LDL.64 R10, [R1] ;  /* 0x00000000010a7983 */ /* 0x01cea20000100a00 */
[----:B------:R-:W-:Y:S02]  /*15f30*/  ISETP.GE.AND P0, PT, R0, c[0x0][0x3c8], PT ;  /* 0x0000f20000007a0c */ /* 0x000fe40003f06270 */
[----:B--2---:R-:W-:-:S13]  /*15f40*/  ISETP.GE.AND P1, PT, R10, c[0x0][0x3c8], PT ;  /* 0x0000f2000a007a0c */ /* 0x004fda0003f26270 */
[-C--:B------:R-:W-:Y:S02]  /*15f50*/  @!P1 LEA R4, P3, R10, R2.reuse, 0x1 ;  /* 0x000000020a049211 */ /* 0x080fe400078608ff */
[----:B------:R-:W-:Y:S02]  /*15f60*/  @!P0 LEA R2, P2, R0, R2, 0x1 ;  /* 0x0000000200028211 */ /* 0x000fe400078408ff */
[-C--:B-1----:R-:W-:Y:S02]  /*15f70*/  @!P1 LEA.HI.X R5, R10, R6.reuse, R28, 0x1, P3 ;  /* 0x000000060a059211 */ /* 0x082fe400018f0c1c */
[----:B------:R-:W-:-:S03]  /*15f80*/  @!P0 LEA.HI.X R3, R0, R6, R29, 0x1, P2 ;  /* 0x0000000600038211 */ /* 0x000fc600010f0c1d */
[----:B------:R1:W-:Y:S04]  /*15f90*/  @!P1 ST.E.128 [R4.64], RZ ;  /* 0x000000ff04009985 */ /* 0x0003e8000c101d08 */
[----:B------:R1:W-:Y:S02]  /*15fa0*/  @!P0 ST.E.128 [R2.64], RZ ;  /* 0x000000ff02008985 */ /* 0x0003e4000c101d08 */
.L_x_607:
[----:B------:R-:W-:Y:S05]  /*15fb0*/  BSYNC B1 ;  /* 0x0000000000017941 */ /* 0x000fea0003800000 */
.L_x_591:
[----:B--2---:R-:W2:Y:S02]  /*15fc0*/  LDL R0, [R1+0x64] ;  /* 0x0000640001007983 */ /* 0x004ea40000100800 */
[----:B--2---:R-:W-:-:S13]  /*15fd0*/  ISETP.NE.AND P0, PT, R0, RZ, PT ;  /* 0x000000ff0000720c */ /* 0x004fda0003f05270 */
[----:B------:R-:W-:Y:S01]  /*15fe0*/  @P0 WARPSYNC 0xffffffff ;  /* 0xffffffff00000948 */ /* 0x000fe20003800000 */
[----:B------:R-:W-:Y:S06]  /*15ff0*/  @P0 BAR.SYNC.DEFER_BLOCKING 0x5, 0x100 ;  /* 0x0144000000000b1d */ /* 0x000fec0000010000 */
[----:B-1-3--:R-:W1:Y:S04]  /*16000*/  @P0 LDS.128 R4, [0xe100] ;  /* 0x00e10000ff040984 */ /* 0x00ae680000000c00 */
[----:B-1----:R1:W-:Y:S04]  /*16010*/  @P0 STL.64 [R1+0x30], R4 ;  /* 0x0000300401000387 */ /* 0x0023e80000100a00 */
[----:B------:R1:W-:Y:S04]  /*16020*/  @P0 STL.64 [R1+0x38], R6 ;  /* 0x0000380601000387 */ /* 0x0003e80000100a00 */
[----:B------:R-:W-:Y:S06]  /*16030*/  @P0 BAR.ARV 0x4, 0x100 ;  /* 0x0104000000000b1d */ /* 0x000fec0000002000 */
[----:B------:R-:W-:Y:S05]  /*16040*/  @P0 BRA `(.L_x_628) ;  /* 0x0000104000000947 */ /* 0x000fea0003800000 */
[----:B------:R-:W2:Y:S01]  /*16050*/  S2R R0, SR_TID.X ;  /* 0x0000000000007919 */ /* 0x000ea20000002100 */
[----:B-1----:R-:W-:Y:S01]  /*16060*/  IMAD.MOV.U32 R7, RZ, RZ, RZ ;  /* 0x000000ffff077224 */ /* 0x002fe200078e00ff */
[----:B--2---:R-:W-:-:S04]  /*16070*/  LOP3.LUT R14, R0, 0x1f, RZ, 0xc0, !PT ;  /* 0x0000001f000e7812 */ /* 0x004fc800078ec0ff */
[----:B------:R-:W-:Y:S01]  /*16080*/  ISETP.NE.AND P5, PT, R14, 0x1f, PT ;  /* 0x0000001f0e00780c */ /* 0x000fe20003fa5270 */
[----:B------:R-:W-:Y:S10]  /*16090*/  BRA.DIV ~URZ, `(.L_x_629) ;  /* 0x00001db27f007947 */ /* 0x000ff4000b800000 */
[----:B----4-:R1:W2:Y:S02]  /*160a0*/  SHFL.IDX PT, R10, R62, RZ, 0x1f ;  /* 0x00001fff3e0a7589 */ /* 0x0102a400000e0000 */
.L_x_671:
[----:B------:R-:W-:Y:S05]  /*160b0*/  BRA.DIV ~URZ, `(.L_x_630) ;  /* 0x00001e027f007947 */ /* 0x000fea000b800000 */
[----:B------:R3:W4:Y:S02]  /*160c0*/  SHFL.IDX PT, R8, R62, 0x1, 0x1f ;  /* 0x00201f003e087f89 */ /* 0x00072400000e0000 */
.L_x_672:
        /* <DEDUP_REMOVED lines=19> */
.L_x_673:
        /* <DEDUP_REMOVED lines=16> */
.L_x_674:
[----:B---3--:R-:W-:Y:S01]  /*16300*/  IMAD R0, R0, c[0x0][0x538], RZ ;  /* 0x00014e0000007a24 */ /* 0x008fe200078e02ff */
[----:B------:R-:W-:Y:S04]  /*16310*/  BSSY B1, `(.L_x_633) ;  /* 0x00000ce000017945 */ /* 0x000fe80003800000 */
[----:B----4-:R-:W-:-:S04]  /*16320*/  IADD3 R8, R0, R8, RZ ;  /* 0x0000000800087210 */ /* 0x010fc80007ffe0ff */
[----:B--2---:R-:W-:-:S13]  /*16330*/  ISETP.GT.AND P6, PT, R8, R10, PT ;  /* 0x0000000a0800720c */ /* 0x004fda0003fc4270 */
[----:B------:R-:W-:Y:S05]  /*16340*/  @P6 BRA `(.L_x_634) ;  /* 0x0000025000006947 */ /* 0x000fea0003800000 */
.L_x_638:
        /* <DEDUP_REMOVED lines=17> */
.L_x_675:
        /* <DEDUP_REMOVED lines=16> */
.L_x_676:
[----:B--2---:R-:W-:-:S05]  /*16560*/  IMAD R0, R0, c[0x0][0x538], RZ ;  /* 0x00014e0000007a24 */ /* 0x004fca00078e02ff */
[----:B------:R-:W-:-:S04]  /*16570*/  IADD3 R8, R0, R8, RZ ;  /* 0x0000000800087210 */ /* 0x000fc80007ffe0ff */
[----:B------:R-:W-:-:S13]  /*16580*/  ISETP.GT.AND P6, PT, R8, R10, PT ;  /* 0x0000000a0800720c */ /* 0x000fda0003fc4270 */
[----:B-1----:R-:W-:Y:S05]  /*16590*/  @!P6 BRA `(.L_x_638) ;  /* 0xfffffdb00000e947 */ /* 0x002fea000383ffff */
.L_x_634:
[----:B------:R-:W-:-:S05]  /*165a0*/  IADD3 R8, -R0, R8, RZ ;  /* 0x0000000800087210 */ /* 0x000fca0007ffe1ff */
[----:B------:R-:W-:-:S05]  /*165b0*/  IMAD R0, R4, c[0x0][0x538], R8 ;  /* 0x00014e0004007a24 */ /* 0x000fca00078e0208 */
[----:B------:R-:W-:Y:S01]  /*165c0*/  ISETP.GT.AND P0, PT, R0, R10, PT ;  /* 0x0000000a0000720c */ /* 0x000fe20003f04270 */
[----:B------:R-:W-:-:S12]  /*165d0*/  BRA.DIV ~URZ, `(.L_x_639) ;  /* 0x00001d427f007947 */ /* 0x000fd8000b800000 */
[----:B------:R-:W-:-:S03]  /*165e0*/  VOTE.ANY R12, PT, !P0 ;  /* 0x00000000000c7806 */ /* 0x000fc600040e0100 */
.L_x_677:
[----:B------:R-:W2:Y:S01]  /*165f0*/  LDL.LU R2, [R1+0x3c] ;  /* 0x00003c0001027983 */ /* 0x000ea20000300800 */
[----:B------:R-:W2:Y:S02]  /*16600*/  POPC R0, R12 ;  /* 0x0000000c00007309 */ /* 0x000ea40000000000 */
[----:B--2---:R-:W-:-:S05]  /*16610*/  IADD3 R2, R0, R2, RZ ;  /* 0x0000000200027210 */ /* 0x004fca0007ffe0ff */
[----:B------:R2:W-:Y:S01]  /*16620*/  STL [R1+0x3c], R2 ;  /* 0x00003c0201007387 */ /* 0x0005e20000100800 */
[----:B------:R-:W-:Y:S05]  /*16630*/  BRA.DIV ~URZ, `(.L_x_640) ;  /* 0x00001d327f007947 */ /* 0x000fea000b800000 */
[----:B------:R3:W4:Y:S04]  /*16640*/  SHFL.IDX PT, R11, R6, R0, 0x1f ;  /* 0x00001f00060b7589 */ /* 0x00072800000e0000 */
[----:B------:R3:W1:Y:S02]  /*16650*/  SHFL.IDX PT, R7, R7, R0, 0x1f ;  /* 0x00001f0007077589 */ /* 0x00066400000e0000 */
.L_x_678:
[----:B------:R-:W-:Y:S01]  /*16660*/  ISETP.NE.AND P0, PT, R12, RZ, PT ;  /* 0x000000ff0c00720c */ /* 0x000fe20003f05270 */
[----:B------:R-:W-:-:S12]  /*16670*/  BSSY B0, `(.L_x_641) ;  /* 0x0000005000007945 */ /* 0x000fd80003800000 */
[----:B------:R-:W-:Y:S05]  /*16680*/  @!P0 BRA `(.L_x_642) ;  /* 0x0000003000008947 */ /* 0x000fea0003800000 */
[----:B---3--:R-:W-:Y:S01]  /*16690*/  IADD3 R0, R0, -0x1, RZ ;  /* 0xffffffff00007810 */ /* 0x008fe20007ffe0ff */
[----:B------:R-:W-:Y:S05]  /*166a0*/  BRA.DIV ~URZ, `(.L_x_643) ;  /* 0x00001d927f007947 */ /* 0x000fea000b800000 */
[----:B------:R3:W2:Y:S02]  /*166b0*/  SHFL.IDX PT, R13, R4, R0, 0x1f ;  /* 0x00001f00040d7589 */ /* 0x0006a400000e0000 */
.L_x_642:
[----:B------:R-:W-:Y:S05]  /*166c0*/  BSYNC B0 ;  /* 0x0000000000007941 */ /* 0x000fea0003800000 */
.L_x_641:
[----:B--23--:R-:W-:Y:S01]  /*166d0*/  IMAD R0, R13, c[0x0][0x538], R8 ;  /* 0x00014e000d007a24 */ /* 0x00cfe200078e0208 */
[----:B-1----:R-:W-:Y:S01]  /*166e0*/  ISETP.NE.AND P0, PT, R7, 0x1, PT ;  /* 0x000000010700780c */ /* 0x002fe20003f05270 */
[----:B------:R-:W-:Y:S03]  /*166f0*/  BSSY B0, `(.L_x_644) ;  /* 0x0000086000007945 */ /* 0x000fe60003800000 */
[----:B------:R1:W-:Y:S01]  /*16700*/  STL [R1+0x30], R0 ;  /* 0x0000300001007387 */ /* 0x0003e20000100800 */
[----:B------:R-:W-:-:S08]  /*16710*/  IADD3 R8, -R0, R10, RZ ;  /* 0x0000000a00087210 */ /* 0x000fd00007ffe1ff */
[----:B------:R-:W-:Y:S05]  /*16720*/  @!P0 BRA `(.L_x_645) ;  /* 0x000003e000008947 */ /* 0x000fea0003800000 */
[-C--:B----4-:R-:W-:Y:S02]  /*16730*/  IABS R2, R11.reuse ;  /* 0x0000000b00027213 */ /* 0x090fe40000000000 */
[----:B------:R-:W-:Y:S02]  /*16740*/  IABS R9, R11 ;  /* 0x0000000b00097213 */ /* 0x000fe40000000000 */
[----:B-1----:R-:W1:Y:S08]  /*16750*/  I2F.RP R0, R2 ;  /* 0x0000000200007306 */ /* 0x002e700000209400 */
[----:B-1----:R-:W1:Y:S02]  /*16760*/  MUFU.RCP R0, R0 ;  /* 0x0000000000007308 */ /* 0x002e640000001000 */
[----:B-1----:R-:W-:-:S06]  /*16770*/  IADD3 R0, R0, 0xffffffe, RZ ;  /* 0x0ffffffe00007810 */ /* 0x002fcc0007ffe0ff */
[----:B------:R-:W1:Y:S02]  /*16780*/  F2I.FTZ.U32.TRUNC.NTZ R5, R0 ;  /* 0x0000000000057305 */ /* 0x000e64000021f000 */
[----:B-1----:R-:W-:Y:S01]  /*16790*/  IMAD.MOV R3, RZ, RZ, -R5 ;  /* 0x000000ffff037224 */ /* 0x002fe200078e0a05 */
[----:B------:R-:W-:-:S03]  /*167a0*/  IABS R0, R7 ;  /* 0x0000000700007213 */ /* 0x000fc60000000000 */
[----:B------:R-:W-:Y:S01]  /*167b0*/  IMAD.MOV.U32 R4, RZ, RZ, R3 ;  /* 0x000000ffff047224 */ /* 0x000fe200078e0003 */
[----:B------:R-:W-:Y:S01]  /*167c0*/  IABS R3, R8 ;  /* 0x0000000800037213 */ /* 0x000fe20000000000 */
[----:B------:R-:W-:Y:S02]  /*167d0*/  IMAD.MOV.U32 R6, RZ, RZ, R0 ;  /* 0x000000ffff067224 */ /* 0x000fe400078e0000 */
[----:B------:R-:W-:Y:S02]  /*167e0*/  IMAD R0, R4, R2, RZ ;  /* 0x0000000204007224 */ /* 0x000fe400078e02ff */
[----:B------:R-:W-:Y:S01]  /*167f0*/  IMAD.MOV.U32 R4, RZ, RZ, RZ ;  /* 0x000000ffff047224 */ /* 0x000fe200078e00ff */
[----:B------:R-:W1:Y:S03]  /*16800*/  I2F.RP R10, R6 ;  /* 0x00000006000a7306 */ /* 0x000e660000209400 */
[----:B------:R-:W-:-:S04]  /*16810*/  IMAD.HI.U32 R5, R5, R0, R4 ;  /* 0x0000000005057227 */ /* 0x000fc800078e0004 */
[----:B------:R-:W-:-:S05]  /*16820*/  IMAD.MOV R0, RZ, RZ, -R9 ;  /* 0x000000ffff007224 */ /* 0x000fca00078e0a09 */
[----:B------:R-:W-:Y:S01]  /*16830*/  MOV R4, R0 ;  /* 0x0000000000047202 */ /* 0x000fe20000000f00 */
[----:B------:R-:W-:-:S04]  /*16840*/  IMAD.HI.U32 R0, R5, R3, RZ ;  /* 0x0000000305007227 */ /* 0x000fc800078e00ff */
[----:B------:R-:W-:Y:S02]  /*16850*/  IMAD R3, R0, R4, R3 ;  /* 0x0000000400037224 */ /* 0x000fe400078e0203 */
[----:B-1----:R-:W1:Y:S03]  /*16860*/  MUFU.RCP R4, R10 ;  /* 0x0000000a00047308 */ /* 0x002e660000001000 */
[----:B------:R-:W-:-:S13]  /*16870*/  ISETP.GT.U32.AND P1, PT, R2, R3, PT ;  /* 0x000000030200720c */ /* 0x000fda0003f24070 */
[----:B------:R-:W-:Y:S01]  /*16880*/  @!P1 IMAD.IADD R3, R3, 0x1, -R2 ;  /* 0x0000000103039824 */ /* 0x000fe200078e0a02 */
[----:B-1----:R-:W-:Y:S02]  /*16890*/  IADD3 R4, R4, 0xffffffe, RZ ;  /* 0x0ffffffe04047810 */ /* 0x002fe40007ffe0ff */
[----:B------:R-:W-:Y:S02]  /*168a0*/  @!P1 IADD3 R0, R0, 0x1, RZ ;  /* 0x0000000100009810 */ /* 0x000fe40007ffe0ff */
[----:B------:R-:W-:Y:S02]  /*168b0*/  ISETP.GE.U32.AND P2, PT, R3, R2, PT ;  /* 0x000000020300720c */ /* 0x000fe40003f46070 */
[----:B------:R-:W1:Y:S01]  /*168c0*/  F2I.FTZ.U32.TRUNC.NTZ R3, R4 ;  /* 0x0000000400037305 */ /* 0x000e62000021f000 */
[----:B------:R-:W-:Y:S02]  /*168d0*/  LOP3.LUT R2, R8, R11, RZ, 0x3c, !PT ;  /* 0x0000000b08027212 */ /* 0x000fe400078e3cff */
[----:B------:R-:W-:-:S02]  /*168e0*/  ISETP.NE.AND P1, PT, R11, RZ, PT ;  /* 0x000000ff0b00720c */ /* 0x000fc40003f25270 */
[----:B------:R-:W-:-:S06]  /*168f0*/  ISETP.GE.AND P0, PT, R2, RZ, PT ;  /* 0x000000ff0200720c */ /* 0x000fcc0003f06270 */
[----:B------:R-:W-:Y:S01]  /*16900*/  @P2 IADD3 R0, R0, 0x1, RZ ;  /* 0x0000000100002810 */ /* 0x000fe20007ffe0ff */
[----:B-1----:R-:W-:-:S06]  /*16910*/  IMAD.MOV R2, RZ, RZ, -R3 ;  /* 0x000000ffff027224 */ /* 0x002fcc00078e0a03 */
[----:B------:R-:W-:Y:S01]  /*16920*/  @!P0 IMAD.MOV R0, RZ, RZ, -R0 ;  /* 0x000000ffff008224 */ /* 0x000fe200078e0a00 */
[----:B------:R-:W-:Y:S02]  /*16930*/  @!P1 LOP3.LUT R0, RZ, R11, RZ, 0x33, !PT ;  /* 0x0000000bff009212 */ /* 0x000fe400078e33ff */
[----:B------:R-:W-:Y:S02]  /*16940*/  MOV R4, R2 ;  /* 0x0000000200047202 */ /* 0x000fe40000000f00 */
[----:B------:R-:W-:Y:S02]  /*16950*/  IABS R2, R7 ;  /* 0x0000000700027213 */ /* 0x000fe40000000000 */
[----:B------:R-:W-:Y:S01]  /*16960*/  IABS R9, R0 ;  /* 0x0000000000097213 */ /* 0x000fe20000000000 */
[----:B------:R-:W-:Y:S02]  /*16970*/  IMAD R4, R4, R6, RZ ;  /* 0x0000000604047224 */ /* 0x000fe400078e02ff */
[----:B------:R-:W-:-:S02]  /*16980*/  IMAD.MOV R5, RZ, RZ, -R2 ;  /* 0x000000ffff057224 */ /* 0x000fc400078e0a02 */
[----:B------:R-:W-:-:S04]  /*16990*/  IMAD.MOV.U32 R2, RZ, RZ, RZ ;  /* 0x000000ffff027224 */ /* 0x000fc800078e00ff */
[----:B------:R-:W-:Y:S01]  /*169a0*/  IMAD.HI.U32 R2, R3, R4, R2 ;  /* 0x0000000403027227 */ /* 0x000fe200078e0002 */
[----:B------:R-:W-:-:S03]  /*169b0*/  MOV R4, R5 ;  /* 0x0000000500047202 */ /* 0x000fc60000000f00 */
[----:B------:R-:W-:-:S04]  /*169c0*/  IMAD.MOV.U32 R3, RZ, RZ, R9 ;  /* 0x000000ffff037224 */ /* 0x000fc800078e0009 */
[----:B------:R-:W-:-:S04]  /*169d0*/  IMAD.HI.U32 R2, R2, R3, RZ ;  /* 0x0000000302027227 */ /* 0x000fc800078e00ff */
[----:B------:R-:W-:Y:S01]  /*169e0*/  IMAD R3, R2, R4, R3 ;  /* 0x0000000402037224 */ /* 0x000fe200078e0203 */
[----:B------:R-:W-:-:S04]  /*169f0*/  IADD3 R4, -R0, RZ, RZ ;  /* 0x000000ff00047210 */ /* 0x000fc80007ffe1ff */
        /* <DEDUP_REMOVED lines=9> */
[----:B------:R-:W-:-:S05]  /*16a90*/  @!P1 LOP3.LUT R2, RZ, R7, RZ, 0x33, !PT ;  /* 0x00000007ff029212 */ /* 0x000fca00078e33ff */
[----:B------:R-:W-:-:S04]  /*16aa0*/  IMAD.MOV R3, RZ, RZ, -R2 ;  /* 0x000000ffff037224 */ /* 0x000fc800078e0a02 */
[C---:B------:R-:W-:Y:S02]  /*16ab0*/  IMAD R3, R7.reuse, R3, R0 ;  /* 0x0000000307037224 */ /* 0x040fe400078e0200 */
[----:B------:R-:W-:Y:S02]  /*16ac0*/  IMAD R0, R7, 0x1000000, R2 ;  /* 0x0100000007007824 */ /* 0x000fe400078e0202 */
[----:B------:R-:W-:Y:S02]  /*16ad0*/  IMAD R2, R11, R4, R8 ;  /* 0x000000040b027224 */ /* 0x000fe400078e0208 */
[----:B------:R-:W-:-:S05]  /*16ae0*/  IMAD R0, R3, 0x10000, R0 ;  /* 0x0001000003007824 */ /* 0x000fca00078e0200 */
[----:B------:R1:W-:Y:S01]  /*16af0*/  STL [R1+0x38], R0 ;  /* 0x0000380001007387 */ /* 0x0003e20000100800 */
[----:B------:R-:W-:Y:S05]  /*16b00*/  BRA `(.L_x_646) ;  /* 0x0000044000007947 */ /* 0x000fea0003800000 */
.L_x_645:
[----:B-1----:R-:W2:Y:S01]  /*16b10*/  LDL R0, [R1+0x3c] ;  /* 0x00003c0001007983 */ /* 0x002ea20000100800 */
[----:B------:R-:W-:-:S04]  /*16b20*/  IMAD.MOV.U32 R2, RZ, RZ, 0x4 ;  /* 0x00000004ff027424 */ /* 0x000fc800078e00ff */
[----:B--2---:R-:W-:-:S05]  /*16b30*/  IMAD.WIDE R2, R0, R2, c[0x0][0x590] ;  /* 0x0001640000027625 */ /* 0x004fca00078e0202 */
[----:B------:R-:W2:Y:S02]  /*16b40*/  LDG.E R4, [R2.64] ;  /* 0x0000000802047981 */ /* 0x000ea4000c1e1900 */
[----:B--2-4-:R-:W-:-:S05]  /*16b50*/  IMAD R7, R4, R11, RZ ;  /* 0x0000000b04077224 */ /* 0x014fca00078e02ff */
[-C--:B------:R-:W-:Y:S02]  /*16b60*/  IABS R0, R7.reuse ;  /* 0x0000000700007213 */ /* 0x080fe40000000000 */
        /* <DEDUP_REMOVED lines=27> */
[----:B------:R-:W-:Y:S02]  /*16d20*/  IMAD R9, R4, R2, RZ ;  /* 0x0000000204097224 */ /* 0x000fe400078e02ff */
[----:B------:R-:W-:-:S03]  /*16d30*/  IMAD.MOV R2, RZ, RZ, -R2 ;  /* 0x000000ffff027224 */ /* 0x000fc600078e0a02 */
[----:B------:R-:W-:Y:S01]  /*16d40*/  IADD3 R0, -R9, c[0x0][0x538], RZ ;  /* 0x00014e0009007a10 */ /* 0x000fe20007ffe1ff */
[----:B------:R-:W-:-:S03]  /*16d50*/  IMAD R6, R7, R2, R8 ;  /* 0x0000000207067224 */ /* 0x000fc600078e0208 */
[----:B------:R-:W-:Y:S02]  /*16d60*/  IMNMX R0, R4, R0, PT ;  /* 0x0000000004007217 */ /* 0x000fe40003800200 */
[----:B------:R-:W-:Y:S02]  /*16d70*/  IABS R2, R6 ;  /* 0x0000000600027213 */ /* 0x000fe40000000000 */
[-C--:B------:R-:W-:Y:S02]  /*16d80*/  IABS R3, R0.reuse ;  /* 0x0000000000037213 */ /* 0x080fe40000000000 */
[----:B------:R-:W-:Y:S02]  /*16d90*/  IABS R10, R0 ;  /* 0x00000000000a7213 */ /* 0x000fe40000000000 */
[----:B------:R-:W1:Y:S01]  /*16da0*/  I2F.RP R4, R3 ;  /* 0x0000000300047306 */ /* 0x000e620000209400 */
[----:B------:R-:W-:Y:S02]  /*16db0*/  MOV R7, R2 ;  /* 0x0000000200077202 */ /* 0x000fe40000000f00 */
[----:B------:R-:W-:-:S05]  /*16dc0*/  IMAD.MOV R2, RZ, RZ, -R10 ;  /* 0x000000ffff027224 */ /* 0x000fca00078e0a0a */
[----:B-1----:R-:W1:Y:S02]  /*16dd0*/  MUFU.RCP R4, R4 ;  /* 0x0000000400047308 */ /* 0x002e640000001000 */
[----:B-1----:R-:W-:-:S06]  /*16de0*/  IADD3 R4, R4, 0xffffffe, RZ ;  /* 0x0ffffffe04047810 */ /* 0x002fcc0007ffe0ff */
[----:B------:R-:W1:Y:S02]  /*16df0*/  F2I.FTZ.U32.TRUNC.NTZ R5, R4 ;  /* 0x0000000400057305 */ /* 0x000e64000021f000 */
[----:B-1----:R-:W-:-:S04]  /*16e00*/  IMAD.MOV R4, RZ, RZ, -R5 ;  /* 0x000000ffff047224 */ /* 0x002fc800078e0a05 */
[----:B------:R-:W-:Y:S02]  /*16e10*/  IMAD R8, R4, R3, RZ ;  /* 0x0000000304087224 */ /* 0x000fe400078e02ff */
[----:B------:R-:W-:-:S04]  /*16e20*/  IMAD.MOV.U32 R4, RZ, RZ, RZ ;  /* 0x000000ffff047224 */ /* 0x000fc800078e00ff */
[----:B------:R-:W-:-:S04]  /*16e30*/  IMAD.HI.U32 R5, R5, R8, R4 ;  /* 0x0000000805057227 */ /* 0x000fc800078e0004 */
[----:B------:R-:W-:Y:S02]  /*16e40*/  IMAD.MOV.U32 R4, RZ, RZ, R2 ;  /* 0x000000ffff047224 */ /* 0x000fe400078e0002 */
[----:B------:R-:W-:-:S04]  /*16e50*/  IMAD.HI.U32 R2, R5, R7, RZ ;  /* 0x0000000705027227 */ /* 0x000fc800078e00ff */
[----:B------:R-:W-:-:S05]  /*16e60*/  IMAD R4, R2, R4, R7 ;  /* 0x0000000402047224 */ /* 0x000fca00078e0207 */
[----:B------:R-:W-:-:S13]  /*16e70*/  ISETP.GT.U32.AND P1, PT, R3, R4, PT ;  /* 0x000000040300720c */ /* 0x000fda0003f24070 */
[-C--:B------:R-:W-:Y:S02]  /*16e80*/  @!P1 IADD3 R4, R4, -R3.reuse, RZ ;  /* 0x8000000304049210 */ /* 0x080fe40007ffe0ff */
[----:B------:R-:W-:Y:S02]  /*16e90*/  @!P1 IADD3 R2, R2, 0x1, RZ ;  /* 0x0000000102029810 */ /* 0x000fe40007ffe0ff */
[----:B------:R-:W-:Y:S02]  /*16ea0*/  ISETP.GE.U32.AND P2, PT, R4, R3, PT ;  /* 0x000000030400720c */ /* 0x000fe40003f46070 */
[----:B------:R-:W-:Y:S02]  /*16eb0*/  LOP3.LUT R3, R6, R0, RZ, 0x3c, !PT ;  /* 0x0000000006037212 */ /* 0x000fe400078e3cff */
[----:B------:R-:W-:Y:S02]  /*16ec0*/  ISETP.NE.AND P1, PT, R0, RZ, PT ;  /* 0x000000ff0000720c */ /* 0x000fe40003f25270 */
[----:B------:R-:W-:Y:S01]  /*16ed0*/  ISETP.GE.AND P0, PT, R3, RZ, PT ;  /* 0x000000ff0300720c */ /* 0x000fe20003f06270 */
[----:B------:R-:W-:Y:S01]  /*16ee0*/  IMAD.MOV R3, RZ, RZ, -R0 ;  /* 0x000000ffff037224 */ /* 0x000fe200078e0a00 */
[----:B------:R-:W-:-:S05]  /*16ef0*/  IADD3 R6, R9, 0x1000000, R6 ;  /* 0x0100000009067810 */ /* 0x000fca0007ffe006 */
[----:B------:R-:W-:-:S06]  /*16f00*/  @P2 IADD3 R2, R2, 0x1, RZ ;  /* 0x0000000102022810 */ /* 0x000fcc0007ffe0ff */
[----:B------:R-:W-:Y:S01]  /*16f10*/  @!P0 IMAD.MOV R2, RZ, RZ, -R2 ;  /* 0x000000ffff028224 */ /* 0x000fe200078e0a02 */
[----:B------:R-:W-:-:S05]  /*16f20*/  @!P1 LOP3.LUT R2, RZ, R0, RZ, 0x33, !PT ;  /* 0x00000000ff029212 */ /* 0x000fca00078e33ff */
[----:B------:R-:W-:-:S05]  /*16f30*/  IMAD R0, R2, R3, R6 ;  /* 0x0000000302007224 */ /* 0x000fca00078e0206 */
[----:B------:R1:W-:Y:S02]  /*16f40*/  STL [R1+0x38], R0 ;  /* 0x0000380001007387 */ /* 0x0003e40000100800 */
.L_x_646:
[----:B------:R-:W-:Y:S05]  /*16f50*/  BSYNC B0 ;  /* 0x0000000000007941 */ /* 0x000fea0003800000 */
.L_x_644:
[----:B------:R-:W-:-:S04]  /*16f60*/  LOP3.LUT R2, RZ, R2, RZ, 0x33, !PT ;  /* 0x00000002ff027212 */ /* 0x000fc800078e33ff */
[----:B-1----:R-:W-:-:S05]  /*16f70*/  IADD3 R0, R2, R11, RZ ;  /* 0x0000000b02007210 */ /* 0x002fca0007ffe0ff */
[----:B------:R1:W-:Y:S01]  /*16f80*/  STL [R1+0x34], R0 ;  /* 0x0000340001007387 */ /* 0x0003e20000100800 */
[----:B------:R-:W-:Y:S05]  /*16f90*/  BRA `(.L_x_647) ;  /* 0x0000005000007947 */ /* 0x000fea0003800000 */
.L_x_635:
[----:B------:R-:W-:Y:S01]  /*16fa0*/  MOV R0, c[0x0][0x53c] ;  /* 0x00014f0000007a02 */ /* 0x000fe20000000f00 */
[----:B------:R2:W-:Y:S04]  /*16fb0*/  STL [R1+0x30], R10 ;  /* 0x0000300a01007387 */ /* 0x0005e80000100800 */
[----:B------:R2:W-:Y:S04]  /*16fc0*/  STL [R1+0x34], RZ ;  /* 0x000034ff01007387 */ /* 0x0005e80000100800 */
[----:B------:R2:W-:Y:S04]  /*16fd0*/  STL [R1+0x38], RZ ;  /* 0x000038ff01007387 */ /* 0x0005e80000100800 */
[----:B------:R2:W-:Y:S02]  /*16fe0*/  STL [R1+0x3c], R0 ;  /* 0x00003c0001007387 */ /* 0x0005e40000100800 */
.L_x_647:
[----:B------:R-:W-:Y:S05]  /*16ff0*/  BSYNC B1 ;  /* 0x0000000000017941 */ /* 0x000fea0003800000 */
.L_x_633:
        /* <DEDUP_REMOVED lines=9> */
.L_x_628:
[----:B--2---:R-:W2:Y:S02]  /*17090*/  LDL R0, [R1+0x3c] ;  /* 0x00003c0001007983 */ /* 0x004ea40000100800 */
[----:B--2---:R-:W-:-:S13]  /*170a0*/  ISETP.GE.AND P0, PT, R0, c[0x0][0x53c], PT ;  /* 0x00014f0000007a0c */ /* 0x004fda0003f06270 */
[----:B-1--4-:R-:W-:Y:S01]  /*170b0*/  @P0 CALL.REL.NOINC `(.L_x_648) ;  /* 0x0000001000000944 */ /* 0x012fe20003c00000 */
[----:B------:R-:W-:Y:S05]  /*170c0*/  BRA `(.L_x_649) ;  /* 0xfffea8e000007947 */ /* 0x000fea000383ffff */
.L_x_648:
[----:B------:R-:W-:Y:S05]  /*170d0*/  EXIT ;  /* 0x000000000000794d */ /* 0x000fea0003800000 */
.L_x_521:
[----:B------:R-:W-:Y:S01]  /*170e0*/  IMAD.MOV.U32 R0, RZ, RZ, R5 ;  /* 0x000000ffff007224 */ /* 0x000fe200078e0005 */
[----:B------:R-:W-:Y:S02]  /*170f0*/  MOV R2, 0x1 ;  /* 0x0000000100027802 */ /* 0x000fe40000000f00 */
[----:B------:R-:W-:Y:S02]  /*17100*/  MOV R3, 0x17120 ;  /* 0x0001712000037802 */ /* 0x000fe40000000f00 */
[----:B------:R-:W-:Y:S05]  /*17110*/  CALL.REL.NOINC `($__internal_12_$__cuda_sm70_shflsync_up_p) ;  /* 0x0000143000007944 */ /* 0x000fea0003c00000 */
[----:B------:R-:W-:Y:S01]  /*17120*/  MOV R0, R4 ;  /* 0x0000000400007202 */ /* 0x000fe20000000f00 */
[----:B------:R-:W-:Y:S05]  /*17130*/  BRA `(.L_x_650) ;  /* 0xfffe934000007947 */ /* 0x000fea000383ffff */
.L_x_522:
[----:B------:R-:W-:Y:S01]  /*17140*/  IMAD.MOV.U32 R0, RZ, RZ, R5 ;  /* 0x000000ffff007224 */ /* 0x000fe200078e0005 */
[----:B------:R-:W-:Y:S02]  /*17150*/  MOV R2, 0x2 ;  /* 0x0000000200027802 */ /* 0x000fe40000000f00 */
[----:B------:R-:W-:Y:S02]  /*17160*/  MOV R3, 0x17180 ;  /* 0x0001718000037802 */ /* 0x000fe40000000f00 */
[----:B------:R-:W-:Y:S05]  /*17170*/  CALL.REL.NOINC `($__internal_12_$__cuda_sm70_shflsync_up_p) ;  /* 0x000013d000007944 */ /* 0x000fea0003c00000 */
[----:B------:R-:W-:Y:S01]  /*17180*/  SEL R0, R4, RZ, P4 ;  /* 0x000000ff04007207 */ /* 0x000fe20002000000 */
[----:B------:R-:W-:Y:S01]  /*17190*/  IMAD.MOV.U32 R2, RZ, RZ, 0x4 ;  /* 0x00000004ff027424 */ /* 0x000fe200078e00ff */
[----:B------:R-:W-:-:S03]  /*171a0*/  MOV R3, 0x171d0 ;  /* 0x000171d000037802 */ /* 0x000fc60000000f00 */
[----:B------:R-:W-:Y:S02]  /*171b0*/  IMAD.IADD R0, R5, 0x1, R0 ;  /* 0x0000000105007824 */ /* 0x000fe400078e0200 */
        /* <DEDUP_REMOVED lines=13> */
[----:B------:R-:W-:Y:S02]  /*17290*/  MOV R3, 0x1f ;  /* 0x0000001f00037802 */ /* 0x000fe40000000f00 */
[----:B------:R-:W-:Y:S01]  /*172a0*/  MOV R2, 0x172e0 ;  /* 0x000172e000027802 */ /* 0x000fe20000000f00 */
[----:B------:R-:W-:-:S04]  /*172b0*/  IMAD.IADD R4, R0, 0x1, R4 ;  /* 0x0000000100047824 */ /* 0x000fc800078e0204 */
[----:B------:R-:W-:Y:S02]  /*172c0*/  IMAD.MOV.U32 R9, RZ, RZ, R4 ;  /* 0x000000ffff097224 */ /* 0x000fe400078e0004 */
[----:B------:R-:W-:Y:S05]  /*172d0*/  CALL.REL.NOINC `($__internal_11_$__cuda_sm70_shflsync_idx_p) ;  /* 0x0000122000007944 */ /* 0x000fea0003c00000 */
[----:B------:R-:W-:Y:S01]  /*172e0*/  MOV R0, R5 ;  /* 0x0000000500007202 */ /* 0x000fe20000000f00 */
[----:B------:R-:W-:Y:S05]  /*172f0*/  BRA `(.L_x_651) ;  /* 0xfffe928000007947 */ /* 0x000fea000383ffff */
.L_x_524:
[----:B------:R-:W-:Y:S02]  /*17300*/  SEL R0, RZ, 0x1, P0 ;  /* 0x00000001ff007807 */ /* 0x000fe40000000000 */
[----:B------:R-:W-:Y:S02]  /*17310*/  MOV R2, 0x17330 ;  /* 0x0001733000027802 */ /* 0x000fe40000000f00 */
[----:B------:R-:W-:Y:S05]  /*17320*/  CALL.REL.NOINC `($__internal_13_$__cuda_sm70_votesync_ballot) ;  /* 0x0000129000007944 */ /* 0x000fea0003c00000 */
[----:B------:R-:W-:Y:S01]  /*17330*/  MOV R7, R0 ;  /* 0x0000000000077202 */ /* 0x000fe20000000f00 */
[----:B------:R-:W-:Y:S05]  /*17340*/  BRA `(.L_x_652) ;  /* 0xfffe92c000007947 */ /* 0x000fea000383ffff */
.L_x_525:
[----:B------:R-:W-:Y:S01]  /*17350*/  IMAD.MOV.U32 R9, RZ, RZ, R10 ;  /* 0x000000ffff097224 */ /* 0x000fe200078e000a */
[----:B------:R-:W-:Y:S01]  /*17360*/  MOV R5, R0 ;  /* 0x0000000000057202 */ /* 0x000fe20000000f00 */
[----:B------:R-:W-:Y:S01]  /*17370*/  IMAD.MOV.U32 R3, RZ, RZ, 0x1f ;  /* 0x0000001fff037424 */ /* 0x000fe200078e00ff */
[----:B-1----:R-:W-:Y:S02]  /*17380*/  MOV R2, 0x173a0 ;  /* 0x000173a000027802 */ /* 0x002fe40000000f00 */
[----:B------:R-:W-:Y:S05]  /*17390*/  CALL.REL.NOINC `($__internal_11_$__cuda_sm70_shflsync_idx_p) ;  /* 0x0000116000007944 */ /* 0x000fea0003c00000 */
[----:B------:R-:W-:Y:S01]  /*173a0*/  IMAD.MOV.U32 R12, RZ, RZ, R5 ;  /* 0x000000ffff0c7224 */ /* 0x000fe200078e0005 */
[----:B------:R-:W-:Y:S01]  /*173b0*/  MOV R9, R8 ;  /* 0x0000000800097202 */ /* 0x000fe20000000f00 */
[----:B------:R-:W-:Y:S01]  /*173c0*/  IMAD.MOV.U32 R6, RZ, RZ, RZ ;  /* 0x000000ffff067224 */ /* 0x000fe200078e00ff */
[----:B------:R-:W-:Y:S01]  /*173d0*/  MOV R5, R0 ;  /* 0x0000000000057202 */ /* 0x000fe20000000f00 */
[----:B------:R-:W-:Y:S01]  /*173e0*/  IMAD.MOV.U32 R3, RZ, RZ, 0x1f ;  /* 0x0000001fff037424 */ /* 0x000fe200078e00ff */
[----:B------:R-:W-:-:S02]  /*173f0*/  MOV R2, 0x17410 ;  /* 0x0001741000027802 */ /* 0x000fc40000000f00 */
[----:B------:R-:W-:Y:S05]  /*17400*/  CALL.REL.NOINC `($__internal_11_$__cuda_sm70_shflsync_idx_p) ;  /* 0x000010f000007944 */ /* 0x000fea0003c00000 */
[----:B------:R-:W-:Y:S01]  /*17410*/  MOV R10, R5 ;  /* 0x00000005000a7202 */ /* 0x000fe20000000f00 */
[----:B------:R-:W-:Y:S05]  /*17420*/  BRA `(.L_x_653) ;  /* 0xfffe925000007947 */ /* 0x000fea000383ffff */
.L_x_528:
[----:B------:R-:W-:Y:S01]  /*17430*/  IMAD.MOV.U32 R9, RZ, RZ, R4 ;  /* 0x000000ffff097224 */ /* 0x000fe200078e0004 */
[----:B------:R-:W-:-:S02]  /*17440*/  MOV R3, 0x1f ;  /* 0x0000001f00037802 */ /* 0x000fc40000000f00 */
[----:B-1----:R-:W-:Y:S02]  /*17450*/  MOV R2, 0x17470 ;  /* 0x0001747000027802 */ /* 0x002fe40000000f00 */
[----:B--234-:R-:W-:Y:S05]  /*17460*/  CALL.REL.NOINC `($__internal_11_$__cuda_sm70_shflsync_idx_p) ;  /* 0x0000109000007944 */ /* 0x01cfea0003c00000 */
[----:B------:R-:W-:Y:S01]  /*17470*/  MOV R6, R5 ;  /* 0x0000000500067202 */ /* 0x000fe20000000f00 */
[----:B------:R-:W-:Y:S05]  /*17480*/  BRA `(.L_x_527) ;  /* 0xfffe925000007947 */ /* 0x000fea000383ffff */
.L_x_587:
[----:B--2---:R2:W5:Y:S01]  /*17490*/  LDL R2, [R1+0x8] ;  /* 0x0000080001027983 */ /* 0x0045620000100800 */
[----:B------:R-:W-:Y:S02]  /*174a0*/  MOV R6, 0x2 ;  /* 0x0000000200067802 */ /* 0x000fe40000000f00 */
[----:B-1----:R-:W-:Y:S02]  /*174b0*/  MOV R3, 0x174d0 ;  /* 0x000174d000037802 */ /* 0x002fe40000000f00 */
[----:B--2--5:R-:W-:Y:S05]  /*174c0*/  CALL.REL.NOINC `($__internal_10_$__cuda_sm70_shflsync_bfly_p) ;  /* 0x00000fe000007944 */ /* 0x024fea0003c00000 */
[----:B------:R-:W-:Y:S01]  /*174d0*/  MOV R0, R6 ;  /* 0x0000000600007202 */ /* 0x000fe20000000f00 */
[----:B------:R-:W-:Y:S05]  /*174e0*/  BRA `(.L_x_654) ;  /* 0xffffb8d000007947 */ /* 0x000fea000383ffff */
.L_x_588:
[----:B------:R-:W-:Y:S01]  /*174f0*/  IMAD.MOV.U32 R2, RZ, RZ, R0 ;  /* 0x000000ffff027224 */ /* 0x000fe200078e0000 */
[----:B------:R-:W-:Y:S02]  /*17500*/  MOV R6, 0x1 ;  /* 0x0000000100067802 */ /* 0x000fe40000000f00 */
[----:B-1----:R-:W-:Y:S02]  /*17510*/  MOV R3, 0x17530 ;  /* 0x0001753000037802 */ /* 0x002fe40000000f00 */
[----:B------:R-:W-:Y:S05]  /*17520*/  CALL.REL.NOINC `($__internal_10_$__cuda_sm70_shflsync_bfly_p) ;  /* 0x00000f8000007944 */ /* 0x000fea0003c00000 */
[----:B------:R1:W5:Y:S01]  /*17530*/  LDL R2, [R1+0xc] ;  /* 0x00000c0001027983 */ /* 0x0003620000100800 */
[----:B------:R-:W-:Y:S01]  /*17540*/  FADD.FTZ R0, R0, R6 ;  /* 0x0000000600007221 */ /* 0x000fe20000010000 */
[----:B------:R-:W-:-:S02]  /*17550*/  MOV R6, 0x2 ;  /* 0x0000000200067802 */ /* 0x000fc40000000f00 */
[----:B------:R-:W-:Y:S02]  /*17560*/  MOV R3, 0x17580 ;  /* 0x0001758000037802 */ /* 0x000fe40000000f00 */
[----:B-1---5:R-:W-:Y:S05]  /*17570*/  CALL.REL.NOINC `($__internal_10_$__cuda_sm70_shflsync_bfly_p) ;  /* 0x00000f3000007944 */ /* 0x022fea0003c00000 */
[----:B------:R-:W2:Y:S01]  /*17580*/  LDL.LU R2, [R1+0xc] ;  /* 0x00000c0001027983 */ /* 0x000ea20000300800 */
[----:B------:R-:W-:Y:S01]  /*17590*/  MOV R3, 0x175e0 ;  /* 0x000175e000037802 */ /* 0x000fe20000000f00 */
[----:B--2---:R-:W-:Y:S01]  /*175a0*/  FADD.FTZ R5, R2, R6 ;  /* 0x0000000602057221 */ /* 0x004fe20000010000 */
[----:B------:R-:W-:-:S04]  /*175b0*/  MOV R6, 0x1 ;  /* 0x0000000100067802 */ /* 0x000fc80000000f00 */
[----:B------:R-:W-:Y:S02]  /*175c0*/  MOV R2, R5 ;  /* 0x0000000500027202 */ /* 0x000fe40000000f00 */
[----:B------:R-:W-:Y:S05]  /*175d0*/  CALL.REL.NOINC `($__internal_10_$__cuda_sm70_shflsync_bfly_p) ;  /* 0x00000ed000007944 */ /* 0x000fea0003c00000 */
[----:B------:R-:W-:Y:S05]  /*175e0*/  BRA `(.L_x_655) ;  /* 0xffffb86000007947 */ /* 0x000fea000383ffff */
.L_x_595:
[----:B-1234-:R-:W-:Y:S01]  /*175f0*/  IMAD.MOV.U32 R9, RZ, RZ, R7 ;  /* 0x000000ffff097224 */ /* 0x01efe200078e0007 */
[----:B------:R-:W-:Y:S01]  /*17600*/  MOV R5, RZ ;  /* 0x000000ff00057202 */ /* 0x000fe20000000f00 */
[----:B------:R-:W-:Y:S01]  /*17610*/  IMAD.MOV.U32 R3, RZ, RZ, 0x181f ;  /* 0x0000181fff037424 */ /* 0x000fe200078e00ff */
[----:B------:R-:W-:Y:S02]  /*17620*/  MOV R2, 0x17640 ;  /* 0x0001764000027802 */ /* 0x000fe40000000f00 */
[----:B------:R-:W-:Y:S05]  /*17630*/  CALL.REL.NOINC `($__internal_11_$__cuda_sm70_shflsync_idx_p) ;  /* 0x00000ec000007944 */ /* 0x000fea0003c00000 */
[----:B------:R-:W-:Y:S01]  /*17640*/  MOV R11, R5 ;  /* 0x00000005000b7202 */ /* 0x000fe20000000f00 */
[----:B------:R-:W-:Y:S05]  /*17650*/  BRA `(.L_x_656) ;  /* 0xffffcc6000007947 */ /* 0x000fea000383ffff */
.L_x_596:
[----:B------:R-:W-:Y:S01]  /*17660*/  IMAD.MOV.U32 R9, RZ, RZ, R10 ;  /* 0x000000ffff097224 */ /* 0x000fe200078e000a */
[----:B------:R-:W-:Y:S01]  /*17670*/  MOV R5, RZ ;  /* 0x000000ff00057202 */ /* 0x000fe20000000f00 */
[----:B------:R-:W-:Y:S01]  /*17680*/  IMAD.MOV.U32 R3, RZ, RZ, 0x181f ;  /* 0x0000181fff037424 */ /* 0x000fe200078e00ff */
[----:B------:R-:W-:Y:S02]  /*17690*/  MOV R2, 0x176b0 ;  /* 0x000176b000027802 */ /* 0x000fe40000000f00 */
[----:B-12---:R-:W-:Y:S05]  /*176a0*/  CALL.REL.NOINC `($__internal_11_$__cuda_sm70_shflsync_idx_p) ;  /* 0x00000e5000007944 */ /* 0x006fea0003c00000 */
[----:B------:R-:W-:Y:S01]  /*176b0*/  MOV R2, R5 ;  /* 0x0000000500027202 */ /* 0x000fe20000000f00 */
[----:B------:R-:W-:Y:S05]  /*176c0*/  BRA `(.L_x_657) ;  /* 0xffffcc1000007947 */ /* 0x000fea000383ffff */
.L_x_599:
[----:B--2---:R-:W-:Y:S01]  /*176d0*/  IMAD.MOV.U32 R9, RZ, RZ, R7 ;  /* 0x000000ffff097224 */ /* 0x004fe200078e0007 */
[----:B------:R-:W-:Y:S01]  /*176e0*/  MOV R5, 0x1 ;  /* 0x0000000100057802 */ /* 0x000fe20000000f00 */
[----:B------:R-:W-:Y:S01]  /*176f0*/  IMAD.MOV.U32 R3, RZ, RZ, 0x181f ;  /* 0x0000181fff037424 */ /* 0x000fe200078e00ff */
[----:B----4-:R-:W-:-:S02]  /*17700*/  MOV R2, 0x17720 ;  /* 0x0001772000027802 */ /* 0x010fc40000000f00 */
[----:B-1-3--:R-:W-:Y:S05]  /*17710*/  CALL.REL.NOINC `($__internal_11_$__cuda_sm70_shflsync_idx_p) ;  /* 0x00000de000007944 */ /* 0x00afea0003c00000 */
[----:B------:R-:W-:Y:S01]  /*17720*/  IMAD.MOV.U32 R11, RZ, RZ, R5 ;  /* 0x000000ffff0b7224 */ /* 0x000fe200078e0005 */
[----:B------:R-:W-:Y:S01]  /*17730*/  MOV R5, 0x1 ;  /* 0x0000000100057802 */ /* 0x000fe20000000f00 */
[----:B------:R-:W-:Y:S01]  /*17740*/  IMAD.MOV.U32 R9, RZ, RZ, R10 ;  /* 0x000000ffff097224 */ /* 0x000fe200078e000a */
[----:B------:R-:W-:-:S02]  /*17750*/  MOV R3, 0x181f ;  /* 0x0000181f00037802 */ /* 0x000fc40000000f00 */
[----:B------:R-:W-:Y:S02]  /*17760*/  MOV R2, 0x17780 ;  /* 0x0001778000027802 */ /* 0x000fe40000000f00 */
[----:B------:R-:W-:Y:S05]  /*17770*/  CALL.REL.NOINC `($__internal_11_$__cuda_sm70_shflsync_idx_p) ;  /* 0x00000d8000007944 */ /* 0x000fea0003c00000 */
[----:B------:R-:W-:Y:S01]  /*17780*/  MOV R2, R5 ;  /* 0x0000000500027202 */ /* 0x000fe20000000f00 */
[----:B------:R-:W-:Y:S05]  /*17790*/  BRA `(.L_x_658) ;  /* 0xffffcc4000007947 */ /* 0x000fea000383ffff */
.L_x_602:
[----:B-1----:R-:W-:Y:S01]  /*177a0*/  IMAD.MOV.U32 R9, RZ, RZ, R7 ;  /* 0x000000ffff097224 */ /* 0x002fe200078e0007 */
[----:B------:R-:W-:Y:S01]  /*177b0*/  MOV R5, 0x2 ;  /* 0x0000000200057802 */ /* 0x000fe20000000f00 */
[----:B------:R-:W-:Y:S01]  /*177c0*/  IMAD.MOV.U32 R3, RZ, RZ, 0x181f ;  /* 0x0000181fff037424 */ /* 0x000fe200078e00ff */
[----:B----4-:R-:W-:Y:S02]  /*177d0*/  MOV R2, 0x177f0 ;  /* 0x000177f000027802 */ /* 0x010fe40000000f00 */
[----:B--23--:R-:W-:Y:S05]  /*177e0*/  CALL.REL.NOINC `($__internal_11_$__cuda_sm70_shflsync_idx_p) ;  /* 0x00000d1000007944 */ /* 0x00cfea0003c00000 */
[----:B------:R-:W-:Y:S01]  /*177f0*/  MOV R11, R5 ;  /* 0x00000005000b7202 */ /* 0x000fe20000000f00 */
[----:B------:R-:W-:Y:S05]  /*17800*/  BRA `(.L_x_659) ;  /* 0xffffccd000007947 */ /* 0x000fea000383ffff */
.L_x_603:
[----:B------:R-:W-:Y:S01]  /*17810*/  IMAD.MOV.U32 R9, RZ, RZ, R10 ;  /* 0x000000ffff097224 */ /* 0x000fe200078e000a */
[----:B------:R-:W-:Y:S01]  /*17820*/  MOV R5, 0x2 ;  /* 0x0000000200057802 */ /* 0x000fe20000000f00 */
[----:B------:R-:W-:Y:S01]  /*17830*/  IMAD.MOV.U32 R3, RZ, RZ, 0x181f ;  /* 0x0000181fff037424 */ /* 0x000fe200078e00ff */
[----:B----4-:R-:W-:Y:S02]  /*17840*/  MOV R2, 0x17860 ;  /* 0x0001786000027802 */ /* 0x010fe40000000f00 */
[----:B-123--:R-:W-:Y:S05]  /*17850*/  CALL.REL.NOINC `($__internal_11_$__cuda_sm70_shflsync_idx_p) ;  /* 0x00000ca000007944 */ /* 0x00efea0003c00000 */
[----:B------:R-:W-:Y:S01]  /*17860*/  MOV R2, R5 ;  /* 0x0000000500027202 */ /* 0x000fe20000000f00 */
[----:B------:R-:W-:Y:S05]  /*17870*/  BRA `(.L_x_660) ;  /* 0xffffcc8000007947 */ /* 0x000fea000383ffff */
.L_x_606:
[----:B-1----:R-:W-:Y:S01]  /*17880*/  IMAD.MOV.U32 R9, RZ, RZ, R7 ;  /* 0x000000ffff097224 */ /* 0x002fe200078e0007 */
[----:B------:R-:W-:Y:S01]  /*17890*/  MOV R5, 0x3 ;  /* 0x0000000300057802 */ /* 0x000fe20000000f00 */
[----:B------:R-:W-:Y:S01]  /*178a0*/  IMAD.MOV.U32 R3, RZ, RZ, 0x181f ;  /* 0x0000181fff037424 */ /* 0x000fe200078e00ff */
[----:B------:R-:W-:-:S02]  /*178b0*/  MOV R2, 0x178d0 ;  /* 0x000178d000027802 */ /* 0x000fc40000000f00 */
[----:B--234-:R-:W-:Y:S05]  /*178c0*/  CALL.REL.NOINC `($__internal_11_$__cuda_sm70_shflsync_idx_p) ;  /* 0x00000c3000007944 */ /* 0x01cfea0003c00000 */
[----:B------:R-:W-:Y:S01]  /*178d0*/  IMAD.MOV.U32 R7, RZ, RZ, R5 ;  /* 0x000000ffff077224 */ /* 0x000fe200078e0005 */
[----:B------:R-:W-:Y:S01]  /*178e0*/  MOV R5, 0x3 ;  /* 0x0000000300057802 */ /* 0x000fe20000000f00 */
[----:B------:R-:W-:Y:S01]  /*178f0*/  IMAD.MOV.U32 R9, RZ, RZ, R10 ;  /* 0x000000ffff097224 */ /* 0x000fe200078e000a */
[----:B------:R-:W-:-:S02]  /*17900*/  MOV R3, 0x181f ;  /* 0x0000181f00037802 */ /* 0x000fc40000000f00 */
[----:B------:R-:W-:Y:S02]  /*17910*/  MOV R2, 0x17930 ;  /* 0x0001793000027802 */ /* 0x000fe40000000f00 */
[----:B------:R-:W-:Y:S05]  /*17920*/  CALL.REL.NOINC `($__internal_11_$__cuda_sm70_shflsync_idx_p) ;  /* 0x00000bd000007944 */ /* 0x000fea0003c00000 */
[----:B------:R-:W-:Y:S05]  /*17930*/  BRA `(.L_x_661) ;  /* 0xffffccd000007947 */ /* 0x000fea000383ffff */
.L_x_608:
[----:B------:R-:W-:Y:S01]  /*17940*/  IMAD.MOV.U32 R9, RZ, RZ, R28 ;  /* 0x000000ffff097224 */ /* 0x000fe200078e001c */
[----:B------:R-:W-:Y:S01]  /*17950*/  MOV R5, RZ ;  /* 0x000000ff00057202 */ /* 0x000fe20000000f00 */
[----:B------:R-:W-:Y:S01]  /*17960*/  IMAD.MOV.U32 R3, RZ, RZ, 0x1c1f ;  /* 0x00001c1fff037424 */ /* 0x000fe200078e00ff */
[----:B------:R-:W-:Y:S02]  /*17970*/  MOV R2, 0x17990 ;  /* 0x0001799000027802 */ /* 0x000fe40000000f00 */
[----:B-1----:R-:W-:Y:S05]  /*17980*/  CALL.REL.NOINC `($__internal_11_$__cuda_sm70_shflsync_idx_p) ;  /* 0x00000b7000007944 */ /* 0x002fea0003c00000 */
[----:B------:R-:W-:Y:S01]  /*17990*/  MOV R4, R5 ;  /* 0x0000000500047202 */ /* 0x000fe20000000f00 */
[----:B------:R-:W-:Y:S05]  /*179a0*/  BRA `(.L_x_662) ;  /* 0xffffcf6000007947 */ /* 0x000fea000383ffff */
.L_x_609:
[----:B------:R-:W-:Y:S01]  /*179b0*/  IMAD.MOV.U32 R9, RZ, RZ, R29 ;  /* 0x000000ffff097224 */ /* 0x000fe200078e001d */
[----:B------:R-:W-:Y:S01]  /*179c0*/  MOV R5, RZ ;  /* 0x000000ff00057202 */ /* 0x000fe20000000f00 */
[----:B------:R-:W-:Y:S01]  /*179d0*/  IMAD.MOV.U32 R3, RZ, RZ, 0x1c1f ;  /* 0x00001c1fff037424 */ /* 0x000fe200078e00ff */
[----:B------:R-:W-:Y:S02]  /*179e0*/  MOV R2, 0x17a00 ;  /* 0x00017a0000027802 */ /* 0x000fe40000000f00 */
[----:B-123--:R-:W-:Y:S05]  /*179f0*/  CALL.REL.NOINC `($__internal_11_$__cuda_sm70_shflsync_idx_p) ;  /* 0x00000b0000007944 */ /* 0x00efea0003c00000 */
[----:B------:R-:W-:Y:S01]  /*17a00*/  MOV R0, R5 ;  /* 0x0000000500007202 */ /* 0x000fe20000000f00 */
[----:B------:R-:W-:Y:S05]  /*17a10*/  BRA `(.L_x_663) ;  /* 0xffffcf1000007947 */ /* 0x000fea000383ffff */
.L_x_612:
[----:B------:R-:W-:Y:S01]  /*17a20*/  IMAD.MOV.U32 R9, RZ, RZ, R28 ;  /* 0x000000ffff097224 */ /* 0x000fe200078e001c */
[----:B------:R-:W-:Y:S01]  /*17a30*/  MOV R5, 0x1 ;  /* 0x0000000100057802 */ /* 0x000fe20000000f00 */
[----:B---3--:R-:W-:Y:S01]  /*17a40*/  IMAD.MOV.U32 R3, RZ, RZ, 0x1c1f ;  /* 0x00001c1fff037424 */ /* 0x008fe200078e00ff */
[----:B------:R-:W-:-:S02]  /*17a50*/  MOV R2, 0x17a70 ;  /* 0x00017a7000027802 */ /* 0x000fc40000000f00 */
[----:B--2-4-:R-:W-:Y:S05]  /*17a60*/  CALL.REL.NOINC `($__internal_11_$__cuda_sm70_shflsync_idx_p) ;  /* 0x00000a9000007944 */ /* 0x014fea0003c00000 */
        /* <DEDUP_REMOVED lines=8> */
.L_x_616:
[----:B------:R-:W-:Y:S01]  /*17af0*/  IMAD.MOV.U32 R9, RZ, RZ, R6 ;  /* 0x000000ffff097224 */ /* 0x000fe200078e0006 */
[----:B------:R-:W-:Y:S01]  /*17b00*/  MOV R5, RZ ;  /* 0x000000ff00057202 */ /* 0x000fe20000000f00 */
[----:B------:R-:W-:Y:S01]  /*17b10*/  IMAD.MOV.U32 R3, RZ, RZ, 0x181f ;  /* 0x0000181fff037424 */ /* 0x000fe200078e00ff */
[----:B------:R-:W-:Y:S02]  /*17b20*/  MOV R2, 0x17b40 ;  /* 0x00017b4000027802 */ /* 0x000fe40000000f00 */
[----:B------:R-:W-:Y:S05]  /*17b30*/  CALL.REL.NOINC `($__internal_11_$__cuda_sm70_shflsync_idx_p) ;  /* 0x000009c000007944 */ /* 0x000fea0003c00000 */
[----:B------:R-:W-:Y:S01]  /*17b40*/  MOV R11, R5 ;  /* 0x00000005000b7202 */ /* 0x000fe20000000f00 */
[----:B------:R-:W-:Y:S05]  /*17b50*/  BRA `(.L_x_665) ;  /* 0xffffe03000007947 */ /* 0x000fea000383ffff */
.L_x_617:
[----:B------:R-:W-:Y:S01]  /*17b60*/  IMAD.MOV.U32 R9, RZ, RZ, R10 ;  /* 0x000000ffff097224 */ /* 0x000fe200078e000a */
[----:B------:R-:W-:Y:S01]  /*17b70*/  MOV R5, RZ ;  /* 0x000000ff00057202 */ /* 0x000fe20000000f00 */
[----:B------:R-:W-:Y:S01]  /*17b80*/  IMAD.MOV.U32 R3, RZ, RZ, 0x181f ;  /* 0x0000181fff037424 */ /* 0x000fe200078e00ff */
[----:B------:R-:W-:Y:S02]  /*17b90*/  MOV R2, 0x17bb0 ;  /* 0x00017bb000027802 */ /* 0x000fe40000000f00 */
[----:B-12---:R-:W-:Y:S05]  /*17ba0*/  CALL.REL.NOINC `($__internal_11_$__cuda_sm70_shflsync_idx_p) ;  /* 0x0000095000007944 */ /* 0x006fea0003c00000 */
[----:B------:R-:W-:Y:S01]  /*17bb0*/  MOV R2, R5 ;  /* 0x0000000500027202 */ /* 0x000fe20000000f00 */
[----:B------:R-:W-:Y:S05]  /*17bc0*/  BRA `(.L_x_666) ;  /* 0xffffdfe000007947 */ /* 0x000fea000383ffff */
.L_x_620:
[----:B------:R-:W-:Y:S01]  /*17bd0*/  IMAD.MOV.U32 R9, RZ, RZ, R6 ;  /* 0x000000ffff097224 */ /* 0x000fe200078e0006 */
[----:B--2---:R-:W-:Y:S01]  /*17be0*/  MOV R5, 0x1 ;  /* 0x0000000100057802 */ /* 0x004fe20000000f00 */
        /* <DEDUP_REMOVED lines=11> */
.L_x_623:
[----:B------:R-:W-:Y:S01]  /*17ca0*/  IMAD.MOV.U32 R9, RZ, RZ, R6 ;  /* 0x000000ffff097224 */ /* 0x000fe200078e0006 */
[----:B-1----:R-:W-:Y:S01]  /*17cb0*/  MOV R5, 0x2 ;  /* 0x0000000200057802 */ /* 0x002fe20000000f00 */
[----:B------:R-:W-:Y:S01]  /*17cc0*/  IMAD.MOV.U32 R3, RZ, RZ, 0x181f ;  /* 0x0000181fff037424 */ /* 0x000fe200078e00ff */
[----:B----4-:R-:W-:Y:S02]  /*17cd0*/  MOV R2, 0x17cf0 ;  /* 0x00017cf000027802 */ /* 0x010fe40000000f00 */
[----:B--23--:R-:W-:Y:S05]  /*17ce0*/  CALL.REL.NOINC `($__internal_11_$__cuda_sm70_shflsync_idx_p) ;  /* 0x0000081000007944 */ /* 0x00cfea0003c00000 */
[----:B------:R-:W-:Y:S01]  /*17cf0*/  MOV R11, R5 ;  /* 0x00000005000b7202 */ /* 0x000fe20000000f00 */
[----:B------:R-:W-:Y:S05]  /*17d00*/  BRA `(.L_x_668) ;  /* 0xffffe0b000007947 */ /* 0x000fea000383ffff */
.L_x_624:
[----:B------:R-:W-:Y:S01]  /*17d10*/  IMAD.MOV.U32 R9, RZ, RZ, R10 ;  /* 0x000000ffff097224 */ /* 0x000fe200078e000a */
[----:B------:R-:W-:Y:S01]  /*17d20*/  MOV R5, 0x2 ;  /* 0x0000000200057802 */ /* 0x000fe20000000f00 */
[----:B------:R-:W-:Y:S01]  /*17d30*/  IMAD.MOV.U32 R3, RZ, RZ, 0x181f ;  /* 0x0000181fff037424 */ /* 0x000fe200078e00ff */
[----:B----4-:R-:W-:Y:S02]  /*17d40*/  MOV R2, 0x17d60 ;  /* 0x00017d6000027802 */ /* 0x010fe40000000f00 */
[----:B-123--:R-:W-:Y:S05]  /*17d50*/  CALL.REL.NOINC `($__internal_11_$__cuda_sm70_shflsync_idx_p) ;  /* 0x000007a000007944 */ /* 0x00efea0003c00000 */
[----:B------:R-:W-:Y:S01]  /*17d60*/  MOV R2, R5 ;  /* 0x0000000500027202 */ /* 0x000fe20000000f00 */
[----:B------:R-:W-:Y:S05]  /*17d70*/  BRA `(.L_x_669) ;  /* 0xffffe06000007947 */ /* 0x000fea000383ffff */
.L_x_627:
[----:B------:R-:W-:Y:S01]  /*17d80*/  IMAD.MOV.U32 R9, RZ, RZ, R6 ;  /* 0x000000ffff097224 */ /* 0x000fe200078e0006 */
[----:B-1----:R-:W-:Y:S01]  /*17d90*/  MOV R5, 0x3 ;  /* 0x0000000300057802 */ /* 0x002fe20000000f00 */
        /* <DEDUP_REMOVED lines=11> */
.L_x_629:
[----:B------:R-:W-:Y:S01]  /*17e50*/  IMAD.MOV.U32 R9, RZ, RZ, R62 ;  /* 0x000000ffff097224 */ /* 0x000fe200078e003e */
[----:B------:R-:W-:Y:S01]  /*17e60*/  MOV R5, RZ ;  /* 0x000000ff00057202 */ /* 0x000fe20000000f00 */
[----:B------:R-:W-:Y:S01]  /*17e70*/  IMAD.MOV.U32 R3, RZ, RZ, 0x1f ;  /* 0x0000001fff037424 */ /* 0x000fe200078e00ff */
[----:B------:R-:W-:Y:S02]  /*17e80*/  MOV R2, 0x17ea0 ;  /* 0x00017ea000027802 */ /* 0x000fe40000000f00 */
[----:B----4-:R-:W-:Y:S05]  /*17e90*/  CALL.REL.NOINC `($__internal_11_$__cuda_sm70_shflsync_idx_p) ;  /* 0x0000066000007944 */ /* 0x010fea0003c00000 */
[----:B------:R-:W-:Y:S01]  /*17ea0*/  MOV R10, R5 ;  /* 0x00000005000a7202 */ /* 0x000fe20000000f00 */
[----:B------:R-:W-:Y:S05]  /*17eb0*/  BRA `(.L_x_671) ;  /* 0xffffe1f000007947 */ /* 0x000fea000383ffff */
.L_x_630:
[----:B------:R-:W-:Y:S01]  /*17ec0*/  IMAD.MOV.U32 R9, RZ, RZ, R62 ;  /* 0x000000ffff097224 */ /* 0x000fe200078e003e */
[----:B------:R-:W-:Y:S01]  /*17ed0*/  MOV R5, 0x1 ;  /* 0x0000000100057802 */ /* 0x000fe20000000f00 */
[----:B------:R-:W-:Y:S01]  /*17ee0*/  IMAD.MOV.U32 R3, RZ, RZ, 0x1f ;  /* 0x0000001fff037424 */ /* 0x000fe200078e00ff */
[----:B------:R-:W-:Y:S02]  /*17ef0*/  MOV R2, 0x17f10 ;  /* 0x00017f1000027802 */ /* 0x000fe40000000f00 */
[----:B-12---:R-:W-:Y:S05]  /*17f00*/  CALL.REL.NOINC `($__internal_11_$__cuda_sm70_shflsync_idx_p) ;  /* 0x000005f000007944 */ /* 0x006fea0003c00000 */
[----:B------:R-:W-:Y:S01]  /*17f10*/  MOV R8, R5 ;  /* 0x0000000500087202 */ /* 0x000fe20000000f00 */
[----:B------:R-:W-:Y:S05]  /*17f20*/  BRA `(.L_x_672) ;  /* 0xffffe1a000007947 */ /* 0x000fea000383ffff */
.L_x_631:
[----:B------:R-:W-:Y:S02]  /*17f30*/  MOV R2, 0x1 ;  /* 0x0000000100027802 */ /* 0x000fe40000000f00 */
[----:B------:R-:W-:-:S02]  /*17f40*/  MOV R3, 0x17f60 ;  /* 0x00017f6000037802 */ /* 0x000fc40000000f00 */
[----:B-1234-:R-:W-:Y:S05]  /*17f50*/  CALL.REL.NOINC `($__internal_12_$__cuda_sm70_shflsync_up_p) ;  /* 0x000005f000007944 */ /* 0x01efea0003c00000 */
[----:B------:R-:W-:Y:S05]  /*17f60*/  BRA `(.L_x_673) ;  /* 0xffffe29000007947 */ /* 0x000fea000383ffff */
.L_x_632:
[----:B------:R-:W-:Y:S02]  /*17f70*/  MOV R2, 0x2 ;  /* 0x0000000200027802 */ /* 0x000fe40000000f00 */
[----:B------:R-:W-:-:S02]  /*17f80*/  MOV R3, 0x17fa0 ;  /* 0x00017fa000037802 */ /* 0x000fc40000000f00 */
[----:B--2-4-:R-:W-:Y:S05]  /*17f90*/  CALL.REL.NOINC `($__internal_12_$__cuda_sm70_shflsync_up_p) ;  /* 0x000005b000007944 */ /* 0x014fea0003c00000 */
[----:B------:R-:W-:Y:S01]  /*17fa0*/  SEL R3, R4, RZ, P1 ;  /* 0x000000ff04037207 */ /* 0x000fe20000800000 */
[----:B------:R-:W-:-:S04]  /*17fb0*/  IMAD.MOV.U32 R2, RZ, RZ, 0x4 ;  /* 0x00000004ff027424 */ /* 0x000fc800078e00ff */
[----:B------:R-:W-:Y:S01]  /*17fc0*/  IMAD.IADD R0, R0, 0x1, R3 ;  /* 0x0000000100007824 */ /* 0x000fe200078e0203 */
        /* <DEDUP_REMOVED lines=21> */
.L_x_636:
[----:B------:R-:W-:Y:S02]  /*18120*/  MOV R2, 0x1 ;  /* 0x0000000100027802 */ /* 0x000fe40000000f00 */
[----:B------:R-:W-:Y:S02]  /*18130*/  MOV R3, 0x18150 ;  /* 0x0001815000037802 */ /* 0x000fe40000000f00 */
[----:B------:R-:W-:Y:S05]  /*18140*/  CALL.REL.NOINC `($__internal_12_$__cuda_sm70_shflsync_up_p) ;  /* 0x0000040000007944 */ /* 0x000fea0003c00000 */
[----:B------:R-:W-:Y:S01]  /*18150*/  MOV R2, R4 ;  /* 0x0000000400027202 */ /* 0x000fe20000000f00 */
[----:B------:R-:W-:Y:S05]  /*18160*/  BRA `(.L_x_675) ;  /* 0xffffe2f000007947 */ /* 0x000fea000383ffff */
.L_x_637:
        /* <DEDUP_REMOVED lines=27> */
.L_x_639:
[----:B------:R-:W-:Y:S02]  /*18320*/  SEL R0, RZ, 0x1, P0 ;  /* 0x00000001ff007807 */ /* 0x000fe40000000000 */
[----:B------:R-:W-:Y:S02]  /*18330*/  MOV R2, 0x18350 ;  /* 0x0001835000027802 */ /* 0x000fe40000000f00 */
[----:B-1----:R-:W-:Y:S05]  /*18340*/  CALL.REL.NOINC `($__internal_13_$__cuda_sm70_votesync_ballot) ;  /* 0x0000027000007944 */ /* 0x002fea0003c00000 */
[----:B------:R-:W-:Y:S01]  /*18350*/  MOV R12, R0 ;  /* 0x00000000000c7202 */ /* 0x000fe20000000f00 */
[----:B------:R-:W-:Y:S05]  /*18360*/  BRA `(.L_x_677) ;  /* 0xffffe28000007947 */ /* 0x000fea000383ffff */
.L_x_640:
[----:B------:R-:W-:Y:S01]  /*18370*/  IMAD.MOV.U32 R9, RZ, RZ, R6 ;  /* 0x000000ffff097224 */ /* 0x000fe200078e0006 */
[----:B------:R-:W-:Y:S01]  /*18380*/  MOV R5, R0 ;  /* 0x0000000000057202 */ /* 0x000fe20000000f00 */
[----:B------:R-:W-:Y:S01]  /*18390*/  IMAD.MOV.U32 R3, RZ, RZ, 0x1f ;  /* 0x0000001fff037424 */ /* 0x000fe200078e00ff */
[----:B--2---:R-:W-:Y:S02]  /*183a0*/  MOV R2, 0x183c0 ;  /* 0x000183c000027802 */ /* 0x004fe40000000f00 */
[----:B-1----:R-:W-:Y:S05]  /*183b0*/  CALL.REL.NOINC `($__internal_11_$__cuda_sm70_shflsync_idx_p) ;  /* 0x0000014000007944 */ /* 0x002fea0003c00000 */
[----:B------:R-:W-:Y:S01]  /*183c0*/  IMAD.MOV.U32 R11, RZ, RZ, R5 ;  /* 0x000000ffff0b7224 */ /* 0x000fe200078e0005 */
[----:B------:R-:W-:Y:S01]  /*183d0*/  MOV R5, R0 ;  /* 0x0000000000057202 */ /* 0x000fe20000000f00 */
[----:B------:R-:W-:Y:S01]  /*183e0*/  IMAD.MOV.U32 R9, RZ, RZ, R7 ;  /* 0x000000ffff097224 */ /* 0x000fe200078e0007 */
[----:B------:R-:W-:-:S02]  /*183f0*/  MOV R3, 0x1f ;  /* 0x0000001f00037802 */ /* 0x000fc40000000f00 */
[----:B------:R-:W-:Y:S02]  /*18400*/  MOV R2, 0x18420 ;  /* 0x0001842000027802 */ /* 0x000fe40000000f00 */
[----:B------:R-:W-:Y:S05]  /*18410*/  CALL.REL.NOINC `($__internal_11_$__cuda_sm70_shflsync_idx_p) ;  /* 0x000000e000007944 */ /* 0x000fea0003c00000 */
[----:B------:R-:W-:Y:S01]  /*18420*/  MOV R7, R5 ;  /* 0x0000000500077202 */ /* 0x000fe20000000f00 */
[----:B------:R-:W-:Y:S05]  /*18430*/  BRA `(.L_x_678) ;  /* 0xffffe22000007947 */ /* 0x000fea000383ffff */
.L_x_643:
[----:B------:R-:W-:Y:S01]  /*18440*/  IMAD.MOV.U32 R9, RZ, RZ, R4 ;  /* 0x000000ffff097224 */ /* 0x000fe200078e0004 */
[----:B------:R-:W-:Y:S01]  /*18450*/  MOV R5, R0 ;  /* 0x0000000000057202 */ /* 0x000fe20000000f00 */
[----:B------:R-:W-:Y:S01]  /*18460*/  IMAD.MOV.U32 R3, RZ, RZ, 0x1f ;  /* 0x0000001fff037424 */ /* 0x000fe200078e00ff */
[----:B--2---:R-:W-:Y:S02]  /*18470*/  MOV R2, 0x18490 ;  /* 0x0001849000027802 */ /* 0x004fe40000000f00 */
[----:B-1--4-:R-:W-:Y:S05]  /*18480*/  CALL.REL.NOINC `($__internal_11_$__cuda_sm70_shflsync_idx_p) ;  /* 0x0000007000007944 */ /* 0x012fea0003c00000 */
[----:B------:R-:W-:Y:S01]  /*18490*/  MOV R13, R5 ;  /* 0x00000005000d7202 */ /* 0x000fe20000000f00 */
[----:B------:R-:W-:Y:S05]  /*184a0*/  BRA `(.L_x_642) ;  /* 0xffffe21000007947 */ /* 0x000fea000383ffff */
        .weak           $__internal_10_$__cuda_sm70_shflsync_bfly_p
        .type           $__internal_10_$__cuda_sm70_shflsync_bfly_p,@function
        .size           $__internal_10_$__cuda_sm70_shflsync_bfly_p,($__internal_11_$__cuda_sm70_shflsync_idx_p - $__internal_10_$__cuda_sm70_shflsync_bfly_p)
$__internal_10_$__cuda_sm70_shflsync_bfly_p:
[----:B------:R-:W-:Y:S04]  /*184b0*/  WARPSYNC R7 ;  /* 0x0000000700007348 */ /* 0x000fe80003800000 */
[----:B------:R1:W2:Y:S02]  /*184c0*/  SHFL.BFLY PT, R6, R2, R6, R8 ;  /* 0x0c00000602067389 */ /* 0x0002a400000e0008 */
[----:B-1----:R-:W-:-:S02]  /*184d0*/  MOV R2, R3 ;  /* 0x0000000300027202 */ /* 0x002fc40000000f00 */
[----:B------:R-:W-:-:S04]  /*184e0*/  MOV R3, 0x0 ;  /* 0x0000000000037802 */ /* 0x000fc80000000f00 */
[----:B--2---:R-:W-:Y:S05]  /*184f0*/  RET.REL.NODEC R2 `(_ZN7cutlass13device_kernelIN5flash19enable_sm80_to_sm89INS1_16FlashAttnFwdSm80INS1_25CollectiveMainloopFwdSm80ILi8ELi1ELb1EN4cute5tupleIJNS5_1CILi128EEENS7_ILi96EEES8_EEELi128ENS_6half_tEfNS_4arch4Sm80ELb0ELb1ELb1ELb1ELb0ELb0ELb1ELb1EEENS1_21CollectiveEpilogueFwdINS6_IJS8_S8_S9_EEENS6_IJNS7_ILi1EEESH_SH_EEESB_SD_Li256ELb1ELb1ELb1ELb0EEENS1_36VarlenDynamicPersistentTileSchedulerILi128ELi96ELi256ELi256ELb1ELb1ELb0ELb1ELb0ELb1EEEEEEEEEvNT_6ParamsE) ;  /* 0xfffe7b0002007950 */ /* 0x004fea0003c3ffff */
        .weak           $__internal_11_$__cuda_sm70_shflsync_idx_p
        .type           $__internal_11_$__cuda_sm70_shflsync_idx_p,@function
        .size           $__internal_11_$__cuda_sm70_shflsync_idx_p,($__internal_12_$__cuda_sm70_shflsync_up_p - $__internal_11_$__cuda_sm70_shflsync_idx_p)
$__internal_11_$__cuda_sm70_shflsync_idx_p:
[----:B------:R-:W-:-:S04]  /*18500*/  MOV R63, 0xffffffff ;  /* 0xffffffff003f7802 */ /* 0x000fc80000000f00 */
[----:B------:R-:W-:Y:S04]  /*18510*/  WARPSYNC R63 ;  /* 0x0000003f00007348 */ /* 0x000fe80003800000 */
[----:B------:R1:W2:Y:S02]  /*18520*/  SHFL.IDX PT, R5, R9, R5, R3 ;  /* 0x0000000509057389 */ /* 0x0002a400000e0003 */
[----:B-1----:R-:W-:-:S04]  /*18530*/  MOV R3, 0x0 ;  /* 0x0000000000037802 */ /* 0x002fc80000000f00 */
[----:B--2---:R-:W-:Y:S05]  /*18540*/  RET.REL.NODEC R2 `(_ZN7cutlass13device_kernelIN5flash19enable_sm80_to_sm89INS1_16FlashAttnFwdSm80INS1_25CollectiveMainloopFwdSm80ILi8ELi1ELb1EN4cute5tupleIJNS5_1CILi128EEENS7_ILi96EEES8_EEELi128ENS_6half_tEfNS_4arch4Sm80ELb0ELb1ELb1ELb1ELb0ELb0ELb1ELb1EEENS1_21CollectiveEpilogueFwdINS6_IJS8_S8_S9_EEENS6_IJNS7_ILi1EEESH_SH_EEESB_SD_Li256ELb1ELb1ELb1ELb0EEENS1_36VarlenDynamicPersistentTileSchedulerILi128ELi96ELi256ELi256ELb1ELb1ELb0ELb1ELb0ELb1EEEEEEEEEvNT_6ParamsE) ;  /* 0xfffe7ab002007950 */ /* 0x004fea0003c3ffff */
        .weak           $__internal_12_$__cuda_sm70_shflsync_up_p
        .type           $__internal_12_$__cuda_sm70_shflsync_up_p,@function
        .size           $__internal_12_$__cuda_sm70_shflsync_up_p,($__internal_13_$__cuda_sm70_votesync_ballot - $__internal_12_$__cuda_sm70_shflsync_up_p)
$__internal_12_$__cuda_sm70_shflsync_up_p:
[----:B------:R-:W-:Y:S02]  /*18550*/  IMAD.MOV.U32 R4, RZ, RZ, RZ ;  /* 0x000000ffff047224 */ /* 0x000fe400078e00ff */
[----:B------:R-:W-:-:S04]  /*18560*/  IMAD.MOV.U32 R9, RZ, RZ, -0x1 ;  /* 0xffffffffff097424 */ /* 0x000fc800078e00ff */
[----:B------:R-:W-:Y:S04]  /*18570*/  WARPSYNC R9 ;  /* 0x0000000900007348 */ /* 0x000fe80003800000 */
[----:B------:R1:W2:Y:S02]  /*18580*/  SHFL.UP PT, R4, R0, R2, R4 ;  /* 0x0400000200047389 */ /* 0x0002a400000e0004 */
[----:B-1----:R-:W-:Y:S02]  /*18590*/  MOV R2, R3 ;  /* 0x0000000300027202 */ /* 0x002fe40000000f00 */
[----:B------:R-:W-:-:S04]  /*185a0*/  MOV R3, 0x0 ;  /* 0x0000000000037802 */ /* 0x000fc80000000f00 */
[----:B--2---:R-:W-:Y:S05]  /*185b0*/  RET.REL.NODEC R2 `(_ZN7cutlass13device_kernelIN5flash19enable_sm80_to_sm89INS1_16FlashAttnFwdSm80INS1_25CollectiveMainloopFwdSm80ILi8ELi1ELb1EN4cute5tupleIJNS5_1CILi128EEENS7_ILi96EEES8_EEELi128ENS_6half_tEfNS_4arch4Sm80ELb0ELb1ELb1ELb1ELb0ELb0ELb1ELb1EEENS1_21CollectiveEpilogueFwdINS6_IJS8_S8_S9_EEENS6_IJNS7_ILi1EEESH_SH_EEESB_SD_Li256ELb1ELb1ELb1ELb0EEENS1_36VarlenDynamicPersistentTileSchedulerILi128ELi96ELi256ELi256ELb1ELb1ELb0ELb1ELb0ELb1EEEEEEEEEvNT_6ParamsE) ;  /* 0xfffe7a4002007950 */ /* 0x004fea0003c3ffff */
        .weak           $__internal_13_$__cuda_sm70_votesync_ballot
        .type           $__internal_13_$__cuda_sm70_votesync_ballot,@function
        .size           $__internal_13_$__cuda_sm70_votesync_ballot,(.L_x_1353 - $__internal_13_$__cuda_sm70_votesync_ballot)
$__internal_13_$__cuda_sm70_votesync_ballot:
[----:B------:R-:W-:Y:S01]  /*185c0*/  ISETP.NE.U32.AND P0, PT, R0, 0x1, PT ;  /* 0x000000010000780c */ /* 0x000fe20003f05070 */
[----:B------:R-:W-:-:S04]  /*185d0*/  IMAD.MOV.U32 R3, RZ, RZ, -0x1 ;  /* 0xffffffffff037424 */ /* 0x000fc800078e00ff */
[----:B------:R-:W-:Y:S08]  /*185e0*/  WARPSYNC R3 ;  /* 0x0000000300007348 */ /* 0x000ff00003800000 */
[----:B------:R-:W-:-:S04]  /*185f0*/  VOTE.ANY R0, PT, !P0 ;  /* 0x0000000000007806 */ /* 0x000fc800040e0100 */
[----:B------:R-:W-:Y:S01]  /*18600*/  LOP3.LUT R0, R0, R3, RZ, 0xc0, !PT ;  /* 0x0000000300007212 */ /* 0x000fe200078ec0ff */
[----:B------:R-:W-:-:S04]  /*18610*/  IMAD.MOV.U32 R3, RZ, RZ, 0x0 ;  /* 0x00000000ff037424 */ /* 0x000fc800078e00ff */
[----:B------:R-:W-:Y:S05]  /*18620*/  RET.REL.NODEC R2 `(_ZN7cutlass13device_kernelIN5flash19enable_sm80_to_sm89INS1_16FlashAttnFwdSm80INS1_25CollectiveMainloopFwdSm80ILi8ELi1ELb1EN4cute5tupleIJNS5_1CILi128EEENS7_ILi96EEES8_EEELi128ENS_6half_tEfNS_4arch4Sm80ELb0ELb1ELb1ELb1ELb0ELb0ELb1ELb1EEENS1_21CollectiveEpilogueFwdINS6_IJS8_S8_S9_EEENS6_IJNS7_ILi1EEESH_SH_EEESB_SD_Li256ELb1ELb1ELb1ELb0EEENS1_36VarlenDynamicPersistentTileSchedulerILi128ELi96ELi256ELi256ELb1ELb1ELb0ELb1ELb0ELb1EEEEEEEEEvNT_6ParamsE) ;  /* 0xfffe79d002007950 */ /* 0x000fea0003c3ffff */
.L_x_679:
        /* <DEDUP_REMOVED lines=13> */
.L_x_1353:


//--------------------- .text._ZN7cutlass13device_kernelIN5flash19enable_sm80_to_sm89INS1_16FlashAttnFwdSm80INS1_25CollectiveMainloopFwdSm80ILi8ELi1ELb1EN4cute5tupleIJNS5_1CILi128EEENS7_ILi96EEES8_EEELi128ENS_6half_tEfNS_4arch4Sm80ELb0ELb1ELb1ELb1ELb0ELb1ELb1ELb1EEENS1_21CollectiveEpilogueFwdINS6_IJS8_S8_S9_EEENS6_IJNS7_ILi1EEESH_SH_EEESB_SD_Li256ELb1ELb1ELb1ELb0EEENS1_36VarlenDynamicPersistentTileSchedulerILi128ELi96ELi256ELi256ELb1ELb1ELb0ELb1ELb0ELb1EEEEEEEEEvNT_6ParamsE --------------------------
	.section	.text._ZN7cutlass13device_kernelIN5flash19enable_sm80_to_sm89INS1_16FlashAttnFwdSm80INS1_25CollectiveMainloopFwdSm80ILi8ELi1ELb1EN4cute5tupleIJNS5_1CILi128EEENS7_ILi96EEES8_EEELi128ENS_6half_tEfNS_4arch4Sm80ELb0ELb1ELb1ELb1ELb0ELb1ELb1ELb1EEENS1_21CollectiveEpilogueFwdINS6_IJS8_S8_S9_EEENS6_IJNS7_ILi1EEESH_SH_EEESB_SD_Li256ELb1ELb1ELb1ELb0EEENS1_36VarlenDynamicPersistentTileSchedulerILi128ELi96ELi256ELi256ELb1ELb1ELb0ELb1ELb0ELb1EEEEEEEEEvNT_6ParamsE,"ax",@progbits
	.sectioninfo	@"SHI_REGISTERS=255"
	.align	128
.text._ZN7cutlass13device_kernelIN5flash19enable_sm80_to_sm89INS1_16FlashAttnFwdSm80INS1_25CollectiveMainloopFwdSm80ILi8ELi1ELb1EN4cute5tupleIJNS5_1CILi128EEENS7_ILi96EEES8_EEELi128ENS_6half_tEfNS_4arch4Sm80ELb0ELb1ELb1ELb1ELb0ELb1ELb1ELb1EEENS1_21CollectiveEpilogueFwdINS6_IJS8_S8_S9_EEENS6_IJNS7_ILi1EEESH_SH_EEESB_SD_Li256ELb1ELb1ELb1ELb0EEENS1_36VarlenDynamicPersistentTileSchedulerILi128ELi96ELi256ELi256ELb1ELb1ELb0ELb1ELb0ELb1EEEEEEEEEvNT_6ParamsE:
        .type           _ZN7cutlass13device_kernelIN5flash19enable_sm80_to_sm89INS1_16FlashAttnFwdSm80INS1_25CollectiveMainloopFwdSm80ILi8ELi1ELb1EN4cute5tupleIJNS5_1CILi128EEENS7_ILi96EEES8_EEELi128ENS_6half_tEfNS_4arch4Sm80ELb0ELb1ELb1ELb1ELb0ELb1ELb1ELb1EEENS1_21CollectiveEpilogueFwdINS6_IJS8_S8_S9_EEENS6_IJNS7_ILi1EEESH_SH_EEESB_SD_Li256ELb1ELb1ELb1ELb0EEENS1_36VarlenDynamicPersistentTileSchedulerILi128ELi96ELi256ELi256ELb1ELb1ELb0ELb1ELb0ELb1EEEEEEEEEvNT_6ParamsE,@function
        .size           _ZN7cutlass13device_kernelIN5flash19enable_sm80_to_sm89INS1_16FlashAttnFwdSm80INS1_25CollectiveMainloopFwdSm80ILi8ELi1ELb1EN4cute5tupleIJNS5_1CILi128EEENS7_ILi96EEES8_EEELi128ENS_6half_tEfNS_4arch4Sm80ELb0ELb1ELb1ELb1ELb0ELb1ELb1ELb1EEENS1_21CollectiveEpilogueFwdINS6_IJS8_S8_S9_EEENS6_IJNS7_ILi1EEESH_SH_EEESB_SD_Li256ELb1ELb1ELb1ELb0EEENS1_36VarlenDynamicPersistentTileSchedulerILi128ELi96ELi256ELi256ELb1ELb1ELb0ELb1ELb0ELb1EEEEEEEEEvNT_6ParamsE,(.L_x_1358 - _ZN7cutlass13device_kernelIN5flash19enable_sm80_to_sm89INS1_16FlashAttnFwdSm80INS1_25CollectiveMainloopFwdSm80ILi8ELi1ELb1EN4cute5tupleIJNS5_1CILi128EEENS7_ILi96EEES8_EEELi128ENS_6half_tEfNS_4arch4Sm80ELb0ELb1ELb1ELb1ELb0ELb1ELb1ELb1EEENS1_21CollectiveEpilogueFwdINS6_IJS8_S8_S9_EEENS6_IJNS7_ILi1EEESH_SH_EEESB_SD_Li256ELb1ELb1ELb1ELb0EEENS1_36VarlenDynamicPersistentTileSchedulerILi128ELi96ELi256ELi256ELb1ELb1ELb0ELb1ELb0ELb1EEEEEEEEEvNT_6ParamsE)
        .other          _ZN7cutlass13device_kernelIN5flash19enable_sm80_to_sm89INS1_16FlashAttnFwdSm80INS1_25CollectiveMainloopFwdSm80ILi8ELi1ELb1EN4cute5tupleIJNS5_1CILi128EEENS7_ILi96EEES8_EEELi128ENS_6half_tEfNS_4arch4Sm80ELb0ELb1ELb1ELb1ELb0ELb1ELb1ELb1EEENS1_21CollectiveEpilogueFwdINS6_IJS8_S8_S9_EEENS6_IJNS7_ILi1EEESH_SH_EEESB_SD_Li256ELb1ELb1ELb1ELb0EEENS1_36VarlenDynamicPersistentTileSchedulerILi128ELi96ELi256ELi256ELb1ELb1ELb0ELb1ELb0ELb1EEEEEEEEEvNT_6ParamsE,@"STO_CUDA_ENTRY STV_DEFAULT"
_ZN7cutlass13device_kernelIN5flash19enable_sm80_to_sm89INS1_16FlashAttnFwdSm80INS1_25CollectiveMainloopFwdSm80ILi8ELi1ELb1EN4cute5tupleIJNS5_1CILi128EEENS7_ILi96EEES8_EEELi128ENS_6half_tEfNS_4arch4Sm80ELb0ELb1ELb1ELb1ELb0ELb1ELb1ELb1EEENS1_21CollectiveEpilogueFwdINS6_IJS8_S8_S9_EEENS6_IJNS7_ILi1EEESH_SH_EEESB_SD_Li256ELb1ELb1ELb1ELb0EEENS1_36VarlenDynamicPersistentTileSchedulerILi128ELi96ELi256ELi256ELb1ELb1ELb0ELb1ELb0ELb1EEEEEEEEEvNT_6ParamsE:
        /* <DEDUP_REMOVED lines=15> */
[----:B------:R-:W-:-:S03]  /*00f0*/  CS2R R8, SRZ ;  /* 0x0000000000087805 */ /* 0x000fc6000001ff00 */
        /* <DEDUP_REMOVED lines=10> */
[C---:B------:R-:W-:Y:S01]  /*01a0*/  ISETP.GE.U32.AND P4, PT, R14.reuse, 0x2, PT ;  /* 0x000000020e00780c */ /* 0x040fe20003f86070 */
[----:B------:R-:W-:Y:S01]  /*01b0*/  IMAD.MOV.U32 R7, RZ, RZ, RZ ;  /* 0x000000ffff077224 */ /* 0x000fe200078e00ff */
        /* <DEDUP_REMOVED lines=26> */
.L_x_685:
[----:B------:R-:W-:-:S04]  /*0360*/  IADD3 R0, R7, 0x1f, RZ ;  /* 0x0000001f07007810 */ /* 0x000fc80007ffe0ff */
[----:B------:R-:W-:-:S13]  /*0370*/  ISETP.GE.AND P0, PT, R0, c[0x0][0x53c], PT ;  /* 0x00014f0000007a0c */ /* 0x000fda0003f06270 */
[----:B------:R-:W-:Y:S05]  /*0380*/  @P0 BRA `(.L_x_682) ;  /* 0x00000c4000000947 */ /* 0x000fea0003800000 */
[----:B------:R-:W-:Y:S01]  /*0390*/  MOV R7, R0 ;  /* 0x0000000000077202 */ /* 0x000fe20000000f00 */
[----:B------:R-:W-:-:S03]  /*03a0*/  CS2R R8, SRZ ;  /* 0x0000000000087805 */ /* 0x000fc6000001ff00 */
[----:B------:R-:W-:-:S04]  /*03b0*/  IADD3 R0, R14, R7, RZ ;  /* 0x000000070e007210 */ /* 0x000fc80007ffe0ff */
[----:B------:R-:W-:-:S13]  /*03c0*/  ISETP.GE.OR P0, PT, R0, c[0x0][0x53c], !P6 ;  /* 0x00014f0000007a0c */ /* 0x000fda0007706670 */
[----:B------:R-:W-:Y:S02]  /*03d0*/  @!P0 MOV R2, 0x4 ;  /* 0x0000000400028802 */ /* 0x000fe40000000f00 */
[----:B------:R-:W-:-:S03]  /*03e0*/  @!P0 MOV R3, 0x4 ;  /* 0x0000000400038802 */ /* 0x000fc60000000f00 */
[----:B------:R-:W-:-:S04]  /*03f0*/  @!P0 IMAD.WIDE R4, R0, R2, c[0x0][0x580] ;  /* 0x0001600000048625 */ /* 0x000fc800078e0202 */
[----:B------:R-:W-:Y:S01]  /*0400*/  @!P0 IMAD.WIDE R2, R0, R3, c[0x0][0x578] ;  /* 0x00015e0000028625 */ /* 0x000fe200078e0203 */
[----:B------:R-:W2:Y:S04]  /*0410*/  @!P0 LDG.E R9, [R4.64] ;  /* 0x0000000804098981 */ /* 0x000ea8000c1e1900 */
[----:B------:R-:W2:Y:S02]  /*0420*/  @!P0 LDG.E R8, [R2.64] ;  /* 0x0000000802088981 */ /* 0x000ea4000c1e1900 */
[----:B--2---:R-:W-:Y:S01]  /*0430*/  IMAD R5, R9, R8, RZ ;  /* 0x0000000809057224 */ /* 0x004fe200078e02ff */
[----:B------:R-:W-:Y:S05]  /*0440*/  BRA.DIV ~URZ, `(.L_x_683) ;  /* 0x000211a27f007947 */ /* 0x000fea000b800000 */
[----:B------:R1:W2:Y:S02]  /*0450*/  SHFL.UP PT, R0, R5, 0x1, RZ ;  /* 0x0420000005007989 */ /* 0x0002a400000e00ff */
.L_x_894:
        /* <DEDUP_REMOVED lines=16> */
.L_x_895:
[----:B--2---:R-:W-:-:S05]  /*0560*/  IMAD R0, R0, c[0x0][0x538], RZ ;  /* 0x00014e0000007a24 */ /* 0x004fca00078e02ff */
[----:B------:R-:W-:-:S04]  /*0570*/  IADD3 R6, R0, R6, RZ ;  /* 0x0000000600067210 */ /* 0x000fc80007ffe0ff */
[----:B------:R-:W-:-:S13]  /*0580*/  ISETP.GT.AND P0, PT, R6, UR4, PT ;  /* 0x0000000406007c0c */ /* 0x000fda000bf04270 */
[----:B-1----:R-:W-:Y:S05]  /*0590*/  @!P0 BRA `(.L_x_685) ;  /* 0xfffffdc000008947 */ /* 0x002fea000383ffff */
.L_x_681:
[----:B------:R-:W-:-:S05]  /*05a0*/  IADD3 R11, -R0, R6, RZ ;  /* 0x00000006000b7210 */ /* 0x000fca0007ffe1ff */
[----:B------:R-:W-:-:S05]  /*05b0*/  IMAD R0, R4, c[0x0][0x538], R11 ;  /* 0x00014e0004007a24 */ /* 0x000fca00078e020b */
[----:B------:R-:W-:Y:S01]  /*05c0*/  ISETP.GT.AND P0, PT, R0, UR4, PT ;  /* 0x0000000400007c0c */ /* 0x000fe2000bf04270 */
[----:B------:R-:W-:-:S12]  /*05d0*/  BRA.DIV ~URZ, `(.L_x_686) ;  /* 0x000212227f007947 */ /* 0x000fd8000b800000 */
[----:B------:R-:W-:-:S04]  /*05e0*/  VOTE.ANY R10, PT, !P0 ;  /* 0x00000000000a7806 */ /* 0x000fc800040e0100 */
.L_x_896:
[----:B------:R-:W1:Y:S02]  /*05f0*/  POPC R6, R10 ;  /* 0x0000000a00067309 */ /* 0x000e640000000000 */
[----:B-1----:R-:W-:-:S05]  /*0600*/  IADD3 R0, R6, R7, RZ ;  /* 0x0000000706007210 */ /* 0x002fca0007ffe0ff */
[----:B------:R1:W-:Y:S01]  /*0610*/  STL [R1+0x2c], R0 ;  /* 0x00002c0001007387 */ /* 0x0003e20000100800 */
[----:B------:R-:W-:Y:S05]  /*0620*/  BRA.DIV ~URZ, `(.L_x_687) ;  /* 0x000212227f007947 */ /* 0x000fea000b800000 */
[----:B------:R2:W3:Y:S01]  /*0630*/  SHFL.IDX PT, R12, R9, R6, 0x1f ;  /* 0x00001f06090c7589 */ /* 0x0004e200000e0000 */
[----:B------:R-:W-:-:S03]  /*0640*/  MOV R7, RZ ;  /* 0x000000ff00077202 */ /* 0x000fc60000000f00 */
[----:B------:R2:W4:Y:S04]  /*0650*/  SHFL.IDX PT, R9, R8, R6, 0x1f ;  /* 0x00001f0608097589 */ /* 0x00052800000e0000 */
.L_x_897:
[----:B------:R-:W-:Y:S01]  /*0660*/  ISETP.NE.AND P0, PT, R10, RZ, PT ;  /* 0x000000ff0a00720c */ /* 0x000fe20003f05270 */
[----:B------:R-:W-:-:S12]  /*0670*/  BSSY B0, `(.L_x_688) ;  /* 0x0000005000007945 */ /* 0x000fd80003800000 */
[----:B------:R-:W-:Y:S05]  /*0680*/  @!P0 BRA `(.L_x_689) ;  /* 0x0000003000008947 */ /* 0x000fea0003800000 */
[----:B------:R-:W-:Y:S01]  /*0690*/  IADD3 R3, R6, -0x1, RZ ;  /* 0xffffffff06037810 */ /* 0x000fe20007ffe0ff */
[----:B------:R-:W-:Y:S05]  /*06a0*/  BRA.DIV ~URZ, `(.L_x_690) ;  /* 0x000212827f007947 */ /* 0x000fea000b800000 */
[----:B------:R1:W2:Y:S02]  /*06b0*/  SHFL.IDX PT, R7, R4, R3, 0x1f ;  /* 0x00001f0304077589 */ /* 0x0002a400000e0000 */
.L_x_689:
[----:B------:R-:W-:Y:S05]  /*06c0*/  BSYNC B0 ;  /* 0x0000000000007941 */ /* 0x000fea0003800000 */
.L_x_688:
[----:B-12---:R-:W-:Y:S01]  /*06d0*/  IMAD R0, R7, c[0x0][0x538], R11 ;  /* 0x00014e0007007a24 */ /* 0x006fe200078e020b */
[----:B----4-:R-:W-:Y:S01]  /*06e0*/  ISETP.NE.AND P0, PT, R9, 0x1, PT ;  /* 0x000000010900780c */ /* 0x010fe20003f05270 */
[----:B------:R-:W-:Y:S03]  /*06f0*/  BSSY B0, `(.L_x_691) ;  /* 0x0000089000007945 */ /* 0x000fe60003800000 */
[----:B------:R1:W-:Y:S01]  /*0700*/  STL [R1+0x20], R0 ;  /* 0x0000200001007387 */ /* 0x0003e20000100800 */
[----:B------:R-:W-:-:S08]  /*0710*/  IADD3 R11, -R0, UR4, RZ ;  /* 0x00000004000b7c10 */ /* 0x000fd0000fffe1ff */
[----:B------:R-:W-:Y:S05]  /*0720*/  @!P0 BRA `(.L_x_692) ;  /* 0x000003f000008947 */ /* 0x000fea0003800000 */
[-C--:B-1-3--:R-:W-:Y:S02]  /*0730*/  IABS R0, R12.reuse ;  /* 0x0000000c00007213 */ /* 0x08afe40000000000 */
[----:B------:R-:W-:-:S03]  /*0740*/  IABS R6, R12 ;  /* 0x0000000c00067213 */ /* 0x000fc60000000000 */
[----:B------:R-:W-:Y:S01]  /*0750*/  IMAD.MOV.U32 R5, RZ, RZ, R0 ;  /* 0x000000ffff057224 */ /* 0x000fe200078e0000 */
        /* <DEDUP_REMOVED lines=60> */
.L_x_692:
[----:B------:R-:W2:Y:S01]  /*0b20*/  LDL R3, [R1+0x2c] ;  /* 0x00002c0001037983 */ /* 0x000ea20000100800 */
[----:B------:R-:W-:-:S04]  /*0b30*/  IMAD.MOV.U32 R2, RZ, RZ, 0x4 ;  /* 0x00000004ff027424 */ /* 0x000fc800078e00ff */
[----:B--2---:R-:W-:-:S05]  /*0b40*/  IMAD.WIDE R2, R3, R2, c[0x0][0x590] ;  /* 0x0001640003027625 */ /* 0x004fca00078e0202 */
[----:B------:R-:W2:Y:S02]  /*0b50*/  LDG.E R7, [R2.64] ;  /* 0x0000000802077981 */ /* 0x000ea4000c1e1900 */
[----:B--23--:R-:W-:-:S05]  /*0b60*/  IMAD R9, R7, R12, RZ ;  /* 0x0000000c07097224 */ /* 0x00cfca00078e02ff */
[-C--:B-1----:R-:W-:Y:S02]  /*0b70*/  IABS R0, R9.reuse ;  /* 0x0000000900007213 */ /* 0x082fe40000000000 */
        /* <DEDUP_REMOVED lines=64> */
.L_x_693:
[----:B------:R-:W-:Y:S05]  /*0f80*/  BSYNC B0 ;  /* 0x0000000000007941 */ /* 0x000fea0003800000 */
.L_x_691:
[----:B------:R-:W-:-:S04]  /*0f90*/  LOP3.LUT R0, RZ, R0, RZ, 0x33, !PT ;  /* 0x00000000ff007212 */ /* 0x000fc800078e33ff */
[----:B------:R-:W-:-:S05]  /*0fa0*/  IADD3 R0, R0, R12, RZ ;  /* 0x0000000c00007210 */ /* 0x000fca0007ffe0ff */
[----:B------:R2:W-:Y:S01]  /*0fb0*/  STL [R1+0x24], R0 ;  /* 0x0000240001007387 */ /* 0x0005e20000100800 */
[----:B------:R-:W-:Y:S05]  /*0fc0*/  BRA `(.L_x_694) ;  /* 0x0000006000007947 */ /* 0x000fea0003800000 */
.L_x_682:
[----:B------:R-:W-:Y:S01]  /*0fd0*/  MOV R0, UR4 ;  /* 0x0000000400007c02 */ /* 0x000fe20008000f00 */
[----:B------:R-:W-:Y:S04]  /*0fe0*/  STL [R1+0x24], RZ ;  /* 0x000024ff01007387 */ /* 0x000fe80000100800 */
[----:B------:R-:W-:Y:S04]  /*0ff0*/  STL [R1+0x28], RZ ;  /* 0x000028ff01007387 */ /* 0x000fe80000100800 */
[----:B------:R1:W-:Y:S02]  /*1000*/  STL [R1+0x20], R0 ;  /* 0x0000200001007387 */ /* 0x0003e40000100800 */
[----:B-1----:R-:W-:-:S05]  /*1010*/  MOV R0, c[0x0][0x53c] ;  /* 0x00014f0000007a02 */ /* 0x002fca0000000f00 */
[----:B------:R1:W-:Y:S02]  /*1020*/  STL [R1+0x2c], R0 ;  /* 0x00002c0001007387 */ /* 0x0003e40000100800 */
.L_x_694:
        /* <DEDUP_REMOVED lines=8> */
.L_x_680:
[----:B-12---:R-:W2:Y:S02]  /*10b0*/  LDL R0, [R1+0x2c] ;  /* 0x00002c0001007983 */ /* 0x006ea40000100800 */
[----:B--2---:R-:W-:-:S13]  /*10c0*/  ISETP.GE.AND P0, PT, R0, c[0x0][0x53c], PT ;  /* 0x00014f0000007a0c */ /* 0x004fda0003f06270 */
[----:B------:R-:W-:Y:S05]  /*10d0*/  @P0 EXIT ;  /* 0x000000000000094d */ /* 0x000fea0003800000 */
[----:B------:R-:W-:-:S04]  /*10e0*/  SHF.R.S32.HI R2, RZ, 0x1f, R13 ;  /* 0x0000001fff027819 */ /* 0x000fc8000001140d */
[CC--:B------:R-:W-:Y:S02]  /*10f0*/  LEA.HI R0, R2.reuse, R13.reuse, RZ, 0x2 ;  /* 0x0000000d02007211 */ /* 0x0c0fe400078f10ff */
[CC--:B---3--:R-:W-:Y:S02]  /*1100*/  LEA.HI R4, R2.reuse, R13.reuse, RZ, 0x4 ;  /* 0x0000000d02047211 */ /* 0x0c8fe400078f20ff */
[CC--:B------:R-:W-:Y:S02]  /*1110*/  LEA.HI R15, R2.reuse, R13.reuse, RZ, 0x3 ;  /* 0x0000000d020f7211 */ /* 0x0c0fe400078f18ff */
[CC--:B------:R-:W-:Y:S02]  /*1120*/  LEA.HI R16, R2.reuse, R13.reuse, RZ, 0x6 ;  /* 0x0000000d02107211 */ /* 0x0c0fe400078f30ff */
[----:B------:R-:W-:Y:S02]  /*1130*/  LEA.HI R12, R2, R13, RZ, 0x5 ;  /* 0x0000000d020c7211 */ /* 0x000fe400078f28ff */
[----:B------:R-:W-:-:S02]  /*1140*/  SHF.R.S32.HI R6, RZ, 0x2, R0 ;  /* 0x00000002ff067819 */ /* 0x000fc40000011400 */
[----:B------:R-:W-:Y:S02]  /*1150*/  SHF.R.S32.HI R3, RZ, 0x1f, R0 ;  /* 0x0000001fff037819 */ /* 0x000fe40000011400 */
[----:B------:R-:W-:Y:S02]  /*1160*/  LOP3.LUT R2, R0, 0xfffffffc, RZ, 0xc0, !PT ;  /* 0xfffffffc00027812 */ /* 0x000fe400078ec0ff */
[----:B------:R-:W-:Y:S02]  /*1170*/  LOP3.LUT R0, R4, 0xfffffff0, RZ, 0xc0, !PT ;  /* 0xfffffff004007812 */ /* 0x000fe400078ec0ff */
[----:B------:R-:W-:Y:S01]  /*1180*/  SHF.R.S32.HI R5, RZ, 0x4, R4 ;  /* 0x00000004ff057819 */ /* 0x000fe20000011404 */
[C---:B------:R-:W-:Y:S01]  /*1190*/  IMAD.IADD R11, R13.reuse, 0x1, -R2 ;  /* 0x000000010d0b7824 */ /* 0x040fe200078e0a02 */
[----:B------:R-:W-:Y:S01]  /*11a0*/  SHF.R.S32.HI R9, RZ, 0x3, R15 ;  /* 0x00000003ff097819 */ /* 0x000fe2000001140f */
[----:B------:R-:W-:Y:S01]  /*11b0*/  IMAD.IADD R7, R13, 0x1, -R0 ;  /* 0x000000010d077824 */ /* 0x000fe200078e0a00 */
[----:B------:R-:W-:-:S02]  /*11c0*/  LOP3.LUT R8, R15, 0xfffffff8, RZ, 0xc0, !PT ;  /* 0xfffffff80f087812 */ /* 0x000fc400078ec0ff */
[----:B------:R-:W-:Y:S01]  /*11d0*/  LEA.HI R0, R3, R6, RZ, 0x3 ;  /* 0x0000000603007211 */ /* 0x000fe200078f18ff */
[----:B------:R-:W-:Y:S01]  /*11e0*/  IMAD.SHL.U32 R2, R9, 0x40, RZ ;  /* 0x0000004009027824 */ /* 0x000fe200078e00ff */
[----:B------:R-:W-:Y:S01]  /*11f0*/  LEA.HI R4, R4, R5, RZ, 0x1 ;  /* 0x0000000504047211 */ /* 0x000fe200078f08ff */
[----:B------:R-:W-:Y:S01]  /*1200*/  IMAD.IADD R8, R13, 0x1, -R8 ;  /* 0x000000010d087824 */ /* 0x000fe200078e0a08 */
[----:B------:R-:W-:Y:S02]  /*1210*/  LOP3.LUT R0, R0, 0xfffffff8, RZ, 0xc0, !PT ;  /* 0xfffffff800007812 */ /* 0x000fe400078ec0ff */
[----:B------:R-:W-:Y:S01]  /*1220*/  LOP3.LUT R3, R4, 0xfffffffe, RZ, 0xc0, !PT ;  /* 0xfffffffe04037812 */ /* 0x000fe200078ec0ff */
[----:B------:R-:W-:Y:S01]  /*1230*/  IMAD.SHL.U32 R72, R8, 0x8, RZ ;  /* 0x0000000808487824 */ /* 0x000fe200078e00ff */
[----:B------:R-:W-:Y:S01]  /*1240*/  LOP3.LUT R10, R12, 0xffffffe0, RZ, 0xc0, !PT ;  /* 0xffffffe00c0a7812 */ /* 0x000fe200078ec0ff */
[----:B------:R-:W-:Y:S01]  /*1250*/  IMAD.IADD R9, R6, 0x1, -R0 ;  /* 0x0000000106097824 */ /* 0x000fe200078e0a00 */
[----:B------:R-:W-:Y:S01]  /*1260*/  LOP3.LUT R0, R2, 0x1c0, RZ, 0xc0, !PT ;  /* 0x000001c002007812 */ /* 0x000fe200078ec0ff */
[----:B------:R-:W-:Y:S01]  /*1270*/  IMAD.IADD R14, R5, 0x1, -R3 ;  /* 0x00000001050e7824 */ /* 0x000fe200078e0a03 */
[----:B------:R-:W-:Y:S01]  /*1280*/  SHF.R.S32.HI R3, RZ, 0x1f, R7 ;  /* 0x0000001fff037819 */ /* 0x000fe20000011407 */
[----:B------:R-:W-:Y:S01]  /*1290*/  IMAD.IADD R10, R13, 0x1, -R10 ;  /* 0x000000010d0a7824 */ /* 0x000fe200078e0a0a */
[----:B------:R-:W-:-:S02]  /*12a0*/  SHF.R.U32.HI R5, RZ, 0x3, R0 ;  /* 0x00000003ff057819 */ /* 0x000fc40000011600 */
[----:B------:R-:W-:Y:S01]  /*12b0*/  LOP3.LUT R2, R0, 0x38, R72, 0xf8, !PT ;  /* 0x0000003800027812 */ /* 0x000fe200078ef848 */
[----:B------:R-:W-:Y:S01]  /*12c0*/  IMAD.SHL.U32 R0, R8, 0x40, RZ ;  /* 0x0000004008007824 */ /* 0x000fe200078e00ff */
[----:B------:R-:W-:Y:S02]  /*12d0*/  LEA.HI R13, R3, R7, RZ, 0x3 ;  /* 0x00000007030d7211 */ /* 0x000fe400078f18ff */
[--C-:B------:R-:W-:Y:S02]  /*12e0*/  SHF.R.S32.HI R6, RZ, 0x5, R12.reuse ;  /* 0x00000005ff067819 */ /* 0x100fe4000001140c */
[----:B------:R-:W-:Y:S02]  /*12f0*/  SHF.R.S32.HI R3, RZ, 0x1f, R12 ;  /* 0x0000001fff037819 */ /* 0x000fe4000001140c */
[----:B------:R-:W-:Y:S02]  /*1300*/  LOP3.LUT R4, R13, 0xfffffff8, RZ, 0xc0, !PT ;  /* 0xfffffff80d047812 */ /* 0x000fe400078ec0ff */
[----:B------:R-:W-:-:S02]  /*1310*/  LOP3.LUT R0, R0, 0x1c0, RZ, 0xc0, !PT ;  /* 0x000001c000007812 */ /* 0x000fc400078ec0ff */
[----:B------:R-:W-:Y:S01]  /*1320*/  LOP3.LUT R8, R2, R5, RZ, 0x3c, !PT ;  /* 0x0000000502087212 */ /* 0x000fe200078e3cff */
[----:B------:R-:W-:Y:S01]  /*1330*/  IMAD.IADD R7, R7, 0x1, -R4 ;  /* 0x0000000107077824 */ /* 0x000fe200078e0a04 */
[----:B------:R-:W-:Y:S01]  /*1340*/  SHF.R.S32.HI R12, RZ, 0x1f, R10 ;  /* 0x0000001fff0c7819 */ /* 0x000fe2000001140a */
[----:B------:R-:W-:Y:S01]  /*1350*/  IMAD.SHL.U32 R4, R16, 0x8, RZ ;  /* 0x0000000810047824 */ /* 0x000fe200078e00ff */
[----:B------:R-:W-:Y:S02]  /*1360*/  LEA.HI R2, R3, R6, RZ, 0x3 ;  /* 0x0000000603027211 */ /* 0x000fe400078f18ff */
[----:B------:R-:W-:Y:S02]  /*1370*/  LOP3.LUT R5, R0, 0x8, R15, 0xf8, !PT ;  /* 0x0000000800057812 */ /* 0x000fe400078ef80f */
[----:B------:R-:W-:Y:S02]  /*1380*/  SHF.R.U32.HI R3, RZ, 0x3, R0 ;  /* 0x00000003ff037819 */ /* 0x000fe40000011600 */
[----:B------:R-:W-:-:S02]  /*1390*/  LEA.HI R0, R12, R10, RZ, 0x2 ;  /* 0x0000000a0c007211 */ /* 0x000fc400078f10ff */
[----:B------:R-:W-:Y:S02]  /*13a0*/  LOP3.LUT R2, R2, 0xffffff8, RZ, 0xc0, !PT ;  /* 0x0ffffff802027812 */ /* 0x000fe400078ec0ff */
[----:B------:R-:W-:Y:S02]  /*13b0*/  LOP3.LUT R15, R5, R3, RZ, 0x3c, !PT ;  /* 0x00000003050f7212 */ /* 0x000fe400078e3cff */
[----:B------:R-:W-:Y:S02]  /*13c0*/  SHF.R.S32.HI R3, RZ, 0x2, R0 ;  /* 0x00000002ff037819 */ /* 0x000fe40000011400 */
[----:B------:R-:W-:Y:S01]  /*13d0*/  LOP3.LUT R5, R4, 0xfffffe00, RZ, 0xc0, !PT ;  /* 0xfffffe0004057812 */ /* 0x000fe200078ec0ff */
[----:B------:R-:W-:Y:S01]  /*13e0*/  IMAD.IADD R4, R6, 0x1, -R2 ;  /* 0x0000000106047824 */ /* 0x000fe200078e0a02 */
[----:B------:R-:W-:Y:S02]  /*13f0*/  LOP3.LUT R0, R0, 0x7ffffffc, RZ, 0xc0, !PT ;  /* 0x7ffffffc00007812 */ /* 0x000fe400078ec0ff */
[----:B------:R-:W-:Y:S01]  /*1400*/  LEA.HI R2, R11, R11, RZ, 0x1 ;  /* 0x0000000b0b027211 */ /* 0x000fe200078f08ff */
[----:B------:R-:W-:Y:S01]  /*1410*/  IMAD R12, R4, 0x10, R3 ;  /* 0x00000010040c7824 */ /* 0x000fe200078e0203 */
[----:B------:R-:W-:Y:S01]  /*1420*/  LOP3.LUT R16, R8, R5, RZ, 0xfc, !PT ;  /* 0x0000000508107212 */ /* 0x000fe200078efcff */
[----:B------:R-:W-:Y:S01]  /*1430*/  IMAD.IADD R10, R10, 0x1, -R0 ;  /* 0x000000010a0a7824 */ /* 0x000fe200078e0a00 */
[----:B------:R-:W-:Y:S01]  /*1440*/  LOP3.LUT R0, R2, 0x1ffffffe, RZ, 0xc0, !PT ;  /* 0x1ffffffe02007812 */ /* 0x000fe200078ec0ff */
[C---:B------:R-:W-:Y:S01]  /*1450*/  IMAD.SHL.U32 R2, R9.reuse, 0x40, RZ ;  /* 0x0000004009027824 */ /* 0x040fe200078e00ff */
[C---:B------:R-:W-:Y:S01]  /*1460*/  LOP3.LUT R3, R9.reuse, 0x1, RZ, 0xc0, !PT ;  /* 0x0000000109037812 */ /* 0x040fe200078ec0ff */
[----:B------:R-:W-:Y:S01]  /*1470*/  IMAD.SHL.U32 R8, R6, 0x400, RZ ;  /* 0x0000040006087824 */ /* 0x000fe200078e00ff */
[----:B------:R-:W-:Y:S01]  /*1480*/  R2P PR, R9, 0x6 ;  /* 0x0000000609007804 */ /* 0x000fe20000000000 */
[C---:B------:R-:W-:Y:S01]  /*1490*/  IMAD.IADD R6, R11.reuse, 0x1, -R0 ;  /* 0x000000010b067824 */ /* 0x040fe200078e0a00 */
[----:B------:R-:W-:Y:S01]  /*14a0*/  LOP3.LUT R0, R2, 0x1c0, RZ, 0xc0, !PT ;  /* 0x000001c002007812 */ /* 0x000fe200078ec0ff */
[----:B------:R-:W-:Y:S01]  /*14b0*/  IMAD R4, R11, 0x2, R8 ;  /* 0x000000020b047824 */ /* 0x000fe200078e0208 */
[----:B------:R-:W-:Y:S01]  /*14c0*/  ISETP.NE.U32.AND P0, PT, R3, 0x1, PT ;  /* 0x000000010300780c */ /* 0x000fe20003f05070 */
[C---:B------:R-:W-:Y:S01]  /*14d0*/  IMAD.SHL.U32 R3, R7.reuse, 0x40, RZ ;  /* 0x0000004007037824 */ /* 0x040fe200078e00ff */
[----:B------:R-:W-:Y:S01]  /*14e0*/  LEA.HI R2, R0, R0, RZ, 0x1d ;  /* 0x0000000000027211 */ /* 0x000fe200078fe8ff */
[----:B------:R-:W-:Y:S01]  /*14f0*/  IMAD.SHL.U32 R5, R14, 0x8, RZ ;  /* 0x000000080e057824 */ /* 0x000fe200078e00ff */
[----:B------:R-:W-:Y:S01]  /*1500*/  LOP3.LUT P4, RZ, R7, 0x2, RZ, 0xc0, !PT ;  /* 0x0000000207ff7812 */ /* 0x000fe2000788c0ff */
[----:B------:R-:W-:Y:S01]  /*1510*/  IMAD R6, R6, 0x8, R12 ;  /* 0x0000000806067824 */ /* 0x000fe200078e020c */
[----:B------:R-:W-:Y:S01]  /*1520*/  LOP3.LUT R0, R3, 0x1c0, RZ, 0xc0, !PT ;  /* 0x000001c003007812 */ /* 0x000fe200078ec0ff */
[----:B------:R-:W-:Y:S01]  /*1530*/  IMAD.IADD R3, R4, 0x1, R2 ;  /* 0x0000000104037824 */ /* 0x000fe200078e0202 */
[----:B------:R-:W-:Y:S01]  /*1540*/  LOP3.LUT P3, RZ, R7, 0x4, RZ, 0xc0, !PT ;  /* 0x0000000407ff7812 */ /* 0x000fe2000786c0ff */
[----:B------:R-:W-:Y:S01]  /*1550*/  IMAD.MOV.U32 R7, RZ, RZ, 0x40 ;  /* 0x00000040ff077424 */ /* 0x000fe200078e00ff */
[----:B------:R-:W-:Y:S01]  /*1560*/  LOP3.LUT R5, R0, 0x8, R5, 0xf8, !PT ;  /* 0x0000000800057812 */ /* 0x000fe200078ef805 */
[----:B------:R-:W-:Y:S01]  /*1570*/  IMAD.SHL.U32 R4, R3, 0x2, RZ ;  /* 0x0000000203047824 */ /* 0x000fe200078e00ff */
[----:B------:R-:W-:Y:S01]  /*1580*/  SHF.R.U32.HI R0, RZ, 0x3, R0 ;  /* 0x00000003ff007819 */ /* 0x000fe20000011600 */
[----:B------:R-:W-:Y:S01]  /*1590*/  IMAD.MOV.U32 R9, RZ, RZ, 0x20 ;  /* 0x00000020ff097424 */ /* 0x000fe200078e00ff */
[----:B------:R1:W-:Y:S01]  /*15a0*/  STL [R1+0x1c], R6 ;  /* 0x00001c0601007387 */ /* 0x0003e20000100800 */
[----:B------:R-:W-:Y:S01]  /*15b0*/  IMAD R2, R14, 0x200, R15 ;  /* 0x000002000e027824 */ /* 0x000fe200078e020f */
[----:B------:R-:W-:Y:S01]  /*15c0*/  LOP3.LUT R0, R5, R0, RZ, 0x3c, !PT ;  /* 0x0000000005007212 */ /* 0x000fe200078e3cff */
[----:B------:R-:W-:Y:S01]  /*15d0*/  IMAD.SHL.U32 R3, R13, 0x40, RZ ;  /* 0x000000400d037824 */ /* 0x000fe200078e00ff */
[----:B------:R-:W-:Y:S01]  /*15e0*/  IADD3 R5, R4, 0x80, RZ ;  /* 0x0000008004057810 */ /* 0x000fe20007ffe0ff */
[----:B------:R-:W-:Y:S01]  /*15f0*/  IMAD.SHL.U32 R12, R16, 0x2, RZ ;  /* 0x00000002100c7824 */ /* 0x000fe200078e00ff */
[----:B------:R-:W-:-:S02]  /*1600*/  IADD3 R11, R4, 0x70, RZ ;  /* 0x00000070040b7810 */ /* 0x000fc40007ffe0ff */
[----:B------:R-:W-:Y:S02]  /*1610*/  @P0 IADD3 R11, R5, 0x10, RZ ;  /* 0x00000010050b0810 */ /* 0x000fe40007ffe0ff */
[----:B------:R-:W-:Y:S02]  /*1620*/  SEL R5, R9, 0xffffffe0, !P1 ;  /* 0xffffffe009057807 */ /* 0x000fe40004800000 */
[----:B------:R-:W-:Y:S01]  /*1630*/  LOP3.LUT R0, R0, 0xfffffe00, R3, 0xf8, !PT ;  /* 0xfffffe0000007812 */ /* 0x000fe200078ef803 */
[----:B------:R-:W-:Y:S01]  /*1640*/  IMAD.SHL.U32 R3, R10, 0x2, RZ ;  /* 0x000000020a037824 */ /* 0x000fe200078e00ff */
[----:B------:R-:W-:Y:S01]  /*1650*/  LEA R201, R2, 0x8100, 0x1 ;  /* 0x0000810002c97811 */ /* 0x000fe200078e08ff */
[----:B------:R-:W-:Y:S01]  /*1660*/  STL [R1+0x38], R11 ;  /* 0x0000380b01007387 */ /* 0x000fe20000100800 */
[C---:B------:R-:W-:Y:S02]  /*1670*/  SEL R2, R7.reuse, 0xffffffc0, !P3 ;  /* 0xffffffc007027807 */ /* 0x040fe40005800000 */
[----:B------:R-:W-:Y:S01]  /*1680*/  LEA R202, R0, 0x100, 0x1 ;  /* 0x0000010000ca7811 */ /* 0x000fe200078e08ff */
[----:B------:R2:W-:Y:S04]  /*1690*/  STL [R1], R12 ;  /* 0x0000000c01007387 */ /* 0x0005e80000100800 */
[----:B------:R3:W-:Y:S01]  /*16a0*/  STL [R1+0x4], R3 ;  /* 0x0000040301007387 */ /* 0x0007e20000100800 */
[----:B------:R-:W-:Y:S01]  /*16b0*/  IMAD.IADD R205, R2, 0x1, R202 ;  /* 0x0000000102cd7824 */ /* 0x000fe200078e02ca */
[----:B-1----:R-:W-:-:S05]  /*16c0*/  SEL R6, R7, 0xffffffc0, !P2 ;  /* 0xffffffc007067807 */ /* 0x002fca0005000000 */
[----:B------:R-:W-:-:S05]  /*16d0*/  IMAD.IADD R7, R4, 0x1, R6 ;  /* 0x0000000104077824 */ /* 0x000fca00078e0206 */
[----:B------:R1:W-:Y:S01]  /*16e0*/  STL [R1+0x50], R7 ;  /* 0x0000500701007387 */ /* 0x0003e20000100800 */
[----:B--2---:R-:W-:Y:S02]  /*16f0*/  IMAD.IADD R12, R4, 0x1, R5 ;  /* 0x00000001040c7824 */ /* 0x004fe400078e0205 */
[----:B------:R-:W-:Y:S02]  /*1700*/  IMAD.IADD R4, R0, 0x1, R8 ;  /* 0x0000000100047824 */ /* 0x000fe400078e0208 */
[--C-:B------:R-:W-:Y:S01]  /*1710*/  IMAD.IADD R0, R5, 0x1, R11.reuse ;  /* 0x0000000105007824 */ /* 0x100fe200078e020b */
[----:B------:R-:W-:Y:S01]  /*1720*/  STL [R1+0x40], R12 ;  /* 0x0000400c01007387 */ /* 0x000fe20000100800 */
[----:B------:R-:W-:Y:S01]  /*1730*/  IMAD.IADD R5, R6, 0x1, R11 ;  /* 0x0000000106057824 */ /* 0x000fe200078e020b */
[----:B---3--:R-:W-:Y:S02]  /*1740*/  SEL R3, R9, 0xffffffe0, !P4 ;  /* 0xffffffe009037807 */ /* 0x008fe40006000000 */
[----:B------:R-:W-:-:S03]  /*1750*/  LEA R218, R4, 0x100, 0x1 ;  /* 0x0000010004da7811 */ /* 0x000fc600078e08ff */
[----:B------:R-:W-:Y:S02]  /*1760*/  IMAD.IADD R203, R3, 0x1, R202 ;  /* 0x0000000103cb7824 */ /* 0x000fe400078e02ca */
[----:B-1----:R-:W-:Y:S02]  /*1770*/  IMAD.IADD R7, R6, 0x1, R12 ;  /* 0x0000000106077824 */ /* 0x002fe400078e020c */
[----:B------:R-:W-:-:S03]  /*1780*/  IMAD.IADD R204, R2, 0x1, R203 ;  /* 0x0000000102cc7824 */ /* 0x000fc600078e02cb */
[----:B------:R-:W-:Y:S04]  /*1790*/  STL [R1+0x4c], R7 ;  /* 0x00004c0701007387 */ /* 0x000fe80000100800 */
[----:B------:R-:W-:Y:S04]  /*17a0*/  STL [R1+0x48], R5 ;  /* 0x0000480501007387 */ /* 0x000fe80000100800 */
[----:B------:R1:W-:Y:S02]  /*17b0*/  STL [R1+0x3c], R0 ;  /* 0x00003c0001007387 */ /* 0x0003e40000100800 */
[----:B-1----:R-:W-:-:S05]  /*17c0*/  IMAD.IADD R0, R0, 0x1, R6 ;  /* 0x0000000100007824 */ /* 0x002fca00078e0206 */
[----:B------:R1:W-:Y:S02]  /*17d0*/  STL [R1+0x44], R0 ;  /* 0x0000440001007387 */ /* 0x0003e40000100800 */
.L_x_893:
[----:B------:R-:W2:Y:S01]  /*17e0*/  LDL R24, [R1+0x2c] ;  /* 0x00002c0001187983 */ /* 0x000ea20000100800 */
[----:B------:R-:W-:Y:S02]  /*17f0*/  ISETP.NE.U32.AND P0, PT, RZ, c[0x0][0x370], PT ;  /* 0x0000dc00ff007a0c */ /* 0x000fe40003f05070 */
[----:B------:R-:W-:Y:S01]  /*1800*/  ISETP.NE.U32.AND P1, PT, RZ, c[0x0][0x360], PT ;  /* 0x0000d800ff007a0c */ /* 0x000fe20003f25070 */
[----:B------:R-:W3:Y:S01]  /*1810*/  LDL R14, [R1+0x28] ;  /* 0x00002800010e7983 */ /* 0x000ee20000100800 */
[----:B------:R-:W-:Y:S02]  /*1820*/  ISETP.NE.AND.EX P2, PT, RZ, c[0x0][0x374], PT, P0 ;  /* 0x0000dd00ff007a0c */ /* 0x000fe40003f45300 */
[----:B------:R-:W-:Y:S01]  /*1830*/  ISETP.NE.AND.EX P0, PT, RZ, c[0x0][0x364], PT, P1 ;  /* 0x0000d900ff007a0c */ /* 0x000fe20003f05310 */
[----:B------:R-:W-:Y:S01]  /*1840*/  IMAD.MOV.U32 R16, RZ, RZ, 0x4 ;  /* 0x00000004ff107424 */ /* 0x000fe200078e00ff */
[----:B------:R-:W-:Y:S02]  /*1850*/  ISETP.NE.U32.AND P1, PT, RZ, c[0x0][0x348], PT ;  /* 0x0000d200ff007a0c */ /* 0x000fe40003f25070 */
[----:B------:R-:W-:-:S02]  /*1860*/  ISETP.NE.U32.AND P4, PT, RZ, c[0x0][0x350], PT ;  /* 0x0000d400ff007a0c */ /* 0x000fc40003f85070 */
[----:B------:R-:W-:Y:S02]  /*1870*/  ISETP.NE.U32.AND P3, PT, RZ, c[0x0][0x358], PT ;  /* 0x0000d600ff007a0c */ /* 0x000fe40003f65070 */
[----:B------:R-:W-:Y:S02]  /*1880*/  ISETP.NE.AND.EX P1, PT, RZ, c[0x0][0x34c], PT, P1 ;  /* 0x0000d300ff007a0c */ /* 0x000fe40003f25310 */
[----:B------:R-:W-:Y:S02]  /*1890*/  ISETP.NE.AND.EX P4, PT, RZ, c[0x0][0x354], PT, P4 ;  /* 0x0000d500ff007a0c */ /* 0x000fe40003f85340 */
[----:B------:R-:W-:Y:S01]  /*18a0*/  ISETP.NE.AND.EX P3, PT, RZ, c[0x0][0x35c], PT, P3 ;  /* 0x0000d700ff007a0c */ /* 0x000fe20003f65330 */
[----:B------:R-:W-:Y:S01]  /*18b0*/  IMAD.MOV.U32 R154, RZ, RZ, RZ ;  /* 0x000000ffff9a7224 */ /* 0x000fe200078e00ff */
[----:B------:R-:W-:Y:S01]  /*18c0*/  CS2R R152, SRZ ;  /* 0x0000000000987805 */ /* 0x000fe2000001ff00 */
[----:B------:R-:W-:Y:S02]  /*18d0*/  IMAD.MOV.U32 R13, RZ, RZ, RZ ;  /* 0x000000ffff0d7224 */ /* 0x000fe400078e00ff */
[----:B--2---:R-:W-:-:S05]  /*18e0*/  @P0 IMAD.WIDE R8, R24, R16, c[0x0][0x360] ;  /* 0x0000d80018080625 */ /* 0x004fca00078e0210 */
[----:B-1----:R-:W2:Y:S01]  /*18f0*/  @P0 LDG.E R0, [R8.64] ;  /* 0x0000000808000981 */ /* 0x002ea2000c1e1900 */
[----:B------:R-:W-:-:S04]  /*1900*/  @P2 IMAD.WIDE R10, R24, R16, c[0x0][0x370] ;  /* 0x0000dc00180a2625 */ /* 0x000fc800078e0210 */
[CC--:B------:R-:W-:Y:S01]  /*1910*/  IMAD.WIDE R6, R24.reuse, R16.reuse, c[0x0][0x348] ;  /* 0x0000d20018067625 */ /* 0x0c0fe200078e0210 */
[----:B------:R1:W5:Y:S03]  /*1920*/  @P2 LDG.E R154, [R10.64] ;  /* 0x000000080a9a2981 */ /* 0x000366000c1e1900 */
[CC--:B------:R-:W-:Y:S01]  /*1930*/  IMAD.WIDE R4, R24.reuse, R16.reuse, c[0x0][0x350] ;  /* 0x0000d40018047625 */ /* 0x0c0fe200078e0210 */
[----:B------:R1:W5:Y:S03]  /*1940*/  @P1 LDG.E R152, [R6.64] ;  /* 0x0000000806981981 */ /* 0x000366000c1e1900 */
[----:B------:R-:W-:Y:S01]  /*1950*/  IMAD.WIDE R2, R24, R16, c[0x0][0x358] ;  /* 0x0000d60018027625 */ /* 0x000fe200078e0210 */
[----:B------:R1:W5:Y:S04]  /*1960*/  @P4 LDG.E R153, [R4.64] ;  /* 0x0000000804994981 */ /* 0x000368000c1e1900 */
[----:B------:R1:W5:Y:S01]  /*1970*/  @P3 LDG.E R13, [R2.64] ;  /* 0x00000008020d3981 */ /* 0x000362000c1e1900 */
[----:B---3--:R-:W-:-:S05]  /*1980*/  LOP3.LUT R23, R14, 0xffff, RZ, 0xc0, !PT ;  /* 0x0000ffff0e177812 */ /* 0x008fca00078ec0ff */
[----:B------:R1:W-:Y:S01]  /*1990*/  STL [R1+0x30], R23 ;  /* 0x0000301701007387 */ /* 0x0003e20000100800 */
[----:B------:R-:W-:Y:S03]  /*19a0*/  YIELD ;  /* 0x0000000000007946 */ /* 0x000fe60003800000 */
[----:B--2---:R1:W-:Y:S01]  /*19b0*/  @P0 STL [R1+0x8], R0 ;  /* 0x0000080001000387 */ /* 0x0043e20000100800 */
[----:B------:R-:W-:Y:S05]  /*19c0*/  @P0 BRA `(.L_x_695) ;  /* 0x0000007000000947 */ /* 0x000fea0003800000 */
[----:B-1----:R-:W-:-:S05]  /*19d0*/  MOV R0, c[0x0][0x168] ;  /* 0x00005a0000007a02 */ /* 0x002fca0000000f00 */
[----:B------:R1:W-:Y:S01]  /*19e0*/  STL [R1+0x8], R0 ;  /* 0x0000080001007387 */ /* 0x0003e20000100800 */
[----:B------:R-:W-:Y:S05]  /*19f0*/  @!P1 BRA `(.L_x_695) ;  /* 0x0000004000009947 */ /* 0x000fea0003800000 */
[----:B------:R-:W2:Y:S04]  /*1a00*/  LDG.E R8, [R6.64] ;  /* 0x0000000806087981 */ /* 0x000ea8000c1e1900 */
[----:B-1----:R-:W2:Y:S02]  /*1a10*/  LDG.E R0, [R6.64+0x4] ;  /* 0x0000040806007981 */ /* 0x002ea4000c1e1900 */
[----:B--2---:R-:W-:-:S05]  /*1a20*/  IADD3 R0, -R8, R0, RZ ;  /* 0x0000000008007210 */ /* 0x004fca0007ffe1ff */
[----:B------:R1:W-:Y:S02]  /*1a30*/  STL [R1+0x8], R0 ;  /* 0x0000080001007387 */ /* 0x0003e40000100800 */
.L_x_695:
[----:B------:R-:W-:-:S04]  /*1a40*/  ISETP.NE.U32.AND P0, PT, RZ, c[0x0][0x368], PT ;  /* 0x0000da00ff007a0c */ /* 0x000fc80003f05070 */
[----:B------:R-:W-:-:S13]  /*1a50*/  ISETP.NE.AND.EX P0, PT, RZ, c[0x0][0x36c], PT, P0 ;  /* 0x0000db00ff007a0c */ /* 0x000fda0003f05300 */
[----:B------:R-:W-:Y:S05]  /*1a60*/  @!P0 BRA `(.L_x_696) ;  /* 0x0000003000008947 */ /* 0x000fea0003800000 */
[----:B-1----:R-:W-:-:S05]  /*1a70*/  IMAD.WIDE R4, R24, R16, c[0x0][0x368] ;  /* 0x0000da0018047625 */ /* 0x002fca00078e0210 */
[----:B------:R1:W5:Y:S01]  /*1a80*/  LDG.E R12, [R4.64] ;  /* 0x00000008040c7981 */ /* 0x000362000c1e1900 */
[----:B------:R-:W-:Y:S05]  /*1a90*/  BRA `(.L_x_697) ;  /* 0x0000005000007947 */ /* 0x000fea0003800000 */
.L_x_696:
[----:B------:R-:W-:Y:S01]  /*1aa0*/  MOV R12, c[0x0][0x1d0] ;  /* 0x00007400000c7a02 */ /* 0x000fe20000000f00 */
[----:B------:R-:W-:Y:S05]  /*1ab0*/  @!P4 BRA `(.L_x_697) ;  /* 0x000000300000c947 */ /* 0x000fea0003800000 */
[----:B-1----:R-:W2:Y:S04]  /*1ac0*/  LDG.E R6, [R4.64] ;  /* 0x0000000804067981 */ /* 0x002ea8000c1e1900 */
[----:B------:R-:W2:Y:S02]  /*1ad0*/  LDG.E R0, [R4.64+0x4] ;  /* 0x0000040804007981 */ /* 0x000ea4000c1e1900 */
[----:B--2---:R-:W-:Y:S02]  /*1ae0*/  IADD3 R12, -R6, R0, RZ ;  /* 0x00000000060c7210 */ /* 0x004fe40007ffe1ff */
.L_x_697:
[----:B-1----:R-:W2:Y:S04]  /*1af0*/  LDL R0, [R1+0x8] ;  /* 0x0000080001007983 */ /* 0x002ea80000100800 */
[----:B------:R-:W3:Y:S04]  /*1b00*/  LDL.LU R6, [R1+0x24] ;  /* 0x0000240001067983 */ /* 0x000ee80000300800 */
[----:B------:R-:W4:Y:S04]  /*1b10*/  LDL.LU R10, [R1+0x18] ;  /* 0x00001800010a7983 */ /* 0x000f280000300800 */
[----:B------:R1:W4:Y:S04]  /*1b20*/  @P3 LDG.E R5, [R2.64] ;  /* 0x0000000802053981 */ /* 0x000328000c1e1900 */
[----:B------:R1:W4:Y:S01]  /*1b30*/  @P3 LDG.E R4, [R2.64+0x4] ;  /* 0x0000040802043981 */ /* 0x000322000c1e1900 */
[----:B------:R-:W-:Y:S01]  /*1b40*/  IMAD.MOV.U32 R7, RZ, RZ, c[0x0][0x2c4] ;  /* 0x0000b100ff077624 */ /* 0x000fe200078e00ff */
[----:B------:R-:W-:-:S04]  /*1b50*/  ISETP.NE.U32.AND P0, PT, RZ, c[0x0][0x378], PT ;  /* 0x0000de00ff007a0c */ /* 0x000fc80003f05070 */
[----:B------:R-:W-:Y:S02]  /*1b60*/  ISETP.NE.AND P2, PT, R7, 0x1, PT ;  /* 0x000000010700780c */ /* 0x000fe40003f45270 */
[----:B------:R-:W-:Y:S01]  /*1b70*/  ISETP.NE.AND.EX P0, PT, RZ, c[0x0][0x37c], PT, P0 ;  /* 0x0000df00ff007a0c */ /* 0x000fe20003f05300 */
[----:B-----5:R-:W-:Y:S02]  /*1b80*/  IMAD.IADD R11, R12, 0x1, -R154 ;  /* 0x000000010c0b7824 */ /* 0x020fe400078e0a9a */
[----:B------:R-:W-:-:S10]  /*1b90*/  IMAD.MOV.U32 R133, RZ, RZ, R12 ;  /* 0x000000ffff857224 */ /* 0x000fd400078e000c */
[----:B-1----:R-:W-:-:S05]  /*1ba0*/  @P0 IMAD.WIDE R2, R24, R16, c[0x0][0x378] ;  /* 0x0000de0018020625 */ /* 0x002fca00078e0210 */
[----:B------:R1:W5:Y:S01]  /*1bb0*/  @P0 LDG.E R133, [R2.64] ;  /* 0x0000000802850981 */ /* 0x000362000c1e1900 */
[----:B--2---:R-:W-:Y:S02]  /*1bc0*/  IMAD.MOV.U32 R8, RZ, RZ, R0 ;  /* 0x000000ffff087224 */ /* 0x004fe400078e0000 */
[----:B---3--:R-:W-:Y:S02]  /*1bd0*/  IMAD.SHL.U32 R9, R6, 0x80, RZ ;  /* 0x0000008006097824 */ /* 0x008fe400078e00ff */
[----:B------:R-:W-:Y:S01]  /*1be0*/  IMAD.MOV.U32 R6, RZ, RZ, c[0x0][0x32c] ;  /* 0x0000cb00ff067624 */ /* 0x000fe200078e00ff */
[----:B----4-:R-:W-:-:S04]  /*1bf0*/  LOP3.LUT R10, R10, 0xfff7ffff, RZ, 0xc0, !PT ;  /* 0xfff7ffff0a0a7812 */ /* 0x010fc800078ec0ff */
[----:B------:R-:W-:Y:S02]  /*1c00*/  ISETP.GE.AND P1, PT, R6, 0x1, PT ;  /* 0x000000010600780c */ /* 0x000fe40003f26270 */
[----:B------:R-:W-:Y:S01]  /*1c10*/  @P2 LOP3.LUT R10, R10, 0x80000, RZ, 0xfc, !PT ;  /* 0x000800000a0a2812 */ /* 0x000fe200078efcff */
[----:B------:R-:W-:Y:S02]  /*1c20*/  IMAD.MOV.U32 R0, RZ, RZ, c[0x0][0x228] ;  /* 0x00008a00ff007624 */ /* 0x000fe400078e00ff */
[----:B------:R-:W-:Y:S01]  /*1c30*/  @P3 IMAD.IADD R0, R4, 0x1, -R5 ;  /* 0x0000000104003824 */ /* 0x000fe200078e0a05 */
[----:B------:R-:W-:-:S03]  /*1c40*/  LOP3.LUT R10, R10, 0xffefffff, RZ, 0xc0, !PT ;  /* 0xffefffff0a0a7812 */ /* 0x000fc600078ec0ff */
[----:B------:R-:W-:Y:S01]  /*1c50*/  IMAD.IADD R7, R11, 0x1, R0 ;  /* 0x000000010b077824 */ /* 0x000fe200078e0200 */
[----:B------:R2:W-:Y:S03]  /*1c60*/  STL [R1+0x14], R9 ;  /* 0x0000140901007387 */ /* 0x0005e60000100800 */
[----:B------:R-:W-:Y:S01]  /*1c70*/  @P1 LOP3.LUT R10, R10, 0x100000, RZ, 0xfc, !PT ;  /* 0x001000000a0a1812 */ /* 0x000fe200078efcff */
[----:B------:R2:W-:Y:S01]  /*1c80*/  STL [R1+0xc], R7 ;  /* 0x00000c0701007387 */ /* 0x0005e20000100800 */
[----:B-1----:R-:W-:-:S03]  /*1c90*/  IADD3 R2, R9, 0x7f, RZ ;  /* 0x0000007f09027810 */ /* 0x002fc60007ffe0ff */
[----:B------:R2:W-:Y:S02]  /*1ca0*/  STL [R1+0x18], R10 ;  /* 0x0000180a01007387 */ /* 0x0005e40000100800 */
[----:B------:R-:W-:Y:S01]  /*1cb0*/  @P2 IMAD.HI.U32 R4, R2, c[0x0][0x2c8], RZ ;  /* 0x0000b20002042a27 */ /* 0x000fe200078e00ff */
[----:B------:R-:W-:-:S04]  /*1cc0*/  IADD3 R3, R7, 0x5f, RZ ;  /* 0x0000005f07037810 */ /* 0x000fc80007ffe0ff */
[----:B------:R-:W-:Y:S01]  /*1cd0*/  @P2 SHF.R.U32.HI R2, RZ, c[0x0][0x2cc], R4 ;  /* 0x0000b300ff022a19 */ /* 0x000fe20000011604 */
[----:B------:R-:W-:Y:S01]  /*1ce0*/  IMAD.HI R3, R3, 0x2aaaaaab, RZ ;  /* 0x2aaaaaab03037827 */ /* 0x000fe200078e02ff */
[----:B------:R-:W-:-:S04]  /*1cf0*/  IADD3 R4, R7, 0x1, -R8 ;  /* 0x0000000107047810 */ /* 0x000fc80007ffe808 */
[----:B------:R-:W-:Y:S01]  /*1d00*/  SHF.R.U32.HI R5, RZ, 0x1f, R3 ;  /* 0x0000001fff057819 */ /* 0x000fe20000011603 */
[----:B------:R-:W-:-:S03]  /*1d10*/  IMAD.IADD R2, R4, 0x1, R2 ;  /* 0x0000000104027824 */ /* 0x000fc600078e0202 */
[----:B------:R-:W-:Y:S02]  /*1d20*/  LEA.HI.SX32 R164, R3, R5, 0x1c ;  /* 0x0000000503a47211 */ /* 0x000fe400078fe2ff */
        /* <DEDUP_REMOVED lines=12> */
.L_x_700:
[----:B------:R-:W-:-:S13]  /*1df0*/  ISETP.NE.AND P0, PT, R6, 0x1, PT ;  /* 0x000000010600780c */ /* 0x000fda0003f05270 */
[----:B------:R-:W-:-:S05]  /*1e00*/  @P0 IMAD.HI.U32 R2, R3, c[0x0][0x330], RZ ;  /* 0x0000cc0003020a27 */ /* 0x000fca00078e00ff */
[----:B------:R-:W-:Y:S02]  /*1e10*/  @P0 SHF.R.U32.HI R3, RZ, c[0x0][0x334], R2 ;  /* 0x0000cd00ff030a19 */ /* 0x000fe40000011602 */
.L_x_701:
[----:B------:R-:W-:Y:S05]  /*1e20*/  BSYNC B0 ;  /* 0x0000000000007941 */ /* 0x000fea0003800000 */
.L_x_699:
[----:B------:R-:W-:-:S05]  /*1e30*/  IMAD R3, R3, R6, c[0x0][0x32c] ;  /* 0x0000cb0003037624 */ /* 0x000fca00078e0206 */
[----:B------:R-:W-:-:S04]  /*1e40*/  IMNMX R4, R4, R3, PT ;  /* 0x0000000304047217 */ /* 0x000fc80003800200 */
.L_x_698:
[----:B------:R-:W-:Y:S01]  /*1e50*/  IADD3 R4, R4, 0x5f, RZ ;  /* 0x0000005f04047810 */ /* 0x000fe20007ffe0ff */
[----:B------:R-:W-:-:S04]  /*1e60*/  @P2 IMAD.HI.U32 R3, R9, c[0x0][0x2c8], RZ ;  /* 0x0000b20009032a27 */ /* 0x000fc800078e00ff */
[----:B------:R-:W-:-:S04]  /*1e70*/  IMAD.HI R4, R4, 0x2aaaaaab, RZ ;  /* 0x2aaaaaab04047827 */ /* 0x000fc800078e02ff */
[----:B------:R-:W-:Y:S01]  /*1e80*/  IMAD.MOV.U32 R2, RZ, RZ, R9 ;  /* 0x000000ffff027224 */ /* 0x000fe200078e0009 */
[----:B------:R-:W-:Y:S01]  /*1e90*/  @P2 SHF.R.U32.HI R2, RZ, c[0x0][0x2cc], R3 ;  /* 0x0000b300ff022a19 */ /* 0x000fe20000011603 */
[----:B------:R-:W-:Y:S01]  /*1ea0*/  IMAD.IADD R163, R7, 0x1, -R8 ;  /* 0x0000000107a37824 */ /* 0x000fe200078e0a08 */
[----:B------:R-:W-:-:S03]  /*1eb0*/  SHF.R.U32.HI R3, RZ, 0x1f, R4 ;  /* 0x0000001fff037819 */ /* 0x000fc60000011604 */
[----:B------:R-:W-:Y:S01]  /*1ec0*/  IMAD.IADD R2, R163, 0x1, R2 ;  /* 0x00000001a3027824 */ /* 0x000fe200078e0202 */
[----:B------:R-:W-:-:S04]  /*1ed0*/  LEA.HI.SX32 R4, R4, R3, 0x1c ;  /* 0x0000000304047211 */ /* 0x000fc800078fe2ff */
[----:B------:R-:W-:Y:S02]  /*1ee0*/  IADD3 R3, R2, -c[0x0][0x324], RZ ;  /* 0x8000c90002037a10 */ /* 0x000fe40007ffe0ff */
[----:B--2---:R-:W-:Y:S01]  /*1ef0*/  IMNMX R10, R164, R4, PT ;  /* 0x00000004a40a7217 */ /* 0x004fe20003800200 */
        /* <DEDUP_REMOVED lines=10> */
.L_x_704:
[----:B------:R-:W-:-:S13]  /*1fa0*/  ISETP.NE.AND P0, PT, R6, 0x1, PT ;  /* 0x000000010600780c */ /* 0x000fda0003f05270 */
[----:B------:R-:W-:-:S05]  /*1fb0*/  @P0 IMAD.HI.U32 R4, R2, c[0x0][0x330], RZ ;  /* 0x0000cc0002040a27 */ /* 0x000fca00078e00ff */
[----:B------:R-:W-:Y:S02]  /*1fc0*/  @P0 SHF.R.U32.HI R2, RZ, c[0x0][0x334], R4 ;  /* 0x0000cd00ff020a19 */ /* 0x000fe40000011604 */
.L_x_705:
[----:B------:R-:W-:Y:S05]  /*1fd0*/  BSYNC B0 ;  /* 0x0000000000007941 */ /* 0x000fea0003800000 */
.L_x_703:
[----:B------:R-:W-:-:S05]  /*1fe0*/  IMAD R2, R2, c[0x0][0x32c], RZ ;  /* 0x0000cb0002027a24 */ /* 0x000fca00078e02ff */
[----:B------:R-:W-:-:S04]  /*1ff0*/  IMNMX R3, R3, R2, !PT ;  /* 0x0000000203037217 */ /* 0x000fc80007800200 */
.L_x_702:
[C---:B------:R-:W-:Y:S01]  /*2000*/  LOP3.LUT R4, R14.reuse, 0xff000000, RZ, 0xc0, !PT ;  /* 0xff0000000e047812 */ /* 0x040fe200078ec0ff */
[----:B------:R-:W-:Y:S01]  /*2010*/  IMAD.HI R3, R3, 0x2aaaaaab, RZ ;  /* 0x2aaaaaab03037827 */ /* 0x000fe200078e02ff */
[----:B------:R-:W-:Y:S01]  /*2020*/  LOP3.LUT R5, R14, 0xff0000, RZ, 0xc0, !PT ;  /* 0x00ff00000e057812 */ /* 0x000fe200078ec0ff */
[----:B------:R-:W-:Y:S01]  /*2030*/  BSSY B0, `(.L_x_706) ;  /* 0x000002d000007945 */ /* 0x000fe20003800000 */
[----:B------:R-:W-:Y:S02]  /*2040*/  SHF.R.U32.HI R4, RZ, 0x8, R4 ;  /* 0x00000008ff047819 */ /* 0x000fe40000011604 */
[----:B------:R-:W-:Y:S02]  /*2050*/  SHF.R.U32.HI R2, RZ, 0x1f, R3 ;  /* 0x0000001fff027819 */ /* 0x000fe40000011603 */
[----:B------:R-:W-:Y:S02]  /*2060*/  LEA.HI R4, R5, R4, RZ, 0x10 ;  /* 0x0000000405047211 */ /* 0x000fe400078f80ff */
[----:B------:R-:W-:Y:S01]  /*2070*/  LEA.HI.SX32 R3, R3, R2, 0x1c ;  /* 0x0000000203037211 */ /* 0x000fe200078fe2ff */
[----:B------:R-:W-:Y:S01]  /*2080*/  IMAD.MOV.U32 R2, RZ, RZ, RZ ;  /* 0x000000ffff027224 */ /* 0x000fe200078e00ff */
[----:B------:R-:W-:-:S02]  /*2090*/  SHF.R.U32.HI R6, RZ, 0x10, R4 ;  /* 0x00000010ff067819 */ /* 0x000fc40000011604 */
[----:B------:R-:W-:Y:S02]  /*20a0*/  LOP3.LUT R14, R4, 0xff, RZ, 0xc0, !PT ;  /* 0x000000ff040e7812 */ /* 0x000fe400078ec0ff */
[----:B------:R-:W-:Y:S01]  /*20b0*/  IMNMX R5, RZ, R3, !PT ;  /* 0x00000003ff057217 */ /* 0x000fe20007800200 */
[----:B------:R1:W-:Y:S01]  /*20c0*/  STL [R1+0x28], R6 ;  /* 0x0000280601007387 */ /* 0x0003e20000100800 */
[----:B------:R-:W-:Y:S02]  /*20d0*/  ISETP.NE.AND P1, PT, R6, RZ, PT ;  /* 0x000000ff0600720c */ /* 0x000fe40003f25270 */
[----:B------:R-:W-:Y:S01]  /*20e0*/  ISETP.GT.AND P0, PT, R10, R5, PT ;  /* 0x000000050a00720c */ /* 0x000fe20003f04270 */
[----:B------:R1:W-:Y:S01]  /*20f0*/  STL [R1+0x34], R14 ;  /* 0x0000340e01007387 */ /* 0x0003e20000100800 */
[----:B------:R-:W-:-:S11]  /*2100*/  SEL R132, R6, c[0x0][0x338], P1 ;  /* 0x0000ce0006847a07 */ /* 0x000fd60000800000 */
[----:B------:R-:W-:Y:S05]  /*2110*/  @!P0 BRA `(.L_x_707) ;  /* 0x000001e000008947 */ /* 0x000fea0003800000 */
[----:B------:R-:W-:Y:S02]  /*2120*/  IABS R2, R132 ;  /* 0x0000008400027213 */ /* 0x000fe40000000000 */
[----:B-1----:R-:W-:-:S03]  /*2130*/  IADD3 R6, R132, -0x1, R10 ;  /* 0xffffffff84067810 */ /* 0x002fc60007ffe00a */
[----:B------:R-:W-:Y:S02]  /*2140*/  IMAD.MOV.U32 R4, RZ, RZ, R2 ;  /* 0x000000ffff047224 */ /* 0x000fe400078e0002 */
[----:B------:R-:W-:Y:S02]  /*2150*/  IMAD.IADD R6, R6, 0x1, -R5 ;  /* 0x0000000106067824 */ /* 0x000fe400078e0a05 */
[----:B------:R-:W1:Y:S03]  /*2160*/  I2F.RP R2, R4 ;  /* 0x0000000400027306 */ /* 0x000e660000209400 */
[----:B------:R-:W-:-:S05]  /*2170*/  IABS R9, R6 ;  /* 0x0000000600097213 */ /* 0x000fca0000000000 */
[----:B-1----:R-:W1:Y:S02]  /*2180*/  MUFU.RCP R2, R2 ;  /* 0x0000000200027308 */ /* 0x002e640000001000 */
[----:B-1----:R-:W-:-:S06]  /*2190*/  IADD3 R2, R2, 0xffffffe, RZ ;  /* 0x0ffffffe02027810 */ /* 0x002fcc0007ffe0ff */
[----:B------:R-:W1:Y:S02]  /*21a0*/  F2I.FTZ.U32.TRUNC.NTZ R3, R2 ;  /* 0x0000000200037305 */ /* 0x000e64000021f000 */
[----:B-1----:R-:W-:-:S04]  /*21b0*/  IMAD.MOV R2, RZ, RZ, -R3 ;  /* 0x000000ffff027224 */ /* 0x002fc800078e0a03 */
[----:B------:R-:W-:Y:S01]  /*21c0*/  IMAD.MOV.U32 R7, RZ, RZ, R2 ;  /* 0x000000ffff077224 */ /* 0x000fe200078e0002 */
[----:B------:R-:W-:-:S03]  /*21d0*/  IABS R2, R132 ;  /* 0x0000008400027213 */ /* 0x000fc60000000000 */
[----:B------:R-:W-:Y:S02]  /*21e0*/  IMAD R7, R7, R4, RZ ;  /* 0x0000000407077224 */ /* 0x000fe400078e02ff */
[----:B------:R-:W-:Y:S01]  /*21f0*/  IMAD.MOV R8, RZ, RZ, -R2 ;  /* 0x000000ffff087224 */ /* 0x000fe200078e0a02 */
[----:B------:R-:W-:-:S05]  /*2200*/  MOV R2, RZ ;  /* 0x000000ff00027202 */ /* 0x000fca0000000f00 */
        /* <DEDUP_REMOVED lines=11> */
[----:B------:R-:W-:-:S07]  /*22c0*/  ISETP.GE.AND P1, PT, R3, RZ, PT ;  /* 0x000000ff0300720c */ /* 0x000fce0003f26270 */
[----:B------:R-:W-:-:S06]  /*22d0*/  @P2 IADD3 R2, R2, 0x1, RZ ;  /* 0x0000000102022810 */ /* 0x000fcc0007ffe0ff */
[----:B------:R-:W-:Y:S01]  /*22e0*/  @!P1 IMAD.MOV R2, RZ, RZ, -R2 ;  /* 0x000000ffff029224 */ /* 0x000fe200078e0a02 */
[----:B------:R-:W-:Y:S02]  /*22f0*/  @!P0 LOP3.LUT R2, RZ, R132, RZ, 0x33, !PT ;  /* 0x00000084ff028212 */ /* 0x000fe400078e33ff */
.L_x_707:
[----:B------:R-:W-:Y:S05]  /*2300*/  BSYNC B0 ;  /* 0x0000000000007941 */ /* 0x000fea0003800000 */
.L_x_706:
[----:B------:R-:W-:Y:S01]  /*2310*/  IMAD R3, R14, R2, R5 ;  /* 0x000000020e037224 */ /* 0x000fe200078e0205 */
[----:B------:R-:W2:Y:S01]  /*2320*/  S2R R185, SR_TID.X ;  /* 0x0000000000b97919 */ /* 0x000ea20000002100 */
[----:B------:R-:W-:Y:S02]  /*2330*/  SHF.R.S32.HI R73, RZ, 0x1f, R72 ;  /* 0x0000001fff497819 */ /* 0x000fe40000011448 */
[C---:B------:R-:W-:Y:S01]  /*2340*/  IMAD.IADD R2, R3.reuse, 0x1, R2 ;  /* 0x0000000103027824 */ /* 0x040fe200078e0202 */
[----:B------:R-:W-:Y:S01]  /*2350*/  IADD3 R86, R72, 0x40, RZ ;  /* 0x0000004048567810 */ /* 0x000fe20007ffe0ff */
[----:B------:R-:W-:-:S03]  /*2360*/  IMAD R3, R3, 0x60, -R11 ;  /* 0x0000006003037824 */ /* 0x000fc600078e0a0b */
[----:B------:R-:W-:Y:S02]  /*2370*/  IMNMX R2, R10, R2, PT ;  /* 0x000000020a027217 */ /* 0x000fe40003800200 */
[----:B------:R-:W-:-:S03]  /*2380*/  IMNMX R3, RZ, R3, !PT ;  /* 0x00000003ff037217 */ /* 0x000fc60007800200 */
[----:B------:R-:W-:Y:S02]  /*2390*/  IMAD R2, R2, 0x60, -R11 ;  /* 0x0000006002027824 */ /* 0x000fe400078e0a0b */
[----:B------:R-:W-:-:S03]  /*23a0*/  IMAD.WIDE.U32 R4, R3, -0x55555555, RZ ;  /* 0xaaaaaaab03047825 */ /* 0x000fc600078e00ff */
[----:B------:R-:W-:Y:S02]  /*23b0*/  IMNMX R2, R2, R0, PT ;  /* 0x0000000002027217 */ /* 0x000fe40003800200 */
[----:B------:R-:W-:Y:S02]  /*23c0*/  SHF.R.U32.HI R129, RZ, 0x6, R5 ;  /* 0x00000006ff817819 */ /* 0x000fe40000011605 */
[----:B------:R-:W-:Y:S02]  /*23d0*/  ISETP.GT.AND P0, PT, R2, R3, PT ;  /* 0x000000030200720c */ /* 0x000fe40003f04270 */
[----:B--2---:R-:W-:Y:S01]  /*23e0*/  SHF.R.S32.HI R186, RZ, 0x1f, R185 ;  /* 0x0000001fffba7819 */ /* 0x004fe200000114b9 */
[----:B------:R-:W-:-:S03]  /*23f0*/  IMAD.MOV.U32 R4, RZ, RZ, R129 ;  /* 0x000000ffff047224 */ /* 0x000fc600078e0081 */
[CC--:B-1----:R-:W-:Y:S02]  /*2400*/  LEA.HI R6, R186.reuse, R185.reuse, RZ, 0x6 ;  /* 0x000000b9ba067211 */ /* 0x0c2fe400078f30ff */
[----:B------:R-:W-:-:S04]  /*2410*/  LEA.HI R5, R186, R185, RZ, 0x3 ;  /* 0x000000b9ba057211 */ /* 0x000fc800078f18ff */
[----:B------:R-:W-:Y:S02]  /*2420*/  SHF.R.S32.HI R84, RZ, 0x3, R5 ;  /* 0x00000003ff547819 */ /* 0x000fe40000011405 */
[----:B------:R-:W-:Y:S02]  /*2430*/  @P0 IADD3 R2, R2, 0x5f, RZ ;  /* 0x0000005f02020810 */ /* 0x000fe40007ffe0ff */
[C---:B------:R-:W-:Y:S02]  /*2440*/  IADD3 R135, R84.reuse, 0x40, RZ ;  /* 0x0000004054877810 */ /* 0x040fe40007ffe0ff */
[----:B------:R-:W-:Y:S01]  /*2450*/  IADD3 R134, R84, 0x20, RZ ;  /* 0x0000002054867810 */ /* 0x000fe20007ffe0ff */
[----:B------:R-:W-:Y:S01]  /*2460*/  @P0 IMAD.HI R2, R2, 0x2aaaaaab, RZ ;  /* 0x2aaaaaab02020827 */ /* 0x000fe200078e02ff */
[----:B------:R-:W-:-:S04]  /*2470*/  SHF.R.S32.HI R178, RZ, 0x1f, R84 ;  /* 0x0000001fffb27819 */ /* 0x000fc80000011454 */
[----:B------:R-:W-:-:S04]  /*2480*/  @P0 SHF.R.U32.HI R3, RZ, 0x1f, R2 ;  /* 0x0000001fff030819 */ /* 0x000fc80000011602 */
[----:B------:R-:W-:Y:S01]  /*2490*/  @P0 LEA.HI.SX32 R4, R2, R3, 0x1c ;  /* 0x0000000302040211 */ /* 0x000fe200078fe2ff */
[----:B------:R-:W-:Y:S01]  /*24a0*/  IMAD.SHL.U32 R2, R6, 0x8, RZ ;  /* 0x0000000806027824 */ /* 0x000fe200078e00ff */
[----:B------:R-:W-:Y:S02]  /*24b0*/  LOP3.LUT R3, R5, 0xfffffff8, RZ, 0xc0, !PT ;  /* 0xfffffff805037812 */ /* 0x000fe400078ec0ff */
[----:B------:R-:W-:Y:S02]  /*24c0*/  ISETP.GT.AND P0, PT, R4, R129, PT ;  /* 0x000000810400720c */ /* 0x000fe40003f04270 */
[----:B------:R-:W-:Y:S01]  /*24d0*/  LOP3.LUT R155, R2, 0xfffffe00, RZ, 0xc0, !PT ;  /* 0xfffffe00029b7812 */ /* 0x000fe200078ec0ff */
[----:B------:R-:W-:Y:S01]  /*24e0*/  IMAD.SHL.U32 R2, R84, 0x40, RZ ;  /* 0x0000004054027824 */ /* 0x000fe200078e00ff */
[----:B------:R-:W-:Y:S01]  /*24f0*/  SHF.R.S32.HI R5, RZ, 0x1f, R134 ;  /* 0x0000001fff057819 */ /* 0x000fe20000011486 */
[----:B------:R-:W-:Y:S01]  /*2500*/  IMAD.IADD R144, R185, 0x1, -R3 ;  /* 0x00000001b9907824 */ /* 0x000fe200078e0a03 */
[----:B------:R-:W-:Y:S01]  /*2510*/  SHF.R.S32.HI R6, RZ, 0x1f, R135 ;  /* 0x0000001fff067819 */ /* 0x000fe20000011487 */
[----:B------:R-:W-:Y:S01]  /*2520*/  IMAD.SHL.U32 R3, R134, 0x40, RZ ;  /* 0x0000004086037824 */ /* 0x000fe200078e00ff */
[----:B------:R-:W-:Y:S01]  /*2530*/  LOP3.LUT R145, R2, 0x1c0, RZ, 0xc0, !PT ;  /* 0x000001c002917812 */ /* 0x000fe200078ec0ff */
[----:B------:R-:W-:Y:S01]  /*2540*/  IMAD.SHL.U32 R2, R135, 0x40, RZ ;  /* 0x0000004087027824 */ /* 0x000fe200078e00ff */
[----:B------:R-:W-:Y:S01]  /*2550*/  LEA.HI R5, R5, R134, RZ, 0x3 ;  /* 0x0000008605057211 */ /* 0x000fe200078f18ff */
[----:B------:R-:W-:Y:S01]  /*2560*/  IMAD.SHL.U32 R28, R144, 0x4, RZ ;  /* 0x00000004901c7824 */ /* 0x000fe200078e00ff */
[----:B------:R-:W-:-:S02]  /*2570*/  SHF.R.U32.HI R179, RZ, 0x3, R145 ;  /* 0x00000003ffb37819 */ /* 0x000fc40000011691 */
[----:B------:R-:W-:Y:S01]  /*2580*/  LOP3.LUT R149, R2, 0x1c0, RZ, 0xc0, !PT ;  /* 0x000001c002957812 */ /* 0x000fe200078ec0ff */
[----:B------:R-:W-:Y:S01]  /*2590*/  IMAD.SHL.U32 R5, R5, 0x40, RZ ;  /* 0x0000004005057824 */ /* 0x000fe200078e00ff */
[----:B------:R-:W-:Y:S02]  /*25a0*/  LOP3.LUT R2, R145, 0x38, R72, 0xf8, !PT ;  /* 0x0000003891027812 */ /* 0x000fe400078ef848 */
[----:B------:R-:W-:Y:S02]  /*25b0*/  LEA.HI R6, R6, R135, RZ, 0x3 ;  /* 0x0000008706067211 */ /* 0x000fe400078f18ff */
[----:B------:R-:W-:Y:S02]  /*25c0*/  LOP3.LUT R2, R2, R179, RZ, 0x3c, !PT ;  /* 0x000000b302027212 */ /* 0x000fe400078e3cff */
[----:B------:R-:W-:Y:S01]  /*25d0*/  LOP3.LUT R146, R3, 0x1c0, RZ, 0xc0, !PT ;  /* 0x000001c003927812 */ /* 0x000fe200078ec0ff */
[----:B------:R-:W-:Y:S01]  /*25e0*/  IMAD.SHL.U32 R3, R6, 0x40, RZ ;  /* 0x0000004006037824 */ /* 0x000fe200078e00ff */
[----:B------:R-:W-:Y:S01]  /*25f0*/  SHF.R.S32.HI R29, RZ, 0x1f, R28 ;  /* 0x0000001fff1d7819 */ /* 0x000fe2000001141c */
[----:B------:R-:W-:Y:S01]  /*2600*/  IMAD.IADD R2, R155, 0x1, R2 ;  /* 0x000000019b027824 */ /* 0x000fe200078e0202 */
[----:B------:R-:W-:-:S02]  /*2610*/  IADD3 R30, R28, 0x20, RZ ;  /* 0x000000201c1e7810 */ /* 0x000fc40007ffe0ff */
[----:B------:R-:W-:Y:S01]  /*2620*/  SHF.R.U32.HI R182, RZ, 0x3, R146 ;  /* 0x00000003ffb67819 */ /* 0x000fe20000011692 */
[----:B------:R-:W-:Y:S01]  /*2630*/  IMAD.SHL.U32 R219, R2, 0x2, RZ ;  /* 0x0000000202db7824 */ /* 0x000fe200078e00ff */
[----:B------:R-:W-:Y:S02]  /*2640*/  SHF.R.U32.HI R183, RZ, 0x3, R149 ;  /* 0x00000003ffb77819 */ /* 0x000fe40000011695 */
[----:B------:R-:W-:Y:S02]  /*2650*/  LOP3.LUT R156, R5, 0xfffffe00, RZ, 0xc0, !PT ;  /* 0xfffffe00059c7812 */ /* 0x000fe400078ec0ff */
[----:B------:R-:W-:Y:S01]  /*2660*/  LOP3.LUT R157, R3, 0xfffffe00, RZ, 0xc0, !PT ;  /* 0xfffffe00039d7812 */ /* 0x000fe200078ec0ff */
[----:B------:R-:W-:Y:S05]  /*2670*/  @!P0 BRA `(.L_x_708) ;  /* 0x000052c000008947 */ /* 0x000fea0003800000 */
[----:B------:R-:W2:Y:S01]  /*2680*/  LDL R25, [R1] ;  /* 0x0000000001197983 */ /* 0x000ea20000100800 */
[----:B------:R-:W-:Y:S01]  /*2690*/  IADD3 R124, P0, R84, R13, RZ ;  /* 0x0000000d547c7210 */ /* 0x000fe20007f1e0ff */
[----:B------:R-:W-:Y:S01]  /*26a0*/  IMAD.MOV.U32 R138, RZ, RZ, 0x60 ;  /* 0x00000060ff8a7424 */ /* 0x000fe200078e00ff */
[----:B------:R-:W-:Y:S01]  /*26b0*/  SHF.R.S32.HI R18, RZ, 0x1f, R24 ;  /* 0x0000001fff127819 */ /* 0x000fe20000011418 */
[----:B------:R-:W-:Y:S01]  /*26c0*/  IMAD.MOV.U32 R8, RZ, RZ, c[0x0][0x238] ;  /* 0x00008e00ff087624 */ /* 0x000fe200078e00ff */
[----:B------:R-:W-:Y:S01]  /*26d0*/  LEA.HI.X.SX32 R130, R13, R178, 0x1, P0 ;  /* 0x000000b20d827211 */ /* 0x000fe200000f0eff */
[----:B------:R-:W-:Y:S01]  /*26e0*/  IMAD.WIDE.U32 R2, R124, c[0x0][0x238], R72 ;  /* 0x00008e007c027a25 */ /* 0x000fe200078e0048 */
[----:B------:R-:W-:-:S02]  /*26f0*/  SEL R21, R18, RZ, !P3 ;  /* 0x000000ff12157207 */ /* 0x000fc40005800000 */
[----:B------:R-:W-:Y:S01]  /*2700*/  IADD3 R34, R4, -0x1, RZ ;  /* 0xffffffff04227810 */ /* 0x000fe20007ffe0ff */
[----:B------:R-:W-:Y:S01]  /*2710*/  IMAD R5, R130, c[0x0][0x238], RZ ;  /* 0x00008e0082057a24 */ /* 0x000fe200078e02ff */
[----:B------:R-:W-:Y:S01]  /*2720*/  IADD3 R111, -R84, R0, RZ ;  /* 0x00000000546f7210 */ /* 0x000fe20007ffe1ff */
[----:B------:R-:W-:Y:S01]  /*2730*/  IMAD R4, R21, c[0x0][0x248], RZ ;  /* 0x0000920015047a24 */ /* 0x000fe200078e02ff */
[----:B------:R-:W-:Y:S01]  /*2740*/  SEL R20, R24, RZ, !P3 ;  /* 0x000000ff18147207 */ /* 0x000fe20005800000 */
[----:B------:R-:W-:Y:S01]  /*2750*/  IMAD R5, R124, c[0x0][0x23c], R5 ;  /* 0x00008f007c057a24 */ /* 0x000fe200078e0205 */
[----:B------:R-:W-:Y:S01]  /*2760*/  ISETP.GE.AND P2, PT, R72, c[0x0][0x1d4], PT ;  /* 0x0000750048007a0c */ /* 0x000fe20003f46270 */
[----:B------:R-:W-:Y:S01]  /*2770*/  IMAD R165, R138, c[0x0][0x23c], RZ ;  /* 0x00008f008aa57a24 */ /* 0x000fe200078e02ff */
[----:B------:R-:W-:Y:S01]  /*2780*/  ISETP.GE.AND P6, PT, R86, c[0x0][0x1d4], PT ;  /* 0x0000750056007a0c */ /* 0x000fe20003fc6270 */
[----:B------:R-:W-:Y:S01]  /*2790*/  IMAD.WIDE.U32 R142, R138, c[0x0][0x238], RZ ;  /* 0x00008e008a8e7a25 */ /* 0x000fe200078e00ff */
[----:B------:R-:W-:-:S02]  /*27a0*/  IADD3 R3, R3, R5, RZ ;  /* 0x0000000503037210 */ /* 0x000fc40007ffe0ff */
[----:B------:R-:W-:Y:S01]  /*27b0*/  MOV R162, 0x5 ;  /* 0x0000000500a27802 */ /* 0x000fe20000000f00 */
[----:B------:R-:W-:Y:S01]  /*27c0*/  IMAD R6, R34, -0x60, R111 ;  /* 0xffffffa022067824 */ /* 0x000fe200078e026f */
[----:B------:R-:W-:Y:S01]  /*27d0*/  IADD3 R19, R12, R153, RZ ;  /* 0x000000990c137210 */ /* 0x000fe20007ffe0ff */
[C---:B------:R-:W-:Y:S01]  /*27e0*/  IMAD.WIDE.U32 R2, R23.reuse, c[0x0][0x240], R2 ;  /* 0x0000900017027a25 */ /* 0x040fe200078e0002 */
[----:B------:R-:W-:Y:S02]  /*27f0*/  SHF.L.U64.HI R166, R8, R162, c[0x0][0x23c] ;  /* 0x00008f0008a67619 */ /* 0x000fe400000102a2 */
[----:B------:R-:W-:Y:S01]  /*2800*/  ISETP.GE.AND P0, PT, R6, 0x1, PT ;  /* 0x000000010600780c */ /* 0x000fe20003f06270 */
[----:B------:R-:W-:Y:S02]  /*2810*/  IMAD R3, R23, c[0x0][0x244], R3 ;  /* 0x0000910017037a24 */ /* 0x000fe400078e0203 */
[----:B------:R-:W-:Y:S01]  /*2820*/  IMAD.WIDE.U32 R10, R84, c[0x0][0x290], R28 ;  /* 0x0000a400540a7a25 */ /* 0x000fe200078e001c */
[----:B------:R-:W-:-:S02]  /*2830*/  MOV R148, c[0x0][0x290] ;  /* 0x0000a40000947a02 */ /* 0x000fc40000000f00 */
[----:B------:R-:W-:Y:S01]  /*2840*/  MOV R184, c[0x0][0x27c] ;  /* 0x00009f0000b87a02 */ /* 0x000fe20000000f00 */
[C---:B------:R-:W-:Y:S01]  /*2850*/  IMAD R4, R20.reuse, c[0x0][0x24c], R4 ;  /* 0x0000930014047a24 */ /* 0x040fe200078e0204 */
[----:B------:R-:W-:Y:S01]  /*2860*/  P2R R131, PR, RZ, 0x4 ;  /* 0x00000004ff837803 */ /* 0x000fe20000000000 */
[----:B------:R-:W-:Y:S01]  /*2870*/  IMAD.WIDE.U32 R114, R20, c[0x0][0x248], R2 ;  /* 0x0000920014727a25 */ /* 0x000fe200078e0002 */
[----:B------:R-:W-:-:S03]  /*2880*/  SHF.R.S32.HI R3, RZ, 0x1f, R34 ;  /* 0x0000001fff037819 */ /* 0x000fc60000011422 */
[----:B------:R-:W-:Y:S01]  /*2890*/  IMAD.IADD R165, R143, 0x1, R165 ;  /* 0x000000018fa57824 */ /* 0x000fe200078e02a5 */
[----:B------:R-:W-:Y:S01]  /*28a0*/  IADD3 R113, R115, R4, RZ ;  /* 0x0000000473717210 */ /* 0x000fe20007ffe0ff */
[----:B------:R-:W-:Y:S02]  /*28b0*/  IMAD.MOV.U32 R112, RZ, RZ, R114 ;  /* 0x000000ffff707224 */ /* 0x000fe400078e0072 */
[----:B------:R-:W-:Y:S02]  /*28c0*/  IMAD R2, R165, R34, RZ ;  /* 0x00000022a5027224 */ /* 0x000fe400078e02ff */
[----:B------:R-:W-:-:S04]  /*28d0*/  IMAD.WIDE.U32 R4, R34, R142, R112 ;  /* 0x0000008e22047225 */ /* 0x000fc800078e0070 */
[----:B------:R-:W-:Y:S02]  /*28e0*/  IMAD R2, R3, R142, R2 ;  /* 0x0000008e03027224 */ /* 0x000fe400078e0202 */
[----:B------:R-:W-:-:S03]  /*28f0*/  IMAD.SHL.U32 R171, R8, 0x20, RZ ;  /* 0x0000002008ab7824 */ /* 0x000fc600078e00ff */
[----:B------:R-:W-:Y:S02]  /*2900*/  IADD3 R5, R5, R2, RZ ;  /* 0x0000000205057210 */ /* 0x000fe40007ffe0ff */
[----:B------:R-:W-:-:S04]  /*2910*/  @P0 LEA R2, P1, R4, c[0x0][0x220], 0x1 ;  /* 0x0000880004020a11 */ /* 0x000fc800078208ff */
[----:B------:R-:W-:Y:S02]  /*2920*/  @P0 LEA.HI.X R3, R4, c[0x0][0x224], R5, 0x1, P1 ;  /* 0x0000890004030a11 */ /* 0x000fe400008f0c05 */
[----:B------:R-:W-:-:S03]  /*2930*/  ISETP.GE.AND P1, PT, R6, 0x21, PT ;  /* 0x000000210600780c */ /* 0x000fc60003f26270 */
[----:B------:R-:W-:Y:S01]  /*2940*/  @!PT LDS RZ, [RZ] ;  /* 0x00000000fffff984 */ /* 0x000fe20000000800 */
[----:B------:R-:W-:Y:S01]  /*2950*/  @!PT LDS RZ, [RZ] ;  /* 0x00000000fffff984 */ /* 0x000fe20000000800 */
[----:B------:R-:W-:Y:S01]  /*2960*/  @!PT LDS RZ, [RZ] ;  /* 0x00000000fffff984 */ /* 0x000fe20000000800 */
[----:B------:R1:W-:Y:S04]  /*2970*/  @P0 LDGSTS.E.BYPASS.LTC128B.128 [R219+0x8100], [R2.64], !P2 ;  /* 0x0810000002db0fae */ /* 0x0003e8000d101d48 */
[----:B------:R1:W-:Y:S06]  /*2980*/  @P0 LDGSTS.E.BYPASS.LTC128B.128 [R219+0xb100], [R2.64+0x80], !P6 ;  /* 0x0b10008002db0fae */ /* 0x0003ec000f101d48 */
[----:B-1----:R-:W-:-:S04]  /*2990*/  @P1 IADD3 R3, P0, R171, R4, RZ ;  /* 0x00000004ab031210 */ /* 0x002fc80007f1e0ff */
[----:B------:R-:W-:Y:S02]  /*29a0*/  @P1 IADD3.X R7, R5, R166, RZ, P0, !PT ;  /* 0x000000a605071210 */ /* 0x000fe400007fe4ff */
[----:B------:R-:W-:-:S04]  /*29b0*/  @P1 LEA R2, P0, R3, c[0x0][0x220], 0x1 ;  /* 0x0000880003021a11 */ /* 0x000fc800078008ff */
[----:B------:R-:W-:Y:S02]  /*29c0*/  @P1 LEA.HI.X R3, R3, c[0x0][0x224], R7, 0x1, P0 ;  /* 0x0000890003031a11 */ /* 0x000fe400000f0c07 */
[----:B------:R-:W-:-:S13]  /*29d0*/  ISETP.GT.AND P0, PT, R6, 0x40, PT ;  /* 0x000000400600780c */ /* 0x000fda0003f04270 */
[----:B------:R-:W-:Y:S01]  /*29e0*/  @P0 IMAD.MOV.U32 R6, RZ, RZ, c[0x0][0x23c] ;  /* 0x00008f00ff060624 */ /* 0x000fe200078e00ff */
[----:B--2---:R1:W-:Y:S04]  /*29f0*/  @P1 LDGSTS.E.BYPASS.LTC128B.128 [R25+0x9100], [R2.64], !P2 ;  /* 0x0910000002191fae */ /* 0x0043e8000d101d48 */
[----:B------:R1:W-:Y:S02]  /*2a00*/  @P1 LDGSTS.E.BYPASS.LTC128B.128 [R25+0xc100], [R2.64+0x80], !P6 ;  /* 0x0c10008002191fae */ /* 0x0003e4000f101d48 */
[----:B-1----:R-:W-:-:S04]  /*2a10*/  @P0 LEA R2, P1, R8, R4, 0x6 ;  /* 0x0000000408020211 */ /* 0x002fc800078230ff */
[----:B------:R-:W-:Y:S02]  /*2a20*/  @P0 LEA.HI.X R3, R8, R5, R6, 0x6, P1 ;  /* 0x0000000508030211 */ /* 0x000fe400008f3406 */
[----:B------:R-:W-:-:S04]  /*2a30*/  @P0 LEA R14, P1, R2, c[0x0][0x220], 0x1 ;  /* 0x00008800020e0a11 */ /* 0x000fc800078208ff */
[----:B------:R-:W-:Y:S02]  /*2a40*/  @P0 LEA.HI.X R15, R2, c[0x0][0x224], R3, 0x1, P1 ;  /* 0x00008900020f0a11 */ /* 0x000fe400008f0c03 */
[----:B------:R-:W-:Y:S02]  /*2a50*/  ISETP.NE.U32.AND P1, PT, RZ, c[0x0][0x340], PT ;  /* 0x0000d000ff007a0c */ /* 0x000fe40003f25070 */
[----:B------:R-:W-:Y:S01]  /*2a60*/  SHF.R.S32.HI R22, RZ, 0x1f, R19 ;  /* 0x0000001fff167819 */ /* 0x000fe20000011413 */
[C---:B------:R-:W-:Y:S01]  /*2a70*/  IMAD R6, R178.reuse, c[0x0][0x280], RZ ;  /* 0x0000a000b2067a24 */ /* 0x040fe200078e02ff */
[----:B------:R-:W-:Y:S01]  /*2a80*/  ISETP.NE.AND.EX P1, PT, RZ, c[0x0][0x344], PT, P1 ;  /* 0x0000d100ff007a0c */ /* 0x000fe20003f25310 */
[----:B------:R-:W-:Y:S01]  /*2a90*/  IMAD R7, R178, c[0x0][0x290], RZ ;  /* 0x0000a400b2077a24 */ /* 0x000fe200078e02ff */
[----:B------:R1:W-:Y:S01]  /*2aa0*/  @P0 LDGSTS.E.BYPASS.LTC128B.128 [R25+0xa100], [R14.64], !P2 ;  /* 0x0a1000000e190fae */ /* 0x0003e2000d101d48 */
[----:B------:R-:W-:Y:S02]  /*2ab0*/  IMAD R4, R22, c[0x0][0x1e0], RZ ;  /* 0x0000780016047a24 */ /* 0x000fe400078e02ff */
[----:B------:R-:W-:Y:S01]  /*2ac0*/  IMAD R12, R84, c[0x0][0x284], R6 ;  /* 0x0000a100540c7a24 */ /* 0x000fe200078e0206 */
[----:B------:R1:W-:Y:S07]  /*2ad0*/  @P0 LDGSTS.E.BYPASS.LTC128B.128 [R25+0xd100], [R14.64+0x80], !P6 ;  /* 0x0d1000800e190fae */ /* 0x0003ee000f101d48 */
[----:B------:R-:W-:Y:S01]  /*2ae0*/  @P1 IMAD.WIDE R2, R24, R16, c[0x0][0x340] ;  /* 0x0000d00018021625 */ /* 0x000fe200078e0210 */
[----:B------:R-:W0:Y:S04]  /*2af0*/  LDGDEPBAR ;  /* 0x00000000000079af */ /* 0x000e280000000000 */
[----:B------:R2:W3:Y:S01]  /*2b00*/  @P1 LDG.E R17, [R2.64] ;  /* 0x0000000802111981 */ /* 0x0004e2000c1e1900 */
[----:B------:R-:W-:Y:S01]  /*2b10*/  IMAD R4, R19, c[0x0][0x1e4], R4 ;  /* 0x0000790013047a24 */ /* 0x000fe200078e0204 */
[----:B------:R-:W-:Y:S01]  /*2b20*/  WARPSYNC 0xffffffff ;  /* 0xffffffff00007948 */ /* 0x000fe20003800000 */
[----:B------:R-:W-:Y:S01]  /*2b30*/  IMAD R16, R84, c[0x0][0x294], R7 ;  /* 0x0000a50054107a24 */ /* 0x000fe200078e0207 */
[----:B------:R-:W-:Y:S01]  /*2b40*/  SHF.L.U64.HI R151, R148, R162, c[0x0][0x294] ;  /* 0x0000a50094977619 */ /* 0x000fe200000102a2 */
[----:B------:R-:W-:Y:S01]  /*2b50*/  IMAD.WIDE.U32 R6, R84, c[0x0][0x280], R72 ;  /* 0x0000a00054067a25 */ /* 0x000fe200078e0048 */
[----:B------:R-:W-:-:S03]  /*2b60*/  SHF.L.U32 R170, R148, 0x5, RZ ;  /* 0x0000000594aa7819 */ /* 0x000fc600000006ff */
[----:B------:R-:W-:Y:S01]  /*2b70*/  IMAD.WIDE.U32 R8, R84, c[0x0][0x290], R72 ;  /* 0x0000a40054087a25 */ /* 0x000fe200078e0048 */
[----:B------:R-:W-:-:S03]  /*2b80*/  IADD3 R7, R12, R7, RZ ;  /* 0x000000070c077210 */ /* 0x000fc60007ffe0ff */
[----:B------:R-:W-:Y:S02]  /*2b90*/  IMAD.IADD R11, R11, 0x1, R16 ;  /* 0x000000010b0b7824 */ /* 0x000fe400078e0210 */
[----:B------:R-:W-:Y:S01]  /*2ba0*/  IMAD.WIDE.U32 R176, R84, c[0x0][0x1e0], RZ ;  /* 0x0000780054b07a25 */ /* 0x000fe200078e00ff */
[----:B-1----:R-:W-:-:S03]  /*2bb0*/  SHF.L.U32 R14, R184, 0x1, RZ ;  /* 0x00000001b80e7819 */ /* 0x002fc600000006ff */
[----:B------:R-:W-:Y:S02]  /*2bc0*/  IMAD.MOV.U32 R147, RZ, RZ, c[0x0][0x280] ;  /* 0x0000a000ff937624 */ /* 0x000fe400078e00ff */
[----:B-----5:R-:W-:-:S03]  /*2bd0*/  IMAD.WIDE.U32 R96, R133, c[0x0][0x290], R10 ;  /* 0x0000a40085607a25 */ /* 0x020fc600078e000a */
[----:B------:R-:W-:Y:S01]  /*2be0*/  SHF.L.U64.HI R150, R147, R162, c[0x0][0x284] ;  /* 0x0000a10093967619 */ /* 0x000fe200000102a2 */
[----:B--2---:R-:W-:-:S04]  /*2bf0*/  IMAD.WIDE.U32 R2, R19, c[0x0][0x1e0], RZ ;  /* 0x0000780013027a25 */ /* 0x004fc800078e00ff */
[----:B------:R-:W-:Y:S02]  /*2c00*/  IMAD.IADD R3, R3, 0x1, R4 ;  /* 0x0000000103037824 */ /* 0x000fe400078e0204 */
[----:B------:R-:W-:-:S04]  /*2c10*/  IMAD.WIDE.U32 R4, R84, c[0x0][0x280], R28 ;  /* 0x0000a00054047a25 */ /* 0x000fc800078e001c */
[----:B------:R-:W-:Y:S01]  /*2c20*/  IMAD.WIDE.U32 R2, R23, c[0x0][0x1e8], R2 ;  /* 0x00007a0017027a25 */ /* 0x000fe200078e0002 */
[----:B------:R-:W-:Y:S02]  /*2c30*/  IADD3 R13, R5, R12, RZ ;  /* 0x0000000c050d7210 */ /* 0x000fe40007ffe0ff */
[----:B------:R-:W-:Y:S01]  /*2c40*/  IADD3 R5, R16, R9, RZ ;  /* 0x0000000910057210 */ /* 0x000fe20007ffe0ff */
[----:B------:R-:W-:Y:S01]  /*2c50*/  IMAD.MOV.U32 R12, RZ, RZ, R4 ;  /* 0x000000ffff0c7224 */ /* 0x000fe200078e0004 */
[----:B------:R-:W-:Y:S01]  /*2c60*/  MOV R4, R8 ;  /* 0x0000000800047202 */ /* 0x000fe20000000f00 */
[----:B------:R-:W-:Y:S01]  /*2c70*/  IMAD R9, R23, c[0x0][0x1ec], R3 ;  /* 0x00007b0017097a24 */ /* 0x000fe200078e0203 */
[----:B------:R-:W-:Y:S01]  /*2c80*/  MOV R8, R2 ;  /* 0x0000000200087202 */ /* 0x000fe20000000f00 */
[----:B------:R-:W-:-:S04]  /*2c90*/  IMAD.WIDE.U32 R98, R133, c[0x0][0x280], R12 ;  /* 0x0000a00085627a25 */ /* 0x000fc800078e000c */
[----:B------:R-:W-:-:S04]  /*2ca0*/  IMAD.WIDE.U32 R92, R133, c[0x0][0x290], R4 ;  /* 0x0000a400855c7a25 */ /* 0x000fc800078e0004 */
[----:B------:R-:W-:-:S04]  /*2cb0*/  IMAD.WIDE.U32 R94, R133, c[0x0][0x280], R6 ;  /* 0x0000a000855e7a25 */ /* 0x000fc800078e0006 */
[----:B------:R-:W-:Y:S01]  /*2cc0*/  IMAD.SHL.U32 R169, R147, 0x20, RZ ;  /* 0x0000002093a97824 */ /* 0x000fe200078e00ff */
[--C-:B---3--:R-:W-:Y:S01]  /*2cd0*/  @P1 SHF.R.S32.HI R3, RZ, 0x1f, R17.reuse ;  /* 0x0000001fff031819 */ /* 0x108fe20000011411 */
[----:B------:R-:W-:Y:S01]  /*2ce0*/  @P1 IMAD.MOV.U32 R2, RZ, RZ, R17 ;  /* 0x000000ffff021224 */ /* 0x000fe200078e0011 */
[----:B------:R-:W-:Y:S02]  /*2cf0*/  @!P1 MOV R2, R24 ;  /* 0x0000001800029202 */ /* 0x000fe40000000f00 */
[----:B------:R-:W-:Y:S02]  /*2d00*/  @!P1 MOV R3, R18 ;  /* 0x0000001200039202 */ /* 0x000fe40000000f00 */
[----:B------:R-:W-:Y:S02]  /*2d10*/  SEL R17, R2, RZ, !P4 ;  /* 0x000000ff02117207 */ /* 0x000fe40006000000 */
[----:B------:R-:W-:Y:S01]  /*2d20*/  SEL R16, R3, RZ, !P4 ;  /* 0x000000ff03107207 */ /* 0x000fe20006000000 */
[----:B------:R-:W-:Y:S01]  /*2d30*/  IMAD R3, R178, c[0x0][0x1e0], RZ ;  /* 0x00007800b2037a24 */ /* 0x000fe200078e02ff */
[----:B------:R-:W-:Y:S01]  /*2d40*/  SHF.R.S32.HI R2, RZ, 0x1f, R133 ;  /* 0x0000001fff027819 */ /* 0x000fe20000011485 */
[----:B------:R-:W-:-:S04]  /*2d50*/  IMAD.WIDE.U32 R82, R17, c[0x0][0x1f0], R8 ;  /* 0x00007c0011527a25 */ /* 0x000fc800078e0008 */
[----:B------:R-:W-:Y:S01]  /*2d60*/  IMAD R3, R84, c[0x0][0x1e4], R3 ;  /* 0x0000790054037a24 */ /* 0x000fe200078e0203 */
[----:B------:R-:W-:Y:S01]  /*2d70*/  IADD3 R109, P1, P0, R82, R176, R72 ;  /* 0x000000b0526d7210 */ /* 0x000fe2000783e048 */
[----:B------:R-:W-:Y:S02]  /*2d80*/  IMAD R15, R2, c[0x0][0x280], RZ ;  /* 0x0000a000020f7a24 */ /* 0x000fe400078e02ff */
[----:B------:R-:W-:Y:S02]  /*2d90*/  IMAD.IADD R128, R177, 0x1, R3 ;  /* 0x00000001b1807824 */ /* 0x000fe400078e0203 */
[----:B------:R-:W-:Y:S02]  /*2da0*/  IMAD R3, R133, c[0x0][0x284], R15 ;  /* 0x0000a10085037a24 */ /* 0x000fe400078e020f */
[----:B------:R-:W-:Y:S02]  /*2db0*/  IMAD R15, R16, c[0x0][0x1f0], RZ ;  /* 0x00007c00100f7a24 */ /* 0x000fe400078e02ff */
[----:B------:R-:W-:Y:S01]  /*2dc0*/  IMAD R2, R2, c[0x0][0x290], RZ ;  /* 0x0000a40002027a24 */ /* 0x000fe200078e02ff */
[----:B------:R-:W-:Y:S01]  /*2dd0*/  IADD3 R110, R99, R3, RZ ;  /* 0x00000003636e7210 */ /* 0x000fe20007ffe0ff */
[----:B------:R-:W-:-:S02]  /*2de0*/  IMAD R8, R17, c[0x0][0x1f4], R15 ;  /* 0x00007d0011087a24 */ /* 0x000fc400078e020f */
[----:B------:R-:W-:Y:S02]  /*2df0*/  IMAD R2, R133, c[0x0][0x294], R2 ;  /* 0x0000a50085027a24 */ /* 0x000fe400078e0202 */
[----:B------:R-:W-:Y:S01]  /*2e00*/  IMAD.IADD R107, R3, 0x1, R95 ;  /* 0x00000001036b7824 */ /* 0x000fe200078e025f */
[----:B------:R-:W-:Y:S02]  /*2e10*/  IADD3 R85, R83, R8, RZ ;  /* 0x0000000853557210 */ /* 0x000fe40007ffe0ff */
[----:B------:R-:W-:Y:S02]  /*2e20*/  IADD3 R108, R97, R2, RZ ;  /* 0x00000002616c7210 */ /* 0x000fe40007ffe0ff */
[----:B------:R-:W-:Y:S02]  /*2e30*/  IADD3 R106, R2, R93, RZ ;  /* 0x0000005d026a7210 */ /* 0x000fe40007ffe0ff */
[----:B------:R-:W-:Y:S02]  /*2e40*/  IADD3.X R105, R85, R128, R73, P1, P0 ;  /* 0x0000008055697210 */ /* 0x000fe40000fe0449 */
[----:B------:R-:W-:Y:S01]  /*2e50*/  ISETP.GE.AND P0, PT, R72, c[0x0][0x27c], PT ;  /* 0x00009f0048007a0c */ /* 0x000fe20003f06270 */
[----:B------:R-:W-:Y:S01]  /*2e60*/  IMAD.WIDE.U32 R2, R23, c[0x0][0x260], R72 ;  /* 0x0000980017027a25 */ /* 0x000fe200078e0048 */
[----:B------:R-:W-:Y:S01]  /*2e70*/  BAR.SYNC.DEFER_BLOCKING 0x0 ;  /* 0x0000000000007b1d */ /* 0x000fe20000010000 */
[----:B------:R-:W-:-:S02]  /*2e80*/  MOV R161, 0x6 ;  /* 0x0000000600a17802 */ /* 0x000fc40000000f00 */
[----:B------:R-:W-:Y:S01]  /*2e90*/  SEL R6, RZ, c[0x0][0x27c], !P0 ;  /* 0x00009f00ff067a07 */ /* 0x000fe20004000000 */
[----:B------:R-:W-:Y:S01]  /*2ea0*/  IMAD R8, R21, c[0x0][0x268], RZ ;  /* 0x00009a0015087a24 */ /* 0x000fe200078e02ff */
[----:B------:R-:W-:Y:S01]  /*2eb0*/  ISETP.GE.AND P1, PT, R184, 0x1, PT ;  /* 0x00000001b800780c */ /* 0x000fe20003f26270 */
[----:B------:R-:W-:Y:S01]  /*2ec0*/  IMAD R3, R23, c[0x0][0x264], R3 ;  /* 0x0000990017037a24 */ /* 0x000fe200078e0203 */
[----:B------:R-:W-:Y:S01]  /*2ed0*/  ULDC.U8 UR4, c[0x0][0x298] ;  /* 0x0000a60000047ab9 */ /* 0x000fe20000000000 */
[C---:B------:R-:W-:Y:S01]  /*2ee0*/  IMAD.IADD R6, R72.reuse, 0x1, R6 ;  /* 0x0000000148067824 */ /* 0x040fe200078e0206 */
[----:B------:R-:W-:Y:S01]  /*2ef0*/  ISETP.GE.AND P4, PT, R72, c[0x0][0x1d4], PT ;  /* 0x0000750048007a0c */ /* 0x000fe20003f86270 */
[----:B------:R-:W-:Y:S01]  /*2f00*/  IMAD R15, R20, c[0x0][0x26c], R8 ;  /* 0x00009b00140f7a24 */ /* 0x000fe200078e0208 */
[----:B------:R-:W-:Y:S01]  /*2f10*/  @P0 IADD3 R14, -R14, c[0x0][0x1d4], RZ ;  /* 0x000075000e0e0a10 */ /* 0x000fe20007ffe1ff */
[----:B------:R-:W-:Y:S01]  /*2f20*/  IMAD.WIDE.U32 R90, R20, c[0x0][0x268], R2 ;  /* 0x00009a00145a7a25 */ /* 0x000fe200078e0002 */
[----:B------:R-:W-:-:S02]  /*2f30*/  SHF.R.S32.HI R7, RZ, 0x1f, R6 ;  /* 0x0000001fff077819 */ /* 0x000fc40000011406 */
[----:B------:R-:W-:Y:S01]  /*2f40*/  SHF.R.S32.HI R9, RZ, 0x1f, R14 ;  /* 0x0000001fff097819 */ /* 0x000fe2000001140e */
[----:B------:R-:W-:Y:S01]  /*2f50*/  IMAD.WIDE.U32 R4, R23, c[0x0][0x210], R72 ;  /* 0x0000840017047a25 */ /* 0x000fe200078e0048 */
[----:B------:R-:W-:Y:S02]  /*2f60*/  LEA.HI R2, R7, R6, RZ, 0x3 ;  /* 0x0000000607027211 */ /* 0x000fe400078f18ff */
[----:B------:R-:W-:Y:S01]  /*2f70*/  LEA.HI R8, R9, R14, RZ, 0x4 ;  /* 0x0000000e09087211 */ /* 0x000fe200078f20ff */
[----:B------:R-:W-:Y:S01]  /*2f80*/  IMAD R3, R16, c[0x0][0x218], RZ ;  /* 0x0000860010037a24 */ /* 0x000fe200078e02ff */
[----:B------:R-:W-:Y:S01]  /*2f90*/  LEA.HI R9, R7, R6, RZ, 0x6 ;  /* 0x0000000607097211 */ /* 0x000fe200078f30ff */
[----:B------:R-:W-:Y:S01]  /*2fa0*/  IMAD R5, R23, c[0x0][0x214], R5 ;  /* 0x0000850017057a24 */ /* 0x000fe200078e0205 */
[----:B------:R-:W-:Y:S01]  /*2fb0*/  SHF.R.S32.HI R7, RZ, 0x4, R8 ;  /* 0x00000004ff077819 */ /* 0x000fe20000011408 */
[C---:B------:R-:W-:Y:S01]  /*2fc0*/  IMAD R14, R17.reuse, c[0x0][0x21c], R3 ;  /* 0x00008700110e7a24 */ /* 0x040fe200078e0203 */
[----:B------:R-:W-:Y:S01]  /*2fd0*/  SHF.R.S32.HI R6, RZ, 0x6, R9 ;  /* 0x00000006ff067819 */ /* 0x000fe20000011409 */
[----:B------:R-:W-:Y:S01]  /*2fe0*/  IMAD.WIDE.U32 R88, R17, c[0x0][0x218], R4 ;  /* 0x0000860011587a25 */ /* 0x000fe200078e0004 */
[----:B------:R-:W-:-:S02]  /*2ff0*/  LEA.HI.SX32 R3, R2, R7, 0x1d ;  /* 0x0000000702037211 */ /* 0x000fc400078feaff */
[--C-:B------:R-:W-:Y:S01]  /*3000*/  LOP3.LUT R8, R145, 0x38, R2.reuse, 0xf8, !PT ;  /* 0x0000003891087812 */ /* 0x100fe200078ef802 */
[----:B------:R-:W-:Y:S01]  /*3010*/  IMAD R10, R6, 0x1800, R155 ;  /* 0x00001800060a7824 */ /* 0x000fe200078e029b */
[----:B------:R-:W-:Y:S01]  /*3020*/  LOP3.LUT R7, R146, 0x38, R2, 0xf8, !PT ;  /* 0x0000003892077812 */ /* 0x000fe200078ef802 */
[----:B------:R-:W-:Y:S01]  /*3030*/  IMAD R11, R6, 0x1800, R157 ;  /* 0x00001800060b7824 */ /* 0x000fe200078e029d */
[----:B------:R-:W-:Y:S01]  /*3040*/  SHF.R.S32.HI R4, RZ, 0x1f, R3 ;  /* 0x0000001fff047819 */ /* 0x000fe20000011403 */
[----:B------:R-:W-:Y:S01]  /*3050*/  IMAD R159, R138, c[0x0][0x294], RZ ;  /* 0x0000a5008a9f7a24 */ /* 0x000fe200078e02ff */
[----:B------:R-:W-:Y:S01]  /*3060*/  LOP3.LUT R9, R8, R179, RZ, 0x3c, !PT ;  /* 0x000000b308097212 */ /* 0x000fe200078e3cff */
[----:B------:R-:W-:Y:S01]  /*3070*/  IMAD R8, R6, 0x1800, R156 ;  /* 0x0000180006087824 */ /* 0x000fe200078e029c */
[----:B------:R-:W-:Y:S01]  /*3080*/  LOP3.LUT R7, R7, R182, RZ, 0x3c, !PT ;  /* 0x000000b607077212 */ /* 0x000fe200078e3cff */
[----:B------:R-:W-:Y:S01]  /*3090*/  IMAD R160, R138, c[0x0][0x284], RZ ;  /* 0x0000a1008aa07a24 */ /* 0x000fe200078e02ff */
[----:B------:R-:W-:Y:S01]  /*30a0*/  SHF.L.U32 R81, R3, 0x3, RZ ;  /* 0x0000000303517819 */ /* 0x000fe200000006ff */
[----:B------:R-:W-:Y:S01]  /*30b0*/  IMAD.IADD R13, R10, 0x1, R9 ;  /* 0x000000010a0d7824 */ /* 0x000fe200078e0209 */
[----:B------:R-:W-:Y:S01]  /*30c0*/  LEA.HI R3, R4, R3, RZ, 0x3 ;  /* 0x0000000304037211 */ /* 0x000fe200078f18ff */
[----:B------:R-:W-:Y:S01]  /*30d0*/  IMAD.IADD R12, R8, 0x1, R7 ;  /* 0x00000001080c7824 */ /* 0x000fe200078e0207 */
[--C-:B------:R-:W-:Y:S01]  /*30e0*/  LOP3.LUT R5, R145, 0x38, R81.reuse, 0xf8, !PT ;  /* 0x0000003891057812 */ /* 0x100fe200078ef851 */
[----:B------:R-:W-:Y:S01]  /*30f0*/  IMAD R158, R138, c[0x0][0x1e4], RZ ;  /* 0x000079008a9e7a24 */ /* 0x000fe200078e02ff */
[----:B------:R-:W-:Y:S01]  /*3100*/  LOP3.LUT R7, R149, 0x38, R2, 0xf8, !PT ;  /* 0x0000003895077812 */ /* 0x000fe200078ef802 */
[----:B------:R-:W-:Y:S01]  /*3110*/  IMAD.WIDE.U32 R174, R134, c[0x0][0x1e0], RZ ;  /* 0x0000780086ae7a25 */ /* 0x000fe200078e00ff */
[----:B------:R-:W-:-:S02]  /*3120*/  LOP3.LUT R4, R146, 0x38, R81, 0xf8, !PT ;  /* 0x0000003892047812 */ /* 0x000fc400078ef851 */
[----:B------:R-:W-:Y:S01]  /*3130*/  SHF.R.S32.HI R3, RZ, 0x3, R3 ;  /* 0x00000003ff037819 */ /* 0x000fe20000011403 */
[----:B------:R-:W-:Y:S01]  /*3140*/  IMAD.WIDE.U32 R138, R138, c[0x0][0x280], RZ ;  /* 0x0000a0008a8a7a25 */ /* 0x000fe200078e00ff */
[----:B------:R-:W-:Y:S02]  /*3150*/  LOP3.LUT R8, R149, 0x38, R81, 0xf8, !PT ;  /* 0x0000003895087812 */ /* 0x000fe400078ef851 */
[----:B------:R-:W-:Y:S01]  /*3160*/  LOP3.LUT R9, R5, R179, RZ, 0x3c, !PT ;  /* 0x000000b305097212 */ /* 0x000fe200078e3cff */
[----:B------:R-:W-:Y:S01]  /*3170*/  IMAD R6, R3, 0x1800, R156 ;  /* 0x0000180003067824 */ /* 0x000fe200078e029c */
[-C--:B------:R-:W-:Y:S01]  /*3180*/  LOP3.LUT R10, R7, R183.reuse, RZ, 0x3c, !PT ;  /* 0x000000b7070a7212 */ /* 0x080fe200078e3cff */
[C---:B------:R-:W-:Y:S01]  /*3190*/  IMAD R7, R3.reuse, 0x1800, R155 ;  /* 0x0000180003077824 */ /* 0x040fe200078e029b */
[----:B------:R-:W-:Y:S01]  /*31a0*/  LOP3.LUT R5, R4, R182, RZ, 0x3c, !PT ;  /* 0x000000b604057212 */ /* 0x000fe200078e3cff */
[----:B------:R-:W-:Y:S01]  /*31b0*/  IMAD R4, R3, 0x1800, R157 ;  /* 0x0000180003047824 */ /* 0x000fe200078e029d */
[----:B------:R-:W-:Y:S01]  /*31c0*/  LOP3.LUT R3, R8, R183, RZ, 0x3c, !PT ;  /* 0x000000b708037212 */ /* 0x000fe200078e3cff */
[----:B------:R-:W-:Y:S01]  /*31d0*/  IMAD.IADD R7, R7, 0x1, R9 ;  /* 0x0000000107077824 */ /* 0x000fe200078e0209 */
[----:B------:R-:W-:Y:S01]  /*31e0*/  IADD3 R6, R6, R5, RZ ;  /* 0x0000000506067210 */ /* 0x000fe20007ffe0ff */
[----:B------:R-:W-:Y:S01]  /*31f0*/  IMAD.MOV.U32 R9, RZ, RZ, c[0x0][0x1e0] ;  /* 0x00007800ff097624 */ /* 0x000fe200078e00ff */
[----:B------:R-:W-:Y:S01]  /*3200*/  SHF.R.S32.HI R8, RZ, 0x1f, R135 ;  /* 0x0000001fff087819 */ /* 0x000fe20000011487 */
[----:B------:R-:W-:Y:S01]  /*3210*/  IMAD.IADD R5, R4, 0x1, R3 ;  /* 0x0000000104057824 */ /* 0x000fe200078e0203 */
[----:B------:R-:W-:Y:S01]  /*3220*/  SHF.R.S32.HI R3, RZ, 0x1f, R134 ;  /* 0x0000001fff037819 */ /* 0x000fe20000011486 */
[----:B------:R-:W-:Y:S01]  /*3230*/  IMAD.IADD R10, R11, 0x1, R10 ;  /* 0x000000010b0a7824 */ /* 0x000fe200078e020a */
[----:B------:R-:W-:Y:S01]  /*3240*/  IADD3 R127, P0, R84, R19, RZ ;  /* 0x00000013547f7210 */ /* 0x000fe20007f1e0ff */
[----:B------:R-:W-:Y:S01]  /*3250*/  IMAD.WIDE.U32 R172, R135, c[0x0][0x1e0], RZ ;  /* 0x0000780087ac7a25 */ /* 0x000fe200078e00ff */
[----:B------:R-:W-:-:S02]  /*3260*/  LOP3.LUT R102, R2, 0xfffffff8, RZ, 0xc0, !PT ;  /* 0xfffffff802667812 */ /* 0x000fc400078ec0ff */
[----:B------:R-:W-:Y:S01]  /*3270*/  IADD3.X R125, R178, R22, RZ, P0, !PT ;  /* 0x00000016b27d7210 */ /* 0x000fe200007fe4ff */
[----:B------:R-:W-:Y:S01]  /*3280*/  IMAD R4, R3, c[0x0][0x1e0], RZ ;  /* 0x0000780003047a24 */ /* 0x000fe200078e02ff */
[----:B------:R-:W-:Y:S01]  /*3290*/  ISETP.NE.AND P0, PT, RZ, UR4, PT ;  /* 0x00000004ff007c0c */ /* 0x000fe2000bf05270 */
[----:B------:R-:W-:Y:S01]  /*32a0*/  IMAD R3, R8, c[0x0][0x1e0], RZ ;  /* 0x0000780008037a24 */ /* 0x000fe200078e02ff */
[C---:B------:R-:W-:Y:S01]  /*32b0*/  SHF.L.U64.HI R162, R9.reuse, R162, c[0x0][0x1e4] ;  /* 0x0000790009a27619 */ /* 0x040fe200000102a2 */
[----:B------:R-:W-:Y:S01]  /*32c0*/  IMAD R4, R134, c[0x0][0x1e4], R4 ;  /* 0x0000790086047a24 */ /* 0x000fe200078e0204 */
[----:B------:R-:W-:Y:S01]  /*32d0*/  P2R R126, PR, RZ, 0x1 ;  /* 0x00000001ff7e7803 */ /* 0x000fe20000000000 */
[----:B------:R-:W-:Y:S01]  /*32e0*/  IMAD.WIDE.U32 R140, R148, 0x60, RZ ;  /* 0x00000060948c7825 */ /* 0x000fe200078e00ff */
[----:B------:R-:W-:Y:S02]  /*32f0*/  SHF.L.U32 R181, R9, 0x6, RZ ;  /* 0x0000000609b57819 */ /* 0x000fe400000006ff */
[----:B------:R-:W-:Y:S01]  /*3300*/  IADD3 R123, R175, R4, RZ ;  /* 0x00000004af7b7210 */ /* 0x000fe20007ffe0ff */
[----:B------:R-:W-:Y:S01]  /*3310*/  IMAD.WIDE.U32 R136, R9, 0x60, RZ ;  /* 0x0000006009887825 */ /* 0x000fe200078e00ff */
[----:B------:R-:W-:-:S02]  /*3320*/  IADD3 R100, R89, R14, RZ ;  /* 0x0000000e59647210 */ /* 0x000fc40007ffe0ff */
[----:B------:R-:W-:Y:S01]  /*3330*/  SHF.R.S32.HI R104, RZ, 0x1f, R102 ;  /* 0x0000001fff687819 */ /* 0x000fe20000011466 */
[----:B------:R-:W-:Y:S01]  /*3340*/  IMAD R3, R135, c[0x0][0x1e4], R3 ;  /* 0x0000790087037a24 */ /* 0x000fe200078e0203 */
[----:B------:R-:W-:Y:S01]  /*3350*/  SHF.R.S32.HI R103, RZ, 0x1f, R81 ;  /* 0x0000001fff677819 */ /* 0x000fe20000011451 */
[C---:B------:R-:W-:Y:S01]  /*3360*/  IMAD.SHL.U32 R167, R147.reuse, 0x40, RZ ;  /* 0x0000004093a77824 */ /* 0x040fe200078e00ff */
[-C--:B------:R-:W-:Y:S01]  /*3370*/  SHF.L.U64.HI R147, R147, R161.reuse, c[0x0][0x284] ;  /* 0x0000a10093937619 */ /* 0x080fe200000102a1 */
[C---:B------:R-:W-:Y:S01]  /*3380*/  IMAD.SHL.U32 R168, R148.reuse, 0x40, RZ ;  /* 0x0000004094a87824 */ /* 0x040fe200078e00ff */
[-C--:B------:R-:W-:Y:S01]  /*3390*/  SHF.L.U64.HI R148, R148, R161.reuse, c[0x0][0x294] ;  /* 0x0000a50094947619 */ /* 0x080fe200000102a1 */
[----:B------:R-:W-:Y:S01]  /*33a0*/  IMAD.IADD R159, R141, 0x1, R159 ;  /* 0x000000018d9f7824 */ /* 0x000fe200078e029f */
[----:B------:R-:W-:Y:S01]  /*33b0*/  SHF.L.U64.HI R161, R9, R161, c[0x0][0x1e4] ;  /* 0x0000790009a17619 */ /* 0x000fe200000102a1 */
[----:B------:R-:W-:Y:S01]  /*33c0*/  IMAD.IADD R160, R139, 0x1, R160 ;  /* 0x000000018ba07824 */ /* 0x000fe200078e02a0 */
[----:B------:R-:W-:Y:S01]  /*33d0*/  SHF.L.U32 R119, R10, 0x1, RZ ;  /* 0x000000010a777819 */ /* 0x000fe200000006ff */
[----:B------:R-:W-:Y:S01]  /*33e0*/  IMAD.SHL.U32 R180, R9, 0x20, RZ ;  /* 0x0000002009b47824 */ /* 0x000fe200078e00ff */
[----:B------:R-:W-:Y:S01]  /*33f0*/  SHF.L.U32 R116, R5, 0x1, RZ ;  /* 0x0000000105747819 */ /* 0x000fe200000006ff */
[----:B------:R-:W-:-:S02]  /*3400*/  IMAD.IADD R158, R137, 0x1, R158 ;  /* 0x00000001899e7824 */ /* 0x000fc400078e029e */
[----:B------:R-:W-:Y:S02]  /*3410*/  IMAD.IADD R122, R173, 0x1, R3 ;  /* 0x00000001ad7a7824 */ /* 0x000fe400078e0203 */
[----:B------:R-:W-:Y:S02]  /*3420*/  IMAD.IADD R101, R91, 0x1, R15 ;  /* 0x000000015b657824 */ /* 0x000fe400078e020f */
[----:B------:R-:W-:Y:S02]  /*3430*/  IMAD.SHL.U32 R121, R13, 0x2, RZ ;  /* 0x000000020d797824 */ /* 0x000fe400078e00ff */
[----:B------:R-:W-:Y:S02]  /*3440*/  IMAD.SHL.U32 R120, R12, 0x2, RZ ;  /* 0x000000020c787824 */ /* 0x000fe400078e00ff */
[----:B------:R-:W-:Y:S02]  /*3450*/  IMAD.SHL.U32 R118, R7, 0x2, RZ ;  /* 0x0000000207767824 */ /* 0x000fe400078e00ff */
[----:B------:R-:W-:-:S02]  /*3460*/  IMAD.SHL.U32 R117, R6, 0x2, RZ ;  /* 0x0000000206757824 */ /* 0x000fc400078e00ff */
.L_x_743:
[----:B------:R-:W-:Y:S01]  /*3470*/  SHF.R.S32.HI R87, RZ, 0x1f, R34 ;  /* 0x0000001fff577819 */ /* 0x000fe20000011422 */
[-C--:B-1----:R-:W-:Y:S01]  /*3480*/  IMAD R2, R158, R34.reuse, RZ ;  /* 0x000000229e027224 */ /* 0x082fe200078e02ff */
[----:B------:R-:W-:Y:S01]  /*3490*/  ISETP.GE.AND P2, PT, R184, 0x1, PT ;  /* 0x00000001b800780c */ /* 0x000fe20003f46270 */
[----:B------:R-:W-:Y:S01]  /*34a0*/  IMAD.WIDE.U32 R64, R136, R34, RZ ;  /* 0x0000002288407225 */ /* 0x000fe200078e00ff */
[----:B------:R-:W-:Y:S04]  /*34b0*/  DEPBAR.LE SB0, 0x0 ;  /* 0x000080000000791a */ /* 0x000fe80000000000 */
[----:B------:R-:W-:Y:S01]  /*34c0*/  IADD3 R3, P1, P0, R109, R64, R180 ;  /* 0x000000406d037210 */ /* 0x000fe2000783e0b4 */
[----:B------:R-:W-:Y:S01]  /*34d0*/  IMAD R2, R87, R136, R2 ;  /* 0x0000008857027224 */ /* 0x000fe200078e0202 */
[----:B------:R-:W-:Y:S01]  /*34e0*/  WARPSYNC 0xffffffff ;  /* 0xffffffff00007948 */ /* 0x000fe20003800000 */
[----:B------:R-:W-:Y:S02]  /*34f0*/  BAR.SYNC.DEFER_BLOCKING 0x0 ;  /* 0x0000000000007b1d */ /* 0x000fe40000010000 */
[----:B------:R-:W-:Y:S05]  /*3500*/  IMAD.IADD R69, R65, 0x1, R2 ;  /* 0x0000000141457824 */ /* 0x000fea00078e0202 */
[-C--:B------:R-:W-:Y:S02]  /*3510*/  IADD3.X R6, R105, R69.reuse, R162, P1, P0 ;  /* 0x0000004569067210 */ /* 0x080fe40000fe04a2 */
[-C--:B------:R-:W-:Y:S04]  /*3520*/  IADD3 R4, P1, P0, R109, R64.reuse, R181 ;  /* 0x000000406d047210 */ /* 0x080fe8000783e0b5 */
[----:B------:R-:W-:Y:S02]  /*3530*/  IADD3.X R7, R105, R69, R161, P1, P0 ;  /* 0x0000004569077210 */ /* 0x000fe40000fe04a1 */
[----:B------:R-:W-:Y:S05]  /*3540*/  IADD3 R2, P0, R109, R64, RZ ;  /* 0x000000406d027210 */ /* 0x000fea0007f1e0ff */
[----:B------:R-:W-:Y:S01]  /*3550*/  IMAD.X R5, R69, 0x1, R105, P0 ;  /* 0x0000000145057824 */ /* 0x000fe200000e0669 */
[C---:B------:R-:W-:Y:S04]  /*3560*/  LEA R54, P0, R2.reuse, c[0x0][0x1c8], 0x1 ;  /* 0x0000720002367a11 */ /* 0x040fe800078008ff */
[----:B------:R-:W-:Y:S01]  /*3570*/  LEA.HI.X R55, R2, c[0x0][0x1cc], R5, 0x1, P0 ;  /* 0x0000730002377a11 */ /* 0x000fe200000f0c05 */
[----:B------:R-:W-:Y:S01]  /*3580*/  BSSY B2, `(.L_x_709) ;  /* 0x00003a7000027945 */ /* 0x000fe20003800000 */
[C---:B------:R-:W-:Y:S04]  /*3590*/  LEA R62, P0, R3.reuse, c[0x0][0x1c8], 0x1 ;  /* 0x00007200033e7a11 */ /* 0x040fe800078008ff */
[----:B------:R-:W-:Y:S02]  /*35a0*/  LEA.HI.X R63, R3, c[0x0][0x1cc], R6, 0x1, P0 ;  /* 0x00007300033f7a11 */ /* 0x000fe400000f0c06 */
[C---:B------:R-:W-:Y:S04]  /*35b0*/  LEA R70, P0, R4.reuse, c[0x0][0x1c8], 0x1 ;  /* 0x0000720004467a11 */ /* 0x040fe800078008ff */
[----:B------:R-:W-:Y:S01]  /*35c0*/  LEA.HI.X R71, R4, c[0x0][0x1cc], R7, 0x1, P0 ;  /* 0x0000730004477a11 */ /* 0x000fe200000f0c07 */
[----:B------:R-:W-:-:S05]  /*35d0*/  @!P2 BRA `(.L_x_710) ;  /* 0x000038000000a947 */ /* 0x000fca0003800000 */
[-C--:B------:R-:W-:Y:S01]  /*35e0*/  IMAD R4, R160, R34.reuse, RZ ;  /* 0x00000022a0047224 */ /* 0x080fe200078e02ff */
[----:B------:R-:W-:Y:S01]  /*35f0*/  ISETP.NE.AND P2, PT, R126, RZ, PT ;  /* 0x000000ff7e00720c */ /* 0x000fe20003f45270 */
        /* <DEDUP_REMOVED lines=38> */
.L_x_713:
[----:B------:R-:W-:Y:S05]  /*3860*/  BSYNC B0 ;  /* 0x0000000000007941 */ /* 0x000fea0003800000 */
.L_x_712:
        /* <DEDUP_REMOVED lines=38> */
.L_x_715:
[----:B------:R-:W-:Y:S05]  /*3ad0*/  BSYNC B0 ;  /* 0x0000000000007941 */ /* 0x000fea0003800000 */
.L_x_714:
        /* <DEDUP_REMOVED lines=16> */
[----:B------:R-:W-:Y:S02]  /*3be0*/  PRMT R25, R7, 0x5410, R6 ;  /* 0x0000541007197816 */ /* 0x000fe40000000006 */
[----:B------:R-:W-:Y:S01]  /*3bf0*/  PRMT R24, R5, 0x5410, R4 ;  /* 0x0000541005187816 */ /* 0x000fe20000000004 */
[----:B------:R-:W-:-:S05]  /*3c00*/  @P2 BRA `(.L_x_717) ;  /* 0x0000012000002947 */ /* 0x000fca0003800000 */
[----:B------:R-:W-:Y:S01]  /*3c10*/  IADD3 R4, P1, P0, R98, R167, R10 ;  /* 0x000000a762047210 */ /* 0x000fe2000783e00a */
[----:B------:R-:W-:Y:S01]  /*3c20*/  CS2R R46, SRZ ;  /* 0x00000000002e7805 */ /* 0x000fe2000001ff00 */
[----:B------:R-:W-:Y:S02]  /*3c30*/  CS2R R22, SRZ ;  /* 0x0000000000167805 */ /* 0x000fe4000001ff00 */
[----:B------:R-:W-:Y:S02]  /*3c40*/  IADD3.X R7, R110, R147, R31, P1, P0 ;  /* 0x000000936e077210 */ /* 0x000fe40000fe041f */
        /* <DEDUP_REMOVED lines=14> */
.L_x_717:
[----:B------:R-:W-:Y:S05]  /*3d30*/  BSYNC B0 ;  /* 0x0000000000007941 */ /* 0x000fea0003800000 */
.L_x_716:
        /* <DEDUP_REMOVED lines=21> */
[----:B------:R-:W-:Y:S01]  /*3e90*/  @!P0 SHF.R.U64 R35, R32, 0x10, R33 ;  /* 0x0000001020238819 */ /* 0x000fe20000001221 */
[----:B------:R-:W-:Y:S01]  /*3ea0*/  @!P0 HADD2.F32 R32, -RZ, R36.H0_H0 ;  /* 0x20000024ff208230 */ /* 0x000fe20000004100 */
[----:B------:R-:W-:Y:S02]  /*3eb0*/  @!P0 SHF.R.U32.HI R7, RZ, 0x10, R3 ;  /* 0x00000010ff078819 */ /* 0x000fe40000011603 */
[----:B------:R-:W-:Y:S01]  /*3ec0*/  @!P0 SHF.R.U32.HI R37, RZ, 0x10, R33 ;  /* 0x00000010ff258819 */ /* 0x000fe20000011621 */
[----:B------:R-:W-:Y:S04]  /*3ed0*/  @!P0 HADD2.F32 R35, -RZ, R35.H0_H0 ;  /* 0x20000023ff238230 */ /* 0x000fe80000004100 */
        /* <DEDUP_REMOVED lines=13> */
[C---:B------:R-:W-:Y:S01]  /*3fb0*/  @!P0 FMUL.FTZ R3, R4.reuse, R5 ;  /* 0x0000000504038220 */ /* 0x040fe20000410000 */
        /* <DEDUP_REMOVED lines=8> */
[--C-:B------:R-:W-:Y:S02]  /*4040*/  @!P0 HADD2.F32 R6, -RZ, R5.reuse.H0_H0 ;  /* 0x20000005ff068230 */ /* 0x100fe40000004100 */
[----:B------:R-:W-:Y:S02]  /*4050*/  @!P0 HADD2.F32 R32, -RZ, R36.H1_H1 ;  /* 0x30000024ff208230 */ /* 0x000fe40000004100 */
        /* <DEDUP_REMOVED lines=18> */
.L_x_721:
[----:B------:R-:W-:Y:S05]  /*4180*/  BSYNC B0 ;  /* 0x0000000000007941 */ /* 0x000fea0003800000 */
.L_x_720:
        /* <DEDUP_REMOVED lines=55> */
.L_x_719:
[----:B------:R-:W-:Y:S05]  /*4500*/  BSYNC B1 ;  /* 0x0000000000017941 */ /* 0x000fea0003800000 */
.L_x_718:
        /* <DEDUP_REMOVED lines=56> */
.L_x_725:
[----:B------:R-:W-:Y:S05]  /*4890*/  BSYNC B0 ;  /* 0x0000000000007941 */ /* 0x000fea0003800000 */
.L_x_724:
        /* <DEDUP_REMOVED lines=55> */
.L_x_723:
[----:B------:R-:W-:Y:S05]  /*4c10*/  BSYNC B1 ;  /* 0x0000000000017941 */ /* 0x000fea0003800000 */
.L_x_722:
        /* <DEDUP_REMOVED lines=55> */
.L_x_728:
[----:B------:R-:W-:Y:S05]  /*4f90*/  BSYNC B0 ;  /* 0x0000000000007941 */ /* 0x000fea0003800000 */
.L_x_727:
        /* <DEDUP_REMOVED lines=56> */
.L_x_711:
[----:B------:R-:W-:Y:S01]  /*5320*/  ISETP.GE.AND P0, PT, R134, R66, PT ;  /* 0x000000428600720c */ /* 0x000fe20003f06270 */
        /* <DEDUP_REMOVED lines=11> */
[----:B------:R-:W-:Y:S05]  /*53e0*/  BSSY B0, `(.L_x_729) ;  /* 0x00000b7000007945 */ /* 0x000fea0003800000 */
        /* <DEDUP_REMOVED lines=21> */
[----:B------:R-:W-:Y:S01]  /*5540*/  ISETP.GE.AND P0, PT, R84, R66, PT ;  /* 0x000000425400720c */ /* 0x000fe20003f06270 */
[----:B------:R1:W4:Y:S03]  /*5550*/  @!P1 LDG.E.128 R56, [R8.64] ;  /* 0x0000000808389981 */ /* 0x000326000c1e1d00 */
[----:B------:R-:W-:Y:S05]  /*5560*/  ISETP.GE.OR P0, PT, R72, c[0x0][0x27c], P0 ;  /* 0x00009f0048007a0c */ /* 0x000fea0000706670 */
[----:B------:R1:W4:Y:S08]  /*5570*/  @!P1 LDG.E.128 R24, [R6.64] ;  /* 0x0000000806189981 */ /* 0x000330000c1e1d00 */
[----:B---3--:R-:W-:Y:S05]  /*5580*/  @!P0 IADD3 R2, P1, R94, R10, RZ ;  /* 0x0000000a5e028210 */ /* 0x008fea0007f3e0ff */
[----:B------:R-:W-:Y:S01]  /*5590*/  @!P0 IMAD.X R3, R31, 0x1, R107, P1 ;  /* 0x000000011f038824 */ /* 0x000fe200008e066b */
[C---:B-1----:R-:W-:Y:S04]  /*55a0*/  @!P0 LEA R8, P1, R2.reuse, c[0x0][0x270], 0x1 ;  /* 0x00009c0002088a11 */ /* 0x042fe800078208ff */
[----:B------:R-:W-:Y:S02]  /*55b0*/  @!P0 LEA.HI.X R9, R2, c[0x0][0x274], R3, 0x1, P1 ;  /* 0x00009d0002098a11 */ /* 0x000fe400008f0c03 */
[----:B------:R-:W-:Y:S01]  /*55c0*/  @!P0 IADD3 R3, P1, R92, R60, RZ ;  /* 0x0000003c5c038210 */ /* 0x000fe20007f3e0ff */
[----:B------:R-:W-:Y:S02]  /*55d0*/  CS2R R6, SRZ ;  /* 0x0000000000067805 */ /* 0x000fe4000001ff00 */
[----:B------:R2:W5:Y:S02]  /*55e0*/  @!P0 LDG.E.128 R36, [R8.64] ;  /* 0x0000000808248981 */ /* 0x000564000c1e1d00 */
[----:B------:R-:W-:Y:S01]  /*55f0*/  @!P0 IMAD.X R4, R35, 0x1, R106, P1 ;  /* 0x0000000123048824 */ /* 0x000fe200008e066a */
[C---:B------:R-:W-:Y:S04]  /*5600*/  @!P0 LEA R2, P1, R3.reuse, c[0x0][0x288], 0x1 ;  /* 0x0000a20003028a11 */ /* 0x040fe800078208ff */
[----:B------:R-:W-:Y:S02]  /*5610*/  @!P0 LEA.HI.X R3, R3, c[0x0][0x28c], R4, 0x1, P1 ;  /* 0x0000a30003038a11 */ /* 0x000fe400008f0c04 */
[----:B------:R-:W-:Y:S01]  /*5620*/  CS2R R4, SRZ ;  /* 0x0000000000047805 */ /* 0x000fe2000001ff00 */
[----:B------:R-:W-:Y:S05]  /*5630*/  ISETP.GE.AND P1, PT, R72, c[0x0][0x27c], PT ;  /* 0x00009f0048007a0c */ /* 0x000fea0003f26270 */
[----:B------:R1:W5:Y:S01]  /*5640*/  @!P0 LDG.E.128 R4, [R2.64] ;  /* 0x0000000802048981 */ /* 0x000362000c1e1d00 */
[----:B------:R-:W-:Y:S01]  /*5650*/  ISETP.GE.OR P0, PT, R84, R66, P4 ;  /* 0x000000425400720c */ /* 0x000fe20002706670 */
[----:B--2---:R-:W-:Y:S02]  /*5660*/  IMAD.MOV.U32 R9, RZ, RZ, R54 ;  /* 0x000000ffff097224 */ /* 0x004fe400078e0036 */
[----:B------:R-:W-:Y:S02]  /*5670*/  IMAD.MOV.U32 R8, RZ, RZ, R55 ;  /* 0x000000ffff087224 */ /* 0x000fe400078e0037 */
[----:B-1----:R-:W-:Y:S02]  /*5680*/  IMAD.MOV.U32 R3, RZ, RZ, R52 ;  /* 0x000000ffff037224 */ /* 0x002fe400078e0034 */
        /* <DEDUP_REMOVED lines=33> */
[----:B------:R-:W-:Y:S02]  /*58a0*/  @!P1 SHF.R.U64 R10, R4, 0x10, R5 ;  /* 0x00000010040a9819 */ /* 0x000fe40000001205 */
[----:B------:R-:W-:Y:S02]  /*58b0*/  MOV R40, R37 ;  /* 0x0000002500287202 */ /* 0x000fe40000000f00 */
[----:B------:R-:W-:Y:S02]  /*58c0*/  @!P1 SHF.R.U32.HI R14, RZ, 0x10, R7 ;  /* 0x00000010ff0e9819 */ /* 0x000fe40000011607 */
[----:B------:R-:W-:Y:S02]  /*58d0*/  @!P1 SHF.R.U32.HI R42, RZ, 0x10, R37 ;  /* 0x00000010ff2a9819 */ /* 0x000fe40000011625 */
[----:B------:R-:W-:Y:S01]  /*58e0*/  @!P1 SHF.R.U64 R12, R6, 0x10, R7 ;  /* 0x00000010060c9819 */ /* 0x000fe20000001207 */
[----:B------:R-:W-:Y:S01]  /*58f0*/  @!P1 HADD2.F32 R6, -RZ, R6.H0_H0 ;  /* 0x20000006ff069230 */ /* 0x000fe20000004100 */
[----:B------:R-:W-:Y:S02]  /*5900*/  @!P1 SHF.R.U64 R44, R38, 0x10, R39 ;  /* 0x00000010262c9819 */ /* 0x000fe40000001227 */
[----:B------:R-:W-:Y:S02]  /*5910*/  @!P0 IADD3 R2, P3, P2, R82, R2, R81 ;  /* 0x0000000252028210 */ /* 0x000fe40007a7e051 */
[----:B------:R-:W-:Y:S01]  /*5920*/  MOV R45, R38 ;  /* 0x00000026002d7202 */ /* 0x000fe20000000f00 */
[----:B------:R-:W-:Y:S01]  /*5930*/  @!P1 HADD2.F32 R38, -RZ, R40.H0_H0 ;  /* 0x20000028ff269230 */ /* 0x000fe20000004100 */
[----:B------:R-:W-:Y:S01]  /*5940*/  @!P0 IADD3.X R3, R85, R3, R103, P3, P2 ;  /* 0x0000000355038210 */ /* 0x000fe20001fe4467 */
[----:B------:R-:W-:Y:S01]  /*5950*/  @!P1 HADD2.F32 R40, -RZ, R42.H0_H0 ;  /* 0x2000002aff289230 */ /* 0x000fe20000004100 */
[C---:B------:R-:W-:Y:S01]  /*5960*/  LEA R74, P2, R8.reuse, c[0x0][0x1c8], 0x1 ;  /* 0x00007200084a7a11 */ /* 0x040fe200078408ff */
[----:B------:R-:W-:Y:S01]  /*5970*/  @!P1 HADD2.F32 R44, -RZ, R44.H0_H0 ;  /* 0x2000002cff2c9230 */ /* 0x000fe20000004100 */
[----:B------:R-:W-:Y:S01]  /*5980*/  @!P1 SHF.R.U32.HI R47, RZ, 0x10, R39 ;  /* 0x00000010ff2f9819 */ /* 0x000fe20000011627 */
[----:B------:R-:W-:Y:S01]  /*5990*/  @!P1 HADD2.F32 R42, -RZ, R45.H0_H0 ;  /* 0x2000002dff2a9230 */ /* 0x000fe20000004100 */
[----:B------:R-:W-:Y:S02]  /*59a0*/  LEA.HI.X R75, R8, c[0x0][0x1cc], R9, 0x1, P2 ;  /* 0x00007300084b7a11 */ /* 0x000fe400010f0c09 */
[C---:B------:R-:W-:Y:S04]  /*59b0*/  @!P0 LEA R70, P2, R2.reuse, c[0x0][0x1c8], 0x1 ;  /* 0x0000720002468a11 */ /* 0x040fe800078408ff */
        /* <DEDUP_REMOVED lines=27> */
[CC--:B------:R-:W-:Y:S01]  /*5b70*/  @!P1 FMUL.FTZ R5, R8.reuse, R3.reuse ;  /* 0x0000000308059220 */ /* 0x0c0fe20000410000 */
[----:B------:R-:W-:Y:S01]  /*5b80*/  @!P1 HADD2.F32 R35, -RZ, R41.H1_H1 ;  /* 0x30000029ff239230 */ /* 0x000fe20000004100 */
[----:B------:R-:W-:Y:S01]  /*5b90*/  @!P1 FMUL.FTZ R10, R39, R3 ;  /* 0x00000003270a9220 */ /* 0x000fe20000410000 */
[----:B------:R-:W-:Y:S01]  /*5ba0*/  @!P1 HADD2.F32 R36, -RZ, R43.H0_H0 ;  /* 0x2000002bff249230 */ /* 0x000fe20000004100 */
[-C--:B------:R-:W-:Y:S02]  /*5bb0*/  @!P1 FMUL.FTZ R3, R9, R7.reuse ;  /* 0x0000000709039220 */ /* 0x080fe40000410000 */
        /* <DEDUP_REMOVED lines=13> */
[----:B------:R-:W-:Y:S01]  /*5c90*/  @!P1 FMUL.FTZ R12, R41, R6 ;  /* 0x00000006290c9220 */ /* 0x000fe20000410000 */
        /* <DEDUP_REMOVED lines=10> */
[----:B------:R-:W-:Y:S01]  /*5d40*/  @!P1 FFMA.FTZ R5, R39, R40, R5 ;  /* 0x0000002827059223 */ /* 0x000fe20000010005 */
[----:B------:R-:W-:Y:S01]  /*5d50*/  @!P1 HADD2.F32 R13, -RZ, R11.H0_H0 ;  /* 0x2000000bff0d9230 */ /* 0x000fe20000004100 */
[----:B------:R-:W-:Y:S01]  /*5d60*/  @!P1 FFMA.FTZ R6, R41, R42, R6 ;  /* 0x0000002a29069223 */ /* 0x000fe20000010006 */
[--C-:B------:R-:W-:Y:S01]  /*5d70*/  @!P1 HADD2.F32 R12, -RZ, R9.reuse.H0_H0 ;  /* 0x20000009ff0c9230 */ /* 0x100fe20000004100 */
[----:B------:R-:W-:Y:S01]  /*5d80*/  @!P1 FFMA.FTZ R7, R43, R44, R7 ;  /* 0x0000002c2b079223 */ /* 0x000fe20000010007 */
[----:B------:R-:W-:Y:S01]  /*5d90*/  @!P1 F2FP.PACK_AB R4, R5, R4 ;  /* 0x000000040504923e */ /* 0x000fe200000000ff */
[----:B------:R-:W-:Y:S01]  /*5da0*/  @!P1 HADD2.F32 R11, -RZ, R9.H1_H1 ;  /* 0x30000009ff0b9230 */ /* 0x000fe20000004100 */
[----:B------:R-:W-:Y:S01]  /*5db0*/  @!P1 FMUL.FTZ R9, R13, R8 ;  /* 0x000000080d099220 */ /* 0x000fe20000410000 */
[----:B------:R-:W-:Y:S01]  /*5dc0*/  @!P1 HADD2.F32 R46, -RZ, R47.H0_H0 ;  /* 0x2000002fff2e9230 */ /* 0x000fe20000004100 */
[----:B------:R-:W-:Y:S02]  /*5dd0*/  @!P1 FMUL.FTZ R47, R45, R10 ;  /* 0x0000000a2d2f9220 */ /* 0x000fe40000410000 */
[C---:B------:R-:W-:Y:S02]  /*5de0*/  @!P1 FFMA.FTZ R68, R12.reuse, R14, -R9 ;  /* 0x0000000e0c449223 */ /* 0x040fe40000010809 */
[----:B------:R-:W-:Y:S02]  /*5df0*/  @!P1 FFMA.FTZ R47, R11, R46, -R47 ;  /* 0x0000002e0b2f9223 */ /* 0x000fe4000001082f */
[----:B------:R-:W-:Y:S01]  /*5e00*/  @!P1 FMUL.FTZ R8, R12, R8 ;  /* 0x000000080c089220 */ /* 0x000fe20000410000 */
[----:B------:R-:W-:Y:S01]  /*5e10*/  @!P1 F2FP.PACK_AB R12, R77, R76 ;  /* 0x0000004c4d0c923e */ /* 0x000fe200000000ff */
[----:B------:R-:W-:Y:S01]  /*5e20*/  @!P1 FMUL.FTZ R9, R11, R10 ;  /* 0x0000000a0b099220 */ /* 0x000fe20000410000 */
[----:B------:R-:W-:Y:S01]  /*5e30*/  @!P1 F2FP.PACK_AB R11, R79, R80 ;  /* 0x000000504f0b923e */ /* 0x000fe200000000ff */
[----:B------:R-:W-:Y:S01]  /*5e40*/  @!P1 IMAD.MOV.U32 R49, RZ, RZ, R4 ;  /* 0x000000ffff319224 */ /* 0x000fe200078e0004 */
[----:B------:R-:W-:Y:S01]  /*5e50*/  @!P1 F2FP.PACK_AB R10, R78, R67 ;  /* 0x000000434e0a923e */ /* 0x000fe200000000ff */
[----:B------:R-:W-:Y:S01]  /*5e60*/  @!P1 IMAD.MOV.U32 R18, RZ, RZ, R12 ;  /* 0x000000ffff129224 */ /* 0x000fe200078e000c */
[----:B------:R-:W-:Y:S01]  /*5e70*/  @!P1 F2FP.PACK_AB R35, R47, R68 ;  /* 0x000000442f23923e */ /* 0x000fe200000000ff */
[----:B------:R-:W-:Y:S01]  /*5e80*/  @!P1 FFMA.FTZ R8, R13, R14, R8 ;  /* 0x0000000e0d089223 */ /* 0x000fe20000010008 */
[----:B------:R-:W-:Y:S01]  /*5e90*/  @!P1 MOV R16, R10 ;  /* 0x0000000a00109202 */ /* 0x000fe20000000f00 */
[----:B------:R-:W-:Y:S01]  /*5ea0*/  @!P1 FFMA.FTZ R9, R45, R46, R9 ;  /* 0x0000002e2d099223 */ /* 0x000fe20000010009 */
[----:B------:R-:W-:Y:S02]  /*5eb0*/  @!P1 MOV R17, R11 ;  /* 0x0000000b00119202 */ /* 0x000fe40000000f00 */
        /* <DEDUP_REMOVED lines=9> */
.L_x_730:
[----:B------:R-:W-:Y:S05]  /*5f50*/  BSYNC B0 ;  /* 0x0000000000007941 */ /* 0x000fea0003800000 */
.L_x_729:
        /* <DEDUP_REMOVED lines=71> */
[C---:B------:R-:W-:Y:S02]  /*63d0*/  @!P1 FMUL.FTZ R8, R10.reuse, R6 ;  /* 0x000000060a089220 */ /* 0x040fe40000410000 */
        /* <DEDUP_REMOVED lines=43> */
.L_x_732:
[----:B------:R-:W-:Y:S05]  /*6690*/  BSYNC B0 ;  /* 0x0000000000007941 */ /* 0x000fea0003800000 */
.L_x_731:
[----:B-1----:R-:W-:Y:S05]  /*66a0*/  IADD3 R47, P0, R172, R64, RZ ;  /* 0x00000040ac2f7210 */ /* 0x002fea0007f1e0ff */
[----:B------:R-:W-:Y:S01]  /*66b0*/  IMAD.X R48, R69, 0x1, R122, P0 ;  /* 0x0000000145307824 */ /* 0x000fe200000e067a */
[----:B------:R-:W-:Y:S11]  /*66c0*/  ISETP.GE.OR P0, PT, R135, R66, P4 ;  /* 0x000000428700720c */ /* 0x000ff60002706670 */
[----:B------:R-:W-:Y:S02]  /*66d0*/  @!UPT UIADD3 URZ, URZ, URZ, URZ ;  /* 0x0000003f3f3ff290 */ /* 0x000fe4000fffe03f */
[----:B------:R-:W-:-:S05]  /*66e0*/  @P0 BRA `(.L_x_726) ;  /* 0x0000090000000947 */ /* 0x000fca0003800000 */
[----:B------:R-:W-:Y:S01]  /*66f0*/  IADD3 R2, P2, P0, R82, R47, R102 ;  /* 0x0000002f52027210 */ /* 0x000fe2000785e066 */
[----:B-----5:R-:W-:Y:S01]  /*6700*/  LDS.128 R36, [R116+0x8100] ;  /* 0x0081000074247984 */ /* 0x020fe20000000c00 */
[----:B------:R-:W-:Y:S01]  /*6710*/  @!P1 SHF.R.U32.HI R6, RZ, 0x10, R25 ;  /* 0x00000010ff069819 */ /* 0x000fe20000011619 */
[--C-:B------:R-:W-:Y:S01]  /*6720*/  @!P1 HADD2.F32 R13, -RZ, R62.reuse.H0_H0 ;  /* 0x2000003eff0d9230 */ /* 0x100fe20000004100 */
[----:B------:R-:W-:Y:S01]  /*6730*/  IADD3.X R3, R85, R48, R104, P2, P0 ;  /* 0x0000003055037210 */ /* 0x000fe200017e0468 */
[----:B------:R-:W-:Y:S01]  /*6740*/  @!P1 HADD2.F32 R20, -RZ, R62.H1_H1 ;  /* 0x3000003eff149230 */ /* 0x000fe20000004100 */
[----:B------:R-:W-:Y:S01]  /*6750*/  LEA R44, P0, R2, c[0x0][0x1c8], 0x1 ;  /* 0x00007200022c7a11 */ /* 0x000fe200078008ff */
[----:B------:R-:W-:Y:S01]  /*6760*/  @!P1 HADD2.F32 R31, -RZ, R63.H0_H0 ;  /* 0x2000003fff1f9230 */ /* 0x000fe20000004100 */
[----:B------:R-:W-:Y:S01]  /*6770*/  @!P1 SHF.R.U64 R11, R26, 0x10, R27 ;  /* 0x000000101a0b9819 */ /* 0x000fe2000000121b */
[----:B------:R-:W1:Y:S01]  /*6780*/  LDS.128 R16, [R119+0x8100] ;  /* 0x0081000077107984 */ /* 0x000e620000000c00 */
[----:B------:R-:W-:Y:S01]  /*6790*/  LEA.HI.X R45, R2, c[0x0][0x1cc], R3, 0x1, P0 ;  /* 0x00007300022d7a11 */ /* 0x000fe200000f0c03 */
[--C-:B------:R-:W-:Y:S01]  /*67a0*/  @!P1 HADD2.F32 R2, -RZ, R32.reuse.H0_H0 ;  /* 0x20000020ff029230 */ /* 0x100fe20000004100 */
[----:B------:R-:W-:Y:S01]  /*67b0*/  @!P1 SHF.R.U32.HI R10, RZ, 0x10, R27 ;  /* 0x00000010ff0a9819 */ /* 0x000fe2000001161b */
[----:B------:R-:W-:Y:S01]  /*67c0*/  @!P1 HADD2.F32 R3, -RZ, R32.H1_H1 ;  /* 0x30000020ff039230 */ /* 0x000fe20000004100 */
[----:B------:R-:W-:Y:S02]  /*67d0*/  @!P1 SHF.R.U32.HI R22, RZ, 0x10, R57 ;  /* 0x00000010ff169819 */ /* 0x000fe40000011639 */
[----:B------:R-:W-:Y:S02]  /*67e0*/  @!P1 SHF.R.U64 R9, R24, 0x10, R25 ;  /* 0x0000001018099819 */ /* 0x000fe40000001219 */
[----:B------:R-:W-:Y:S01]  /*67f0*/  @!P1 SHF.R.U64 R24, R56, 0x10, R57 ;  /* 0x0000001038189819 */ /* 0x000fe20000001239 */
[----:B------:R-:W-:Y:S01]  /*6800*/  @!P1 HADD2.F32 R22, -RZ, R22.H0_H0 ;  /* 0x20000016ff169230 */ /* 0x000fe20000004100 */
[--C-:B------:R-:W-:Y:S02]  /*6810*/  @!P1 SHF.R.U32.HI R25, RZ, 0x10, R59.reuse ;  /* 0x00000010ff199819 */ /* 0x100fe4000001163b */
[----:B------:R-:W-:Y:S02]  /*6820*/  @!P1 SHF.R.U64 R26, R58, 0x10, R59 ;  /* 0x000000103a1a9819 */ /* 0x000fe4000000123b */
[----:B------:R-:W-:Y:S01]  /*6830*/  ISETP.GE.AND P0, PT, R81, c[0x0][0x1d4], PT ;  /* 0x0000750051007a0c */ /* 0x000fe20003f06270 */
[----:B------:R-:W-:Y:S02]  /*6840*/  @!P1 HADD2.F32 R35, -RZ, R25.H0_H0 ;  /* 0x20000019ff239230 */ /* 0x000fe40000004100 */
[----:B------:R-:W-:Y:S01]  /*6850*/  @!P1 HADD2.F32 R26, -RZ, R26.H0_H0 ;  /* 0x2000001aff1a9230 */ /* 0x000fe20000004100 */
[----:B-1----:R-:W-:Y:S02]  /*6860*/  @!P1 MOV R8, R16 ;  /* 0x0000001000089202 */ /* 0x002fe40000000f00 */
[----:B------:R-:W-:Y:S02]  /*6870*/  @!P1 MOV R23, R36 ;  /* 0x0000002400179202 */ /* 0x000fe40000000f00 */
[----:B------:R-:W-:Y:S01]  /*6880*/  @!P1 MOV R14, R37 ;  /* 0x00000025000e9202 */ /* 0x000fe20000000f00 */
[----:B------:R-:W-:Y:S01]  /*6890*/  @!P1 HADD2.F32 R4, -RZ, R8.H0_H0 ;  /* 0x20000008ff049230 */ /* 0x000fe20000004100 */
[----:B------:R-:W-:Y:S01]  /*68a0*/  @!P1 MOV R7, R17 ;  /* 0x0000001100079202 */ /* 0x000fe20000000f00 */
[----:B------:R-:W-:Y:S02]  /*68b0*/  @!P1 HADD2.F32 R12, -RZ, R23.H0_H0 ;  /* 0x20000017ff0c9230 */ /* 0x000fe40000004100 */
[----:B------:R-:W-:Y:S02]  /*68c0*/  @!P1 HADD2.F32 R15, -RZ, R14.H0_H0 ;  /* 0x2000000eff0f9230 */ /* 0x000fe40000004100 */
[--C-:B------:R-:W-:Y:S01]  /*68d0*/  @!P1 HADD2.F32 R5, -RZ, R7.reuse.H0_H0 ;  /* 0x20000007ff059230 */ /* 0x100fe20000004100 */
[-C--:B------:R-:W-:Y:S01]  /*68e0*/  @!P1 FMUL.FTZ R27, R12, R2.reuse ;  /* 0x000000020c1b9220 */ /* 0x080fe20000410000 */
[----:B------:R-:W-:Y:S01]  /*68f0*/  @!P1 HADD2.F32 R7, -RZ, R7.H1_H1 ;  /* 0x30000007ff079230 */ /* 0x000fe20000004100 */
[----:B------:R-:W-:Y:S01]  /*6900*/  @!P1 FMUL.FTZ R21, R15, R3 ;  /* 0x000000030f159220 */ /* 0x000fe20000410000 */
[----:B------:R-:W-:Y:S01]  /*6910*/  @!P1 HADD2.F32 R8, -RZ, R8.H1_H1 ;  /* 0x30000008ff089230 */ /* 0x000fe20000004100 */
[C---:B------:R-:W-:Y:S02]  /*6920*/  @!P1 FMUL.FTZ R2, R4.reuse, R2 ;  /* 0x0000000204029220 */ /* 0x040fe40000410000 */
[----:B------:R-:W-:Y:S02]  /*6930*/  @!P1 FFMA.FTZ R50, R4, R13, -R27 ;  /* 0x0000000d04329223 */ /* 0x000fe4000001081b */
[C---:B------:R-:W-:Y:S01]  /*6940*/  @!P1 FMUL.FTZ R4, R5.reuse, R3 ;  /* 0x0000000305049220 */ /* 0x040fe20000410000 */
[----:B------:R-:W-:Y:S01]  /*6950*/  @!P1 HADD2.F32 R3, -RZ, R6.H0_H0 ;  /* 0x20000006ff039230 */ /* 0x000fe20000004100 */
[----:B------:R-:W-:Y:S01]  /*6960*/  @!P1 FFMA.FTZ R49, R5, R20, -R21 ;  /* 0x0000001405319223 */ /* 0x000fe20000010815 */
[----:B------:R-:W-:Y:S01]  /*6970*/  @!P1 HADD2.F32 R21, -RZ, R14.H1_H1 ;  /* 0x3000000eff159230 */ /* 0x000fe20000004100 */
[----:B------:R-:W-:Y:S01]  /*6980*/  @!P1 FFMA.FTZ R2, R12, R13, R2 ;  /* 0x0000000d0c029223 */ /* 0x000fe20000010002 */
[----:B------:R-:W-:Y:S01]  /*6990*/  @!P1 HADD2.F32 R13, -RZ, R23.H1_H1 ;  /* 0x30000017ff0d9230 */ /* 0x000fe20000004100 */
[-C--:B------:R-:W-:Y:S01]  /*69a0*/  @!P1 FMUL.FTZ R5, R7, R3.reuse ;  /* 0x0000000307059220 */ /* 0x080fe20000410000 */
[----:B------:R-:W-:Y:S01]  /*69b0*/  @!P1 HADD2.F32 R6, -RZ, R9.H0_H0 ;  /* 0x20000009ff069230 */ /* 0x000fe20000004100 */
[----:B------:R-:W-:Y:S01]  /*69c0*/  @!P1 FMUL.FTZ R9, R21, R3 ;  /* 0x0000000315099220 */ /* 0x000fe20000410000 */
[----:B------:R-:W-:Y:S01]  /*69d0*/  @!P1 MOV R12, R39 ;  /* 0x00000027000c9202 */ /* 0x000fe20000000f00 */
[----:B------:R-:W-:Y:S02]  /*69e0*/  @!P1 HADD2.F32 R14, -RZ, R24.H0_H0 ;  /* 0x20000018ff0e9230 */ /* 0x000fe40000004100 */
        /* <DEDUP_REMOVED lines=9> */
[--C-:B------:R-:W-:Y:S01]  /*6a80*/  @!P1 HADD2.F32 R10, -RZ, R7.reuse.H0_H0 ;  /* 0x20000007ff0a9230 */ /* 0x100fe20000004100 */
[----:B------:R-:W-:Y:S01]  /*6a90*/  @!P1 FFMA.FTZ R4, R15, R20, R4 ;  /* 0x000000140f049223 */ /* 0x000fe20000010004 */
[----:B------:R-:W-:Y:S01]  /*6aa0*/  @!P1 HADD2.F32 R32, -RZ, R12.H1_H1 ;  /* 0x3000000cff209230 */ /* 0x000fe20000004100 */
[-C--:B------:R-:W-:Y:S01]  /*6ab0*/  @!P1 FMUL.FTZ R12, R27, R6.reuse ;  /* 0x000000061b0c9220 */ /* 0x080fe20000410000 */
[----:B------:R-:W-:Y:S01]  /*6ac0*/  @!P1 HADD2.F32 R7, -RZ, R7.H1_H1 ;  /* 0x30000007ff079230 */ /* 0x000fe20000004100 */
[----:B------:R-:W-:Y:S01]  /*6ad0*/  @!P1 FMUL.FTZ R8, R10, R6 ;  /* 0x000000060a089220 */ /* 0x000fe20000410000 */
[----:B------:R-:W-:Y:S01]  /*6ae0*/  @!P1 F2FP.PACK_AB R14, R46, R49 ;  /* 0x000000312e0e923e */ /* 0x000fe200000000ff */
[----:B------:R-:W-:Y:S01]  /*6af0*/  @!P1 FMUL.FTZ R6, R32, R9 ;  /* 0x0000000920069220 */ /* 0x000fe20000410000 */
[----:B------:R-:W-:Y:S01]  /*6b00*/  @!P1 F2FP.PACK_AB R13, R43, R50 ;  /* 0x000000322b0d923e */ /* 0x000fe200000000ff */
[----:B------:R-:W-:Y:S01]  /*6b10*/  @!P1 FFMA.FTZ R42, R10, R31, -R12 ;  /* 0x0000001f0a2a9223 */ /* 0x000fe2000001080c */
[----:B------:R-:W-:Y:S01]  /*6b20*/  @!P1 MOV R12, R38 ;  /* 0x00000026000c9202 */ /* 0x000fe20000000f00 */
[C---:B------:R-:W-:Y:S01]  /*6b30*/  @!P1 FMUL.FTZ R9, R7.reuse, R9 ;  /* 0x0000000907099220 */ /* 0x040fe20000410000 */
[----:B------:R-:W-:Y:S01]  /*6b40*/  @!P1 MOV R16, R13 ;  /* 0x0000000d00109202 */ /* 0x000fe20000000f00 */
[----:B------:R-:W-:Y:S01]  /*6b50*/  @!P1 FFMA.FTZ R41, R7, R35, -R6 ;  /* 0x0000002307299223 */ /* 0x000fe20000010806 */
[----:B------:R-:W-:Y:S01]  /*6b60*/  @!P1 MOV R17, R14 ;  /* 0x0000000e00119202 */ /* 0x000fe20000000f00 */
[----:B------:R-:W-:Y:S01]  /*6b70*/  @!P1 IMAD.MOV.U32 R7, RZ, RZ, R18 ;  /* 0x000000ffff079224 */ /* 0x000fe200078e0012 */
[----:B------:R-:W-:Y:S01]  /*6b80*/  @!P1 HADD2.F32 R6, -RZ, R33.H1_H1 ;  /* 0x30000021ff069230 */ /* 0x000fe20000004100 */
[----:B------:R-:W-:Y:S01]  /*6b90*/  @!P1 FFMA.FTZ R5, R21, R22, R5 ;  /* 0x0000001615059223 */ /* 0x000fe20000010005 */
[--C-:B------:R-:W-:Y:S02]  /*6ba0*/  @!P1 HADD2.F32 R23, -RZ, R12.reuse.H0_H0 ;  /* 0x2000000cff179230 */ /* 0x100fe40000004100 */
[----:B------:R-:W-:Y:S02]  /*6bb0*/  @!P1 HADD2.F32 R10, -RZ, R11.H0_H0 ;  /* 0x2000000bff0a9230 */ /* 0x000fe40000004100 */
[----:B------:R-:W-:Y:S01]  /*6bc0*/  @!P1 F2FP.PACK_AB R4, R5, R4 ;  /* 0x000000040504923e */ /* 0x000fe200000000ff */
[----:B------:R-:W-:Y:S02]  /*6bd0*/  @!P1 HADD2.F32 R25, -RZ, R12.H1_H1 ;  /* 0x3000000cff199230 */ /* 0x000fe40000004100 */
[--C-:B------:R-:W-:Y:S01]  /*6be0*/  @!P1 HADD2.F32 R12, -RZ, R7.reuse.H0_H0 ;  /* 0x20000007ff0c9230 */ /* 0x100fe20000004100 */
[----:B------:R-:W-:Y:S01]  /*6bf0*/  @!P1 MOV R37, R4 ;  /* 0x0000000400259202 */ /* 0x000fe20000000f00 */
[----:B------:R-:W-:Y:S01]  /*6c00*/  @!P1 HADD2.F32 R11, -RZ, R7.H1_H1 ;  /* 0x30000007ff0b9230 */ /* 0x000fe20000004100 */
[----:B------:R-:W-:Y:S01]  /*6c10*/  @!P1 FMUL.FTZ R7, R23, R6 ;  /* 0x0000000617079220 */ /* 0x000fe20000410000 */
[----:B------:R-:W-:Y:S01]  /*6c20*/  @!P1 HADD2.F32 R24, -RZ, R63.H1_H1 ;  /* 0x3000003fff189230 */ /* 0x000fe20000004100 */
[----:B------:R-:W-:Y:S02]  /*6c30*/  @!P1 FMUL.FTZ R33, R25, R10 ;  /* 0x0000000a19219220 */ /* 0x000fe40000410000 */
[C---:B------:R-:W-:Y:S02]  /*6c40*/  @!P1 FMUL.FTZ R6, R12.reuse, R6 ;  /* 0x000000060c069220 */ /* 0x040fe40000410000 */
[----:B------:R-:W-:Y:S01]  /*6c50*/  @!P1 FFMA.FTZ R40, R12, R24, -R7 ;  /* 0x000000180c289223 */ /* 0x000fe20000010807 */
[----:B------:R-:W-:Y:S01]  /*6c60*/  @!P1 F2FP.PACK_AB R12, R41, R42 ;  /* 0x0000002a290c923e */ /* 0x000fe200000000ff */
[C---:B------:R-:W-:Y:S02]  /*6c70*/  @!P1 FFMA.FTZ R33, R11.reuse, R26, -R33 ;  /* 0x0000001a0b219223 */ /* 0x040fe40000010821 */
[----:B------:R-:W-:Y:S01]  /*6c80*/  @!P1 FMUL.FTZ R7, R11, R10 ;  /* 0x0000000a0b079220 */ /* 0x000fe20000410000 */
[----:B------:R-:W-:Y:S01]  /*6c90*/  @!P1 F2FP.PACK_AB R10, R3, R2 ;  /* 0x00000002030a923e */ /* 0x000fe200000000ff */
[----:B------:R-:W-:Y:S01]  /*6ca0*/  @!P1 IMAD.MOV.U32 R19, RZ, RZ, R12 ;  /* 0x000000ffff139224 */ /* 0x000fe200078e000c */
[----:B------:R-:W-:Y:S01]  /*6cb0*/  @!P1 F2FP.PACK_AB R11, R33, R40 ;  /* 0x00000028210b923e */ /* 0x000fe200000000ff */
[----:B------:R-:W-:Y:S01]  /*6cc0*/  @!P1 FFMA.FTZ R6, R23, R24, R6 ;  /* 0x0000001817069223 */ /* 0x000fe20000010006 */
[----:B------:R-:W-:Y:S01]  /*6cd0*/  @!P1 MOV R36, R10 ;  /* 0x0000000a00249202 */ /* 0x000fe20000000f00 */
[----:B------:R-:W-:Y:S01]  /*6ce0*/  @!P1 FFMA.FTZ R7, R25, R26, R7 ;  /* 0x0000001a19079223 */ /* 0x000fe20000010007 */
[----:B------:R-:W-:Y:S01]  /*6cf0*/  @!P1 MOV R18, R11 ;  /* 0x0000000b00129202 */ /* 0x000fe20000000f00 */
[----:B------:R-:W-:Y:S02]  /*6d00*/  @!P1 FFMA.FTZ R8, R27, R31, R8 ;  /* 0x0000001f1b089223 */ /* 0x000fe40000010008 */
[----:B------:R-:W-:Y:S01]  /*6d10*/  @!P1 FFMA.FTZ R9, R32, R35, R9 ;  /* 0x0000002320099223 */ /* 0x000fe20000010009 */
[----:B------:R-:W-:Y:S01]  /*6d20*/  @!P1 F2FP.PACK_AB R3, R7, R6 ;  /* 0x000000060703923e */ /* 0x000fe200000000ff */
[----:B------:R1:W-:Y:S03]  /*6d30*/  STG.E.128 [R44.64], R16 ;  /* 0x000000102c007986 */ /* 0x0003e6000c101d08 */
        /* <DEDUP_REMOVED lines=10> */
.L_x_710:
[----:B------:R-:W-:Y:S01]  /*6de0*/  IMAD R2, R34, -0x60, R0 ;  /* 0xffffffa022027824 */ /* 0x000fe200078e0200 */
[----:B------:R-:W-:Y:S04]  /*6df0*/  BSSY B0, `(.L_x_733) ;  /* 0x000000b000007945 */ /* 0x000fe80003800000 */
[----:B------:R-:W-:Y:S04]  /*6e00*/  IMNMX R2, R2, 0x60, PT ;  /* 0x0000006002027817 */ /* 0x000fe80003800200 */
[----:B------:R-:W-:Y:S11]  /*6e10*/  ISETP.GE.AND P0, PT, R84, R2, PT ;  /* 0x000000025400720c */ /* 0x000ff60003f06270 */
[----:B------:R-:W-:Y:S02]  /*6e20*/  @!UPT UIADD3 URZ, URZ, URZ, URZ ;  /* 0x0000003f3f3ff290 */ /* 0x000fe4000fffe03f */
[----:B------:R-:W-:-:S05]  /*6e30*/  @P0 BRA `(.L_x_734) ;  /* 0x0000006000000947 */ /* 0x000fca0003800000 */
[----:B------:R-:W-:Y:S11]  /*6e40*/  ISETP.GE.AND P0, PT, R86, c[0x0][0x1d4], PT ;  /* 0x0000750056007a0c */ /* 0x000ff60003f06270 */
[----:B------:R-:W-:Y:S02]  /*6e50*/  @!UPT UIADD3 URZ, URZ, URZ, URZ ;  /* 0x0000003f3f3ff290 */ /* 0x000fe4000fffe03f */
[----:B------:R-:W1:Y:S04]  /*6e60*/  @!P0 LDS.128 R4, [R219+0xb100] ;  /* 0x00b10000db048984 */ /* 0x000e680000000c00 */
[----:B-1----:R-:W-:Y:S04]  /*6e70*/  @!P0 STG.E.128 [R54.64+0x80], R4 ;  /* 0x0000800436008986 */ /* 0x002fe8000c101d08 */
[----:B------:R-:W1:Y:S04]  /*6e80*/  @!P4 LDS.128 R4, [R219+0x8100] ;  /* 0x00810000db04c984 */ /* 0x000e680000000c00 */
[----:B-1----:R1:W-:Y:S02]  /*6e90*/  @!P4 STG.E.128 [R54.64], R4 ;  /* 0x000000043600c986 */ /* 0x0023e4000c101d08 */
.L_x_734:
[----:B------:R-:W-:Y:S05]  /*6ea0*/  BSYNC B0 ;  /* 0x0000000000007941 */ /* 0x000fea0003800000 */
.L_x_733:
[----:B------:R-:W-:Y:S01]  /*6eb0*/  ISETP.GE.AND P0, PT, R134, R2, PT ;  /* 0x000000028600720c */ /* 0x000fe20003f06270 */
[----:B------:R-:W-:Y:S01]  /*6ec0*/  @!UPT UIADD3 URZ, URZ, URZ, URZ ;  /* 0x0000003f3f3ff290 */ /* 0x000fe2000fffe03f */
[----:B------:R-:W-:Y:S11]  /*6ed0*/  BSSY B0, `(.L_x_735) ;  /* 0x0000008000007945 */ /* 0x000ff60003800000 */
[----:B------:R-:W-:-:S05]  /*6ee0*/  @P0 BRA `(.L_x_736) ;  /* 0x0000006000000947 */ /* 0x000fca0003800000 */
[----:B------:R-:W-:Y:S11]  /*6ef0*/  ISETP.GE.AND P0, PT, R86, c[0x0][0x1d4], PT ;  /* 0x0000750056007a0c */ /* 0x000ff60003f06270 */
[----:B------:R-:W-:Y:S02]  /*6f00*/  @!UPT UIADD3 URZ, URZ, URZ, URZ ;  /* 0x0000003f3f3ff290 */ /* 0x000fe4000fffe03f */
[----:B-1----:R-:W1:Y:S04]  /*6f10*/  @!P0 LDS.128 R4, [R219+0xc100] ;  /* 0x00c10000db048984 */ /* 0x002e680000000c00 */
[----:B-1----:R-:W-:Y:S04]  /*6f20*/  @!P0 STG.E.128 [R62.64+0x80], R4 ;  /* 0x000080043e008986 */ /* 0x002fe8000c101d08 */
[----:B------:R-:W1:Y:S04]  /*6f30*/  @!P4 LDS.128 R4, [R219+0x9100] ;  /* 0x00910000db04c984 */ /* 0x000e680000000c00 */
[----:B-1----:R1:W-:Y:S02]  /*6f40*/  @!P4 STG.E.128 [R62.64], R4 ;  /* 0x000000043e00c986 */ /* 0x0023e4000c101d08 */
.L_x_736:
[----:B------:R-:W-:Y:S05]  /*6f50*/  BSYNC B0 ;  /* 0x0000000000007941 */ /* 0x000fea0003800000 */
.L_x_735:
[----:B------:R-:W-:Y:S11]  /*6f60*/  ISETP.GE.AND P0, PT, R135, R2, PT ;  /* 0x000000028700720c */ /* 0x000ff60003f06270 */
[----:B------:R-:W-:Y:S02]  /*6f70*/  @!UPT UIADD3 URZ, URZ, URZ, URZ ;  /* 0x0000003f3f3ff290 */ /* 0x000fe4000fffe03f */
[----:B------:R-:W-:-:S05]  /*6f80*/  @P0 BRA `(.L_x_726) ;  /* 0x0000006000000947 */ /* 0x000fca0003800000 */
[----:B------:R-:W-:Y:S11]  /*6f90*/  ISETP.GE.AND P0, PT, R86, c[0x0][0x1d4], PT ;  /* 0x0000750056007a0c */ /* 0x000ff60003f06270 */
[----:B------:R-:W-:Y:S02]  /*6fa0*/  @!UPT UIADD3 URZ, URZ, URZ, URZ ;  /* 0x0000003f3f3ff290 */ /* 0x000fe4000fffe03f */
[----:B-1----:R-:W1:Y:S04]  /*6fb0*/  @!P0 LDS.128 R4, [R219+0xd100] ;  /* 0x00d10000db048984 */ /* 0x002e680000000c00 */
[----:B-1----:R-:W-:Y:S04]  /*6fc0*/  @!P0 STG.E.128 [R70.64+0x80], R4 ;  /* 0x0000800446008986 */ /* 0x002fe8000c101d08 */
[----:B------:R-:W1:Y:S04]  /*6fd0*/  @!P4 LDS.128 R4, [R219+0xa100] ;  /* 0x00a10000db04c984 */ /* 0x000e680000000c00 */
[----:B-1----:R1:W-:Y:S02]  /*6fe0*/  @!P4 STG.E.128 [R70.64], R4 ;  /* 0x000000044600c986 */ /* 0x0023e4000c101d08 */
.L_x_726:
[----:B------:R-:W-:Y:S05]  /*6ff0*/  BSYNC B2 ;  /* 0x0000000000027941 */ /* 0x000fea0003800000 */
.L_x_709:
[C---:B------:R-:W-:Y:S01]  /*7000*/  IMAD R12, R34.reuse, -0x60, RZ ;  /* 0xffffffa0220c7824 */ /* 0x040fe200078e02ff */
[----:B------:R-:W3:Y:S01]  /*7010*/  LDL R15, [R1] ;  /* 0x00000000010f7983 */ /* 0x000ee20000100800 */
[----:B-1----:R-:W-:Y:S01]  /*7020*/  IMAD.WIDE.U32 R10, R34, 0x60, RZ ;  /* 0x00000060220a7825 */ /* 0x002fe200078e00ff */
[----:B------:R-:W-:Y:S01]  /*7030*/  ISETP.NE.AND P5, PT, R131, RZ, PT ;  /* 0x000000ff8300720c */ /* 0x000fe20003fa5270 */
[----:B------:R-:W-:Y:S01]  /*7040*/  BSSY B0, `(.L_x_737) ;  /* 0x0000047000007945 */ /* 0x000fe20003800000 */
[----:B-----5:R-:W-:Y:S01]  /*7050*/  IADD3 R4, R111, R12, RZ ;  /* 0x0000000c6f047210 */ /* 0x020fe20007ffe0ff */
[----:B--2---:R-:W-:Y:S03]  /*7060*/  IMAD R2, R87, 0x60, RZ ;  /* 0x0000006057027824 */ /* 0x004fe600078e02ff */
[----:B------:R-:W-:Y:S01]  /*7070*/  ISETP.GE.AND P1, PT, R4, 0x21, PT ;  /* 0x000000210400780c */ /* 0x000fe20003f26270 */
[----:B------:R-:W-:Y:S01]  /*7080*/  IMAD.IADD R14, R11, 0x1, R2 ;  /* 0x000000010b0e7824 */ /* 0x000fe200078e0202 */
[----:B------:R-:W-:Y:S05]  /*7090*/  IADD3 R2, P0, R124, R10, RZ ;  /* 0x0000000a7c027210 */ /* 0x000fea0007f1e0ff */
[----:B------:R-:W-:Y:S06]  /*70a0*/  IMAD.X R3, R14, 0x1, R130, P0 ;  /* 0x000000010e037824 */ /* 0x000fec00000e0682 */
[----:B------:R-:W-:Y:S05]  /*70b0*/  @P1 IADD3 R6, P0, R2, 0x20, RZ ;  /* 0x0000002002061810 */ /* 0x000fea0007f1e0ff */
[--C-:B------:R-:W-:Y:S01]  /*70c0*/  @P1 IMAD.X R7, RZ, RZ, R3.reuse, P0 ;  /* 0x000000ffff071224 */ /* 0x100fe200000e0603 */
[----:B------:R-:W-:Y:S11]  /*70d0*/  ISETP.GE.AND P0, PT, R4, 0x41, PT ;  /* 0x000000410400780c */ /* 0x000ff60003f06270 */
[----:B------:R-:W-:Y:S02]  /*70e0*/  @!UPT UIADD3 URZ, URZ, URZ, URZ ;  /* 0x0000003f3f3ff290 */ /* 0x000fe4000fffe03f */
[----:B------:R-:W-:Y:S05]  /*70f0*/  @P0 IADD3 R11, P2, R2, 0x40, RZ ;  /* 0x00000040020b0810 */ /* 0x000fea0007f5e0ff */
[----:B------:R-:W-:Y:S01]  /*7100*/  @P0 IMAD.X R13, RZ, RZ, R3, P2 ;  /* 0x000000ffff0d0224 */ /* 0x000fe200010e0603 */
[----:B------:R-:W-:Y:S11]  /*7110*/  ISETP.GE.AND P2, PT, R4, 0x1, PT ;  /* 0x000000010400780c */ /* 0x000ff60003f46270 */
[----:B------:R-:W-:Y:S02]  /*7120*/  @!UPT UIADD3 URZ, URZ, URZ, URZ ;  /* 0x0000003f3f3ff290 */ /* 0x000fe4000fffe03f */
[----:B------:R-:W-:Y:S01]  /*7130*/  @P2 IMAD R3, R3, c[0x0][0x258], RZ ;  /* 0x0000960003032a24 */ /* 0x000fe200078e02ff */
[----:B------:R-:W-:Y:S01]  /*7140*/  @P2 MOV R4, R90 ;  /* 0x0000005a00042202 */ /* 0x000fe20000000f00 */
[----:B------:R-:W-:Y:S04]  /*7150*/  @P2 IMAD.MOV.U32 R5, RZ, RZ, R101 ;  /* 0x000000ffff052224 */ /* 0x000fe800078e0065 */
[C---:B------:R-:W-:Y:S04]  /*7160*/  @P2 IMAD.WIDE.U32 R4, R2.reuse, c[0x0][0x258], R4 ;  /* 0x0000960002042a25 */ /* 0x040fe800078e0004 */
[----:B------:R-:W-:Y:S01]  /*7170*/  @P2 IMAD R2, R2, c[0x0][0x25c], R3 ;  /* 0x0000970002022a24 */ /* 0x000fe200078e0203 */
[C---:B------:R-:W-:Y:S02]  /*7180*/  @P2 LEA R8, P3, R4.reuse, c[0x0][0x250], 0x1 ;  /* 0x0000940004082a11 */ /* 0x040fe400078608ff */
[----:B------:R-:W-:Y:S02]  /*7190*/  @P1 MOV R3, R101 ;  /* 0x0000006500031202 */ /* 0x000fe40000000f00 */
[----:B------:R-:W-:Y:S04]  /*71a0*/  @P2 IADD3 R2, R5, R2, RZ ;  /* 0x0000000205022210 */ /* 0x000fe80007ffe0ff */
[----:B------:R-:W-:Y:S01]  /*71b0*/  @P2 LEA.HI.X R9, R4, c[0x0][0x254], R2, 0x1, P3 ;  /* 0x0000950004092a11 */ /* 0x000fe200018f0c02 */
[----:B------:R-:W-:Y:S02]  /*71c0*/  @P1 IMAD R4, R7, c[0x0][0x258], RZ ;  /* 0x0000960007041a24 */ /* 0x000fe400078e02ff */
[----:B------:R-:W-:Y:S02]  /*71d0*/  @P1 IMAD.MOV.U32 R2, RZ, RZ, R90 ;  /* 0x000000ffff021224 */ /* 0x000fe400078e005a */
[----:B------:R-:W-:Y:S01]  /*71e0*/  @!PT LDS RZ, [RZ] ;  /* 0x00000000fffff984 */ /* 0x000fe20000000800 */
[----:B------:R-:W-:Y:S01]  /*71f0*/  @!PT LDS RZ, [RZ] ;  /* 0x00000000fffff984 */ /* 0x000fe20000000800 */
[----:B------:R-:W-:Y:S01]  /*7200*/  @!PT LDS RZ, [RZ] ;  /* 0x00000000fffff984 */ /* 0x000fe20000000800 */
[----:B------:R1:W-:Y:S01]  /*7210*/  @P2 LDGSTS.E.BYPASS.LTC128B.128 [R219+0x100], [R8.64], !P5 ;  /* 0x0010000008db2fae */ /* 0x0003e2000e901d48 */
[C---:B------:R-:W-:Y:S02]  /*7220*/  @P1 IMAD R4, R6.reuse, c[0x0][0x25c], R4 ;  /* 0x0000970006041a24 */ /* 0x040fe400078e0204 */
[----:B------:R-:W-:Y:S01]  /*7230*/  @P1 IMAD.WIDE.U32 R2, R6, c[0x0][0x258], R2 ;  /* 0x0000960006021a25 */ /* 0x000fe200078e0002 */
[----:B------:R1:W-:Y:S03]  /*7240*/  @P2 LDGSTS.E.BYPASS.LTC128B.128 [R219+0x3100], [R8.64+0x80], !P6 ;  /* 0x0310008008db2fae */ /* 0x0003e6000f101d48 */
[----:B------:R-:W-:Y:S01]  /*7250*/  @P1 IMAD.IADD R3, R3, 0x1, R4 ;  /* 0x0000000103031824 */ /* 0x000fe200078e0204 */
[C---:B------:R-:W-:Y:S01]  /*7260*/  @P1 LEA R6, P3, R2.reuse, c[0x0][0x250], 0x1 ;  /* 0x0000940002061a11 */ /* 0x040fe200078608ff */
[----:B------:R-:W-:Y:S03]  /*7270*/  @P0 IMAD R4, R13, c[0x0][0x258], RZ ;  /* 0x000096000d040a24 */ /* 0x000fe600078e02ff */
[----:B------:R-:W-:Y:S01]  /*7280*/  @P1 LEA.HI.X R7, R2, c[0x0][0x254], R3, 0x1, P3 ;  /* 0x0000950002071a11 */ /* 0x000fe200018f0c03 */
[----:B------:R-:W-:Y:S01]  /*7290*/  @P0 IMAD.MOV.U32 R3, RZ, RZ, R101 ;  /* 0x000000ffff030224 */ /* 0x000fe200078e0065 */
[----:B------:R-:W-:Y:S01]  /*72a0*/  @P0 MOV R2, R90 ;  /* 0x0000005a00020202 */ /* 0x000fe20000000f00 */
[C---:B------:R-:W-:Y:S04]  /*72b0*/  @P0 IMAD R4, R11.reuse, c[0x0][0x25c], R4 ;  /* 0x000097000b040a24 */ /* 0x040fe800078e0204 */
[----:B------:R-:W-:Y:S05]  /*72c0*/  @P0 IMAD.WIDE.U32 R2, R11, c[0x0][0x258], R2 ;  /* 0x000096000b020a25 */ /* 0x000fea00078e0002 */
[----:B------:R-:W-:Y:S02]  /*72d0*/  @P0 IADD3 R3, R3, R4, RZ ;  /* 0x0000000403030210 */ /* 0x000fe40007ffe0ff */
[C---:B------:R-:W-:Y:S04]  /*72e0*/  @P0 LEA R4, P3, R2.reuse, c[0x0][0x250], 0x1 ;  /* 0x0000940002040a11 */ /* 0x040fe800078608ff */
[----:B------:R-:W-:Y:S02]  /*72f0*/  @P0 LEA.HI.X R5, R2, c[0x0][0x254], R3, 0x1, P3 ;  /* 0x0000950002050a11 */ /* 0x000fe400018f0c03 */
[----:B------:R-:W-:Y:S02]  /*7300*/  IADD3 R2, R12, R0, RZ ;  /* 0x000000000c027210 */ /* 0x000fe40007ffe0ff */
[----:B-1----:R-:W-:Y:S02]  /*7310*/  IADD3 R8, P2, R127, R10, RZ ;  /* 0x0000000a7f087210 */ /* 0x002fe40007f5e0ff */
[----:B------:R-:W-:Y:S03]  /*7320*/  IMNMX R9, R2, 0x60, PT ;  /* 0x0000006002097817 */ /* 0x000fe60003800200 */
[----:B------:R-:W-:Y:S01]  /*7330*/  IMAD.X R10, R14, 0x1, R125, P2 ;  /* 0x000000010e0a7824 */ /* 0x000fe200010e067d */
[----:B---3--:R1:W-:Y:S04]  /*7340*/  @P1 LDGSTS.E.BYPASS.LTC128B.128 [R15+0x1100], [R6.64], !P5 ;  /* 0x01100000060f1fae */ /* 0x0083e8000e901d48 */
[----:B------:R1:W-:Y:S04]  /*7350*/  @P1 LDGSTS.E.BYPASS.LTC128B.128 [R15+0x4100], [R6.64+0x80], !P6 ;  /* 0x04100080060f1fae */ /* 0x0003e8000f101d48 */
[----:B------:R1:W-:Y:S04]  /*7360*/  @P0 LDGSTS.E.BYPASS.LTC128B.128 [R15+0x2100], [R4.64], !P5 ;  /* 0x02100000040f0fae */ /* 0x0003e8000e901d48 */
[----:B------:R1:W-:Y:S01]  /*7370*/  @P0 LDGSTS.E.BYPASS.LTC128B.128 [R15+0x5100], [R4.64+0x80], !P6 ;  /* 0x05100080040f0fae */ /* 0x0003e2000f101d48 */
[----:B------:R-:W-:Y:S03]  /*7380*/  ISETP.GE.AND P0, PT, R84, R9, PT ;  /* 0x000000095400720c */ /* 0x000fe60003f06270 */
[----:B------:R-:W0:Y:S01]  /*7390*/  LDGDEPBAR ;  /* 0x00000000000079af */ /* 0x000e220000000000 */
[----:B------:R-:W-:Y:S04]  /*73a0*/  DEPBAR.LE SB0, 0x0 ;  /* 0x000080000000791a */ /* 0x000fe80000000000 */
[----:B------:R-:W-:Y:S06]  /*73b0*/  BAR.SYNC.DEFER_BLOCKING 0x0 ;  /* 0x0000000000007b1d */ /* 0x000fec0000010000 */
[----:B------:R-:W-:-:S05]  /*73c0*/  @P0 BRA `(.L_x_738) ;  /* 0x000000e000000947 */ /* 0x000fca0003800000 */
[----:B-1----:R-:W-:Y:S01]  /*73d0*/  MOV R4, R88 ;  /* 0x0000005800047202 */ /* 0x002fe20000000f00 */
[----:B------:R-:W-:Y:S01]  /*73e0*/  IMAD R2, R10, c[0x0][0x208], RZ ;  /* 0x000082000a027a24 */ /* 0x000fe200078e02ff */
[----:B------:R-:W-:Y:S03]  /*73f0*/  MOV R5, R100 ;  /* 0x0000006400057202 */ /* 0x000fe60000000f00 */
[C---:B------:R-:W-:Y:S02]  /*7400*/  IMAD R2, R8.reuse, c[0x0][0x20c], R2 ;  /* 0x0000830008027a24 */ /* 0x040fe400078e0202 */
[----:B------:R-:W-:Y:S05]  /*7410*/  IMAD.WIDE.U32 R4, R8, c[0x0][0x208], R4 ;  /* 0x0000820008047a25 */ /* 0x000fea00078e0004 */
[----:B------:R-:W-:Y:S02]  /*7420*/  IADD3 R3, R5, R2, RZ ;  /* 0x0000000205037210 */ /* 0x000fe40007ffe0ff */
[C---:B------:R-:W-:Y:S04]  /*7430*/  LEA R2, P0, R4.reuse, c[0x0][0x1f8], 0x1 ;  /* 0x00007e0004027a11 */ /* 0x040fe800078008ff */
[----:B------:R-:W-:Y:S02]  /*7440*/  LEA.HI.X R3, R4, c[0x0][0x1fc], R3, 0x1, P0 ;  /* 0x00007f0004037a11 */ /* 0x000fe400000f0c03 */
[----:B------:R-:W-:Y:S11]  /*7450*/  ISETP.GE.AND P0, PT, R86, c[0x0][0x1d4], PT ;  /* 0x0000750056007a0c */ /* 0x000ff60003f06270 */
[----:B------:R-:W-:Y:S02]  /*7460*/  @!UPT UIADD3 URZ, URZ, URZ, URZ ;  /* 0x0000003f3f3ff290 */ /* 0x000fe4000fffe03f */
[----:B------:R-:W1:Y:S04]  /*7470*/  @!P0 LDS.128 R4, [R219+0x3100] ;  /* 0x00310000db048984 */ /* 0x000e680000000c00 */
[----:B-1----:R-:W-:Y:S04]  /*7480*/  @!P0 STG.E.128 [R2.64+0x80], R4 ;  /* 0x0000800402008986 */ /* 0x002fe8000c101d08 */
[----:B------:R-:W1:Y:S04]  /*7490*/  @!P4 LDS.128 R4, [R219+0x100] ;  /* 0x00010000db04c984 */ /* 0x000e680000000c00 */
[----:B-1----:R1:W-:Y:S02]  /*74a0*/  @!P4 STG.E.128 [R2.64], R4 ;  /* 0x000000040200c986 */ /* 0x0023e4000c101d08 */
.L_x_738:
[----:B-1----:R-:W-:Y:S05]  /*74b0*/  BSYNC B0 ;  /* 0x0000000000007941 */ /* 0x002fea0003800000 */
.L_x_737:
[----:B------:R-:W-:Y:S01]  /*74c0*/  ISETP.GE.AND P0, PT, R134, R9, PT ;  /* 0x000000098600720c */ /* 0x000fe20003f06270 */
[----:B------:R-:W-:Y:S01]  /*74d0*/  @!UPT UIADD3 URZ, URZ, URZ, URZ ;  /* 0x0000003f3f3ff290 */ /* 0x000fe2000fffe03f */
[----:B------:R-:W-:Y:S11]  /*74e0*/  BSSY B0, `(.L_x_739) ;  /* 0x0000012000007945 */ /* 0x000ff60003800000 */
[----:B------:R-:W-:-:S05]  /*74f0*/  @P0 BRA `(.L_x_740) ;  /* 0x0000010000000947 */ /* 0x000fca0003800000 */
[----:B------:R-:W-:Y:S01]  /*7500*/  IADD3 R2, P0, R8, 0x20, RZ ;  /* 0x0000002008027810 */ /* 0x000fe20007f1e0ff */
[----:B------:R-:W-:Y:S01]  /*7510*/  IMAD.MOV.U32 R4, RZ, RZ, R88 ;  /* 0x000000ffff047224 */ /* 0x000fe200078e0058 */
[----:B------:R-:W-:Y:S03]  /*7520*/  MOV R5, R100 ;  /* 0x0000006400057202 */ /* 0x000fe60000000f00 */
[----:B------:R-:W-:Y:S02]  /*7530*/  IMAD.X R3, RZ, RZ, R10, P0 ;  /* 0x000000ffff037224 */ /* 0x000fe400000e060a */
[C---:B------:R-:W-:Y:S04]  /*7540*/  IMAD.WIDE.U32 R4, R2.reuse, c[0x0][0x208], R4 ;  /* 0x0000820002047a25 */ /* 0x040fe800078e0004 */
[----:B------:R-:W-:Y:S04]  /*7550*/  IMAD R3, R3, c[0x0][0x208], RZ ;  /* 0x0000820003037a24 */ /* 0x000fe800078e02ff */
[----:B------:R-:W-:Y:S01]  /*7560*/  IMAD R3, R2, c[0x0][0x20c], R3 ;  /* 0x0000830002037a24 */ /* 0x000fe200078e0203 */
[C---:B------:R-:W-:Y:S04]  /*7570*/  LEA R2, P0, R4.reuse, c[0x0][0x1f8], 0x1 ;  /* 0x00007e0004027a11 */ /* 0x040fe800078008ff */
[----:B------:R-:W-:Y:S04]  /*7580*/  IADD3 R3, R5, R3, RZ ;  /* 0x0000000305037210 */ /* 0x000fe80007ffe0ff */
[----:B------:R-:W-:Y:S02]  /*7590*/  LEA.HI.X R3, R4, c[0x0][0x1fc], R3, 0x1, P0 ;  /* 0x00007f0004037a11 */ /* 0x000fe400000f0c03 */
[----:B------:R-:W-:Y:S11]  /*75a0*/  ISETP.GE.AND P0, PT, R86, c[0x0][0x1d4], PT ;  /* 0x0000750056007a0c */ /* 0x000ff60003f06270 */
[----:B------:R-:W-:Y:S02]  /*75b0*/  @!UPT UIADD3 URZ, URZ, URZ, URZ ;  /* 0x0000003f3f3ff290 */ /* 0x000fe4000fffe03f */
[----:B------:R-:W1:Y:S04]  /*75c0*/  @!P0 LDS.128 R4, [R219+0x4100] ;  /* 0x00410000db048984 */ /* 0x000e680000000c00 */
[----:B-1----:R-:W-:Y:S04]  /*75d0*/  @!P0 STG.E.128 [R2.64+0x80], R4 ;  /* 0x0000800402008986 */ /* 0x002fe8000c101d08 */
[----:B------:R-:W1:Y:S04]  /*75e0*/  @!P4 LDS.128 R4, [R219+0x1100] ;  /* 0x00110000db04c984 */ /* 0x000e680000000c00 */
[----:B-1----:R1:W-:Y:S02]  /*75f0*/  @!P4 STG.E.128 [R2.64], R4 ;  /* 0x000000040200c986 */ /* 0x0023e4000c101d08 */
.L_x_740:
[----:B------:R-:W-:Y:S05]  /*7600*/  BSYNC B0 ;  /* 0x0000000000007941 */ /* 0x000fea0003800000 */
.L_x_739:
[----:B------:R-:W-:Y:S01]  /*7610*/  ISETP.GE.AND P0, PT, R135, R9, PT ;  /* 0x000000098700720c */ /* 0x000fe20003f06270 */
[----:B------:R-:W-:Y:S01]  /*7620*/  @!UPT UIADD3 URZ, URZ, URZ, URZ ;  /* 0x0000003f3f3ff290 */ /* 0x000fe2000fffe03f */
[----:B------:R-:W-:Y:S11]  /*7630*/  BSSY B0, `(.L_x_741) ;  /* 0x0000012000007945 */ /* 0x000ff60003800000 */
[----:B------:R-:W-:-:S05]  /*7640*/  @P0 BRA `(.L_x_742) ;  /* 0x0000010000000947 */ /* 0x000fca0003800000 */
[----:B-1----:R-:W-:Y:S01]  /*7650*/  IADD3 R2, P0, R8, 0x40, RZ ;  /* 0x0000004008027810 */ /* 0x002fe20007f1e0ff */
        /* <DEDUP_REMOVED lines=15> */
.L_x_742:
[----:B------:R-:W-:Y:S05]  /*7750*/  BSYNC B0 ;  /* 0x0000000000007941 */ /* 0x000fea0003800000 */
.L_x_741:
[C---:B------:R-:W-:Y:S02]  /*7760*/  ISETP.GT.AND P0, PT, R34.reuse, R129, PT ;  /* 0x000000812200720c */ /* 0x040fe40003f04270 */
[----:B------:R-:W-:Y:S11]  /*7770*/  IADD3 R34, R34, -0x1, RZ ;  /* 0xffffffff22227810 */ /* 0x000ff60007ffe0ff */
[----:B-1----:R-:W-:Y:S01]  /*7780*/  @P0 SHF.R.S32.HI R5, RZ, 0x1f, R34 ;  /* 0x0000001fff050819 */ /* 0x002fe20000011422 */
[----:B------:R-:W-:Y:S01]  /*7790*/  @P0 IMAD R4, R165, R34, RZ ;  /* 0x00000022a5040224 */ /* 0x000fe200078e02ff */
[C---:B------:R-:W-:Y:S01]  /*77a0*/  @P0 SHF.L.U32 R6, R171.reuse, 0x1, RZ ;  /* 0x00000001ab060819 */ /* 0x040fe200000006ff */
[----:B------:R-:W-:Y:S01]  /*77b0*/  @P0 IMAD.MOV.U32 R2, RZ, RZ, R114 ;  /* 0x000000ffff020224 */ /* 0x000fe200078e0072 */
[----:B------:R-:W-:Y:S01]  /*77c0*/  @P0 SHF.L.U64.HI R7, R171, 0x1, R166 ;  /* 0x00000001ab070819 */ /* 0x000fe200000102a6 */
[----:B------:R-:W-:Y:S02]  /*77d0*/  @P0 IMAD.MOV.U32 R3, RZ, RZ, R113 ;  /* 0x000000ffff030224 */ /* 0x000fe400078e0071 */
[-C--:B------:R-:W-:Y:S02]  /*77e0*/  @P0 IMAD R4, R5, R142.reuse, R4 ;  /* 0x0000008e05040224 */ /* 0x080fe400078e0204 */
[----:B------:R-:W-:Y:S04]  /*77f0*/  @P0 IMAD.WIDE.U32 R2, R34, R142, R2 ;  /* 0x0000008e22020225 */ /* 0x000fe800078e0002 */
[----:B------:R-:W-:Y:S01]  /*7800*/  @P0 IMAD.IADD R3, R3, 0x1, R4 ;  /* 0x0000000103030824 */ /* 0x000fe200078e0204 */
[C---:B------:R-:W-:Y:S04]  /*7810*/  @P0 LEA R4, P1, R2.reuse, c[0x0][0x220], 0x1 ;  /* 0x0000880002040a11 */ /* 0x040fe800078208ff */
[----:B------:R-:W-:Y:S02]  /*7820*/  @P0 LEA.HI.X R5, R2, c[0x0][0x224], R3, 0x1, P1 ;  /* 0x0000890002050a11 */ /* 0x000fe400008f0c03 */
[----:B------:R-:W-:Y:S03]  /*7830*/  @P0 IADD3 R2, P1, R6, R4, RZ ;  /* 0x0000000406020210 */ /* 0x000fe60007f3e0ff */
[----:B------:R-:W-:Y:S01]  /*7840*/  @!PT LDS RZ, [RZ] ;  /* 0x00000000fffff984 */ /* 0x000fe20000000800 */
[----:B------:R-:W-:Y:S01]  /*7850*/  @!PT LDS RZ, [RZ] ;  /* 0x00000000fffff984 */ /* 0x000fe20000000800 */
[----:B------:R-:W-:Y:S01]  /*7860*/  @!PT LDS RZ, [RZ] ;  /* 0x00000000fffff984 */ /* 0x000fe20000000800 */
[----:B------:R1:W-:Y:S02]  /*7870*/  @P0 LDGSTS.E.BYPASS.LTC128B.128 [R219+0x8100], [R4.64], !P5 ;  /* 0x0810000004db0fae */ /* 0x0003e4000e901d48 */
[----:B------:R-:W-:Y:S01]  /*7880*/  @P0 IMAD.X R3, R7, 0x1, R5, P1 ;  /* 0x0000000107030824 */ /* 0x000fe200008e0605 */
[----:B------:R-:W-:Y:S01]  /*7890*/  @P0 IADD3 R6, P1, R2, R6, RZ ;  /* 0x0000000602060210 */ /* 0x000fe20007f3e0ff */
[----:B------:R1:W-:Y:S03]  /*78a0*/  @P0 LDGSTS.E.BYPASS.LTC128B.128 [R219+0xb100], [R4.64+0x80], !P6 ;  /* 0x0b10008004db0fae */ /* 0x0003e6000f101d48 */
[----:B------:R-:W-:Y:S01]  /*78b0*/  @P0 IADD3.X R7, R3, R7, RZ, P1, !PT ;  /* 0x0000000703070210 */ /* 0x000fe20000ffe4ff */
[----:B------:R1:W-:Y:S04]  /*78c0*/  @P0 LDGSTS.E.BYPASS.LTC128B.128 [R219+0x9100], [R2.64], !P5 ;  /* 0x0910000002db0fae */ /* 0x0003e8000e901d48 */
[----:B------:R1:W-:Y:S04]  /*78d0*/  @P0 LDGSTS.E.BYPASS.LTC128B.128 [R219+0xc100], [R2.64+0x80], !P6 ;  /* 0x0c10008002db0fae */ /* 0x0003e8000f101d48 */
[----:B------:R1:W-:Y:S04]  /*78e0*/  @P0 LDGSTS.E.BYPASS.LTC128B.128 [R219+0xa100], [R6.64], !P5 ;  /* 0x0a10000006db0fae */ /* 0x0003e8000e901d48 */
[----:B------:R1:W-:Y:S04]  /*78f0*/  @P0 LDGSTS.E.BYPASS.LTC128B.128 [R219+0xd100], [R6.64+0x80], !P6 ;  /* 0x0d10008006db0fae */ /* 0x0003e8000f101d48 */
[----:B------:R-:W0:Y:S01]  /*7900*/  LDGDEPBAR ;  /* 0x00000000000079af */ /* 0x000e220000000000 */
[----:B------:R-:W-:-:S05]  /*7910*/  @P0 BRA `(.L_x_743) ;  /* 0xffffbb5000000947 */ /* 0x000fca000383ffff */
[----:B------:R-:W-:Y:S01]  /*7920*/  WARPSYNC 0xffffffff ;  /* 0xffffffff00007948 */ /* 0x000fe20003800000 */
[----:B------:R-:W-:Y:S06]  /*7930*/  BAR.SYNC.DEFER_BLOCKING 0x0 ;  /* 0x0000000000007b1d */ /* 0x000fec0000010000 */
.L_x_708:
[----:B------:R-:W2:Y:S01]  /*7940*/  LDL R147, [R1+0x14] ;  /* 0x0000140001937983 */ /* 0x000ea20000100800 */
[----:B------:R-:W-:-:S03]  /*7950*/  IMAD.MOV.U32 R142, RZ, RZ, c[0x0][0x2c4] ;  /* 0x0000b100ff8e7624 */ /* 0x000fc600078e00ff */
[----:B------:R-:W3:Y:S04]  /*7960*/  LDL R140, [R1+0xc] ;  /* 0x00000c00018c7983 */ /* 0x000ee80000100800 */
[----:B------:R-:W3:Y:S01]  /*7970*/  LDL R137, [R1+0x8] ;  /* 0x0000080001897983 */ /* 0x000ee20000100800 */
[----:B------:R-:W-:Y:S01]  /*7980*/  ISETP.NE.AND P3, PT, R142, 0x1, PT ;  /* 0x000000018e00780c */ /* 0x000fe20003f65270 */
[----:B------:R-:W-:-:S05]  /*7990*/  IMAD.MOV.U32 R141, RZ, RZ, c[0x0][0x32c] ;  /* 0x0000cb00ff8d7624 */ /* 0x000fca00078e00ff */
[----:B------:R-:W-:Y:S01]  /*79a0*/  ISETP.GE.AND P1, PT, R141, 0x1, PT ;  /* 0x000000018d00780c */ /* 0x000fe20003f26270 */
[----:B------:R-:W-:Y:S01]  /*79b0*/  IMAD.IADD R11, R153, 0x1, R154 ;  /* 0x00000001990b7824 */ /* 0x000fe200078e029a */
[----:B--2---:R-:W-:-:S05]  /*79c0*/  IADD3 R0, R147, 0x7f, RZ ;  /* 0x0000007f93007810 */ /* 0x004fca0007ffe0ff */
[----:B-1----:R-:W-:Y:S01]  /*79d0*/  @P3 IMAD.HI.U32 R3, R0, c[0x0][0x2c8], RZ ;  /* 0x0000b20000033a27 */ /* 0x002fe200078e00ff */
[----:B---3--:R-:W-:-:S04]  /*79e0*/  IADD3 R2, R140, 0x1, -R137 ;  /* 0x000000018c027810 */ /* 0x008fc80007ffe889 */
[----:B------:R-:W-:-:S05]  /*79f0*/  @P3 SHF.R.U32.HI R0, RZ, c[0x0][0x2cc], R3 ;  /* 0x0000b300ff003a19 */ /* 0x000fca0000011603 */
[----:B------:R-:W-:-:S05]  /*7a00*/  IMAD.IADD R0, R2, 0x1, R0 ;  /* 0x0000000102007824 */ /* 0x000fca00078e0200 */
[----:B------:R-:W-:Y:S01]  /*7a10*/  IADD3 R3, R0, c[0x0][0x328], RZ ;  /* 0x0000ca0000037a10 */ /* 0x000fe20007ffe0ff */
[----:B------:R-:W-:Y:S05]  /*7a20*/  @!P1 BRA `(.L_x_744) ;  /* 0x0000011000009947 */ /* 0x000fea0003800000 */
[C---:B------:R-:W-:Y:S01]  /*7a30*/  ISETP.GT.AND P0, PT, R0.reuse, RZ, PT ;  /* 0x000000ff0000720c */ /* 0x040fe20003f04270 */
[----:B------:R-:W-:Y:S01]  /*7a40*/  BSSY B0, `(.L_x_745) ;  /* 0x000000d000007945 */ /* 0x000fe20003800000 */
[----:B------:R-:W-:Y:S01]  /*7a50*/  IADD3 R2, R0, -0x1, RZ ;  /* 0xffffffff00027810 */ /* 0x000fe20007ffe0ff */
[----:B------:R-:W-:-:S10]  /*7a60*/  IMAD.MOV.U32 R4, RZ, RZ, c[0x0][0x32c] ;  /* 0x0000cb00ff047624 */ /* 0x000fd400078e00ff */
[----:B------:R-:W-:Y:S05]  /*7a70*/  @P0 BRA `(.L_x_746) ;  /* 0x0000006000000947 */ /* 0x000fea0003800000 */
[----:B------:R-:W-:Y:S01]  /*7a80*/  ISETP.NE.AND P0, PT, R4, 0x1, PT ;  /* 0x000000010400780c */ /* 0x000fe20003f05270 */
[----:B------:R-:W-:-:S12]  /*7a90*/  IMAD.MOV R0, RZ, RZ, -R0 ;  /* 0x000000ffff007224 */ /* 0x000fd800078e0a00 */
[----:B------:R-:W-:-:S05]  /*7aa0*/  @P0 IMAD.HI.U32 R2, R0, c[0x0][0x330], RZ ;  /* 0x0000cc0000020a27 */ /* 0x000fca00078e00ff */
[----:B------:R-:W-:-:S04]  /*7ab0*/  @P0 SHF.R.U32.HI R0, RZ, c[0x0][0x334], R2 ;  /* 0x0000cd00ff000a19 */ /* 0x000fc80000011602 */
[----:B------:R-:W-:Y:S01]  /*7ac0*/  LOP3.LUT R2, RZ, R0, RZ, 0x33, !PT ;  /* 0x00000000ff027212 */ /* 0x000fe200078e33ff */
[----:B------:R-:W-:Y:S05]  /*7ad0*/  BRA `(.L_x_747) ;  /* 0x0000003000007947 */ /* 0x000fea0003800000 */
.L_x_746:
[----:B------:R-:W-:-:S13]  /*7ae0*/  ISETP.NE.AND P0, PT, R4, 0x1, PT ;  /* 0x000000010400780c */ /* 0x000fda0003f05270 */
[----:B------:R-:W-:-:S05]  /*7af0*/  @P0 IMAD.HI.U32 R0, R2, c[0x0][0x330], RZ ;  /* 0x0000cc0002000a27 */ /* 0x000fca00078e00ff */
[----:B------:R-:W-:Y:S02]  /*7b00*/  @P0 SHF.R.U32.HI R2, RZ, c[0x0][0x334], R0 ;  /* 0x0000cd00ff020a19 */ /* 0x000fe40000011600 */
.L_x_747:
[----:B------:R-:W-:Y:S05]  /*7b10*/  BSYNC B0 ;  /* 0x0000000000007941 */ /* 0x000fea0003800000 */
.L_x_745:
[----:B------:R-:W-:-:S05]  /*7b20*/  IMAD R2, R2, R4, c[0x0][0x32c] ;  /* 0x0000cb0002027624 */ /* 0x000fca00078e0204 */
[----:B------:R-:W-:-:S04]  /*7b30*/  IMNMX R3, R3, R2, PT ;  /* 0x0000000203037217 */ /* 0x000fc80003800200 */
.L_x_744:
[----:B------:R-:W-:Y:S01]  /*7b40*/  IADD3 R3, R3, 0x5f, RZ ;  /* 0x0000005f03037810 */ /* 0x000fe20007ffe0ff */
[----:B------:R-:W-:-:S04]  /*7b50*/  @P3 IMAD.HI.U32 R2, R147, c[0x0][0x2c8], RZ ;  /* 0x0000b20093023a27 */ /* 0x000fc800078e00ff */
[----:B------:R-:W-:-:S04]  /*7b60*/  IMAD.HI R4, R3, 0x2aaaaaab, RZ ;  /* 0x2aaaaaab03047827 */ /* 0x000fc800078e02ff */
[----:B------:R-:W-:Y:S01]  /*7b70*/  IMAD.MOV.U32 R0, RZ, RZ, R147 ;  /* 0x000000ffff007224 */ /* 0x000fe200078e0093 */
[----:B------:R-:W-:Y:S02]  /*7b80*/  @P3 SHF.R.U32.HI R0, RZ, c[0x0][0x2cc], R2 ;  /* 0x0000b300ff003a19 */ /* 0x000fe40000011602 */
[----:B------:R-:W-:-:S03]  /*7b90*/  SHF.R.U32.HI R3, RZ, 0x1f, R4 ;  /* 0x0000001fff037819 */ /* 0x000fc60000011604 */
        /* <DEDUP_REMOVED lines=15> */
.L_x_750:
[----:B------:R-:W-:-:S04]  /*7c90*/  MOV R3, c[0x0][0x32c] ;  /* 0x0000cb0000037a02 */ /* 0x000fc80000000f00 */
[----:B------:R-:W-:-:S13]  /*7ca0*/  ISETP.NE.AND P0, PT, R3, 0x1, PT ;  /* 0x000000010300780c */ /* 0x000fda0003f05270 */
[----:B------:R-:W-:-:S05]  /*7cb0*/  @P0 IMAD.HI.U32 R3, R0, c[0x0][0x330], RZ ;  /* 0x0000cc0000030a27 */ /* 0x000fca00078e00ff */
[----:B------:R-:W-:Y:S02]  /*7cc0*/  @P0 SHF.R.U32.HI R0, RZ, c[0x0][0x334], R3 ;  /* 0x0000cd00ff000a19 */ /* 0x000fe40000011603 */
.L_x_751:
[----:B------:R-:W-:Y:S05]  /*7cd0*/  BSYNC B0 ;  /* 0x0000000000007941 */ /* 0x000fea0003800000 */
.L_x_749:
[----:B------:R-:W-:-:S05]  /*7ce0*/  IMAD R0, R0, c[0x0][0x32c], RZ ;  /* 0x0000cb0000007a24 */ /* 0x000fca00078e02ff */
[----:B------:R-:W-:-:S05]  /*7cf0*/  IMNMX R2, R2, R0, !PT ;  /* 0x0000000002027217 */ /* 0x000fca0007800200 */
.L_x_748:
[----:B------:R-:W-:Y:S01]  /*7d00*/  IMAD.HI R2, R2, 0x2aaaaaab, RZ ;  /* 0x2aaaaaab02027827 */ /* 0x000fe200078e02ff */
[----:B------:R-:W-:Y:S04]  /*7d10*/  BSSY B0, `(.L_x_752) ;  /* 0x0000025000007945 */ /* 0x000fe80003800000 */
[----:B------:R-:W-:-:S04]  /*7d20*/  SHF.R.U32.HI R0, RZ, 0x1f, R2 ;  /* 0x0000001fff007819 */ /* 0x000fc80000011602 */
[----:B------:R-:W-:Y:S01]  /*7d30*/  LEA.HI.SX32 R2, R2, R0, 0x1c ;  /* 0x0000000002027211 */ /* 0x000fe200078fe2ff */
[----:B------:R-:W-:-:S03]  /*7d40*/  IMAD.MOV.U32 R0, RZ, RZ, RZ ;  /* 0x000000ffff007224 */ /* 0x000fc600078e00ff */
[----:B------:R-:W-:-:S04]  /*7d50*/  IMNMX R5, RZ, R2, !PT ;  /* 0x00000002ff057217 */ /* 0x000fc80007800200 */
[----:B------:R-:W-:-:S13]  /*7d60*/  ISETP.GT.AND P0, PT, R8, R5, PT ;  /* 0x000000050800720c */ /* 0x000fda0003f04270 */
[----:B------:R-:W-:Y:S05]  /*7d70*/  @!P0 BRA `(.L_x_753) ;  /* 0x000001e000008947 */ /* 0x000fea0003800000 */
[----:B------:R-:W-:-:S05]  /*7d80*/  IABS R0, R132 ;  /* 0x0000008400007213 */ /* 0x000fca0000000000 */
[----:B------:R-:W-:-:S04]  /*7d90*/  IMAD.MOV.U32 R4, RZ, RZ, R0 ;  /* 0x000000ffff047224 */ /* 0x000fc800078e0000 */
[----:B------:R-:W1:Y:S08]  /*7da0*/  I2F.RP R2, R4 ;  /* 0x0000000400027306 */ /* 0x000e700000209400 */
[----:B-1----:R-:W1:Y:S02]  /*7db0*/  MUFU.RCP R2, R2 ;  /* 0x0000000200027308 */ /* 0x002e640000001000 */
[----:B-1----:R-:W-:-:S06]  /*7dc0*/  IADD3 R2, R2, 0xffffffe, RZ ;  /* 0x0ffffffe02027810 */ /* 0x002fcc0007ffe0ff */
[----:B------:R1:W2:Y:S02]  /*7dd0*/  F2I.FTZ.U32.TRUNC.NTZ R3, R2 ;  /* 0x0000000200037305 */ /* 0x0002a4000021f000 */
[----:B-1----:R-:W-:Y:S01]  /*7de0*/  IADD3 R2, R132, -0x1, R8 ;  /* 0xffffffff84027810 */ /* 0x002fe20007ffe008 */
[----:B--2---:R-:W-:-:S04]  /*7df0*/  IMAD.MOV R0, RZ, RZ, -R3 ;  /* 0x000000ffff007224 */ /* 0x004fc800078e0a03 */
[----:B------:R-:W-:Y:S01]  /*7e00*/  IMAD.MOV.U32 R7, RZ, RZ, R0 ;  /* 0x000000ffff077224 */ /* 0x000fe200078e0000 */
[----:B------:R-:W-:Y:S01]  /*7e10*/  IABS R0, R132 ;  /* 0x0000008400007213 */ /* 0x000fe20000000000 */
[----:B------:R-:W-:Y:S01]  /*7e20*/  IMAD.IADD R6, R2, 0x1, -R5 ;  /* 0x0000000102067824 */ /* 0x000fe200078e0a05 */
[----:B------:R-:W-:Y:S01]  /*7e30*/  MOV R2, RZ ;  /* 0x000000ff00027202 */ /* 0x000fe20000000f00 */
[----:B------:R-:W-:Y:S02]  /*7e40*/  IMAD R7, R7, R4, RZ ;  /* 0x0000000407077224 */ /* 0x000fe400078e02ff */
[----:B------:R-:W-:Y:S01]  /*7e50*/  IMAD.MOV R9, RZ, RZ, -R0 ;  /* 0x000000ffff097224 */ /* 0x000fe200078e0a00 */
[----:B------:R-:W-:Y:S01]  /*7e60*/  IABS R10, R6 ;  /* 0x00000006000a7213 */ /* 0x000fe20000000000 */
        /* <DEDUP_REMOVED lines=15> */
.L_x_753:
[----:B------:R-:W-:Y:S05]  /*7f60*/  BSYNC B0 ;  /* 0x0000000000007941 */ /* 0x000fea0003800000 */
.L_x_752:
[----:B------:R-:W2:Y:S01]  /*7f70*/  LDL R3, [R1+0x34] ;  /* 0x0000340001037983 */ /* 0x000ea20000100800 */
[----:B------:R-:W-:Y:S01]  /*7f80*/  PRMT R2, RZ, 0x7610, R2 ;  /* 0x00007610ff027816 */ /* 0x000fe20000000002 */
[----:B------:R-:W-:Y:S01]  /*7f90*/  IMAD.MOV.U32 R24, RZ, RZ, RZ ;  /* 0x000000ffff187224 */ /* 0x000fe200078e00ff */
[----:B------:R-:W-:Y:S01]  /*7fa0*/  MOV R22, RZ ;  /* 0x000000ff00167202 */ /* 0x000fe20000000f00 */
        /* <DEDUP_REMOVED lines=32> */
[----:B--2---:R-:W-:-:S04]  /*81b0*/  IMAD R226, R3, R0, R5 ;  /* 0x0000000003e27224 */ /* 0x004fc800078e0205 */
[----:B------:R-:W-:-:S05]  /*81c0*/  IMAD.IADD R0, R226, 0x1, R0 ;  /* 0x00000001e2007824 */ /* 0x000fca00078e0200 */
[----:B------:R-:W-:-:S04]  /*81d0*/  IMNMX R223, R8, R0, PT ;  /* 0x0000000008df7217 */ /* 0x000fc80003800200 */
[----:B------:R-:W-:-:S13]  /*81e0*/  ISETP.GT.AND P0, PT, R223, R226, PT ;  /* 0x000000e2df00720c */ /* 0x000fda0003f04270 */
[----:B------:R-:W-:Y:S05]  /*81f0*/  @!P0 BRA `(.L_x_754) ;  /* 0x0001563000008947 */ /* 0x000fea0003800000 */
[----:B------:R-:W2:Y:S01]  /*8200*/  LDL R12, [R1+0x2c] ;  /* 0x00002c00010c7983 */ /* 0x000ea20000100800 */
[----:B------:R-:W-:-:S03]  /*8210*/  ISETP.NE.U32.AND P0, PT, RZ, c[0x0][0x340], PT ;  /* 0x0000d000ff007a0c */ /* 0x000fc60003f05070 */
[----:B------:R-:W3:Y:S01]  /*8220*/  LDL R13, [R1+0x30] ;  /* 0x00003000010d7983 */ /* 0x000ee20000100800 */
[----:B------:R-:W-:-:S13]  /*8230*/  ISETP.NE.AND.EX P1, PT, RZ, c[0x0][0x344], PT, P0 ;  /* 0x0000d100ff007a0c */ /* 0x000fda0003f25300 */
[----:B------:R-:W-:Y:S02]  /*8240*/  @P1 MOV R2, 0x4 ;  /* 0x0000000400021802 */ /* 0x000fe40000000f00 */
[----:B------:R-:W-:-:S03]  /*8250*/  IADD3 R0, P0, R84, R11, RZ ;  /* 0x0000000b54007210 */ /* 0x000fc60007f1e0ff */
[----:B--2---:R-:W-:-:S05]  /*8260*/  @P1 IMAD.WIDE R2, R12, R2, c[0x0][0x340] ;  /* 0x0000d0000c021625 */ /* 0x004fca00078e0202 */
[----:B------:R1:W2:Y:S01]  /*8270*/  @P1 LDG.E R10, [R2.64] ;  /* 0x00000008020a1981 */ /* 0x0002a2000c1e1900 */
[----:B------:R-:W-:Y:S01]  /*8280*/  LEA.HI.X.SX32 R6, R11, R178, 0x1, P0 ;  /* 0x000000b20b067211 */ /* 0x000fe200000f0eff */
[----:B------:R-:W-:Y:S01]  /*8290*/  IMAD.MOV.U32 R5, RZ, RZ, R73 ;  /* 0x000000ffff057224 */ /* 0x000fe200078e0049 */
[----:B------:R-:W-:Y:S01]  /*82a0*/  MOV R4, R72 ;  /* 0x0000004800047202 */ /* 0x000fe20000000f00 */
[----:B------:R-:W-:Y:S01]  /*82b0*/  WARPSYNC 0xffffffff ;  /* 0xffffffff00007948 */ /* 0x000fe20003800000 */
[----:B------:R-:W-:Y:S01]  /*82c0*/  ISETP.NE.U32.AND P0, PT, RZ, c[0x0][0x350], PT ;  /* 0x0000d400ff007a0c */ /* 0x000fe20003f05070 */
[C---:B------:R-:W-:Y:S01]  /*82d0*/  IMAD R7, R6.reuse, c[0x0][0x1e0], RZ ;  /* 0x0000780006077a24 */ /* 0x040fe200078e02ff */
[----:B------:R-:W-:Y:S01]  /*82e0*/  SHF.R.S32.HI R8, RZ, 0x1f, R12 ;  /* 0x0000001fff087819 */ /* 0x000fe2000001140c */
[----:B------:R-:W-:Y:S01]  /*82f0*/  IMAD R6, R6, c[0x0][0x208], RZ ;  /* 0x0000820006067a24 */ /* 0x000fe200078e02ff */
[----:B------:R-:W-:Y:S01]  /*8300*/  ISETP.NE.AND.EX P0, PT, RZ, c[0x0][0x354], PT, P0 ;  /* 0x0000d500ff007a0c */ /* 0x000fe20003f05300 */
[----:B------:R-:W-:Y:S01]  /*8310*/  IMAD R7, R0, c[0x0][0x1e4], R7 ;  /* 0x0000790000077a24 */ /* 0x000fe200078e0207 */
[----:B------:R-:W-:-:S02]  /*8320*/  SHF.R.S32.HI R9, RZ, 0x1f, R152 ;  /* 0x0000001fff097819 */ /* 0x000fc40000011498 */
[----:B------:R-:W-:Y:S02]  /*8330*/  SHF.R.S32.HI R24, RZ, 0x1f, R86 ;  /* 0x0000001fff187819 */ /* 0x000fe40000011456 */
[----:B------:R-:W-:Y:S01]  /*8340*/  IADD3 R136, R223, -0x1, RZ ;  /* 0xffffffffdf887810 */ /* 0x000fe20007ffe0ff */
[----:B------:R-:W-:Y:S02]  /*8350*/  IMAD R9, R9, c[0x0][0x178], RZ ;  /* 0x00005e0009097a24 */ /* 0x000fe400078e02ff */
[----:B-1----:R-:W-:-:S04]  /*8360*/  IMAD.WIDE.U32 R2, R0, c[0x0][0x1e0], R4 ;  /* 0x0000780000027a25 */ /* 0x002fc800078e0004 */
[----:B------:R-:W-:Y:S01]  /*8370*/  IMAD.WIDE.U32 R4, R0, c[0x0][0x208], R4 ;  /* 0x0000820000047a25 */ /* 0x000fe200078e0004 */
[----:B------:R-:W-:-:S03]  /*8380*/  IADD3 R3, R3, R7, RZ ;  /* 0x0000000703037210 */ /* 0x000fc60007ffe0ff */
[----:B------:R-:W-:Y:S02]  /*8390*/  IMAD R0, R0, c[0x0][0x20c], R6 ;  /* 0x0000830000007a24 */ /* 0x000fe400078e0206 */
[----:B---3--:R-:W-:Y:S01]  /*83a0*/  IMAD.WIDE.U32 R6, R13, c[0x0][0x1e8], R2 ;  /* 0x00007a000d067a25 */ /* 0x008fe200078e0002 */
[----:B------:R-:W-:-:S03]  /*83b0*/  MOV R2, R4 ;  /* 0x0000000400027202 */ /* 0x000fc60000000f00 */
[----:B------:R-:W-:Y:S02]  /*83c0*/  IMAD.IADD R3, R5, 0x1, R0 ;  /* 0x0000000105037824 */ /* 0x000fe400078e0200 */
[C---:B------:R-:W-:Y:S02]  /*83d0*/  IMAD R7, R13.reuse, c[0x0][0x1ec], R7 ;  /* 0x00007b000d077a24 */ /* 0x040fe400078e0207 */
[----:B------:R-:W-:-:S04]  /*83e0*/  IMAD.WIDE.U32 R4, R13, c[0x0][0x210], R2 ;  /* 0x000084000d047a25 */ /* 0x000fc800078e0002 */
[----:B------:R-:W-:Y:S01]  /*83f0*/  IMAD R5, R13, c[0x0][0x214], R5 ;  /* 0x000085000d057a24 */ /* 0x000fe200078e0205 */
[--C-:B--2---:R-:W-:Y:S01]  /*8400*/  @P1 SHF.R.S32.HI R3, RZ, 0x1f, R10.reuse ;  /* 0x0000001fff031819 */ /* 0x104fe2000001140a */
[----:B------:R-:W-:Y:S01]  /*8410*/  @P1 IMAD.MOV.U32 R2, RZ, RZ, R10 ;  /* 0x000000ffff021224 */ /* 0x000fe200078e000a */
[----:B------:R-:W-:Y:S02]  /*8420*/  @!P1 MOV R3, R8 ;  /* 0x0000000800039202 */ /* 0x000fe40000000f00 */
[----:B------:R-:W-:Y:S02]  /*8430*/  @!P1 MOV R2, R12 ;  /* 0x0000000c00029202 */ /* 0x000fe40000000f00 */
[----:B------:R-:W-:Y:S02]  /*8440*/  SEL R0, R3, RZ, !P0 ;  /* 0x000000ff03007207 */ /* 0x000fe40004000000 */
[----:B------:R-:W-:Y:S02]  /*8450*/  SEL R2, R2, RZ, !P0 ;  /* 0x000000ff02027207 */ /* 0x000fe40004000000 */
[----:B------:R-:W-:Y:S01]  /*8460*/  ISETP.NE.U32.AND P0, PT, RZ, c[0x0][0x348], PT ;  /* 0x0000d200ff007a0c */ /* 0x000fe20003f05070 */
[----:B------:R-:W-:-:S02]  /*8470*/  IMAD R3, R0, c[0x0][0x1f0], RZ ;  /* 0x00007c0000037a24 */ /* 0x000fc400078e02ff */
[----:B------:R-:W-:Y:S01]  /*8480*/  IMAD R0, R0, c[0x0][0x218], RZ ;  /* 0x0000860000007a24 */ /* 0x000fe200078e02ff */
[----:B------:R-:W-:Y:S01]  /*8490*/  ISETP.NE.AND.EX P0, PT, RZ, c[0x0][0x34c], PT, P0 ;  /* 0x0000d300ff007a0c */ /* 0x000fe20003f05300 */
[----:B------:R-:W-:-:S03]  /*84a0*/  IMAD.WIDE.U32 R230, R2, c[0x0][0x1f0], R6 ;  /* 0x00007c0002e67a25 */ /* 0x000fc600078e0006 */
[----:B------:R-:W-:Y:S01]  /*84b0*/  SEL R7, R8, RZ, !P0 ;  /* 0x000000ff08077207 */ /* 0x000fe20004000000 */
[----:B------:R-:W-:Y:S01]  /*84c0*/  IMAD.WIDE.U32 R228, R2, c[0x0][0x218], R4 ;  /* 0x0000860002e47a25 */ /* 0x000fe200078e0004 */
[----:B------:R-:W-:-:S03]  /*84d0*/  SEL R5, R12, RZ, !P0 ;  /* 0x000000ff0c057207 */ /* 0x000fc60004000000 */
[C---:B------:R-:W-:Y:S02]  /*84e0*/  IMAD R6, R2.reuse, c[0x0][0x1f4], R3 ;  /* 0x00007d0002067a24 */ /* 0x040fe400078e0203 */
[----:B------:R-:W-:Y:S02]  /*84f0*/  IMAD R4, R2, c[0x0][0x21c], R0 ;  /* 0x0000870002047a24 */ /* 0x000fe400078e0200 */
[C---:B------:R-:W-:Y:S01]  /*8500*/  IMAD R0, R152.reuse, c[0x0][0x17c], R9 ;  /* 0x00005f0098007a24 */ /* 0x040fe200078e0209 */
[----:B------:R-:W-:Y:S01]  /*8510*/  IADD3 R234, R231, R6, RZ ;  /* 0x00000006e7ea7210 */ /* 0x000fe20007ffe0ff */
[----:B------:R-:W-:Y:S01]  /*8520*/  IMAD.WIDE.U32 R2, R152, c[0x0][0x178], RZ ;  /* 0x00005e0098027a25 */ /* 0x000fe200078e00ff */
[----:B------:R-:W-:-:S03]  /*8530*/  IADD3 R233, R229, R4, RZ ;  /* 0x00000004e5e97210 */ /* 0x000fc60007ffe0ff */
[----:B------:R-:W-:Y:S02]  /*8540*/  IMAD.IADD R0, R3, 0x1, R0 ;  /* 0x0000000103007824 */ /* 0x000fe400078e0200 */
[----:B------:R-:W2:Y:S01]  /*8550*/  LDL R12, [R1] ;  /* 0x00000000010c7983 */ /* 0x000ea20000100800 */
[----:B------:R-:W-:Y:S01]  /*8560*/  IMAD R3, R144, 0x20, R84 ;  /* 0x0000002090037824 */ /* 0x000fe200078e0254 */
[----:B------:R-:W-:Y:S01]  /*8570*/  SHF.R.S32.HI R83, RZ, 0x1f, R136 ;  /* 0x0000001fff537819 */ /* 0x000fe20000011488 */
[----:B------:R-:W-:Y:S02]  /*8580*/  IMAD R6, R7, c[0x0][0x1c0], RZ ;  /* 0x0000700007067a24 */ /* 0x000fe400078e02ff */
[----:B------:R-:W-:Y:S02]  /*8590*/  IMAD.IADD R4, R147, 0x1, R3 ;  /* 0x0000000193047824 */ /* 0x000fe400078e0203 */
[----:B------:R-:W-:Y:S02]  /*85a0*/  IMAD.MOV.U32 R3, RZ, RZ, R0 ;  /* 0x000000ffff037224 */ /* 0x000fe400078e0000 */
[----:B------:R-:W-:-:S04]  /*85b0*/  @P3 IMAD.HI.U32 R7, R4, c[0x0][0x2c8], RZ ;  /* 0x0000b20004073a27 */ /* 0x000fc800078e00ff */
[----:B------:R-:W-:-:S04]  /*85c0*/  IMAD.WIDE.U32 R2, R13, c[0x0][0x1b8], R2 ;  /* 0x00006e000d027a25 */ /* 0x000fc800078e0002 */
[----:B------:R-:W-:Y:S01]  /*85d0*/  IMAD.MOV.U32 R0, RZ, RZ, R4 ;  /* 0x000000ffff007224 */ /* 0x000fe200078e0004 */
[----:B------:R-:W-:Y:S01]  /*85e0*/  @P3 SHF.R.U32.HI R0, RZ, c[0x0][0x2cc], R7 ;  /* 0x0000b300ff003a19 */ /* 0x000fe20000011607 */
[----:B------:R-:W-:Y:S02]  /*85f0*/  IMAD R3, R13, c[0x0][0x1bc], R3 ;  /* 0x00006f000d037a24 */ /* 0x000fe400078e0203 */
[C---:B------:R-:W-:Y:S01]  /*8600*/  IMAD R7, R5.reuse, c[0x0][0x1c4], R6 ;  /* 0x0000710005077a24 */ /* 0x040fe200078e0206 */
[----:B------:R-:W-:Y:S01]  /*8610*/  SHF.R.S32.HI R6, RZ, 0x1f, R0 ;  /* 0x0000001fff067819 */ /* 0x000fe20000011400 */
[----:B------:R-:W-:-:S04]  /*8620*/  IMAD.WIDE.U32 R2, R5, c[0x0][0x1c0], R2 ;  /* 0x0000700005027a25 */ /* 0x000fc800078e0002 */
[----:B------:R-:W-:Y:S02]  /*8630*/  IMAD.MOV R5, RZ, RZ, -R0 ;  /* 0x000000ffff057224 */ /* 0x000fe400078e0a00 */
[----:B------:R-:W-:Y:S02]  /*8640*/  IMAD.IADD R3, R3, 0x1, R7 ;  /* 0x0000000103037824 */ /* 0x000fe400078e0207 */
[----:B------:R-:W-:Y:S02]  /*8650*/  IMAD R4, R5, c[0x0][0x2c4], R4 ;  /* 0x0000b10005047a24 */ /* 0x000fe400078e0204 */
[----:B------:R-:W-:Y:S02]  /*8660*/  IMAD R5, R6, c[0x0][0x1b0], RZ ;  /* 0x00006c0006057a24 */ /* 0x000fe400078e02ff */
[----:B------:R-:W-:-:S04]  /*8670*/  IMAD.WIDE.U32 R2, R0, c[0x0][0x1b0], R2 ;  /* 0x00006c0000027a25 */ /* 0x000fc800078e0002 */
[----:B------:R-:W-:Y:S01]  /*8680*/  IMAD R6, R0, c[0x0][0x1b4], R5 ;  /* 0x00006d0000067a24 */ /* 0x000fe200078e0205 */
[----:B------:R-:W-:Y:S01]  /*8690*/  SHF.R.S32.HI R5, RZ, 0x1f, R4 ;  /* 0x0000001fff057819 */ /* 0x000fe20000011404 */
[----:B------:R-:W-:Y:S02]  /*86a0*/  IMAD.IADD R16, R84, 0x1, R147 ;  /* 0x0000000154107824 */ /* 0x000fe400078e0293 */
[----:B------:R-:W-:Y:S02]  /*86b0*/  IMAD.IADD R3, R3, 0x1, R6 ;  /* 0x0000000103037824 */ /* 0x000fe400078e0206 */
[----:B------:R-:W-:Y:S02]  /*86c0*/  IMAD R0, R5, c[0x0][0x1a8], RZ ;  /* 0x00006a0005007a24 */ /* 0x000fe400078e02ff */
[----:B------:R-:W-:-:S04]  /*86d0*/  IMAD.WIDE.U32 R2, R4, c[0x0][0x1a8], R2 ;  /* 0x00006a0004027a25 */ /* 0x000fc800078e0002 */
[----:B------:R-:W-:Y:S01]  /*86e0*/  IMAD R0, R4, c[0x0][0x1ac], R0 ;  /* 0x00006b0004007a24 */ /* 0x000fe200078e0200 */
[----:B------:R-:W-:Y:S01]  /*86f0*/  LEA R4, P0, R2, c[0x0][0x160], 0x1 ;  /* 0x0000580002047a11 */ /* 0x000fe200078008ff */
[----:B------:R-:W-:Y:S02]  /*8700*/  IMAD R52, R137, c[0x0][0x2c4], RZ ;  /* 0x0000b10089347a24 */ /* 0x000fe400078e02ff */
[----:B------:R-:W-:Y:S02]  /*8710*/  IMAD.IADD R0, R3, 0x1, R0 ;  /* 0x0000000103007824 */ /* 0x000fe400078e0200 */
[----:B------:R-:W1:Y:S01]  /*8720*/  SHFL.IDX PT, R6, R4, RZ, 0x181f ;  /* 0x00181fff04067589 */ /* 0x000e6200000e0000 */
[----:B------:R-:W-:Y:S01]  /*8730*/  ISETP.GE.AND P3, PT, R16, R52, PT ;  /* 0x000000341000720c */ /* 0x000fe20003f66270 */
[----:B------:R-:W-:Y:S01]  /*8740*/  IMAD R9, R83, c[0x0][0x1e0], RZ ;  /* 0x0000780053097a24 */ /* 0x000fe200078e02ff */
[----:B------:R-:W-:Y:S01]  /*8750*/  LEA.HI.X R0, R2, c[0x0][0x164], R0, 0x1, P0 ;  /* 0x0000590002007a11 */ /* 0x000fe200000f0c00 */
[----:B------:R-:W3:Y:S01]  /*8760*/  SHFL.IDX PT, R5, R4, 0x1, 0x181f ;  /* 0x00381f0004057f89 */ /* 0x000ee200000e0000 */
[----:B------:R-:W-:Y:S01]  /*8770*/  IADD3 R2, R16, 0x20, RZ ;  /* 0x0000002010027810 */ /* 0x000fe20007ffe0ff */
[----:B------:R-:W-:-:S02]  /*8780*/  IMAD.MOV.U32 R54, RZ, RZ, 0x60 ;  /* 0x00000060ff367424 */ /* 0x000fc400078e00ff */
[----:B------:R-:W4:Y:S01]  /*8790*/  SHFL.IDX PT, R7, R0, RZ, 0x181f ;  /* 0x00181fff00077589 */ /* 0x000f2200000e0000 */
[-C--:B------:R-:W-:Y:S01]  /*87a0*/  ISETP.GE.AND P4, PT, R2, R52.reuse, PT ;  /* 0x000000340200720c */ /* 0x080fe20003f86270 */
[----:B------:R-:W-:Y:S01]  /*87b0*/  IMAD R9, R136, c[0x0][0x1e4], R9 ;  /* 0x0000790088097a24 */ /* 0x000fe200078e0209 */
[----:B------:R-:W-:Y:S01]  /*87c0*/  IADD3 R2, R16, 0x40, RZ ;  /* 0x0000004010027810 */ /* 0x000fe20007ffe0ff */
[----:B------:R-:W4:Y:S01]  /*87d0*/  SHFL.IDX PT, R8, R0, 0x1, 0x181f ;  /* 0x00381f0000087f89 */ /* 0x000f2200000e0000 */
[----:B------:R-:W-:Y:S02]  /*87e0*/  IMAD R54, R223, -0x60, R54 ;  /* 0xffffffa0df367824 */ /* 0x000fe400078e0236 */
[----:B------:R-:W-:Y:S01]  /*87f0*/  ISETP.GE.AND P5, PT, R2, R52, PT ;  /* 0x000000340200720c */ /* 0x000fe20003fa6270 */
[----:B------:R-:W2:Y:S01]  /*8800*/  SHFL.IDX PT, R10, R4, 0x2, 0x181f ;  /* 0x00581f00040a7f89 */ /* 0x000ea200000e0000 */
[----:B------:R-:W-:Y:S01]  /*8810*/  IMAD.WIDE.U32 R2, R136, c[0x0][0x1e0], RZ ;  /* 0x0000780088027a25 */ /* 0x000fe200078e00ff */
[----:B------:R-:W-:-:S02]  /*8820*/  IADD3 R74, R54, R140, -R84 ;  /* 0x0000008c364a7210 */ /* 0x000fc40007ffe854 */
[----:B------:R-:W2:Y:S01]  /*8830*/  SHFL.IDX PT, R11, R0, 0x2, 0x181f ;  /* 0x00581f00000b7f89 */ /* 0x000ea200000e0000 */
[----:B------:R-:W-:Y:S02]  /*8840*/  IMAD.MOV.U32 R138, RZ, RZ, R230 ;  /* 0x000000ffff8a7224 */ /* 0x000fe400078e00e6 */
[----:B------:R-:W-:Y:S01]  /*8850*/  IMAD.MOV.U32 R139, RZ, RZ, R234 ;  /* 0x000000ffff8b7224 */ /* 0x000fe200078e00ea */
[----:B------:R-:W-:Y:S01]  /*8860*/  BAR.SYNC.DEFER_BLOCKING 0x0 ;  /* 0x0000000000007b1d */ /* 0x000fe20000010000 */
[-C--:B-1----:R-:W-:Y:S01]  /*8870*/  @!P3 LEA R22, P0, R72, R6.reuse, 0x1 ;  /* 0x000000064816b211 */ /* 0x082fe200078008ff */
[----:B------:R-:W-:Y:S01]  /*8880*/  IMAD.MOV.U32 R85, RZ, RZ, 0x40 ;  /* 0x00000040ff557424 */ /* 0x000fe200078e00ff */
[----:B------:R-:W-:Y:S02]  /*8890*/  @!P3 LEA R20, P2, R86, R6, 0x1 ;  /* 0x000000065614b211 */ /* 0x000fe400078408ff */
[C---:B---3--:R-:W-:Y:S01]  /*88a0*/  @!P4 LEA R18, P1, R72.reuse, R5, 0x1 ;  /* 0x000000054812c211 */ /* 0x048fe200078208ff */
[----:B------:R-:W-:Y:S01]  /*88b0*/  SHFL.IDX PT, R0, R0, 0x3, 0x181f ;  /* 0x00781f0000007f89 */ /* 0x000fe200000e0000 */
[----:B----4-:R-:W-:-:S02]  /*88c0*/  @!P3 LEA.HI.X R23, R72, R7, R73, 0x1, P0 ;  /* 0x000000074817b211 */ /* 0x010fc400000f0c49 */
[----:B------:R-:W-:Y:S01]  /*88d0*/  @!P4 LEA R14, P0, R86, R5, 0x1 ;  /* 0x00000005560ec211 */ /* 0x000fe200078008ff */
[----:B------:R-:W-:Y:S01]  /*88e0*/  IMAD.IADD R5, R3, 0x1, R9 ;  /* 0x0000000103057824 */ /* 0x000fe200078e0209 */
[-C--:B------:R-:W-:Y:S01]  /*88f0*/  @!P4 LEA.HI.X R19, R72, R8.reuse, R73, 0x1, P1 ;  /* 0x000000084813c211 */ /* 0x080fe200008f0c49 */
[----:B------:R-:W-:Y:S01]  /*8900*/  IMAD.WIDE.U32 R2, R2, 0x60, R138 ;  /* 0x0000006002027825 */ /* 0x000fe200078e008a */
[C-C-:B------:R-:W-:Y:S02]  /*8910*/  @!P4 LEA.HI.X R15, R86.reuse, R8, R24.reuse, 0x1, P0 ;  /* 0x00000008560fc211 */ /* 0x140fe400000f0c18 */
[----:B------:R1:W3:Y:S01]  /*8920*/  SHFL.IDX PT, R8, R4, 0x3, 0x181f ;  /* 0x00781f0004087f89 */ /* 0x0002e200000e0000 */
[----:B------:R-:W-:Y:S01]  /*8930*/  IMAD R5, R5, 0x60, RZ ;  /* 0x0000006005057824 */ /* 0x000fe200078e02ff */
[----:B------:R-:W-:Y:S02]  /*8940*/  @!P3 LEA.HI.X R21, R86, R7, R24, 0x1, P2 ;  /* 0x000000075615b211 */ /* 0x000fe400010f0c18 */
[----:B------:R-:W-:Y:S01]  /*8950*/  ISETP.GE.AND P2, PT, R74, 0x1, PT ;  /* 0x000000014a00780c */ /* 0x000fe20003f46270 */
[----:B------:R-:W-:Y:S01]  /*8960*/  IMAD.IADD R17, R3, 0x1, R5 ;  /* 0x0000000103117824 */ /* 0x000fe200078e0205 */
[----:B------:R-:W-:-:S02]  /*8970*/  IADD3 R3, R16, 0x60, RZ ;  /* 0x0000006010037810 */ /* 0x000fc40007ffe0ff */
[----:B------:R-:W-:Y:S02]  /*8980*/  ISETP.GE.AND P1, PT, R72, c[0x0][0x198], PT ;  /* 0x0000660048007a0c */ /* 0x000fe40003f26270 */
[----:B------:R-:W-:-:S11]  /*8990*/  ISETP.GE.AND P6, PT, R3, R52, PT ;  /* 0x000000340300720c */ /* 0x000fd60003fc6270 */
[----:B------:R-:W-:Y:S01]  /*89a0*/  @!PT LDS RZ, [RZ] ;  /* 0x00000000fffff984 */ /* 0x000fe20000000800 */
[----:B------:R4:W-:Y:S01]  /*89b0*/  @!P3 LDGSTS.E.BYPASS.LTC128B.128 [R219+0x100], [R22.64], !P1 ;  /* 0x0010000016dbbfae */ /* 0x0009e2000c901d48 */
[----:B--2---:R-:W-:Y:S01]  /*89c0*/  IMAD.MOV.U32 R25, RZ, RZ, R12 ;  /* 0x000000ffff197224 */ /* 0x004fe200078e000c */
[----:B------:R-:W-:-:S04]  /*89d0*/  @!P5 LEA R12, P0, R72, R10, 0x1 ;  /* 0x0000000a480cd211 */ /* 0x000fc800078008ff */
[----:B------:R-:W-:Y:S02]  /*89e0*/  @!P5 LEA.HI.X R13, R72, R11, R73, 0x1, P0 ;  /* 0x0000000b480dd211 */ /* 0x000fe400000f0c49 */
[----:B------:R-:W-:-:S04]  /*89f0*/  @!P5 LEA R10, P0, R86, R10, 0x1 ;  /* 0x0000000a560ad211 */ /* 0x000fc800078008ff */
[----:B------:R-:W-:Y:S02]  /*8a00*/  @!P5 LEA.HI.X R11, R86, R11, R24, 0x1, P0 ;  /* 0x0000000b560bd211 */ /* 0x000fe400000f0c18 */
[----:B-1----:R-:W-:-:S04]  /*8a10*/  @P2 LEA R4, P0, R2, c[0x0][0x1c8], 0x1 ;  /* 0x0000720002042a11 */ /* 0x002fc800078008ff */
[----:B------:R-:W-:Y:S02]  /*8a20*/  @P2 LEA.HI.X R5, R2, c[0x0][0x1cc], R17, 0x1, P0 ;  /* 0x0000730002052a11 */ /* 0x000fe400000f0c11 */
[----:B---3--:R-:W-:-:S04]  /*8a30*/  @!P6 LEA R6, P0, R86, R8, 0x1 ;  /* 0x000000085606e211 */ /* 0x008fc800078008ff */
[----:B------:R-:W-:Y:S02]  /*8a40*/  @!P6 LEA.HI.X R7, R86, R0, R24, 0x1, P0 ;  /* 0x000000005607e211 */ /* 0x000fe400000f0c18 */
[----:B------:R-:W-:-:S04]  /*8a50*/  @!P6 LEA R8, P0, R72, R8, 0x1 ;  /* 0x000000084808e211 */ /* 0x000fc800078008ff */
[----:B------:R-:W-:Y:S01]  /*8a60*/  @!P6 LEA.HI.X R9, R72, R0, R73, 0x1, P0 ;  /* 0x000000004809e211 */ /* 0x000fe200000f0c49 */
[----:B------:R-:W-:Y:S01]  /*8a70*/  IMAD.MOV.U32 R0, RZ, RZ, 0x20 ;  /* 0x00000020ff007424 */ /* 0x000fe200078e00ff */
[----:B------:R-:W-:-:S03]  /*8a80*/  ISETP.GE.AND P0, PT, R86, c[0x0][0x198], PT ;  /* 0x0000660056007a0c */ /* 0x000fc60003f06270 */
[----:B------:R-:W-:-:S10]  /*8a90*/  IMAD R3, R0, c[0x0][0x1e4], RZ ;  /* 0x0000790000037a24 */ /* 0x000fd400078e02ff */
[----:B------:R4:W-:Y:S04]  /*8aa0*/  @!P3 LDGSTS.E.BYPASS.LTC128B.128 [R219+0x4100], [R20.64], !P0 ;  /* 0x0410000014dbbfae */ /* 0x0009e8000c101d48 */
[----:B------:R4:W-:Y:S04]  /*8ab0*/  @!P4 LDGSTS.E.BYPASS.LTC128B.128 [R25+0x1100], [R18.64], !P1 ;  /* 0x011000001219cfae */ /* 0x0009e8000c901d48 */
[----:B------:R4:W-:Y:S04]  /*8ac0*/  @!P4 LDGSTS.E.BYPASS.LTC128B.128 [R25+0x5100], [R14.64], !P0 ;  /* 0x051000000e19cfae */ /* 0x0009e8000c101d48 */
[----:B------:R4:W-:Y:S04]  /*8ad0*/  @!P5 LDGSTS.E.BYPASS.LTC128B.128 [R25+0x2100], [R12.64], !P1 ;  /* 0x021000000c19dfae */ /* 0x0009e8000c901d48 */
[----:B------:R4:W-:Y:S04]  /*8ae0*/  @!P5 LDGSTS.E.BYPASS.LTC128B.128 [R25+0x6100], [R10.64], !P0 ;  /* 0x061000000a19dfae */ /* 0x0009e8000c101d48 */
[----:B------:R4:W-:Y:S01]  /*8af0*/  @!P6 LDGSTS.E.BYPASS.LTC128B.128 [R25+0x3100], [R8.64], !P1 ;  /* 0x031000000819efae */ /* 0x0009e2000c901d48 */
[----:B------:R-:W-:-:S03]  /*8b00*/  ISETP.GE.AND P1, PT, R74, 0x21, PT ;  /* 0x000000214a00780c */ /* 0x000fc60003f26270 */
[----:B------:R4:W-:Y:S01]  /*8b10*/  @!P6 LDGSTS.E.BYPASS.LTC128B.128 [R25+0x7100], [R6.64], !P0 ;  /* 0x071000000619efae */ /* 0x0009e2000c101d48 */
[----:B------:R-:W-:-:S03]  /*8b20*/  @P2 ISETP.GE.AND P0, PT, R72, c[0x0][0x1d4], PT ;  /* 0x0000750048002a0c */ /* 0x000fc60003f06270 */
[----:B------:R-:W0:Y:S10]  /*8b30*/  LDGDEPBAR ;  /* 0x00000000000079af */ /* 0x000e340000000000 */
[----:B------:R1:W-:Y:S01]  /*8b40*/  @P2 LDGSTS.E.BYPASS.LTC128B.128 [R219+0x8100], [R4.64], !P0 ;  /* 0x0810000004db2fae */ /* 0x0003e2000c101d48 */
[----:B------:R-:W-:-:S13]  /*8b50*/  @P2 ISETP.GE.AND P0, PT, R86, c[0x0][0x1d4], PT ;  /* 0x0000750056002a0c */ /* 0x000fda0003f06270 */
[----:B------:R1:W-:Y:S02]  /*8b60*/  @P2 LDGSTS.E.BYPASS.LTC128B.128 [R219+0xb100], [R4.64+0x80], !P0 ;  /* 0x0b10008004db2fae */ /* 0x0003e4000c101d48 */
[----:B-1----:R-:W-:-:S05]  /*8b70*/  IMAD.WIDE.U32 R4, R0, c[0x0][0x1e0], RZ ;  /* 0x0000780000047a25 */ /* 0x002fca00078e00ff */
[----:B------:R-:W-:-:S04]  /*8b80*/  @P1 IADD3 R0, P0, R2, R4, RZ ;  /* 0x0000000402001210 */ /* 0x000fc80007f1e0ff */
[----:B------:R-:W-:Y:S02]  /*8b90*/  @P1 IADD3.X R3, R17, R5, R3, P0, !PT ;  /* 0x0000000511031210 */ /* 0x000fe400007fe403 */
[----:B------:R-:W-:-:S04]  /*8ba0*/  @P1 LEA R4, P0, R0, c[0x0][0x1c8], 0x1 ;  /* 0x0000720000041a11 */ /* 0x000fc800078008ff */
[----:B------:R-:W-:Y:S01]  /*8bb0*/  @P1 LEA.HI.X R5, R0, c[0x0][0x1cc], R3, 0x1, P0 ;  /* 0x0000730000051a11 */ /* 0x000fe200000f0c03 */
[----:B------:R-:W-:Y:S01]  /*8bc0*/  IMAD R0, R85, c[0x0][0x1e4], RZ ;  /* 0x0000790055007a24 */ /* 0x000fe200078e02ff */
[----:B------:R-:W-:-:S13]  /*8bd0*/  @P1 ISETP.GE.AND P0, PT, R72, c[0x0][0x1d4], PT ;  /* 0x0000750048001a0c */ /* 0x000fda0003f06270 */
[----:B------:R1:W-:Y:S01]  /*8be0*/  @P1 LDGSTS.E.BYPASS.LTC128B.128 [R25+0x9100], [R4.64], !P0 ;  /* 0x0910000004191fae */ /* 0x0003e2000c101d48 */
[----:B------:R-:W-:-:S13]  /*8bf0*/  @P1 ISETP.GE.AND P0, PT, R86, c[0x0][0x1d4], PT ;  /* 0x0000750056001a0c */ /* 0x000fda0003f06270 */
[----:B------:R1:W-:Y:S01]  /*8c00*/  @P1 LDGSTS.E.BYPASS.LTC128B.128 [R25+0xc100], [R4.64+0x80], !P0 ;  /* 0x0c10008004191fae */ /* 0x0003e2000c101d48 */
[----:B------:R-:W-:Y:S01]  /*8c10*/  ISETP.GE.AND P1, PT, R74, 0x41, PT ;  /* 0x000000414a00780c */ /* 0x000fe20003f26270 */
[----:B-1----:R-:W-:-:S12]  /*8c20*/  IMAD.WIDE.U32 R4, R85, c[0x0][0x1e0], RZ ;  /* 0x0000780055047a25 */ /* 0x002fd800078e00ff */
[----:B------:R-:W-:-:S04]  /*8c30*/  @P1 IADD3 R3, P0, R2, R4, RZ ;  /* 0x0000000402031210 */ /* 0x000fc80007f1e0ff */
[----:B------:R-:W-:Y:S02]  /*8c40*/  @P1 IADD3.X R0, R17, R5, R0, P0, !PT ;  /* 0x0000000511001210 */ /* 0x000fe400007fe400 */
[----:B------:R-:W-:-:S04]  /*8c50*/  @P1 LEA R2, P0, R3, c[0x0][0x1c8], 0x1 ;  /* 0x0000720003021a11 */ /* 0x000fc800078008ff */
[----:B------:R-:W-:Y:S02]  /*8c60*/  @P1 LEA.HI.X R3, R3, c[0x0][0x1cc], R0, 0x1, P0 ;  /* 0x0000730003031a11 */ /* 0x000fe400000f0c00 */
[----:B------:R-:W-:-:S13]  /*8c70*/  @P1 ISETP.GE.AND P0, PT, R72, c[0x0][0x1d4], PT ;  /* 0x0000750048001a0c */ /* 0x000fda0003f06270 */
[----:B------:R4:W-:Y:S01]  /*8c80*/  @P1 LDGSTS.E.BYPASS.LTC128B.128 [R25+0xa100], [R2.64], !P0 ;  /* 0x0a10000002191fae */ /* 0x0009e2000c101d48 */
[----:B------:R-:W-:-:S13]  /*8c90*/  @P1 ISETP.GE.AND P0, PT, R86, c[0x0][0x1d4], PT ;  /* 0x0000750056001a0c */ /* 0x000fda0003f06270 */
[----:B------:R4:W-:Y:S01]  /*8ca0*/  @P1 LDGSTS.E.BYPASS.LTC128B.128 [R25+0xd100], [R2.64+0x80], !P0 ;  /* 0x0d10008002191fae */ /* 0x0009e2000c101d48 */
[----:B------:R-:W-:-:S03]  /*8cb0*/  ISETP.LT.AND P0, PT, RZ, c[0x0][0x27c], PT ;  /* 0x00009f00ff007a0c */ /* 0x000fc60003f01270 */
[----:B------:R-:W0:Y:S10]  /*8cc0*/  LDGDEPBAR ;  /* 0x00000000000079af */ /* 0x000e340000000000 */
[----:B------:R-:W-:Y:S05]  /*8cd0*/  @P0 BRA `(.L_x_755) ;  /* 0x0000002000000947 */ /* 0x000fea0003800000 */
[----:B------:R-:W-:-:S04]  /*8ce0*/  DEPBAR.LE SB0, 0x1 ;  /* 0x000080400000791a */ /* 0x000fc80000000000 */
[----:B------:R-:W-:Y:S05]  /*8cf0*/  BRA `(.L_x_756) ;  /* 0x0000499000007947 */ /* 0x000fea0003800000 */
.L_x_755:
[----:B------:R-:W-:Y:S01]  /*8d00*/  ULDC.U8 UR4, c[0x0][0x298] ;  /* 0x0000a60000047ab9 */ /* 0x000fe20000000000 */
[----:B-----5:R-:W-:Y:S01]  /*8d10*/  SHF.R.S32.HI R0, RZ, 0x1f, R133 ;  /* 0x0000001fff007819 */ /* 0x020fe20000011485 */
[C---:B------:R-:W-:Y:S01]  /*8d20*/  IMAD.WIDE.U32 R4, R133.reuse, c[0x0][0x280], RZ ;  /* 0x0000a00085047a25 */ /* 0x040fe200078e00ff */
[----:B------:R-:W-:Y:S01]  /*8d30*/  ISETP.NE.AND P0, PT, RZ, UR4, PT ;  /* 0x00000004ff007c0c */ /* 0x000fe2000bf05270 */
[----:B------:R-:W-:Y:S01]  /*8d40*/  BSSY B2, `(.L_x_756) ;  /* 0x0000494000027945 */ /* 0x000fe20003800000 */
[----:B------:R-:W-:Y:S01]  /*8d50*/  IADD3 R71, R84, 0x60, RZ ;  /* 0x0000006054477810 */ /* 0x000fe20007ffe0ff */
[C---:B----4-:R-:W-:Y:S02]  /*8d60*/  IMAD R2, R0.reuse, c[0x0][0x280], RZ ;  /* 0x0000a00000027a24 */ /* 0x050fe400078e02ff */
[----:B------:R-:W-:Y:S02]  /*8d70*/  IMAD R0, R0, c[0x0][0x290], RZ ;  /* 0x0000a40000007a24 */ /* 0x000fe400078e02ff */
[----:B------:R-:W-:-:S02]  /*8d80*/  IMAD R6, R133, c[0x0][0x284], R2 ;  /* 0x0000a10085067a24 */ /* 0x000fc400078e0202 */
[C---:B------:R-:W-:Y:S01]  /*8d90*/  IMAD R7, R133.reuse, c[0x0][0x294], R0 ;  /* 0x0000a50085077a24 */ /* 0x040fe200078e0200 */
[----:B------:R-:W-:Y:S01]  /*8da0*/  LEA R0, R144, R16, 0x5 ;  /* 0x0000001090007211 */ /* 0x000fe200078e28ff */
[----:B------:R-:W-:Y:S01]  /*8db0*/  IMAD.WIDE.U32 R2, R133, c[0x0][0x290], RZ ;  /* 0x0000a40085027a25 */ /* 0x000fe200078e00ff */
[----:B------:R-:W-:-:S04]  /*8dc0*/  IADD3 R6, R6, R5, RZ ;  /* 0x0000000506067210 */ /* 0x000fc80007ffe0ff */
[----:B------:R-:W-:Y:S01]  /*8dd0*/  IADD3 R8, R7, R3, RZ ;  /* 0x0000000307087210 */ /* 0x000fe20007ffe0ff */
[----:B------:R-:W-:Y:S05]  /*8de0*/  @!P0 BRA `(.L_x_757) ;  /* 0x0000251000008947 */ /* 0x000fea0003800000 */
[----:B------:R-:W-:Y:S01]  /*8df0*/  ISETP.NE.AND P1, PT, R142, 0x1, PT ;  /* 0x000000018e00780c */ /* 0x000fe20003f25270 */
[----:B------:R-:W-:Y:S01]  /*8e00*/  IMAD.MOV.U32 R5, RZ, RZ, R6 ;  /* 0x000000ffff057224 */ /* 0x000fe200078e0006 */
[----:B------:R-:W-:Y:S01]  /*8e10*/  BSSY B0, `(.L_x_758) ;  /* 0x0000032000007945 */ /* 0x000fe20003800000 */
[----:B------:R-:W-:Y:S01]  /*8e20*/  SHF.R.S32.HI R25, RZ, 0x1f, R30 ;  /* 0x0000001fff197819 */ /* 0x000fe2000001141e */
[----:B------:R-:W-:Y:S01]  /*8e30*/  CS2R R38, SRZ ;  /* 0x0000000000267805 */ /* 0x000fe2000001ff00 */
[----:B------:R-:W-:Y:S01]  /*8e40*/  CS2R R22, SRZ ;  /* 0x0000000000167805 */ /* 0x000fe2000001ff00 */
[----:B------:R-:W-:Y:S01]  /*8e50*/  CS2R R14, SRZ ;  /* 0x00000000000e7805 */ /* 0x000fe2000001ff00 */
[----:B------:R-:W-:Y:S01]  /*8e60*/  CS2R R20, SRZ ;  /* 0x0000000000147805 */ /* 0x000fe2000001ff00 */
[----:B------:R-:W-:-:S05]  /*8e70*/  CS2R R12, SRZ ;  /* 0x00000000000c7805 */ /* 0x000fca000001ff00 */
[----:B------:R-:W-:-:S05]  /*8e80*/  @P1 IMAD.HI.U32 R3, R0, c[0x0][0x2c8], RZ ;  /* 0x0000b20000031a27 */ /* 0x000fca00078e00ff */
[----:B------:R-:W-:-:S04]  /*8e90*/  @P1 SHF.R.U32.HI R0, RZ, c[0x0][0x2cc], R3 ;  /* 0x0000b300ff001a19 */ /* 0x000fc80000011603 */
[----:B------:R-:W-:Y:S01]  /*8ea0*/  SHF.R.S32.HI R7, RZ, 0x1f, R0 ;  /* 0x0000001fff077819 */ /* 0x000fe20000011400 */
[----:B------:R-:W-:-:S04]  /*8eb0*/  IMAD.WIDE.U32 R4, R0, c[0x0][0x280], R4 ;  /* 0x0000a00000047a25 */ /* 0x000fc800078e0004 */
[C---:B------:R-:W-:Y:S01]  /*8ec0*/  IMAD R3, R7.reuse, c[0x0][0x280], RZ ;  /* 0x0000a00007037a24 */ /* 0x040fe200078e02ff */
[----:B------:R-:W-:Y:S01]  /*8ed0*/  LEA R26, P0, R4, c[0x0][0x270], 0x1 ;  /* 0x00009c00041a7a11 */ /* 0x000fe200078008ff */
[----:B------:R-:W-:Y:S02]  /*8ee0*/  IMAD R7, R7, c[0x0][0x290], RZ ;  /* 0x0000a40007077a24 */ /* 0x000fe400078e02ff */
[----:B------:R-:W-:Y:S02]  /*8ef0*/  IMAD R6, R0, c[0x0][0x284], R3 ;  /* 0x0000a10000067a24 */ /* 0x000fe400078e0203 */
[----:B------:R-:W-:-:S03]  /*8f00*/  IMAD.MOV.U32 R3, RZ, RZ, R8 ;  /* 0x000000ffff037224 */ /* 0x000fc600078e0008 */
[----:B------:R-:W-:Y:S01]  /*8f10*/  IADD3 R5, R5, R6, RZ ;  /* 0x0000000605057210 */ /* 0x000fe20007ffe0ff */
[----:B------:R-:W-:-:S03]  /*8f20*/  IMAD.WIDE.U32 R2, R0, c[0x0][0x290], R2 ;  /* 0x0000a40000027a25 */ /* 0x000fc600078e0002 */
[----:B------:R-:W-:Y:S01]  /*8f30*/  LEA.HI.X R19, R4, c[0x0][0x274], R5, 0x1, P0 ;  /* 0x00009d0004137a11 */ /* 0x000fe200000f0c05 */
[----:B------:R-:W-:Y:S01]  /*8f40*/  IMAD R0, R0, c[0x0][0x294], R7 ;  /* 0x0000a50000007a24 */ /* 0x000fe200078e0207 */
[----:B------:R-:W-:-:S03]  /*8f50*/  LEA R24, P0, R2, c[0x0][0x288], 0x1 ;  /* 0x0000a20002187a11 */ /* 0x000fc600078008ff */
[----:B------:R1:W2:Y:S01]  /*8f60*/  SHFL.IDX PT, R5, R19, RZ, 0x181f ;  /* 0x00181fff13057589 */ /* 0x0002a200000e0000 */
[----:B------:R-:W-:-:S03]  /*8f70*/  IADD3 R0, R3, R0, RZ ;  /* 0x0000000003007210 */ /* 0x000fc60007ffe0ff */
[----:B------:R1:W3:Y:S01]  /*8f80*/  SHFL.IDX PT, R10, R24, RZ, 0x181f ;  /* 0x00181fff180a7589 */ /* 0x0002e200000e0000 */
[----:B------:R-:W-:-:S03]  /*8f90*/  LEA.HI.X R18, R2, c[0x0][0x28c], R0, 0x1, P0 ;  /* 0x0000a30002127a11 */ /* 0x000fc600000f0c00 */
[----:B------:R1:W4:Y:S04]  /*8fa0*/  SHFL.IDX PT, R2, R26, RZ, 0x181f ;  /* 0x00181fff1a027589 */ /* 0x00032800000e0000 */
[----:B------:R1:W1:Y:S01]  /*8fb0*/  SHFL.IDX PT, R11, R18, RZ, 0x181f ;  /* 0x00181fff120b7589 */ /* 0x00026200000e0000 */
[----:B------:R-:W-:Y:S05]  /*8fc0*/  @P3 BRA `(.L_x_759) ;  /* 0x0000016000003947 */ /* 0x000fea0003800000 */
[----:B------:R-:W-:Y:S01]  /*8fd0*/  ISETP.GE.AND P1, PT, R28, c[0x0][0x27c], PT ;  /* 0x00009f001c007a0c */ /* 0x000fe20003f26270 */
[----:B------:R-:W-:Y:S01]  /*8fe0*/  CS2R R22, SRZ ;  /* 0x0000000000167805 */ /* 0x000fe2000001ff00 */
[----:B------:R-:W-:-:S11]  /*8ff0*/  CS2R R14, SRZ ;  /* 0x00000000000e7805 */ /* 0x000fd6000001ff00 */
[C---:B------:R-:W-:Y:S01]  /*9000*/  @!P1 IMAD.SHL.U32 R0, R28.reuse, 0x2, RZ ;  /* 0x000000021c009824 */ /* 0x040fe200078e00ff */
[----:B------:R-:W-:-:S04]  /*9010*/  @!P1 SHF.L.U64.HI R3, R28, 0x1, R29 ;  /* 0x000000011c039819 */ /* 0x000fc8000001021d */
[----:B----4-:R-:W-:-:S05]  /*9020*/  @!P1 IADD3 R8, P0, R2, R0, RZ ;  /* 0x0000000002089210 */ /* 0x010fca0007f1e0ff */
[--C-:B--2---:R-:W-:Y:S01]  /*9030*/  @!P1 IMAD.X R9, R5, 0x1, R3.reuse, P0 ;  /* 0x0000000105099824 */ /* 0x104fe200000e0603 */
[----:B---3--:R-:W-:Y:S01]  /*9040*/  @!P1 IADD3 R6, P0, R10, R0, RZ ;  /* 0x000000000a069210 */ /* 0x008fe20007f1e0ff */
[----:B------:R-:W-:Y:S01]  /*9050*/  CS2R R12, SRZ ;  /* 0x00000000000c7805 */ /* 0x000fe2000001ff00 */
[----:B------:R-:W-:Y:S02]  /*9060*/  CS2R R20, SRZ ;  /* 0x0000000000147805 */ /* 0x000fe4000001ff00 */
[----:B------:R2:W5:Y:S01]  /*9070*/  @!P1 LD.E.64 R14, [R8.64] ;  /* 0x00000008080e9980 */ /* 0x000562000c101b00 */
[----:B-1----:R-:W-:Y:S01]  /*9080*/  @!P1 IMAD.X R7, R11, 0x1, R3, P0 ;  /* 0x000000010b079824 */ /* 0x002fe200000e0603 */
[----:B------:R-:W-:-:S04]  /*9090*/  ISETP.GE.AND P0, PT, R30, c[0x0][0x27c], PT ;  /* 0x00009f001e007a0c */ /* 0x000fc80003f06270 */
[----:B------:R2:W5:Y:S09]  /*90a0*/  @!P1 LD.E.64 R12, [R6.64] ;  /* 0x00000008060c9980 */ /* 0x000572000c101b00 */
[C---:B------:R-:W-:Y:S01]  /*90b0*/  @!P0 IMAD.SHL.U32 R3, R30.reuse, 0x2, RZ ;  /* 0x000000021e038824 */ /* 0x040fe200078e00ff */
[----:B------:R-:W-:-:S04]  /*90c0*/  @!P0 SHF.L.U64.HI R0, R30, 0x1, R25 ;  /* 0x000000011e008819 */ /* 0x000fc80000010219 */
[----:B------:R-:W-:-:S05]  /*90d0*/  @!P0 IADD3 R4, P2, R2, R3, RZ ;  /* 0x0000000302048210 */ /* 0x000fca0007f5e0ff */
[----:B------:R-:W-:Y:S01]  /*90e0*/  @!P0 IMAD.X R5, R5, 0x1, R0, P2 ;  /* 0x0000000105058824 */ /* 0x000fe200010e0600 */
[----:B------:R-:W-:-:S04]  /*90f0*/  @!P0 IADD3 R2, P2, R10, R3, RZ ;  /* 0x000000030a028210 */ /* 0x000fc80007f5e0ff */
[----:B------:R2:W5:Y:S01]  /*9100*/  @!P0 LD.E.64 R22, [R4.64] ;  /* 0x0000000804168980 */ /* 0x000562000c101b00 */
[----:B------:R-:W-:-:S05]  /*9110*/  @!P0 IMAD.X R3, R11, 0x1, R0, P2 ;  /* 0x000000010b038824 */ /* 0x000fca00010e0600 */
[----:B------:R2:W5:Y:S03]  /*9120*/  @!P0 LD.E.64 R20, [R2.64] ;  /* 0x0000000802148980 */ /* 0x000566000c101b00 */
.L_x_759:
[----:B------:R-:W-:Y:S05]  /*9130*/  BSYNC B0 ;  /* 0x0000000000007941 */ /* 0x000fea0003800000 */
.L_x_758:
[----:B--2--5:R-:W-:Y:S01]  /*9140*/  IMAD.MOV.U32 R4, RZ, RZ, R22 ;  /* 0x000000ffff047224 */ /* 0x024fe200078e0016 */
[----:B-1----:R1:W2:Y:S01]  /*9150*/  SHFL.IDX PT, R11, R19, 0x1, 0x181f ;  /* 0x00381f00130b7f89 */ /* 0x0022a200000e0000 */
[----:B------:R-:W-:Y:S01]  /*9160*/  IMAD.MOV.U32 R3, RZ, RZ, R23 ;  /* 0x000000ffff037224 */ /* 0x000fe200078e0017 */
[----:B------:R-:W-:Y:S01]  /*9170*/  BSSY B0, `(.L_x_760) ;  /* 0x000002c000007945 */ /* 0x000fe20003800000 */
[----:B----4-:R-:W-:Y:S01]  /*9180*/  IMAD.MOV.U32 R2, RZ, RZ, R14 ;  /* 0x000000ffff027224 */ /* 0x010fe200078e000e */
[----:B------:R-:W-:Y:S01]  /*9190*/  PRMT R55, R55, 0x5410, R4 ;  /* 0x0000541037377816 */ /* 0x000fe20000000004 */
[----:B------:R-:W-:Y:S01]  /*91a0*/  IMAD.MOV.U32 R0, RZ, RZ, R15 ;  /* 0x000000ffff007224 */ /* 0x000fe200078e000f */
[----:B------:R-:W-:Y:S01]  /*91b0*/  PRMT R56, R56, 0x5410, R3 ;  /* 0x0000541038387816 */ /* 0x000fe20000000003 */
[----:B------:R-:W-:Y:S01]  /*91c0*/  IMAD.MOV.U32 R4, RZ, RZ, R20 ;  /* 0x000000ffff047224 */ /* 0x000fe200078e0014 */
[----:B------:R-:W-:Y:S01]  /*91d0*/  PRMT R31, R31, 0x5410, R2 ;  /* 0x000054101f1f7816 */ /* 0x000fe20000000002 */
[----:B------:R-:W-:Y:S01]  /*91e0*/  IMAD.MOV.U32 R3, RZ, RZ, R21 ;  /* 0x000000ffff037224 */ /* 0x000fe200078e0015 */
[----:B------:R-:W-:Y:S01]  /*91f0*/  PRMT R53, R53, 0x5410, R0 ;  /* 0x0000541035357816 */ /* 0x000fe20000000000 */
[----:B------:R-:W-:Y:S01]  /*9200*/  IMAD.MOV.U32 R2, RZ, RZ, R12 ;  /* 0x000000ffff027224 */ /* 0x000fe200078e000c */
[----:B------:R1:W4:Y:S01]  /*9210*/  SHFL.IDX PT, R5, R26, 0x1, 0x181f ;  /* 0x00381f001a057f89 */ /* 0x00032200000e0000 */
[----:B------:R-:W-:Y:S01]  /*9220*/  IMAD.MOV.U32 R0, RZ, RZ, R13 ;  /* 0x000000ffff007224 */ /* 0x000fe200078e000d */
[----:B------:R-:W-:Y:S01]  /*9230*/  PRMT R55, R4, 0x7610, R55 ;  /* 0x0000761004377816 */ /* 0x000fe20000000037 */
[----:B------:R-:W-:Y:S01]  /*9240*/  CS2R R32, SRZ ;  /* 0x0000000000207805 */ /* 0x000fe2000001ff00 */
[----:B------:R1:W3:Y:S01]  /*9250*/  SHFL.IDX PT, R16, R18, 0x1, 0x181f ;  /* 0x00381f0012107f89 */ /* 0x0002e200000e0000 */
[----:B------:R-:W-:Y:S01]  /*9260*/  PRMT R56, R3, 0x7610, R56 ;  /* 0x0000761003387816 */ /* 0x000fe20000000038 */
[----:B------:R-:W-:Y:S01]  /*9270*/  CS2R R36, SRZ ;  /* 0x0000000000247805 */ /* 0x000fe2000001ff00 */
[----:B------:R-:W-:Y:S01]  /*9280*/  PRMT R31, R2, 0x7610, R31 ;  /* 0x00007610021f7816 */ /* 0x000fe2000000001f */
[----:B---3--:R1:W3:Y:S01]  /*9290*/  SHFL.IDX PT, R10, R24, 0x1, 0x181f ;  /* 0x00381f00180a7f89 */ /* 0x0082e200000e0000 */
[----:B------:R-:W-:Y:S01]  /*92a0*/  PRMT R53, R0, 0x7610, R53 ;  /* 0x0000761000357816 */ /* 0x000fe20000000035 */
[----:B------:R-:W-:Y:S01]  /*92b0*/  CS2R R34, SRZ ;  /* 0x0000000000227805 */ /* 0x000fe2000001ff00 */
[----:B------:R-:W-:Y:S05]  /*92c0*/  @P4 BRA `(.L_x_761) ;  /* 0x0000016000004947 */ /* 0x000fea0003800000 */
[----:B------:R-:W-:Y:S01]  /*92d0*/  ISETP.GE.AND P1, PT, R28, c[0x0][0x27c], PT ;  /* 0x00009f001c007a0c */ /* 0x000fe20003f26270 */
[----:B------:R-:W-:Y:S01]  /*92e0*/  CS2R R38, SRZ ;  /* 0x0000000000267805 */ /* 0x000fe2000001ff00 */
[----:B------:R-:W-:Y:S01]  /*92f0*/  ISETP.GE.AND P0, PT, R30, c[0x0][0x27c], PT ;  /* 0x00009f001e007a0c */ /* 0x000fe20003f06270 */
[----:B------:R-:W-:-:S10]  /*9300*/  CS2R R32, SRZ ;  /* 0x0000000000207805 */ /* 0x000fd4000001ff00 */
[C---:B------:R-:W-:Y:S01]  /*9310*/  @!P1 IMAD.SHL.U32 R0, R28.reuse, 0x2, RZ ;  /* 0x000000021c009824 */ /* 0x040fe200078e00ff */
[----:B------:R-:W-:Y:S01]  /*9320*/  @!P1 SHF.L.U64.HI R2, R28, 0x1, R29 ;  /* 0x000000011c029819 */ /* 0x000fe2000001021d */
[----:B------:R-:W-:-:S03]  /*9330*/  @!P0 IMAD.SHL.U32 R3, R30, 0x2, RZ ;  /* 0x000000021e038824 */ /* 0x000fc600078e00ff */
[----:B----4-:R-:W-:-:S05]  /*9340*/  @!P1 IADD3 R8, P2, R5, R0, RZ ;  /* 0x0000000005089210 */ /* 0x010fca0007f5e0ff */
[--C-:B--2---:R-:W-:Y:S01]  /*9350*/  @!P1 IMAD.X R9, R11, 0x1, R2.reuse, P2 ;  /* 0x000000010b099824 */ /* 0x104fe200010e0602 */
[----:B---3--:R-:W-:Y:S02]  /*9360*/  @!P1 IADD3 R6, P2, R10, R0, RZ ;  /* 0x000000000a069210 */ /* 0x008fe40007f5e0ff */
[----:B------:R-:W-:Y:S01]  /*9370*/  @!P0 SHF.L.U64.HI R0, R30, 0x1, R25 ;  /* 0x000000011e008819 */ /* 0x000fe20000010219 */
[----:B------:R-:W-:Y:S01]  /*9380*/  CS2R R34, SRZ ;  /* 0x0000000000227805 */ /* 0x000fe2000001ff00 */
[----:B------:R-:W-:Y:S01]  /*9390*/  CS2R R36, SRZ ;  /* 0x0000000000247805 */ /* 0x000fe2000001ff00 */
[----:B------:R-:W-:Y:S01]  /*93a0*/  @!P1 IMAD.X R7, R16, 0x1, R2, P2 ;  /* 0x0000000110079824 */ /* 0x000fe200010e0602 */
[-C--:B------:R-:W-:Y:S01]  /*93b0*/  @!P0 IADD3 R4, P2, R5, R3.reuse, RZ ;  /* 0x0000000305048210 */ /* 0x080fe20007f5e0ff */
[----:B------:R2:W5:Y:S04]  /*93c0*/  @!P1 LD.E.64 R32, [R8.64] ;  /* 0x0000000808209980 */ /* 0x000568000c101b00 */
[--C-:B------:R-:W-:Y:S01]  /*93d0*/  @!P0 IMAD.X R5, R11, 0x1, R0.reuse, P2 ;  /* 0x000000010b058824 */ /* 0x100fe200010e0600 */
[----:B------:R-:W-:Y:S01]  /*93e0*/  @!P0 IADD3 R2, P2, R10, R3, RZ ;  /* 0x000000030a028210 */ /* 0x000fe20007f5e0ff */
[----:B------:R2:W5:Y:S04]  /*93f0*/  @!P1 LD.E.64 R34, [R6.64] ;  /* 0x0000000806229980 */ /* 0x000568000c101b00 */
[----:B------:R-:W-:Y:S01]  /*9400*/  @!P0 IMAD.X R3, R16, 0x1, R0, P2 ;  /* 0x0000000110038824 */ /* 0x000fe200010e0600 */
[----:B------:R2:W5:Y:S04]  /*9410*/  @!P0 LD.E.64 R38, [R4.64] ;  /* 0x0000000804268980 */ /* 0x000568000c101b00 */
[----:B------:R2:W5:Y:S03]  /*9420*/  @!P0 LD.E.64 R36, [R2.64] ;  /* 0x0000000802248980 */ /* 0x000566000c101b00 */
.L_x_761:
[----:B------:R-:W-:Y:S05]  /*9430*/  BSYNC B0 ;  /* 0x0000000000007941 */ /* 0x000fea0003800000 */
.L_x_760:
[----:B--2--5:R-:W-:Y:S01]  /*9440*/  IMAD.MOV.U32 R4, RZ, RZ, R38 ;  /* 0x000000ffff047224 */ /* 0x024fe200078e0026 */
[----:B------:R2:W1:Y:S01]  /*9450*/  SHFL.IDX PT, R17, R19, 0x2, 0x181f ;  /* 0x00581f0013117f89 */ /* 0x00046200000e0000 */
[----:B------:R-:W-:Y:S01]  /*9460*/  IMAD.MOV.U32 R3, RZ, RZ, R39 ;  /* 0x000000ffff037224 */ /* 0x000fe200078e0027 */
[----:B------:R-:W-:Y:S01]  /*9470*/  BSSY B0, `(.L_x_762) ;  /* 0x000002e000007945 */ /* 0x000fe20003800000 */
[----:B------:R-:W-:Y:S01]  /*9480*/  IMAD.MOV.U32 R2, RZ, RZ, R32 ;  /* 0x000000ffff027224 */ /* 0x000fe200078e0020 */
        /* <DEDUP_REMOVED lines=8> */
[----:B----4-:R2:W4:Y:S01]  /*9510*/  SHFL.IDX PT, R5, R26, 0x2, 0x181f ;  /* 0x00581f001a057f89 */ /* 0x01052200000e0000 */
[----:B------:R-:W-:Y:S01]  /*9520*/  IMAD.MOV.U32 R0, RZ, RZ, R35 ;  /* 0x000000ffff007224 */ /* 0x000fe200078e0023 */
[----:B------:R-:W-:Y:S01]  /*9530*/  PRMT R59, R4, 0x7610, R59 ;  /* 0x00007610043b7816 */ /* 0x000fe2000000003b */
[----:B------:R-:W-:Y:S01]  /*9540*/  CS2R R50, SRZ ;  /* 0x0000000000327805 */ /* 0x000fe2000001ff00 */
[----:B------:R2:W3:Y:S01]  /*9550*/  SHFL.IDX PT, R16, R18, 0x2, 0x181f ;  /* 0x00581f0012107f89 */ /* 0x0004e200000e0000 */
[----:B------:R-:W-:Y:S01]  /*9560*/  PRMT R60, R3, 0x7610, R60 ;  /* 0x00007610033c7816 */ /* 0x000fe2000000003c */
[----:B------:R-:W-:Y:S01]  /*9570*/  CS2R R46, SRZ ;  /* 0x00000000002e7805 */ /* 0x000fe2000001ff00 */
[----:B------:R-:W-:Y:S01]  /*9580*/  PRMT R57, R2, 0x7610, R57 ;  /* 0x0000761002397816 */ /* 0x000fe20000000039 */
[----:B------:R2:W1:Y:S01]  /*9590*/  SHFL.IDX PT, R11, R24, 0x2, 0x181f ;  /* 0x00581f00180b7f89 */ /* 0x00046200000e0000 */
[----:B------:R-:W-:Y:S01]  /*95a0*/  PRMT R58, R0, 0x7610, R58 ;  /* 0x00007610003a7816 */ /* 0x000fe2000000003a */
[----:B------:R-:W-:Y:S01]  /*95b0*/  CS2R R40, SRZ ;  /* 0x0000000000287805 */ /* 0x000fe2000001ff00 */
[----:B------:R-:W-:Y:S01]  /*95c0*/  CS2R R44, SRZ ;  /* 0x00000000002c7805 */ /* 0x000fe2000001ff00 */
        /* <DEDUP_REMOVED lines=8> */
[C---:B------:R-:W-:Y:S01]  /*9650*/  @!P0 IMAD.SHL.U32 R2, R30.reuse, 0x2, RZ ;  /* 0x000000021e028824 */ /* 0x040fe200078e00ff */
[----:B---3--:R-:W-:Y:S02]  /*9660*/  @!P0 SHF.L.U64.HI R10, R30, 0x1, R25 ;  /* 0x000000011e0a8819 */ /* 0x008fe40000010219 */
[-C--:B----4-:R-:W-:Y:S02]  /*9670*/  @!P1 IADD3 R8, P2, R5, R0.reuse, RZ ;  /* 0x0000000005089210 */ /* 0x090fe40007f5e0ff */
[----:B-1----:R-:W-:Y:S02]  /*9680*/  @!P1 IADD3 R6, P4, R11, R0, RZ ;  /* 0x000000000b069210 */ /* 0x002fe40007f9e0ff */
[-C--:B------:R-:W-:Y:S01]  /*9690*/  @!P0 IADD3 R4, P3, R5, R2.reuse, RZ ;  /* 0x0000000205048210 */ /* 0x080fe20007f7e0ff */
[--C-:B------:R-:W-:Y:S01]  /*96a0*/  @!P1 IMAD.X R9, R17, 0x1, R3.reuse, P2 ;  /* 0x0000000111099824 */ /* 0x100fe200010e0603 */
[----:B------:R-:W-:Y:S01]  /*96b0*/  @!P0 IADD3 R2, P2, R11, R2, RZ ;  /* 0x000000020b028210 */ /* 0x000fe20007f5e0ff */
[C---:B------:R-:W-:Y:S01]  /*96c0*/  @!P1 IMAD.X R7, R16.reuse, 0x1, R3, P4 ;  /* 0x0000000110079824 */ /* 0x040fe200020e0603 */
[----:B------:R-:W-:Y:S01]  /*96d0*/  CS2R R42, SRZ ;  /* 0x00000000002a7805 */ /* 0x000fe2000001ff00 */
[----:B------:R-:W-:Y:S01]  /*96e0*/  CS2R R44, SRZ ;  /* 0x00000000002c7805 */ /* 0x000fe2000001ff00 */
[--C-:B------:R-:W-:Y:S01]  /*96f0*/  @!P0 IMAD.X R5, R17, 0x1, R10.reuse, P3 ;  /* 0x0000000111058824 */ /* 0x100fe200018e060a */
[----:B------:R1:W5:Y:S01]  /*9700*/  @!P1 LD.E.64 R40, [R8.64] ;  /* 0x0000000808289980 */ /* 0x000362000c101b00 */
[----:B------:R-:W-:-:S03]  /*9710*/  @!P0 IMAD.X R3, R16, 0x1, R10, P2 ;  /* 0x0000000110038824 */ /* 0x000fc600010e060a */
[----:B------:R1:W5:Y:S04]  /*9720*/  @!P0 LD.E.64 R46, [R4.64] ;  /* 0x00000008042e8980 */ /* 0x000368000c101b00 */
[----:B------:R1:W5:Y:S04]  /*9730*/  @!P1 LD.E.64 R42, [R6.64] ;  /* 0x00000008062a9980 */ /* 0x000368000c101b00 */
[----:B------:R1:W5:Y:S02]  /*9740*/  @!P0 LD.E.64 R44, [R2.64] ;  /* 0x00000008022c8980 */ /* 0x000364000c101b00 */
.L_x_763:
[----:B------:R-:W-:Y:S05]  /*9750*/  BSYNC B0 ;  /* 0x0000000000007941 */ /* 0x000fea0003800000 */
.L_x_762:
[----:B-1---5:R-:W-:Y:S01]  /*9760*/  IMAD.MOV.U32 R4, RZ, RZ, R46 ;  /* 0x000000ffff047224 */ /* 0x022fe200078e002e */
[----:B---3--:R-:W1:Y:S01]  /*9770*/  SHFL.IDX PT, R16, R19, 0x3, 0x181f ;  /* 0x00781f0013107f89 */ /* 0x008e6200000e0000 */
        /* <DEDUP_REMOVED lines=15> */
[----:B------:R2:W1:Y:S01]  /*9870*/  SHFL.IDX PT, R11, R18, 0x3, 0x181f ;  /* 0x00781f00120b7f89 */ /* 0x00046200000e0000 */
[----:B------:R-:W-:-:S02]  /*9880*/  PRMT R64, R3, 0x7610, R64 ;  /* 0x0000761003407816 */ /* 0x000fc40000000040 */
[----:B------:R-:W-:Y:S01]  /*9890*/  PRMT R60, R60, 0x5410, R2 ;  /* 0x000054103c3c7816 */ /* 0x000fe20000000002 */
[----:B------:R1:W1:Y:S01]  /*98a0*/  SHFL.IDX PT, R10, R24, 0x3, 0x181f ;  /* 0x00781f00180a7f89 */ /* 0x00026200000e0000 */
[----:B------:R-:W-:Y:S01]  /*98b0*/  PRMT R62, R0, 0x7610, R62 ;  /* 0x00007610003e7816 */ /* 0x000fe2000000003e */
[----:B--23--:R-:W-:Y:S01]  /*98c0*/  CS2R R26, SRZ ;  /* 0x00000000001a7805 */ /* 0x00cfe2000001ff00 */
[----:B------:R-:W-:Y:S01]  /*98d0*/  CS2R R18, SRZ ;  /* 0x0000000000127805 */ /* 0x000fe2000001ff00 */
[----:B------:R-:W-:Y:S05]  /*98e0*/  @P6 BRA `(.L_x_765) ;  /* 0x0000016000006947 */ /* 0x000fea0003800000 */
[----:B----4-:R-:W-:Y:S01]  /*98f0*/  ISETP.GE.AND P1, PT, R28, c[0x0][0x27c], PT ;  /* 0x00009f001c007a0c */ /* 0x010fe20003f26270 */
[----:B------:R-:W-:Y:S01]  /*9900*/  CS2R R50, SRZ ;  /* 0x0000000000327805 */ /* 0x000fe2000001ff00 */
[----:B------:R-:W-:Y:S01]  /*9910*/  ISETP.GE.AND P0, PT, R30, c[0x0][0x27c], PT ;  /* 0x00009f001e007a0c */ /* 0x000fe20003f06270 */
[----:B------:R-:W-:-:S10]  /*9920*/  CS2R R18, SRZ ;  /* 0x0000000000127805 */ /* 0x000fd4000001ff00 */
[C---:B------:R-:W-:Y:S01]  /*9930*/  @!P1 IMAD.SHL.U32 R0, R28.reuse, 0x2, RZ ;  /* 0x000000021c009824 */ /* 0x040fe200078e00ff */
[----:B------:R-:W-:Y:S01]  /*9940*/  @!P1 SHF.L.U64.HI R7, R28, 0x1, R29 ;  /* 0x000000011c079819 */ /* 0x000fe2000001021d */
[C---:B------:R-:W-:Y:S01]  /*9950*/  @!P0 IMAD.SHL.U32 R2, R30.reuse, 0x2, RZ ;  /* 0x000000021e028824 */ /* 0x040fe200078e00ff */
[----:B------:R-:W-:Y:S02]  /*9960*/  @!P0 SHF.L.U64.HI R3, R30, 0x1, R25 ;  /* 0x000000011e038819 */ /* 0x000fe40000010219 */
[C---:B------:R-:W-:Y:S02]  /*9970*/  @!P1 IADD3 R8, P2, R5.reuse, R0, RZ ;  /* 0x0000000005089210 */ /* 0x040fe40007f5e0ff */
[----:B------:R-:W-:Y:S02]  /*9980*/  @!P0 IADD3 R4, P3, R5, R2, RZ ;  /* 0x0000000205048210 */ /* 0x000fe40007f7e0ff */
[----:B-1----:R-:W-:Y:S01]  /*9990*/  @!P1 IADD3 R6, P4, R10, R0, RZ ;  /* 0x000000000a069210 */ /* 0x002fe20007f9e0ff */
[----:B------:R-:W-:Y:S01]  /*99a0*/  @!P1 IMAD.X R9, R16, 0x1, R7, P2 ;  /* 0x0000000110099824 */ /* 0x000fe200010e0607 */
[----:B------:R-:W-:Y:S01]  /*99b0*/  @!P0 IADD3 R2, P2, R10, R2, RZ ;  /* 0x000000020a028210 */ /* 0x000fe20007f5e0ff */
[----:B------:R-:W-:Y:S01]  /*99c0*/  @!P0 IMAD.X R5, R16, 0x1, R3, P3 ;  /* 0x0000000110058824 */ /* 0x000fe200018e0603 */
[----:B------:R-:W-:Y:S01]  /*99d0*/  CS2R R26, SRZ ;  /* 0x00000000001a7805 */ /* 0x000fe2000001ff00 */
[----:B------:R-:W-:Y:S01]  /*99e0*/  CS2R R48, SRZ ;  /* 0x0000000000307805 */ /* 0x000fe2000001ff00 */
[C---:B------:R-:W-:Y:S01]  /*99f0*/  @!P1 IMAD.X R7, R11.reuse, 0x1, R7, P4 ;  /* 0x000000010b079824 */ /* 0x040fe200020e0607 */
[----:B------:R1:W5:Y:S01]  /*9a00*/  @!P1 LD.E.64 R18, [R8.64] ;  /* 0x0000000808129980 */ /* 0x000362000c101b00 */
[----:B------:R-:W-:-:S03]  /*9a10*/  @!P0 IMAD.X R3, R11, 0x1, R3, P2 ;  /* 0x000000010b038824 */ /* 0x000fc600010e0603 */
[----:B------:R1:W5:Y:S04]  /*9a20*/  @!P0 LD.E.64 R50, [R4.64] ;  /* 0x0000000804328980 */ /* 0x000368000c101b00 */
[----:B------:R1:W5:Y:S04]  /*9a30*/  @!P1 LD.E.64 R26, [R6.64] ;  /* 0x00000008061a9980 */ /* 0x000368000c101b00 */
[----:B------:R1:W5:Y:S02]  /*9a40*/  @!P0 LD.E.64 R48, [R2.64] ;  /* 0x0000000802308980 */ /* 0x000364000c101b00 */
.L_x_765:
[----:B----4-:R-:W-:Y:S05]  /*9a50*/  BSYNC B0 ;  /* 0x0000000000007941 */ /* 0x010fea0003800000 */
.L_x_764:
[----:B-1----:R-:W-:Y:S01]  /*9a60*/  IMAD.IADD R4, R52, 0x1, -R147 ;  /* 0x0000000134047824 */ /* 0x002fe200078e0a93 */
[----:B------:R-:W-:-:S04]  /*9a70*/  DEPBAR.LE SB0, 0x1 ;  /* 0x000080400000791a */ /* 0x000fc80000000000 */
[----:B------:R-:W-:Y:S01]  /*9a80*/  IMNMX R24, R4, 0x80, PT ;  /* 0x0000008004187817 */ /* 0x000fe20003800200 */
[----:B-----5:R-:W-:Y:S01]  /*9a90*/  IMAD.MOV.U32 R0, RZ, RZ, R50 ;  /* 0x000000ffff007224 */ /* 0x020fe200078e0032 */
[----:B------:R-:W-:Y:S01]  /*9aa0*/  BSSY B1, `(.L_x_766) ;  /* 0x000006c000017945 */ /* 0x000fe20003800000 */
[----:B------:R-:W-:Y:S01]  /*9ab0*/  IMAD.MOV.U32 R3, RZ, RZ, R51 ;  /* 0x000000ffff037224 */ /* 0x000fe200078e0033 */
[----:B------:R-:W-:Y:S01]  /*9ac0*/  BAR.SYNC.DEFER_BLOCKING 0x0 ;  /* 0x0000000000007b1d */ /* 0x000fe20000010000 */
[----:B------:R-:W-:Y:S01]  /*9ad0*/  ISETP.GE.AND P0, PT, R84, R24, PT ;  /* 0x000000185400720c */ /* 0x000fe20003f06270 */
[----:B------:R-:W-:Y:S01]  /*9ae0*/  IMAD.MOV.U32 R2, RZ, RZ, R18 ;  /* 0x000000ffff027224 */ /* 0x000fe200078e0012 */
[----:B------:R-:W-:Y:S01]  /*9af0*/  PRMT R66, R0, 0x7610, R66 ;  /* 0x0000761000427816 */ /* 0x000fe20000000042 */
[----:B------:R-:W-:Y:S02]  /*9b00*/  IMAD.MOV.U32 R0, RZ, RZ, R19 ;  /* 0x000000ffff007224 */ /* 0x000fe400078e0013 */
[----:B------:R-:W-:Y:S01]  /*9b10*/  IMAD.MOV.U32 R4, RZ, RZ, R48 ;  /* 0x000000ffff047224 */ /* 0x000fe200078e0030 */
[----:B------:R-:W-:Y:S01]  /*9b20*/  PRMT R66, R66, 0x5410, R3 ;  /* 0x0000541042427816 */ /* 0x000fe20000000003 */
[----:B------:R-:W-:Y:S01]  /*9b30*/  IMAD.MOV.U32 R3, RZ, RZ, R49 ;  /* 0x000000ffff037224 */ /* 0x000fe200078e0031 */
[----:B------:R-:W-:Y:S01]  /*9b40*/  PRMT R25, R25, 0x5410, R2 ;  /* 0x0000541019197816 */ /* 0x000fe20000000002 */
[----:B------:R-:W-:Y:S01]  /*9b50*/  IMAD.MOV.U32 R2, RZ, RZ, R26 ;  /* 0x000000ffff027224 */ /* 0x000fe200078e001a */
[----:B------:R-:W-:Y:S01]  /*9b60*/  PRMT R52, R52, 0x5410, R0 ;  /* 0x0000541034347816 */ /* 0x000fe20000000000 */
[----:B------:R-:W-:Y:S01]  /*9b70*/  IMAD.MOV.U32 R0, RZ, RZ, R27 ;  /* 0x000000ffff007224 */ /* 0x000fe200078e001b */
[----:B------:R-:W-:-:S02]  /*9b80*/  PRMT R65, R4, 0x5410, R3 ;  /* 0x0000541004417816 */ /* 0x000fc40000000003 */
[----:B------:R-:W-:Y:S02]  /*9b90*/  PRMT R25, R2, 0x7610, R25 ;  /* 0x0000761002197816 */ /* 0x000fe40000000019 */
[----:B------:R-:W-:Y:S01]  /*9ba0*/  PRMT R52, R0, 0x7610, R52 ;  /* 0x0000761000347816 */ /* 0x000fe20000000034 */
[----:B------:R-:W-:Y:S05]  /*9bb0*/  @P0 BRA `(.L_x_767) ;  /* 0x000005a000000947 */ /* 0x000fea0003800000 */
[----:B------:R-:W-:Y:S01]  /*9bc0*/  ISETP.GE.AND P0, PT, R28, c[0x0][0x27c], PT ;  /* 0x00009f001c007a0c */ /* 0x000fe20003f06270 */
[----:B------:R-:W-:-:S12]  /*9bd0*/  BSSY B0, `(.L_x_768) ;  /* 0x000002c000007945 */ /* 0x000fd80003800000 */
[----:B------:R-:W-:Y:S05]  /*9be0*/  @P0 BRA `(.L_x_769) ;  /* 0x000002a000000947 */ /* 0x000fea0003800000 */
[----:B------:R-:W1:Y:S01]  /*9bf0*/  LDS.128 R4, [R219+0x100] ;  /* 0x00010000db047984 */ /* 0x000e620000000c00 */
[----:B------:R-:W-:Y:S02]  /*9c00*/  SHF.R.U32.HI R0, RZ, 0x10, R13 ;  /* 0x00000010ff007819 */ /* 0x000fe4000001160d */
[--C-:B------:R-:W-:Y:S02]  /*9c10*/  SHF.R.U64 R16, R14, 0x10, R15.reuse ;  /* 0x000000100e107819 */ /* 0x100fe4000000120f */
[----:B------:R-:W-:Y:S02]  /*9c20*/  SHF.R.U32.HI R2, RZ, 0x10, R15 ;  /* 0x00000010ff027819 */ /* 0x000fe4000001160f */
[----:B------:R-:W-:Y:S01]  /*9c30*/  SHF.R.U64 R15, R12, 0x10, R13 ;  /* 0x000000100c0f7819 */ /* 0x000fe2000000120d */
[----:B------:R-:W-:Y:S02]  /*9c40*/  HADD2.F32 R12, -RZ, R0.H0_H0 ;  /* 0x20000000ff0c7230 */ /* 0x000fe40000004100 */
[----:B------:R-:W-:-:S02]  /*9c50*/  HADD2.F32 R0, -RZ, R31.H0_H0 ;  /* 0x2000001fff007230 */ /* 0x000fc40000004100 */
[----:B------:R-:W-:Y:S02]  /*9c60*/  HADD2.F32 R17, -RZ, R2.H0_H0 ;  /* 0x20000002ff117230 */ /* 0x000fe40000004100 */
[----:B------:R-:W-:Y:S02]  /*9c70*/  HADD2.F32 R2, -RZ, R31.H1_H1 ;  /* 0x3000001fff027230 */ /* 0x000fe40000004100 */
[--C-:B-1----:R-:W-:Y:S02]  /*9c80*/  HADD2.F32 R8, -RZ, R7.reuse.H0_H0 ;  /* 0x20000007ff087230 */ /* 0x102fe40000004100 */
[----:B------:R-:W-:Y:S02]  /*9c90*/  HADD2.F32 R3, -RZ, R7.H1_H1 ;  /* 0x30000007ff037230 */ /* 0x000fe40000004100 */
[--C-:B------:R-:W-:Y:S02]  /*9ca0*/  HADD2.F32 R7, -RZ, R4.reuse.H0_H0 ;  /* 0x20000004ff077230 */ /* 0x100fe40000004100 */
[----:B------:R-:W-:Y:S01]  /*9cb0*/  HADD2.F32 R4, -RZ, R4.H1_H1 ;  /* 0x30000004ff047230 */ /* 0x000fe20000004100 */
[-C--:B------:R-:W-:Y:S01]  /*9cc0*/  FMUL.FTZ R11, R3, R12.reuse ;  /* 0x0000000c030b7220 */ /* 0x080fe20000410000 */
[--C-:B------:R-:W-:Y:S01]  /*9cd0*/  HADD2.F32 R9, -RZ, R6.reuse.H0_H0 ;  /* 0x20000006ff097230 */ /* 0x100fe20000004100 */
[----:B------:R-:W-:Y:S01]  /*9ce0*/  FMUL.FTZ R12, R8, R12 ;  /* 0x0000000c080c7220 */ /* 0x000fe20000410000 */
[----:B------:R-:W-:Y:S01]  /*9cf0*/  HADD2.F32 R6, -RZ, R6.H1_H1 ;  /* 0x30000006ff067230 */ /* 0x000fe20000004100 */
[-C--:B------:R-:W-:Y:S01]  /*9d00*/  FMUL.FTZ R13, R4, R0.reuse ;  /* 0x00000000040d7220 */ /* 0x080fe20000410000 */
[--C-:B------:R-:W-:Y:S01]  /*9d10*/  HADD2.F32 R10, -RZ, R5.reuse.H0_H0 ;  /* 0x20000005ff0a7230 */ /* 0x100fe20000004100 */
[-C--:B------:R-:W-:Y:S01]  /*9d20*/  FFMA.FTZ R14, R8, R17.reuse, -R11 ;  /* 0x00000011080e7223 */ /* 0x080fe2000001080b */
[----:B------:R-:W-:Y:S01]  /*9d30*/  HADD2.F32 R5, -RZ, R5.H1_H1 ;  /* 0x30000005ff057230 */ /* 0x000fe20000004100 */
[C---:B------:R-:W-:Y:S01]  /*9d40*/  FMUL.FTZ R8, R7.reuse, R0 ;  /* 0x0000000007087220 */ /* 0x040fe20000410000 */
[----:B------:R-:W-:Y:S01]  /*9d50*/  HADD2.F32 R0, -RZ, R53.H0_H0 ;  /* 0x20000035ff007230 */ /* 0x000fe20000004100 */
[-C--:B------:R-:W-:Y:S01]  /*9d60*/  FFMA.FTZ R13, R7, R2.reuse, -R13 ;  /* 0x00000002070d7223 */ /* 0x080fe2000001080d */
[----:B------:R-:W-:Y:S01]  /*9d70*/  HADD2.F32 R7, -RZ, R15.H0_H0 ;  /* 0x2000000fff077230 */ /* 0x000fe20000004100 */
[----:B------:R-:W-:Y:S01]  /*9d80*/  FFMA.FTZ R8, R4, R2, R8 ;  /* 0x0000000204087223 */ /* 0x000fe20000010008 */
[----:B------:R-:W-:Y:S01]  /*9d90*/  HADD2.F32 R2, -RZ, R53.H1_H1 ;  /* 0x30000035ff027230 */ /* 0x000fe20000004100 */
[----:B------:R-:W-:Y:S01]  /*9da0*/  FFMA.FTZ R11, R3, R17, R12 ;  /* 0x00000011030b7223 */ /* 0x000fe2000001000c */
[----:B------:R-:W-:Y:S01]  /*9db0*/  HADD2.F32 R12, -RZ, R16.H0_H0 ;  /* 0x20000010ff0c7230 */ /* 0x000fe20000004100 */
[----:B------:R-:W-:-:S02]  /*9dc0*/  FMUL.FTZ R3, R6, R0 ;  /* 0x0000000006037220 */ /* 0x000fc40000410000 */
[----:B------:R-:W-:Y:S02]  /*9dd0*/  FMUL.FTZ R0, R9, R0 ;  /* 0x0000000009007220 */ /* 0x000fe40000410000 */
[-C--:B------:R-:W-:Y:S02]  /*9de0*/  FMUL.FTZ R4, R5, R7.reuse ;  /* 0x0000000705047220 */ /* 0x080fe40000410000 */
[----:B------:R-:W-:Y:S02]  /*9df0*/  FMUL.FTZ R7, R10, R7 ;  /* 0x000000070a077220 */ /* 0x000fe40000410000 */
[-C--:B------:R-:W-:Y:S02]  /*9e00*/  FFMA.FTZ R9, R9, R2.reuse, -R3 ;  /* 0x0000000209097223 */ /* 0x080fe40000010803 */
[----:B------:R-:W-:Y:S02]  /*9e10*/  FFMA.FTZ R2, R6, R2, R0 ;  /* 0x0000000206027223 */ /* 0x000fe40000010000 */
[-C--:B------:R-:W-:Y:S01]  /*9e20*/  FFMA.FTZ R3, R10, R12.reuse, -R4 ;  /* 0x0000000c0a037223 */ /* 0x080fe20000010804 */
[----:B------:R-:W-:Y:S01]  /*9e30*/  F2FP.PACK_AB R4, R8, R13 ;  /* 0x0000000d0804723e */ /* 0x000fe200000000ff */
[----:B------:R-:W-:Y:S01]  /*9e40*/  FFMA.FTZ R0, R5, R12, R7 ;  /* 0x0000000c05007223 */ /* 0x000fe20000010007 */
[----:B------:R-:W-:-:S02]  /*9e50*/  F2FP.PACK_AB R7, R11, R14 ;  /* 0x0000000e0b07723e */ /* 0x000fc400000000ff */
[----:B------:R-:W-:Y:S02]  /*9e60*/  F2FP.PACK_AB R6, R2, R9 ;  /* 0x000000090206723e */ /* 0x000fe400000000ff */
[----:B------:R-:W-:-:S05]  /*9e70*/  F2FP.PACK_AB R5, R0, R3 ;  /* 0x000000030005723e */ /* 0x000fca00000000ff */
[----:B------:R1:W-:Y:S02]  /*9e80*/  STS.128 [R219+0x100], R4 ;  /* 0x00010004db007388 */ /* 0x0003e40000000c00 */
.L_x_769:
[----:B------:R-:W-:Y:S05]  /*9e90*/  BSYNC B0 ;  /* 0x0000000000007941 */ /* 0x000fea0003800000 */
.L_x_768:
[----:B------:R-:W-:-:S13]  /*9ea0*/  ISETP.GE.AND P0, PT, R30, c[0x0][0x27c], PT ;  /* 0x00009f001e007a0c */ /* 0x000fda0003f06270 */
[----:B------:R-:W-:Y:S05]  /*9eb0*/  @P0 BRA `(.L_x_767) ;  /* 0x000002a000000947 */ /* 0x000fea0003800000 */
[----:B-1----:R-:W1:Y:S01]  /*9ec0*/  LDS.128 R4, [R219+0x4100] ;  /* 0x00410000db047984 */ /* 0x002e620000000c00 */
[----:B------:R-:W-:Y:S02]  /*9ed0*/  SHF.R.U32.HI R0, RZ, 0x10, R21 ;  /* 0x00000010ff007819 */ /* 0x000fe40000011615 */
[----:B------:R-:W-:Y:S02]  /*9ee0*/  SHF.R.U32.HI R2, RZ, 0x10, R23 ;  /* 0x00000010ff027819 */ /* 0x000fe40000011617 */
[----:B------:R-:W-:Y:S01]  /*9ef0*/  SHF.R.U64 R15, R20, 0x10, R21 ;  /* 0x00000010140f7819 */ /* 0x000fe20000001215 */
[----:B------:R-:W-:Y:S01]  /*9f00*/  HADD2.F32 R12, -RZ, R0.H0_H0 ;  /* 0x20000000ff0c7230 */ /* 0x000fe20000004100 */
[----:B------:R-:W-:Y:S01]  /*9f10*/  SHF.R.U64 R16, R22, 0x10, R23 ;  /* 0x0000001016107819 */ /* 0x000fe20000001217 */
[----:B------:R-:W-:Y:S02]  /*9f20*/  HADD2.F32 R0, -RZ, R55.H0_H0 ;  /* 0x20000037ff007230 */ /* 0x000fe40000004100 */
[----:B------:R-:W-:-:S02]  /*9f30*/  HADD2.F32 R17, -RZ, R2.H0_H0 ;  /* 0x20000002ff117230 */ /* 0x000fc40000004100 */
        /* <DEDUP_REMOVED lines=14> */
[--C-:B------:R-:W-:Y:S01]  /*a020*/  HADD2.F32 R0, -RZ, R56.reuse.H0_H0 ;  /* 0x20000038ff007230 */ /* 0x100fe20000004100 */
        /* <DEDUP_REMOVED lines=19> */
.L_x_767:
[----:B------:R-:W-:Y:S05]  /*a160*/  BSYNC B1 ;  /* 0x0000000000017941 */ /* 0x000fea0003800000 */
.L_x_766:
[----:B------:R-:W-:Y:S01]  /*a170*/  ISETP.GE.AND P0, PT, R134, R24, PT ;  /* 0x000000188600720c */ /* 0x000fe20003f06270 */
[----:B------:R-:W-:-:S12]  /*a180*/  BSSY B1, `(.L_x_770) ;  /* 0x000005c000017945 */ /* 0x000fd80003800000 */
[----:B------:R-:W-:Y:S05]  /*a190*/  @P0 BRA `(.L_x_771) ;  /* 0x000005a000000947 */ /* 0x000fea0003800000 */
[----:B------:R-:W-:Y:S01]  /*a1a0*/  ISETP.GE.AND P0, PT, R28, c[0x0][0x27c], PT ;  /* 0x00009f001c007a0c */ /* 0x000fe20003f06270 */
[----:B------:R-:W-:-:S12]  /*a1b0*/  BSSY B0, `(.L_x_772) ;  /* 0x000002c000007945 */ /* 0x000fd80003800000 */
        /* <DEDUP_REMOVED lines=10> */
[----:B------:R-:W-:Y:S02]  /*a260*/  HADD2.F32 R15, -RZ, R15.H0_H0 ;  /* 0x2000000fff0f7230 */ /* 0x000fe40000004100 */
        /* <DEDUP_REMOVED lines=18> */
[----:B------:R-:W-:-:S02]  /*a390*/  FFMA.FTZ R11, R3, R17, R12 ;  /* 0x00000011030b7223 */ /* 0x000fc4000001000c */
[-C--:B------:R-:W-:Y:S02]  /*a3a0*/  FMUL.FTZ R3, R6, R0.reuse ;  /* 0x0000000006037220 */ /* 0x080fe40000410000 */
[----:B------:R-:W-:Y:S02]  /*a3b0*/  FMUL.FTZ R0, R9, R0 ;  /* 0x0000000009007220 */ /* 0x000fe40000410000 */
[-C--:B------:R-:W-:Y:S02]  /*a3c0*/  FMUL.FTZ R4, R5, R7.reuse ;  /* 0x0000000705047220 */ /* 0x080fe40000410000 */
[----:B------:R-:W-:Y:S02]  /*a3d0*/  FMUL.FTZ R7, R10, R7 ;  /* 0x000000070a077220 */ /* 0x000fe40000410000 */
[-C--:B------:R-:W-:Y:S02]  /*a3e0*/  FFMA.FTZ R9, R9, R2.reuse, -R3 ;  /* 0x0000000209097223 */ /* 0x080fe40000010803 */
[----:B------:R-:W-:-:S02]  /*a3f0*/  FFMA.FTZ R2, R6, R2, R0 ;  /* 0x0000000206027223 */ /* 0x000fc40000010000 */
[----:B------:R-:W-:Y:S01]  /*a400*/  FFMA.FTZ R3, R10, R15, -R4 ;  /* 0x0000000f0a037223 */ /* 0x000fe20000010804 */
[----:B------:R-:W-:Y:S01]  /*a410*/  F2FP.PACK_AB R4, R8, R13 ;  /* 0x0000000d0804723e */ /* 0x000fe200000000ff */
[----:B------:R-:W-:Y:S01]  /*a420*/  FFMA.FTZ R0, R5, R15, R7 ;  /* 0x0000000f05007223 */ /* 0x000fe20000010007 */
[----:B------:R-:W-:Y:S02]  /*a430*/  F2FP.PACK_AB R7, R11, R16 ;  /* 0x000000100b07723e */ /* 0x000fe400000000ff */
[----:B------:R-:W-:Y:S02]  /*a440*/  F2FP.PACK_AB R6, R2, R9 ;  /* 0x000000090206723e */ /* 0x000fe400000000ff */
[----:B------:R-:W-:-:S05]  /*a450*/  F2FP.PACK_AB R5, R0, R3 ;  /* 0x000000030005723e */ /* 0x000fca00000000ff */
[----:B------:R1:W-:Y:S02]  /*a460*/  STS.128 [R219+0x1100], R4 ;  /* 0x00110004db007388 */ /* 0x0003e40000000c00 */
.L_x_773:
[----:B------:R-:W-:Y:S05]  /*a470*/  BSYNC B0 ;  /* 0x0000000000007941 */ /* 0x000fea0003800000 */
.L_x_772:
        /* <DEDUP_REMOVED lines=29> */
[----:B------:R-:W-:Y:S01]  /*a650*/  HADD2.F32 R2, -RZ, R61.H0_H0 ;  /* 0x2000003dff027230 */ /* 0x000fe20000004100 */
        /* <DEDUP_REMOVED lines=14> */
.L_x_771:
[----:B------:R-:W-:Y:S05]  /*a740*/  BSYNC B1 ;  /* 0x0000000000017941 */ /* 0x000fea0003800000 */
.L_x_770:
        /* <DEDUP_REMOVED lines=12> */
[----:B------:R-:W-:Y:S02]  /*a810*/  HADD2.F32 R0, -RZ, R60.H1_H1 ;  /* 0x3000003cff007230 */ /* 0x000fe40000004100 */
        /* <DEDUP_REMOVED lines=35> */
.L_x_777:
[----:B------:R-:W-:Y:S05]  /*aa50*/  BSYNC B0 ;  /* 0x0000000000007941 */ /* 0x000fea0003800000 */
.L_x_776:
        /* <DEDUP_REMOVED lines=44> */
.L_x_775:
[----:B------:R-:W-:Y:S05]  /*ad20*/  BSYNC B1 ;  /* 0x0000000000017941 */ /* 0x000fea0003800000 */
.L_x_774:
[----:B------:R-:W-:-:S13]  /*ad30*/  ISETP.GE.AND P0, PT, R71, R24, PT ;  /* 0x000000184700720c */ /* 0x000fda0003f06270 */
        /* <DEDUP_REMOVED lines=46> */
.L_x_780:
[----:B------:R-:W-:Y:S05]  /*b020*/  BSYNC B0 ;  /* 0x0000000000007941 */ /* 0x000fea0003800000 */
.L_x_779:
        /* <DEDUP_REMOVED lines=10> */
[----:B------:R-:W-:Y:S02]  /*b0d0*/  HADD2.F32 R2, -RZ, R66.H0_H0 ;  /* 0x20000042ff027230 */ /* 0x000fe40000004100 */
        /* <DEDUP_REMOVED lines=14> */
[----:B------:R-:W-:Y:S01]  /*b1c0*/  HADD2.F32 R0, -RZ, R65.H1_H1 ;  /* 0x30000041ff007230 */ /* 0x000fe20000004100 */
        /* <DEDUP_REMOVED lines=17> */
[----:B------:R1:W-:Y:S01]  /*b2e0*/  STS.128 [R219+0x7100], R4 ;  /* 0x00710004db007388 */ /* 0x0003e20000000c00 */
[----:B------:R-:W-:Y:S05]  /*b2f0*/  BRA `(.L_x_778) ;  /* 0x0000238000007947 */ /* 0x000fea0003800000 */
.L_x_757:
[----:B------:R-:W-:Y:S01]  /*b300*/  ISETP.NE.AND P0, PT, R142, 0x1, PT ;  /* 0x000000018e00780c */ /* 0x000fe20003f05270 */
[----:B------:R-:W-:Y:S01]  /*b310*/  IMAD.MOV.U32 R5, RZ, RZ, R6 ;  /* 0x000000ffff057224 */ /* 0x000fe200078e0006 */
[----:B------:R-:W-:Y:S01]  /*b320*/  CS2R R18, SRZ ;  /* 0x0000000000127805 */ /* 0x000fe2000001ff00 */
[----:B------:R-:W-:-:S10]  /*b330*/  CS2R R16, SRZ ;  /* 0x0000000000107805 */ /* 0x000fd4000001ff00 */
        /* <DEDUP_REMOVED lines=8> */
[----:B------:R-:W1:Y:S02]  /*b3c0*/  SHFL.IDX PT, R10, R20, RZ, 0x181f ;  /* 0x00181fff140a7589 */ /* 0x000e6400000e0000 */
[----:B------:R-:W-:Y:S02]  /*b3d0*/  IMAD.IADD R5, R5, 0x1, R3 ;  /* 0x0000000105057824 */ /* 0x000fe400078e0203 */
[----:B------:R-:W-:-:S03]  /*b3e0*/  IMAD.MOV.U32 R3, RZ, RZ, R8 ;  /* 0x000000ffff037224 */ /* 0x000fc600078e0008 */
[----:B------:R-:W-:Y:S01]  /*b3f0*/  LEA.HI.X R8, R4, c[0x0][0x274], R5, 0x1, P0 ;  /* 0x00009d0004087a11 */ /* 0x000fe200000f0c05 */
[----:B------:R-:W-:Y:S01]  /*b400*/  IMAD.WIDE.U32 R2, R0, c[0x0][0x290], R2 ;  /* 0x0000a40000027a25 */ /* 0x000fe200078e0002 */
[----:B------:R-:W-:-:S03]  /*b410*/  ISETP.GE.OR P0, PT, R72, c[0x0][0x27c], P3 ;  /* 0x00009f0048007a0c */ /* 0x000fc60001f06670 */
[----:B------:R-:W-:Y:S01]  /*b420*/  IMAD R0, R0, c[0x0][0x294], R7 ;  /* 0x0000a50000007a24 */ /* 0x000fe200078e0207 */
[----:B------:R-:W2:Y:S01]  /*b430*/  SHFL.IDX PT, R9, R8, RZ, 0x181f ;  /* 0x00181fff08097589 */ /* 0x000ea200000e0000 */
[----:B------:R-:W-:Y:S02]  /*b440*/  LEA R7, P1, R2, c[0x0][0x288], 0x1 ;  /* 0x0000a20002077a11 */ /* 0x000fe400078208ff */
[----:B------:R-:W-:-:S03]  /*b450*/  IMAD.IADD R0, R3, 0x1, R0 ;  /* 0x0000000103007824 */ /* 0x000fc600078e0200 */
[----:B------:R-:W3:Y:S02]  /*b460*/  SHFL.IDX PT, R5, R7, RZ, 0x181f ;  /* 0x00181fff07057589 */ /* 0x000ee400000e0000 */
[----:B------:R-:W-:Y:S01]  /*b470*/  LEA.HI.X R6, R2, c[0x0][0x28c], R0, 0x1, P1 ;  /* 0x0000a30002067a11 */ /* 0x000fe200008f0c00 */
[C---:B------:R-:W-:Y:S01]  /*b480*/  @!P0 IMAD.SHL.U32 R0, R72.reuse, 0x2, RZ ;  /* 0x0000000248008824 */ /* 0x040fe200078e00ff */
[----:B------:R-:W-:-:S03]  /*b490*/  @!P0 SHF.L.U64.HI R4, R72, 0x1, R73 ;  /* 0x0000000148048819 */ /* 0x000fc60000010249 */
[----:B------:R-:W4:Y:S01]  /*b4a0*/  SHFL.IDX PT, R11, R6, RZ, 0x181f ;  /* 0x00181fff060b7589 */ /* 0x000f2200000e0000 */
[----:B-1----:R-:W-:-:S04]  /*b4b0*/  @!P0 IADD3 R2, P1, R10, R0, RZ ;  /* 0x000000000a028210 */ /* 0x002fc80007f3e0ff */
[----:B--2---:R-:W-:-:S05]  /*b4c0*/  @!P0 IADD3.X R3, R9, R4, RZ, P1, !PT ;  /* 0x0000000409038210 */ /* 0x004fca0000ffe4ff */
[----:B------:R3:W2:Y:S01]  /*b4d0*/  @!P0 LD.E.128 R16, [R2.64] ;  /* 0x0000000802108980 */ /* 0x0006a2000c101d00 */
[----:B------:R-:W-:Y:S01]  /*b4e0*/  CS2R R14, SRZ ;  /* 0x00000000000e7805 */ /* 0x000fe2000001ff00 */
[----:B------:R-:W-:Y:S01]  /*b4f0*/  CS2R R12, SRZ ;  /* 0x00000000000c7805 */ /* 0x000fe2000001ff00 */
[----:B---3--:R-:W-:-:S05]  /*b500*/  @!P0 IADD3 R2, P1, R5, R0, RZ ;  /* 0x0000000005028210 */ /* 0x008fca0007f3e0ff */
[----:B----4-:R-:W-:-:S05]  /*b510*/  @!P0 IMAD.X R3, R11, 0x1, R4, P1 ;  /* 0x000000010b038824 */ /* 0x010fca00008e0604 */
[----:B------:R1:W3:Y:S01]  /*b520*/  @!P0 LD.E.128 R12, [R2.64] ;  /* 0x00000008020c8980 */ /* 0x0002e2000c101d00 */
[----:B------:R-:W-:Y:S01]  /*b530*/  BSSY B0, `(.L_x_781) ;  /* 0x0000025000007945 */ /* 0x000fe20003800000 */
[----:B------:R-:W-:Y:S01]  /*b540*/  ISETP.GE.AND P2, PT, R72, c[0x0][0x27c], PT ;  /* 0x00009f0048007a0c */ /* 0x000fe20003f46270 */
[----:B------:R-:W-:Y:S01]  /*b550*/  CS2R R30, SRZ ;  /* 0x00000000001e7805 */ /* 0x000fe2000001ff00 */
[----:B------:R4:W1:Y:S01]  /*b560*/  SHFL.IDX PT, R4, R20, 0x1, 0x181f ;  /* 0x00381f0014047f89 */ /* 0x00086200000e0000 */
[----:B------:R-:W-:Y:S01]  /*b570*/  CS2R R28, SRZ ;  /* 0x00000000001c7805 */ /* 0x000fe2000001ff00 */
[----:B------:R-:W-:Y:S01]  /*b580*/  CS2R R26, SRZ ;  /* 0x00000000001a7805 */ /* 0x000fe2000001ff00 */
[----:B------:R-:W-:Y:S01]  /*b590*/  CS2R R24, SRZ ;  /* 0x0000000000187805 */ /* 0x000fe2000001ff00 */
[----:B------:R4:W1:Y:S04]  /*b5a0*/  SHFL.IDX PT, R5, R7, 0x1, 0x181f ;  /* 0x00381f0007057f89 */ /* 0x00086800000e0000 */
[----:B------:R4:W1:Y:S04]  /*b5b0*/  SHFL.IDX PT, R10, R8, 0x1, 0x181f ;  /* 0x00381f00080a7f89 */ /* 0x00086800000e0000 */
[----:B------:R4:W1:Y:S01]  /*b5c0*/  SHFL.IDX PT, R9, R6, 0x1, 0x181f ;  /* 0x00381f0006097f89 */ /* 0x00086200000e0000 */
[----:B--2---:R-:W-:Y:S01]  /*b5d0*/  IMAD.MOV.U32 R0, RZ, RZ, R18 ;  /* 0x000000ffff007224 */ /* 0x004fe200078e0012 */
[----:B-1----:R-:W-:Y:S01]  /*b5e0*/  MOV R3, R16 ;  /* 0x0000001000037202 */ /* 0x002fe20000000f00 */
[----:B------:R-:W-:-:S03]  /*b5f0*/  IMAD.MOV.U32 R2, RZ, RZ, R17 ;  /* 0x000000ffff027224 */ /* 0x000fc600078e0011 */
[----:B------:R-:W-:Y:S01]  /*b600*/  PRMT R55, R0, 0x7610, R55 ;  /* 0x0000761000377816 */ /* 0x000fe20000000037 */
[----:B------:R-:W-:Y:S01]  /*b610*/  IMAD.MOV.U32 R0, RZ, RZ, R19 ;  /* 0x000000ffff007224 */ /* 0x000fe200078e0013 */
[----:B------:R-:W-:-:S04]  /*b620*/  PRMT R35, R2, 0x5410, R3 ;  /* 0x0000541002237816 */ /* 0x000fc80000000003 */
[----:B------:R-:W-:Y:S01]  /*b630*/  PRMT R39, R39, 0x5410, R0 ;  /* 0x0000541027277816 */ /* 0x000fe20000000000 */
[----:B---3--:R-:W-:Y:S01]  /*b640*/  IMAD.MOV.U32 R0, RZ, RZ, R14 ;  /* 0x000000ffff007224 */ /* 0x008fe200078e000e */
[----:B------:R-:W-:Y:S01]  /*b650*/  MOV R2, R12 ;  /* 0x0000000c00027202 */ /* 0x000fe20000000f00 */
[----:B------:R-:W-:-:S03]  /*b660*/  IMAD.MOV.U32 R3, RZ, RZ, R15 ;  /* 0x000000ffff037224 */ /* 0x000fc600078e000f */
[----:B------:R-:W-:Y:S01]  /*b670*/  PRMT R38, R0, 0x7610, R38 ;  /* 0x0000761000267816 */ /* 0x000fe20000000026 */
[----:B------:R-:W-:Y:S01]  /*b680*/  IMAD.MOV.U32 R0, RZ, RZ, R13 ;  /* 0x000000ffff007224 */ /* 0x000fe200078e000d */
[----:B------:R-:W-:-:S04]  /*b690*/  PRMT R39, R3, 0x7610, R39 ;  /* 0x0000761003277816 */ /* 0x000fc80000000027 */
[----:B------:R-:W-:Y:S01]  /*b6a0*/  PRMT R34, R0, 0x5410, R2 ;  /* 0x0000541000227816 */ /* 0x000fe20000000002 */
[----:B------:R-:W-:Y:S05]  /*b6b0*/  @P4 BRA `(.L_x_782) ;  /* 0x000000c000004947 */ /* 0x000fea0003800000 */
[----:B----4-:R-:W-:Y:S01]  /*b6c0*/  CS2R R28, SRZ ;  /* 0x00000000001c7805 */ /* 0x010fe2000001ff00 */
[----:B------:R-:W-:Y:S01]  /*b6d0*/  CS2R R26, SRZ ;  /* 0x00000000001a7805 */ /* 0x000fe2000001ff00 */
[----:B------:R-:W-:Y:S01]  /*b6e0*/  CS2R R24, SRZ ;  /* 0x0000000000187805 */ /* 0x000fe2000001ff00 */
[----:B------:R-:W-:Y:S05]  /*b6f0*/  @P2 BRA `(.L_x_782) ;  /* 0x0000008000002947 */ /* 0x000fea0003800000 */
[C---:B------:R-:W-:Y:S01]  /*b700*/  IMAD.SHL.U32 R2, R72.reuse, 0x2, RZ ;  /* 0x0000000248027824 */ /* 0x040fe200078e00ff */
[----:B------:R-:W-:-:S04]  /*b710*/  SHF.L.U64.HI R0, R72, 0x1, R73 ;  /* 0x0000000148007819 */ /* 0x000fc80000010249 */
[-C--:B------:R-:W-:Y:S02]  /*b720*/  IADD3 R4, P1, R4, R2.reuse, RZ ;  /* 0x0000000204047210 */ /* 0x080fe40007f3e0ff */
[----:B------:R-:W-:-:S03]  /*b730*/  IADD3 R2, P0, R5, R2, RZ ;  /* 0x0000000205027210 */ /* 0x000fc60007f1e0ff */
[--C-:B------:R-:W-:Y:S02]  /*b740*/  IMAD.X R5, R10, 0x1, R0.reuse, P1 ;  /* 0x000000010a057824 */ /* 0x100fe400008e0600 */
[----:B------:R-:W-:-:S03]  /*b750*/  IMAD.X R3, R9, 0x1, R0, P0 ;  /* 0x0000000109037824 */ /* 0x000fc600000e0600 */
[----:B------:R1:W5:Y:S04]  /*b760*/  LD.E.128 R28, [R4.64] ;  /* 0x00000008041c7980 */ /* 0x000368000c101d00 */
[----:B------:R1:W5:Y:S02]  /*b770*/  LD.E.128 R24, [R2.64] ;  /* 0x0000000802187980 */ /* 0x000364000c101d00 */
.L_x_782:
[----:B----4-:R-:W-:Y:S05]  /*b780*/  BSYNC B0 ;  /* 0x0000000000007941 */ /* 0x010fea0003800000 */
.L_x_781:
[----:B-1----:R-:W1:Y:S01]  /*b790*/  SHFL.IDX PT, R3, R20, 0x2, 0x181f ;  /* 0x00581f0014037f89 */ /* 0x002e6200000e0000 */
[C---:B------:R-:W-:Y:S01]  /*b7a0*/  ISETP.GE.OR P0, PT, R72.reuse, c[0x0][0x27c], P5 ;  /* 0x00009f0048007a0c */ /* 0x040fe20002f06670 */
[----:B------:R-:W-:Y:S01]  /*b7b0*/  CS2R R50, SRZ ;  /* 0x0000000000327805 */ /* 0x000fe2000001ff00 */
[----:B------:R-:W-:Y:S01]  /*b7c0*/  CS2R R48, SRZ ;  /* 0x0000000000307805 */ /* 0x000fe2000001ff00 */
[----:B------:R-:W2:Y:S04]  /*b7d0*/  SHFL.IDX PT, R5, R8, 0x2, 0x181f ;  /* 0x00581f0008057f89 */ /* 0x000ea800000e0000 */
[----:B------:R-:W3:Y:S04]  /*b7e0*/  SHFL.IDX PT, R9, R7, 0x2, 0x181f ;  /* 0x00581f0007097f89 */ /* 0x000ee800000e0000 */
[----:B------:R-:W4:Y:S02]  /*b7f0*/  SHFL.IDX PT, R10, R6, 0x2, 0x181f ;  /* 0x00581f00060a7f89 */ /* 0x000f2400000e0000 */
[C---:B------:R-:W-:Y:S01]  /*b800*/  @!P0 IMAD.SHL.U32 R2, R72.reuse, 0x2, RZ ;  /* 0x0000000248028824 */ /* 0x040fe200078e00ff */
[----:B------:R-:W-:-:S04]  /*b810*/  @!P0 SHF.L.U64.HI R0, R72, 0x1, R73 ;  /* 0x0000000148008819 */ /* 0x000fc80000010249 */
[----:B-1----:R-:W-:-:S05]  /*b820*/  @!P0 IADD3 R4, P1, R3, R2, RZ ;  /* 0x0000000203048210 */ /* 0x002fca0007f3e0ff */
[----:B--2---:R-:W-:Y:S01]  /*b830*/  @!P0 IMAD.X R5, R5, 0x1, R0, P1 ;  /* 0x0000000105058824 */ /* 0x004fe200008e0600 */
[----:B---3--:R-:W-:Y:S01]  /*b840*/  @!P0 IADD3 R2, P1, R9, R2, RZ ;  /* 0x0000000209028210 */ /* 0x008fe20007f3e0ff */
[----:B------:R-:W-:-:S03]  /*b850*/  CS2R R46, SRZ ;  /* 0x00000000002e7805 */ /* 0x000fc6000001ff00 */
[----:B------:R1:W2:Y:S01]  /*b860*/  @!P0 LD.E.128 R48, [R4.64] ;  /* 0x0000000804308980 */ /* 0x0002a2000c101d00 */
[----:B------:R-:W-:Y:S01]  /*b870*/  CS2R R44, SRZ ;  /* 0x00000000002c7805 */ /* 0x000fe2000001ff00 */
[----:B----4-:R-:W-:-:S05]  /*b880*/  @!P0 IMAD.X R3, R10, 0x1, R0, P1 ;  /* 0x000000010a038824 */ /* 0x010fca00008e0600 */
[----:B------:R3:W4:Y:S01]  /*b890*/  @!P0 LD.E.128 R44, [R2.64] ;  /* 0x00000008022c8980 */ /* 0x000722000c101d00 */
[----:B-----5:R-:W-:Y:S01]  /*b8a0*/  MOV R0, R29 ;  /* 0x0000001d00007202 */ /* 0x020fe20000000f00 */
[----:B------:R-:W-:Y:S01]  /*b8b0*/  BSSY B0, `(.L_x_783) ;  /* 0x0000031000007945 */ /* 0x000fe20003800000 */
[----:B------:R-:W-:Y:S01]  /*b8c0*/  CS2R R62, SRZ ;  /* 0x00000000003e7805 */ /* 0x000fe2000001ff00 */
[----:B------:R-:W2:Y:S01]  /*b8d0*/  SHFL.IDX PT, R8, R8, 0x3, 0x181f ;  /* 0x00781f0008087f89 */ /* 0x000ea200000e0000 */
[----:B------:R-:W-:Y:S01]  /*b8e0*/  CS2R R60, SRZ ;  /* 0x00000000003c7805 */ /* 0x000fe2000001ff00 */
[----:B------:R-:W-:Y:S01]  /*b8f0*/  CS2R R58, SRZ ;  /* 0x00000000003a7805 */ /* 0x000fe2000001ff00 */
[----:B------:R-:W-:Y:S01]  /*b900*/  CS2R R56, SRZ ;  /* 0x0000000000387805 */ /* 0x000fe2000001ff00 */
[----:B------:R-:W2:Y:S04]  /*b910*/  SHFL.IDX PT, R7, R7, 0x3, 0x181f ;  /* 0x00781f0007077f89 */ /* 0x000ea800000e0000 */
[----:B------:R-:W2:Y:S01]  /*b920*/  SHFL.IDX PT, R6, R6, 0x3, 0x181f ;  /* 0x00781f0006067f89 */ /* 0x000ea200000e0000 */
[----:B-1----:R-:W-:-:S03]  /*b930*/  IMAD.MOV.U32 R4, RZ, RZ, R30 ;  /* 0x000000ffff047224 */ /* 0x002fc600078e001e */
[----:B------:R1:W1:Y:S02]  /*b940*/  SHFL.IDX PT, R5, R20, 0x3, 0x181f ;  /* 0x00781f0014057f89 */ /* 0x00026400000e0000 */
[----:B------:R-:W-:Y:S01]  /*b950*/  PRMT R70, R70, 0x5410, R4 ;  /* 0x0000541046467816 */ /* 0x000fe20000000004 */
[----:B------:R-:W-:Y:S02]  /*b960*/  IMAD.MOV.U32 R4, RZ, RZ, R26 ;  /* 0x000000ffff047224 */ /* 0x000fe400078e001a */
[----:B---3--:R-:W-:Y:S02]  /*b970*/  IMAD.MOV.U32 R3, RZ, RZ, R31 ;  /* 0x000000ffff037224 */ /* 0x008fe400078e001f */
[----:B------:R-:W-:Y:S01]  /*b980*/  IMAD.MOV.U32 R2, RZ, RZ, R28 ;  /* 0x000000ffff027224 */ /* 0x000fe200078e001c */
[----:B------:R-:W-:Y:S02]  /*b990*/  PRMT R70, R4, 0x7610, R70 ;  /* 0x0000761004467816 */ /* 0x000fe40000000046 */
[----:B------:R-:W-:Y:S01]  /*b9a0*/  PRMT R68, R3, 0x5410, R0 ;  /* 0x0000541003447816 */ /* 0x000fe20000000000 */
[----:B------:R-:W-:Y:S01]  /*b9b0*/  IMAD.MOV.U32 R3, RZ, RZ, R27 ;  /* 0x000000ffff037224 */ /* 0x000fe200078e001b */
[----:B------:R-:W-:Y:S01]  /*b9c0*/  PRMT R69, R69, 0x5410, R2 ;  /* 0x0000541045457816 */ /* 0x000fe20000000002 */
[----:B------:R-:W-:-:S02]  /*b9d0*/  IMAD.MOV.U32 R2, RZ, RZ, R24 ;  /* 0x000000ffff027224 */ /* 0x000fc400078e0018 */
[----:B------:R-:W-:-:S03]  /*b9e0*/  IMAD.MOV.U32 R0, RZ, RZ, R25 ;  /* 0x000000ffff007224 */ /* 0x000fc600078e0019 */
[----:B------:R-:W-:Y:S02]  /*b9f0*/  PRMT R69, R2, 0x7610, R69 ;  /* 0x0000761002457816 */ /* 0x000fe40000000045 */
[----:B------:R-:W-:Y:S01]  /*ba00*/  PRMT R67, R3, 0x5410, R0 ;  /* 0x0000541003437816 */ /* 0x000fe20000000000 */
[----:B--2---:R-:W-:Y:S01]  /*ba10*/  IMAD.MOV.U32 R3, RZ, RZ, R51 ;  /* 0x000000ffff037224 */ /* 0x004fe200078e0033 */
[----:B------:R-:W-:Y:S01]  /*ba20*/  MOV R4, R50 ;  /* 0x0000003200047202 */ /* 0x000fe20000000f00 */
[----:B------:R-:W-:Y:S02]  /*ba30*/  IMAD.MOV.U32 R2, RZ, RZ, R48 ;  /* 0x000000ffff027224 */ /* 0x000fe400078e0030 */
[----:B------:R-:W-:Y:S01]  /*ba40*/  IMAD.MOV.U32 R0, RZ, RZ, R49 ;  /* 0x000000ffff007224 */ /* 0x000fe200078e0031 */
[----:B------:R-:W-:Y:S02]  /*ba50*/  PRMT R78, R78, 0x5410, R4 ;  /* 0x000054104e4e7816 */ /* 0x000fe40000000004 */
[----:B------:R-:W-:Y:S01]  /*ba60*/  PRMT R77, R77, 0x5410, R2 ;  /* 0x000054104d4d7816 */ /* 0x000fe20000000002 */
[----:B----4-:R-:W-:Y:S01]  /*ba70*/  IMAD.MOV.U32 R4, RZ, RZ, R46 ;  /* 0x000000ffff047224 */ /* 0x010fe200078e002e */
[----:B------:R-:W-:Y:S01]  /*ba80*/  PRMT R76, R3, 0x5410, R0 ;  /* 0x00005410034c7816 */ /* 0x000fe20000000000 */
[----:B------:R-:W-:Y:S01]  /*ba90*/  IMAD.MOV.U32 R2, RZ, RZ, R44 ;  /* 0x000000ffff027224 */ /* 0x000fe200078e002c */
[----:B------:R-:W-:Y:S01]  /*baa0*/  MOV R3, R47 ;  /* 0x0000002f00037202 */ /* 0x000fe20000000f00 */
[----:B------:R-:W-:Y:S01]  /*bab0*/  IMAD.MOV.U32 R0, RZ, RZ, R45 ;  /* 0x000000ffff007224 */ /* 0x000fe200078e002d */
[----:B------:R-:W-:-:S02]  /*bac0*/  PRMT R78, R4, 0x7610, R78 ;  /* 0x00007610044e7816 */ /* 0x000fc4000000004e */
[----:B------:R-:W-:Y:S02]  /*bad0*/  PRMT R77, R2, 0x7610, R77 ;  /* 0x00007610024d7816 */ /* 0x000fe4000000004d */
[----:B------:R-:W-:Y:S01]  /*bae0*/  PRMT R75, R3, 0x5410, R0 ;  /* 0x00005410034b7816 */ /* 0x000fe20000000000 */
[----:B------:R-:W-:Y:S05]  /*baf0*/  @P6 BRA `(.L_x_784) ;  /* 0x000000c000006947 */ /* 0x000fea0003800000 */
[----:B-1----:R-:W-:Y:S01]  /*bb00*/  CS2R R60, SRZ ;  /* 0x00000000003c7805 */ /* 0x002fe2000001ff00 */
        /* <DEDUP_REMOVED lines=11> */
.L_x_784:
[----:B-1----:R-:W-:Y:S05]  /*bbc0*/  BSYNC B0 ;  /* 0x0000000000007941 */ /* 0x002fea0003800000 */
.L_x_783:
[----:B------:R-:W-:Y:S01]  /*bbd0*/  IMAD.IADD R4, R52, 0x1, -R147 ;  /* 0x0000000134047824 */ /* 0x000fe200078e0a93 */
[----:B------:R-:W-:-:S04]  /*bbe0*/  DEPBAR.LE SB0, 0x1 ;  /* 0x000080400000791a */ /* 0x000fc80000000000 */
[----:B------:R-:W-:Y:S01]  /*bbf0*/  IMNMX R64, R4, 0x80, PT ;  /* 0x0000008004407817 */ /* 0x000fe20003800200 */
[----:B-----5:R-:W-:Y:S01]  /*bc00*/  IMAD.MOV.U32 R0, RZ, RZ, R62 ;  /* 0x000000ffff007224 */ /* 0x020fe200078e003e */
[----:B------:R-:W-:Y:S01]  /*bc10*/  BSSY B0, `(.L_x_785) ;  /* 0x000006f000007945 */ /* 0x000fe20003800000 */
[----:B------:R-:W-:Y:S01]  /*bc20*/  IMAD.MOV.U32 R3, RZ, RZ, R63 ;  /* 0x000000ffff037224 */ /* 0x000fe200078e003f */
[----:B------:R-:W-:Y:S01]  /*bc30*/  BAR.SYNC.DEFER_BLOCKING 0x0 ;  /* 0x0000000000007b1d */ /* 0x000fe20000010000 */
[----:B------:R-:W-:Y:S01]  /*bc40*/  ISETP.GE.OR P0, PT, R84, R64, P2 ;  /* 0x000000405400720c */ /* 0x000fe20001706670 */
[----:B------:R-:W-:Y:S01]  /*bc50*/  IMAD.MOV.U32 R2, RZ, RZ, R60 ;  /* 0x000000ffff027224 */ /* 0x000fe200078e003c */
[----:B------:R-:W-:Y:S01]  /*bc60*/  PRMT R82, R82, 0x5410, R0 ;  /* 0x0000541052527816 */ /* 0x000fe20000000000 */
[----:B------:R-:W-:Y:S01]  /*bc70*/  IMAD.MOV.U32 R4, RZ, RZ, R58 ;  /* 0x000000ffff047224 */ /* 0x000fe200078e003a */
[----:B------:R-:W-:Y:S02]  /*bc80*/  MOV R0, R61 ;  /* 0x0000003d00007202 */ /* 0x000fe40000000f00 */
[----:B------:R-:W-:-:S02]  /*bc90*/  PRMT R82, R2, 0x7610, R82 ;  /* 0x0000761002527816 */ /* 0x000fc40000000052 */
[----:B------:R-:W-:Y:S01]  /*bca0*/  PRMT R80, R0, 0x5410, R3 ;  /* 0x0000541000507816 */ /* 0x000fe20000000003 */
[----:B------:R-:W-:Y:S01]  /*bcb0*/  IMAD.MOV.U32 R3, RZ, RZ, R59 ;  /* 0x000000ffff037224 */ /* 0x000fe200078e003b */
[----:B------:R-:W-:Y:S01]  /*bcc0*/  MOV R2, R56 ;  /* 0x0000003800027202 */ /* 0x000fe20000000f00 */
[----:B------:R-:W-:-:S03]  /*bcd0*/  IMAD.MOV.U32 R0, RZ, RZ, R57 ;  /* 0x000000ffff007224 */ /* 0x000fc600078e0039 */
[----:B------:R-:W-:Y:S02]  /*bce0*/  PRMT R81, R2, 0x5410, R4 ;  /* 0x0000541002517816 */ /* 0x000fe40000000004 */
[----:B------:R-:W-:Y:S01]  /*bcf0*/  PRMT R79, R0, 0x5410, R3 ;  /* 0x00005410004f7816 */ /* 0x000fe20000000003 */
[----:B------:R-:W-:Y:S05]  /*bd00*/  @P0 BRA `(.L_x_786) ;  /* 0x000005f000000947 */ /* 0x000fea0003800000 */
[----:B------:R-:W-:Y:S01]  /*bd10*/  MOV R0, c[0x0][0x27c] ;  /* 0x00009f0000007a02 */ /* 0x000fe20000000f00 */
[----:B------:R-:W1:Y:S01]  /*bd20*/  LDS.128 R4, [R219+0x100] ;  /* 0x00010000db047984 */ /* 0x000e620000000c00 */
[----:B------:R-:W-:Y:S02]  /*bd30*/  SHF.R.U32.HI R22, RZ, 0x10, R13 ;  /* 0x00000010ff167819 */ /* 0x000fe4000001160d */
[----:B------:R-:W-:Y:S02]  /*bd40*/  LEA.HI R0, R0, R144, RZ, 0x1d ;  /* 0x0000009000007211 */ /* 0x000fe400078fe8ff */
[----:B------:R-:W-:Y:S01]  /*bd50*/  SHF.R.U64 R40, R14, 0x10, R15 ;  /* 0x000000100e287819 */ /* 0x000fe2000000120f */
[----:B------:R-:W-:Y:S01]  /*bd60*/  HADD2.F32 R22, -RZ, R22.H0_H0 ;  /* 0x20000016ff167230 */ /* 0x000fe20000004100 */
[----:B------:R-:W-:-:S02]  /*bd70*/  SHF.R.S32.HI R3, RZ, 0x1f, R0 ;  /* 0x0000001fff037819 */ /* 0x000fc40000011400 */
[----:B------:R-:W-:Y:S02]  /*bd80*/  SHF.L.U32 R2, R0, 0x3, RZ ;  /* 0x0000000300027819 */ /* 0x000fe400000006ff */
[----:B------:R-:W-:Y:S02]  /*bd90*/  LEA.HI R0, R3, R0, RZ, 0x3 ;  /* 0x0000000003007211 */ /* 0x000fe400078f18ff */
[----:B------:R-:W-:Y:S02]  /*bda0*/  LOP3.LUT R2, R145, 0x38, R2, 0xf8, !PT ;  /* 0x0000003891027812 */ /* 0x000fe400078ef802 */
[----:B------:R-:W-:Y:S02]  /*bdb0*/  SHF.L.U32 R0, R0, 0xa, RZ ;  /* 0x0000000a00007819 */ /* 0x000fe400000006ff */
[----:B------:R-:W-:Y:S02]  /*bdc0*/  LOP3.LUT R2, R2, R179, RZ, 0x3c, !PT ;  /* 0x000000b302027212 */ /* 0x000fe400078e3cff */
[----:B------:R-:W-:-:S02]  /*bdd0*/  LOP3.LUT R0, R0, 0x7fffe000, RZ, 0xc0, !PT ;  /* 0x7fffe00000007812 */ /* 0x000fc400078ec0ff */
[----:B------:R-:W-:Y:S02]  /*bde0*/  SHF.R.U32.HI R32, RZ, 0x10, R15 ;  /* 0x00000010ff207819 */ /* 0x000fe4000001160f */
[----:B------:R-:W-:Y:S02]  /*bdf0*/  IADD3 R0, R2, R0, R155 ;  /* 0x0000000002007210 */ /* 0x000fe40007ffe09b */
[--C-:B------:R-:W-:Y:S02]  /*be00*/  SHF.R.U32.HI R23, RZ, 0x10, R17.reuse ;  /* 0x00000010ff177819 */ /* 0x100fe40000011611 */
[----:B------:R-:W-:Y:S01]  /*be10*/  SHF.L.U32 R36, R0, 0x1, RZ ;  /* 0x0000000100247819 */ /* 0x000fe200000006ff */
[----:B------:R-:W-:Y:S01]  /*be20*/  HADD2.F32 R0, -RZ, R34.H0_H0 ;  /* 0x20000022ff007230 */ /* 0x000fe20000004100 */
[----:B------:R-:W-:Y:S01]  /*be30*/  SHF.R.U64 R53, R16, 0x10, R17 ;  /* 0x0000001010357819 */ /* 0x000fe20000001211 */
[----:B------:R-:W-:Y:S01]  /*be40*/  HADD2.F32 R66, -RZ, R23.H0_H0 ;  /* 0x20000017ff427230 */ /* 0x000fe20000004100 */
[----:B------:R-:W-:Y:S01]  /*be50*/  SHF.R.U64 R43, R12, 0x10, R13 ;  /* 0x000000100c2b7819 */ /* 0x000fe2000000120d */
[----:B------:R-:W2:Y:S01]  /*be60*/  LDS.128 R8, [R36+0x100] ;  /* 0x0001000024087984 */ /* 0x000ea20000000c00 */
[----:B------:R-:W-:-:S02]  /*be70*/  SHF.R.U64 R52, R18, 0x10, R19 ;  /* 0x0000001012347819 */ /* 0x000fc40000001213 */
[----:B------:R-:W-:Y:S01]  /*be80*/  SHF.R.U32.HI R33, RZ, 0x10, R19 ;  /* 0x00000010ff217819 */ /* 0x000fe20000011613 */
[--C-:B-1----:R-:W-:Y:S02]  /*be90*/  HADD2.F32 R15, -RZ, R5.reuse.H0_H0 ;  /* 0x20000005ff0f7230 */ /* 0x102fe40000004100 */
[----:B------:R-:W-:Y:S02]  /*bea0*/  HADD2.F32 R14, -RZ, R5.H1_H1 ;  /* 0x30000005ff0e7230 */ /* 0x000fe40000004100 */
[--C-:B------:R-:W-:Y:S02]  /*beb0*/  HADD2.F32 R17, -RZ, R7.reuse.H0_H0 ;  /* 0x20000007ff117230 */ /* 0x100fe40000004100 */
[----:B------:R-:W-:Y:S02]  /*bec0*/  HADD2.F32 R16, -RZ, R7.H1_H1 ;  /* 0x30000007ff107230 */ /* 0x000fe40000004100 */
[--C-:B------:R-:W-:Y:S02]  /*bed0*/  HADD2.F32 R19, -RZ, R4.reuse.H0_H0 ;  /* 0x20000004ff137230 */ /* 0x100fe40000004100 */
[----:B------:R-:W-:-:S02]  /*bee0*/  HADD2.F32 R21, -RZ, R4.H1_H1 ;  /* 0x30000004ff157230 */ /* 0x000fc40000004100 */
[--C-:B------:R-:W-:Y:S02]  /*bef0*/  HADD2.F32 R18, -RZ, R6.reuse.H0_H0 ;  /* 0x20000006ff127230 */ /* 0x100fe40000004100 */
[----:B------:R-:W-:Y:S01]  /*bf00*/  HADD2.F32 R20, -RZ, R6.H1_H1 ;  /* 0x30000006ff147230 */ /* 0x000fe20000004100 */
[----:B------:R-:W-:Y:S01]  /*bf10*/  FMUL.FTZ R6, R15, R0 ;  /* 0x000000000f067220 */ /* 0x000fe20000410000 */
[----:B------:R-:W-:Y:S02]  /*bf20*/  HADD2.F32 R4, -RZ, R34.H1_H1 ;  /* 0x30000022ff047230 */ /* 0x000fe40000004100 */
[----:B------:R-:W-:Y:S02]  /*bf30*/  HADD2.F32 R65, -RZ, R33.H0_H0 ;  /* 0x20000021ff417230 */ /* 0x000fe40000004100 */
[----:B--2---:R-:W-:Y:S02]  /*bf40*/  HADD2.F32 R3, -RZ, R9.H0_H0 ;  /* 0x20000009ff037230 */ /* 0x004fe40000004100 */
[----:B------:R-:W-:-:S02]  /*bf50*/  HADD2.F32 R5, -RZ, R8.H0_H0 ;  /* 0x20000008ff057230 */ /* 0x000fc40000004100 */
[----:B------:R-:W-:Y:S01]  /*bf60*/  HADD2.F32 R13, -RZ, R8.H1_H1 ;  /* 0x30000008ff0d7230 */ /* 0x000fe20000004100 */
[----:B------:R-:W-:Y:S01]  /*bf70*/  FMUL.FTZ R37, R3, R0 ;  /* 0x0000000003257220 */ /* 0x000fe20000410000 */
[--C-:B------:R-:W-:Y:S01]  /*bf80*/  HADD2.F32 R8, -RZ, R11.reuse.H0_H0 ;  /* 0x2000000bff087230 */ /* 0x100fe20000004100 */
[----:B------:R-:W-:Y:S01]  /*bf90*/  FMUL.FTZ R0, R14, R22 ;  /* 0x000000160e007220 */ /* 0x000fe20000410000 */
[----:B------:R-:W-:Y:S01]  /*bfa0*/  HADD2.F32 R7, -RZ, R11.H1_H1 ;  /* 0x3000000bff077230 */ /* 0x000fe20000004100 */
[-C--:B------:R-:W-:Y:S01]  /*bfb0*/  FMUL.FTZ R34, R5, R4.reuse ;  /* 0x0000000405227220 */ /* 0x080fe20000410000 */
[----:B------:R-:W-:Y:S02]  /*bfc0*/  HADD2.F32 R11, -RZ, R35.H0_H0 ;  /* 0x20000023ff0b7230 */ /* 0x000fe40000004100 */
[----:B------:R-:W-:Y:S02]  /*bfd0*/  HADD2.F32 R2, -RZ, R9.H1_H1 ;  /* 0x30000009ff027230 */ /* 0x000fe40000004100 */
[--C-:B------:R-:W-:Y:S01]  /*bfe0*/  HADD2.F32 R9, -RZ, R10.reuse.H0_H0 ;  /* 0x2000000aff097230 */ /* 0x100fe20000004100 */
[----:B------:R-:W-:Y:S01]  /*bff0*/  FFMA.FTZ R42, R3, R11, R6 ;  /* 0x0000000b032a7223 */ /* 0x000fe20000010006 */
[----:B------:R-:W-:Y:S01]  /*c000*/  HADD2.F32 R12, -RZ, R10.H1_H1 ;  /* 0x3000000aff0c7230 */ /* 0x000fe20000004100 */
[----:B------:R-:W-:Y:S01]  /*c010*/  FMUL.FTZ R3, R19, R4 ;  /* 0x0000000413037220 */ /* 0x000fe20000410000 */
[----:B------:R-:W-:Y:S01]  /*c020*/  HADD2.F32 R10, -RZ, R35.H1_H1 ;  /* 0x30000023ff0a7230 */ /* 0x000fe20000004100 */
[C---:B------:R-:W-:Y:S01]  /*c030*/  FFMA.FTZ R41, R2.reuse, R66, R0 ;  /* 0x0000004202297223 */ /* 0x040fe20000010000 */
[--C-:B------:R-:W-:Y:S01]  /*c040*/  HADD2.F32 R0, -RZ, R39.reuse.H0_H0 ;  /* 0x20000027ff007230 */ /* 0x100fe20000004100 */
[----:B------:R-:W-:Y:S01]  /*c050*/  FMUL.FTZ R35, R2, R22 ;  /* 0x0000001602237220 */ /* 0x000fe20000410000 */
[----:B------:R-:W-:Y:S01]  /*c060*/  HADD2.F32 R2, -RZ, R38.H0_H0 ;  /* 0x20000026ff027230 */ /* 0x000fe20000004100 */
[----:B------:R-:W-:Y:S01]  /*c070*/  FFMA.FTZ R38, R5, R10, R3 ;  /* 0x0000000a05267223 */ /* 0x000fe20000010003 */
[----:B------:R-:W-:Y:S01]  /*c080*/  HADD2.F32 R3, -RZ, R39.H1_H1 ;  /* 0x30000027ff037230 */ /* 0x000fe20000004100 */
[----:B------:R-:W-:Y:S01]  /*c090*/  FMUL.FTZ R5, R17, R0 ;  /* 0x0000000011057220 */ /* 0x000fe20000410000 */
[----:B------:R-:W-:Y:S01]  /*c0a0*/  HADD2.F32 R4, -RZ, R55.H0_H0 ;  /* 0x20000037ff047230 */ /* 0x000fe20000004100 */
[----:B------:R-:W-:Y:S01]  /*c0b0*/  FMUL.FTZ R6, R18, R2 ;  /* 0x0000000212067220 */ /* 0x000fe20000410000 */
[----:B------:R-:W-:Y:S01]  /*c0c0*/  HADD2.F32 R55, -RZ, R32.H0_H0 ;  /* 0x20000020ff377230 */ /* 0x000fe20000004100 */
[C---:B------:R-:W-:Y:S01]  /*c0d0*/  FFMA.FTZ R23, R8.reuse, R3, R5 ;  /* 0x0000000308177223 */ /* 0x040fe20000010005 */
[----:B------:R-:W-:Y:S01]  /*c0e0*/  HADD2.F32 R5, -RZ, R43.H0_H0 ;  /* 0x2000002bff057230 */ /* 0x000fe20000004100 */
[----:B------:R-:W-:Y:S01]  /*c0f0*/  FMUL.FTZ R22, R8, R0 ;  /* 0x0000000008167220 */ /* 0x000fe20000410000 */
[----:B------:R-:W-:Y:S01]  /*c100*/  HADD2.F32 R8, -RZ, R40.H0_H0 ;  /* 0x20000028ff087230 */ /* 0x000fe20000004100 */
[----:B------:R-:W-:Y:S01]  /*c110*/  FMUL.FTZ R0, R16, R55 ;  /* 0x0000003710007220 */ /* 0x000fe20000410000 */
[----:B------:R-:W-:Y:S01]  /*c120*/  HADD2.F32 R43, -RZ, R53.H0_H0 ;  /* 0x20000035ff2b7230 */ /* 0x000fe20000004100 */
[C---:B------:R-:W-:Y:S01]  /*c130*/  FMUL.FTZ R32, R9.reuse, R2 ;  /* 0x0000000209207220 */ /* 0x040fe20000410000 */
[----:B------:R-:W-:Y:S01]  /*c140*/  HADD2.F32 R40, -RZ, R52.H0_H0 ;  /* 0x20000034ff287230 */ /* 0x000fe20000004100 */
[----:B------:R-:W-:-:S02]  /*c150*/  FFMA.FTZ R39, R9, R4, R6 ;  /* 0x0000000409277223 */ /* 0x000fc40000010006 */
[----:B------:R-:W-:Y:S02]  /*c160*/  FMUL.FTZ R2, R21, R5 ;  /* 0x0000000515027220 */ /* 0x000fe40000410000 */
[C---:B------:R-:W-:Y:S02]  /*c170*/  FMUL.FTZ R6, R7.reuse, R55 ;  /* 0x0000003707067220 */ /* 0x040fe40000410000 */
[----:B------:R-:W-:Y:S02]  /*c180*/  FFMA.FTZ R7, R7, R65, R0 ;  /* 0x0000004107077223 */ /* 0x000fe40000010000 */
[----:B------:R-:W-:Y:S02]  /*c190*/  FMUL.FTZ R0, R20, R8 ;  /* 0x0000000814007220 */ /* 0x000fe40000410000 */
[----:B------:R-:W-:Y:S01]  /*c1a0*/  FMUL.FTZ R5, R13, R5 ;  /* 0x000000050d057220 */ /* 0x000fe20000410000 */
[----:B------:R-:W-:Y:S01]  /*c1b0*/  F2FP.PACK_AB R7, R7, R23 ;  /* 0x000000170707723e */ /* 0x000fe200000000ff */
[----:B------:R-:W-:-:S02]  /*c1c0*/  FFMA.FTZ R13, R13, R43, R2 ;  /* 0x0000002b0d0d7223 */ /* 0x000fc40000010002 */
[C---:B------:R-:W-:Y:S02]  /*c1d0*/  FMUL.FTZ R2, R12.reuse, R8 ;  /* 0x000000080c027220 */ /* 0x040fe40000410000 */
        /* <DEDUP_REMOVED lines=8> */
[----:B------:R-:W-:-:S02]  /*c260*/  FFMA.FTZ R3, R17, R3, -R22 ;  /* 0x0000000311037223 */ /* 0x000fc40000010816 */
[----:B------:R-:W-:Y:S01]  /*c270*/  FFMA.FTZ R6, R21, R43, -R5 ;  /* 0x0000002b15067223 */ /* 0x000fe20000010805 */
[----:B------:R-:W-:Y:S01]  /*c280*/  F2FP.PACK_AB R5, R41, R42 ;  /* 0x0000002a2905723e */ /* 0x000fe200000000ff */
[----:B------:R-:W-:Y:S01]  /*c290*/  FFMA.FTZ R2, R20, R40, -R2 ;  /* 0x0000002814027223 */ /* 0x000fe20000010802 */
[----:B------:R-:W-:Y:S02]  /*c2a0*/  F2FP.PACK_AB R11, R0, R3 ;  /* 0x00000003000b723e */ /* 0x000fe400000000ff */
[----:B------:R-:W-:Y:S02]  /*c2b0*/  F2FP.PACK_AB R8, R6, R12 ;  /* 0x0000000c0608723e */ /* 0x000fe400000000ff */
[----:B------:R-:W-:Y:S02]  /*c2c0*/  F2FP.PACK_AB R10, R2, R10 ;  /* 0x0000000a020a723e */ /* 0x000fe400000000ff */
[----:B------:R-:W-:-:S03]  /*c2d0*/  F2FP.PACK_AB R6, R33, R39 ;  /* 0x000000272106723e */ /* 0x000fc600000000ff */
[----:B------:R1:W-:Y:S04]  /*c2e0*/  STS.128 [R219+0x100], R8 ;  /* 0x00010008db007388 */ /* 0x0003e80000000c00 */
[----:B------:R1:W-:Y:S02]  /*c2f0*/  STS.128 [R36+0x100], R4 ;  /* 0x0001000424007388 */ /* 0x0003e40000000c00 */
.L_x_786:
[----:B------:R-:W-:Y:S05]  /*c300*/  BSYNC B0 ;  /* 0x0000000000007941 */ /* 0x000fea0003800000 */
.L_x_785:
[----:B------:R-:W-:Y:S01]  /*c310*/  ISETP.GE.OR P0, PT, R134, R64, P2 ;  /* 0x000000408600720c */ /* 0x000fe20001706670 */
[----:B------:R-:W-:-:S12]  /*c320*/  BSSY B0, `(.L_x_787) ;  /* 0x0000064000007945 */ /* 0x000fd80003800000 */
[----:B------:R-:W-:Y:S05]  /*c330*/  @P0 BRA `(.L_x_788) ;  /* 0x0000062000000947 */ /* 0x000fea0003800000 */
[----:B------:R-:W-:Y:S02]  /*c340*/  MOV R3, c[0x0][0x27c] ;  /* 0x00009f0000037a02 */ /* 0x000fe40000000f00 */
[----:B------:R-:W-:Y:S02]  /*c350*/  LOP3.LUT R0, R146, 0x38, R72, 0xf8, !PT ;  /* 0x0000003892007812 */ /* 0x000fe400078ef848 */
[----:B------:R-:W-:Y:S02]  /*c360*/  LEA.HI R3, R3, R144, RZ, 0x1d ;  /* 0x0000009003037211 */ /* 0x000fe400078fe8ff */
[----:B------:R-:W-:Y:S02]  /*c370*/  SHF.R.U64 R37, R30, 0x10, R31 ;  /* 0x000000101e257819 */ /* 0x000fe4000000121f */
[----:B-1----:R-:W-:Y:S02]  /*c380*/  SHF.R.S32.HI R4, RZ, 0x1f, R3 ;  /* 0x0000001fff047819 */ /* 0x002fe40000011403 */
[----:B------:R-:W-:-:S02]  /*c390*/  SHF.L.U32 R2, R3, 0x3, RZ ;  /* 0x0000000303027819 */ /* 0x000fc400000006ff */
[----:B------:R-:W-:Y:S02]  /*c3a0*/  LEA.HI R4, R4, R3, RZ, 0x3 ;  /* 0x0000000304047211 */ /* 0x000fe400078f18ff */
[----:B------:R-:W-:Y:S02]  /*c3b0*/  LOP3.LUT R3, R156, R0, R182, 0xf6, !PT ;  /* 0x000000009c037212 */ /* 0x000fe400078ef6b6 */
[----:B------:R-:W-:Y:S02]  /*c3c0*/  LOP3.LUT R2, R146, 0x38, R2, 0xf8, !PT ;  /* 0x0000003892027812 */ /* 0x000fe400078ef802 */
[----:B------:R-:W-:Y:S02]  /*c3d0*/  SHF.L.U32 R0, R4, 0xa, RZ ;  /* 0x0000000a04007819 */ /* 0x000fe400000006ff */
[----:B------:R-:W-:Y:S02]  /*c3e0*/  LOP3.LUT R2, R2, R182, RZ, 0x3c, !PT ;  /* 0x000000b602027212 */ /* 0x000fe400078e3cff */
[----:B------:R-:W-:-:S02]  /*c3f0*/  LOP3.LUT R0, R0, 0x7fffe000, RZ, 0xc0, !PT ;  /* 0x7fffe00000007812 */ /* 0x000fc400078ec0ff */
[----:B------:R-:W-:Y:S02]  /*c400*/  LEA R33, R3, 0x100, 0x1 ;  /* 0x0000010003217811 */ /* 0x000fe400078e08ff */
[----:B------:R-:W-:Y:S02]  /*c410*/  IADD3 R0, R2, R0, R156 ;  /* 0x0000000002007210 */ /* 0x000fe40007ffe09c */
[----:B------:R-:W-:Y:S01]  /*c420*/  SHF.R.U32.HI R2, RZ, 0x10, R27 ;  /* 0x00000010ff027819 */ /* 0x000fe2000001161b */
[----:B------:R-:W1:Y:S01]  /*c430*/  LDS.128 R4, [R33] ;  /* 0x0000000021047984 */ /* 0x000e620000000c00 */
[----:B------:R-:W-:Y:S01]  /*c440*/  SHF.L.U32 R32, R0, 0x1, RZ ;  /* 0x0000000100207819 */ /* 0x000fe200000006ff */
[----:B------:R-:W-:Y:S01]  /*c450*/  HADD2.F32 R0, -RZ, R67.H0_H0 ;  /* 0x20000043ff007230 */ /* 0x000fe20000004100 */
[----:B------:R-:W-:Y:S02]  /*c460*/  SHF.R.U32.HI R23, RZ, 0x10, R31 ;  /* 0x00000010ff177819 */ /* 0x000fe4000001161f */
[----:B------:R-:W-:Y:S01]  /*c470*/  SHF.R.U64 R31, R24, 0x10, R25 ;  /* 0x00000010181f7819 */ /* 0x000fe20000001219 */
[----:B------:R-:W2:Y:S01]  /*c480*/  LDS.128 R8, [R32+0x100] ;  /* 0x0001000020087984 */ /* 0x000ea20000000c00 */
[----:B------:R-:W-:Y:S01]  /*c490*/  HADD2.F32 R24, -RZ, R2.H0_H0 ;  /* 0x20000002ff187230 */ /* 0x000fe20000004100 */
[----:B------:R-:W-:Y:S01]  /*c4a0*/  SHF.R.U64 R35, R28, 0x10, R29 ;  /* 0x000000101c237819 */ /* 0x000fe2000000121d */
[----:B------:R-:W-:Y:S01]  /*c4b0*/  HADD2.F32 R39, -RZ, R23.H0_H0 ;  /* 0x20000017ff277230 */ /* 0x000fe20000004100 */
[----:B------:R-:W-:Y:S01]  /*c4c0*/  SHF.R.U32.HI R22, RZ, 0x10, R25 ;  /* 0x00000010ff167819 */ /* 0x000fe20000011619 */
[----:B------:R-:W-:Y:S01]  /*c4d0*/  HADD2.F32 R2, -RZ, R67.H1_H1 ;  /* 0x30000043ff027230 */ /* 0x000fe20000004100 */
[----:B------:R-:W-:Y:S01]  /*c4e0*/  SHF.R.U64 R36, R26, 0x10, R27 ;  /* 0x000000101a247819 */ /* 0x000fe2000000121b */
[----:B------:R-:W-:Y:S01]  /*c4f0*/  HADD2.F32 R35, -RZ, R35.H0_H0 ;  /* 0x20000023ff237230 */ /* 0x000fe20000004100 */
[----:B------:R-:W-:Y:S01]  /*c500*/  SHF.R.U32.HI R26, RZ, 0x10, R29 ;  /* 0x00000010ff1a7819 */ /* 0x000fe2000001161d */
[----:B------:R-:W-:-:S04]  /*c510*/  HADD2.F32 R22, -RZ, R22.H0_H0 ;  /* 0x20000016ff167230 */ /* 0x000fc80000004100 */
[----:B------:R-:W-:Y:S02]  /*c520*/  HADD2.F32 R38, -RZ, R26.H0_H0 ;  /* 0x2000001aff267230 */ /* 0x000fe40000004100 */
[--C-:B-1----:R-:W-:Y:S02]  /*c530*/  HADD2.F32 R19, -RZ, R4.reuse.H0_H0 ;  /* 0x20000004ff137230 */ /* 0x102fe40000004100 */
[----:B------:R-:W-:Y:S02]  /*c540*/  HADD2.F32 R21, -RZ, R4.H1_H1 ;  /* 0x30000004ff157230 */ /* 0x000fe40000004100 */
[----:B------:R-:W-:Y:S02]  /*c550*/  HADD2.F32 R15, -RZ, R7.H0_H0 ;  /* 0x20000007ff0f7230 */ /* 0x000fe40000004100 */
[----:B--2---:R-:W-:Y:S02]  /*c560*/  HADD2.F32 R4, -RZ, R11.H0_H0 ;  /* 0x2000000bff047230 */ /* 0x004fe40000004100 */
[----:B------:R-:W-:-:S02]  /*c570*/  HADD2.F32 R14, -RZ, R7.H1_H1 ;  /* 0x30000007ff0e7230 */ /* 0x000fc40000004100 */
[--C-:B------:R-:W-:Y:S01]  /*c580*/  HADD2.F32 R18, -RZ, R6.reuse.H0_H0 ;  /* 0x20000006ff127230 */ /* 0x100fe20000004100 */
[-C--:B------:R-:W-:Y:S01]  /*c590*/  FMUL.FTZ R28, R4, R0.reuse ;  /* 0x00000000041c7220 */ /* 0x080fe20000410000 */
[----:B------:R-:W-:Y:S01]  /*c5a0*/  HADD2.F32 R20, -RZ, R6.H1_H1 ;  /* 0x30000006ff147230 */ /* 0x000fe20000004100 */
[----:B------:R-:W-:Y:S01]  /*c5b0*/  FMUL.FTZ R6, R15, R0 ;  /* 0x000000000f067220 */ /* 0x000fe20000410000 */
[----:B------:R-:W-:Y:S01]  /*c5c0*/  HADD2.F32 R3, -RZ, R11.H1_H1 ;  /* 0x3000000bff037230 */ /* 0x000fe20000004100 */
[----:B------:R-:W-:Y:S01]  /*c5d0*/  FMUL.FTZ R0, R14, R24 ;  /* 0x000000180e007220 */ /* 0x000fe20000410000 */
[----:B------:R-:W-:Y:S02]  /*c5e0*/  HADD2.F32 R11, -RZ, R68.H0_H0 ;  /* 0x20000044ff0b7230 */ /* 0x000fe40000004100 */
[--C-:B------:R-:W-:Y:S01]  /*c5f0*/  HADD2.F32 R17, -RZ, R5.reuse.H0_H0 ;  /* 0x20000005ff117230 */ /* 0x100fe20000004100 */
[----:B------:R-:W-:Y:S01]  /*c600*/  FFMA.FTZ R30, R3, R39, R0 ;  /* 0x00000027031e7223 */ /* 0x000fe20000010000 */
[----:B------:R-:W-:Y:S01]  /*c610*/  HADD2.F32 R16, -RZ, R5.H1_H1 ;  /* 0x30000005ff107230 */ /* 0x000fe20000004100 */
[-C--:B------:R-:W-:Y:S01]  /*c620*/  FFMA.FTZ R34, R4, R11.reuse, R6 ;  /* 0x0000000b04227223 */ /* 0x080fe20000010006 */
[--C-:B------:R-:W-:Y:S01]  /*c630*/  HADD2.F32 R5, -RZ, R9.reuse.H0_H0 ;  /* 0x20000009ff057230 */ /* 0x100fe20000004100 */
[----:B------:R-:W-:Y:S01]  /*c640*/  FMUL.FTZ R4, R17, R2 ;  /* 0x0000000211047220 */ /* 0x000fe20000410000 */
[----:B------:R-:W-:Y:S01]  /*c650*/  HADD2.F32 R7, -RZ, R9.H1_H1 ;  /* 0x30000009ff077230 */ /* 0x000fe20000004100 */
[----:B------:R-:W-:Y:S01]  /*c660*/  FMUL.FTZ R6, R3, R24 ;  /* 0x0000001803067220 */ /* 0x000fe20000410000 */
[--C-:B------:R-:W-:Y:S01]  /*c670*/  HADD2.F32 R9, -RZ, R8.reuse.H0_H0 ;  /* 0x20000008ff097230 */ /* 0x100fe20000004100 */
[----:B------:R-:W-:Y:S01]  /*c680*/  FMUL.FTZ R24, R5, R2 ;  /* 0x0000000205187220 */ /* 0x000fe20000410000 */
[----:B------:R-:W-:Y:S01]  /*c690*/  HADD2.F32 R13, -RZ, R8.H1_H1 ;  /* 0x30000008ff0d7230 */ /* 0x000fe20000004100 */
[----:B------:R-:W-:Y:S01]  /*c6a0*/  FMUL.FTZ R23, R7, R22 ;  /* 0x0000001607177220 */ /* 0x000fe20000410000 */
[--C-:B------:R-:W-:Y:S01]  /*c6b0*/  HADD2.F32 R8, -RZ, R10.reuse.H0_H0 ;  /* 0x2000000aff087230 */ /* 0x100fe20000004100 */
[----:B------:R-:W-:Y:S01]  /*c6c0*/  FFMA.FTZ R11, R15, R11, -R28 ;  /* 0x0000000b0f0b7223 */ /* 0x000fe2000001081c */
[----:B------:R-:W-:Y:S01]  /*c6d0*/  HADD2.F32 R12, -RZ, R10.H1_H1 ;  /* 0x3000000aff0c7230 */ /* 0x000fe20000004100 */
[----:B------:R-:W-:Y:S01]  /*c6e0*/  FFMA.FTZ R6, R14, R39, -R6 ;  /* 0x000000270e067223 */ /* 0x000fe20000010806 */
[----:B------:R-:W-:-:S02]  /*c6f0*/  HADD2.F32 R10, -RZ, R68.H1_H1 ;  /* 0x30000044ff0a7230 */ /* 0x000fc40000004100 */
[--C-:B------:R-:W-:Y:S02]  /*c700*/  HADD2.F32 R0, -RZ, R69.reuse.H0_H0 ;  /* 0x20000045ff007230 */ /* 0x100fe40000004100 */
[----:B------:R-:W-:Y:S01]  /*c710*/  HADD2.F32 R3, -RZ, R69.H1_H1 ;  /* 0x30000045ff037230 */ /* 0x000fe20000004100 */
[----:B------:R-:W-:Y:S01]  /*c720*/  FFMA.FTZ R29, R5, R10, R4 ;  /* 0x0000000a051d7223 */ /* 0x000fe20000010004 */
[--C-:B------:R-:W-:Y:S01]  /*c730*/  HADD2.F32 R2, -RZ, R70.reuse.H0_H0 ;  /* 0x20000046ff027230 */ /* 0x100fe20000004100 */
[----:B------:R-:W-:Y:S01]  /*c740*/  FMUL.FTZ R5, R19, R0 ;  /* 0x0000000013057220 */ /* 0x000fe20000410000 */
[----:B------:R-:W-:Y:S01]  /*c750*/  F2FP.PACK_AB R11, R6, R11 ;  /* 0x0000000b060b723e */ /* 0x000fe200000000ff */
[----:B------:R-:W-:Y:S02]  /*c760*/  FMUL.FTZ R4, R16, R22 ;  /* 0x0000001610047220 */ /* 0x000fe40000410000 */
[----:B------:R-:W-:Y:S01]  /*c770*/  FFMA.FTZ R25, R9, R3, R5 ;  /* 0x0000000309197223 */ /* 0x000fe20000010005 */
[----:B------:R-:W-:Y:S01]  /*c780*/  HADD2.F32 R5, -RZ, R31.H0_H0 ;  /* 0x2000001fff057230 */ /* 0x000fe20000004100 */
[----:B------:R-:W-:Y:S01]  /*c790*/  FFMA.FTZ R27, R7, R38, R4 ;  /* 0x00000026071b7223 */ /* 0x000fe20000010004 */
[----:B------:R-:W-:Y:S01]  /*c7a0*/  HADD2.F32 R31, -RZ, R37.H0_H0 ;  /* 0x20000025ff1f7230 */ /* 0x000fe20000004100 */
[----:B------:R-:W-:Y:S01]  /*c7b0*/  FMUL.FTZ R22, R9, R0 ;  /* 0x0000000009167220 */ /* 0x000fe20000410000 */
[----:B------:R-:W-:Y:S01]  /*c7c0*/  HADD2.F32 R0, -RZ, R70.H1_H1 ;  /* 0x30000046ff007230 */ /* 0x000fe20000004100 */
[-C--:B------:R-:W-:Y:S01]  /*c7d0*/  FMUL.FTZ R4, R18, R2.reuse ;  /* 0x0000000212047220 */ /* 0x080fe20000410000 */
[----:B------:R-:W-:Y:S01]  /*c7e0*/  HADD2.F32 R9, -RZ, R36.H0_H0 ;  /* 0x20000024ff097230 */ /* 0x000fe20000004100 */
[----:B------:R-:W-:-:S02]  /*c7f0*/  FMUL.FTZ R7, R8, R2 ;  /* 0x0000000208077220 */ /* 0x000fc40000410000 */
[-C--:B------:R-:W-:Y:S02]  /*c800*/  FMUL.FTZ R2, R21, R5.reuse ;  /* 0x0000000515027220 */ /* 0x080fe40000410000 */
[C---:B------:R-:W-:Y:S02]  /*c810*/  FMUL.FTZ R5, R13.reuse, R5 ;  /* 0x000000050d057220 */ /* 0x040fe40000410000 */
[----:B------:R-:W-:Y:S02]  /*c820*/  FFMA.FTZ R13, R13, R35, R2 ;  /* 0x000000230d0d7223 */ /* 0x000fe40000010002 */
[----:B------:R-:W-:Y:S02]  /*c830*/  FFMA.FTZ R26, R8, R0, R4 ;  /* 0x00000000081a7223 */ /* 0x000fe40000010004 */
[-C--:B------:R-:W-:Y:S02]  /*c840*/  FMUL.FTZ R2, R12, R9.reuse ;  /* 0x000000090c027220 */ /* 0x080fe40000410000 */
[----:B------:R-:W-:-:S02]  /*c850*/  FMUL.FTZ R4, R20, R9 ;  /* 0x0000000914047220 */ /* 0x000fc40000410000 */
        /* <DEDUP_REMOVED lines=9> */
[----:B------:R-:W-:Y:S01]  /*c8f0*/  FFMA.FTZ R12, R12, R31, R4 ;  /* 0x0000001f0c0c7223 */ /* 0x000fe20000010004 */
[----:B------:R-:W-:-:S02]  /*c900*/  F2FP.PACK_AB R8, R0, R8 ;  /* 0x000000080008723e */ /* 0x000fc400000000ff */
[----:B------:R-:W-:Y:S02]  /*c910*/  F2FP.PACK_AB R10, R2, R3 ;  /* 0x00000003020a723e */ /* 0x000fe400000000ff */
[----:B------:R-:W-:Y:S02]  /*c920*/  F2FP.PACK_AB R4, R13, R25 ;  /* 0x000000190d04723e */ /* 0x000fe400000000ff */
[----:B------:R-:W-:Y:S01]  /*c930*/  F2FP.PACK_AB R6, R12, R26 ;  /* 0x0000001a0c06723e */ /* 0x000fe200000000ff */
[----:B------:R1:W-:Y:S04]  /*c940*/  STS.128 [R33], R8 ;  /* 0x0000000821007388 */ /* 0x0003e80000000c00 */
[----:B------:R1:W-:Y:S02]  /*c950*/  STS.128 [R32+0x100], R4 ;  /* 0x0001000420007388 */ /* 0x0003e40000000c00 */
.L_x_788:
[----:B------:R-:W-:Y:S05]  /*c960*/  BSYNC B0 ;  /* 0x0000000000007941 */ /* 0x000fea0003800000 */
.L_x_787:
[----:B------:R-:W-:Y:S01]  /*c970*/  ISETP.GE.OR P0, PT, R135, R64, P2 ;  /* 0x000000408700720c */ /* 0x000fe20001706670 */
[----:B------:R-:W-:-:S12]  /*c980*/  BSSY B0, `(.L_x_789) ;  /* 0x0000064000007945 */ /* 0x000fd80003800000 */
[----:B------:R-:W-:Y:S05]  /*c990*/  @P0 BRA `(.L_x_790) ;  /* 0x0000062000000947 */ /* 0x000fea0003800000 */
[----:B------:R-:W-:Y:S02]  /*c9a0*/  MOV R3, c[0x0][0x27c] ;  /* 0x00009f0000037a02 */ /* 0x000fe40000000f00 */
[----:B------:R-:W-:Y:S02]  /*c9b0*/  LOP3.LUT R0, R149, 0x38, R72, 0xf8, !PT ;  /* 0x0000003895007812 */ /* 0x000fe400078ef848 */
[----:B------:R-:W-:Y:S02]  /*c9c0*/  LEA.HI R3, R3, R144, RZ, 0x1d ;  /* 0x0000009003037211 */ /* 0x000fe400078fe8ff */
[----:B------:R-:W-:Y:S02]  /*c9d0*/  SHF.R.U32.HI R14, RZ, 0x10, R51 ;  /* 0x00000010ff0e7819 */ /* 0x000fe40000011633 */
[----:B-1----:R-:W-:Y:S02]  /*c9e0*/  SHF.R.S32.HI R4, RZ, 0x1f, R3 ;  /* 0x0000001fff047819 */ /* 0x002fe40000011403 */
[----:B------:R-:W-:Y:S01]  /*c9f0*/  SHF.L.U32 R2, R3, 0x3, RZ ;  /* 0x0000000303027819 */ /* 0x000fe200000006ff */
[----:B------:R-:W-:Y:S01]  /*ca00*/  HADD2.F32 R38, -RZ, R14.H0_H0 ;  /* 0x2000000eff267230 */ /* 0x000fe20000004100 */
[----:B------:R-:W-:-:S02]  /*ca10*/  LEA.HI R4, R4, R3, RZ, 0x3 ;  /* 0x0000000304047211 */ /* 0x000fc400078f18ff */
[----:B------:R-:W-:Y:S02]  /*ca20*/  LOP3.LUT R3, R157, R0, R183, 0xf6, !PT ;  /* 0x000000009d037212 */ /* 0x000fe400078ef6b7 */
[----:B------:R-:W-:Y:S02]  /*ca30*/  LOP3.LUT R2, R149, 0x38, R2, 0xf8, !PT ;  /* 0x0000003895027812 */ /* 0x000fe400078ef802 */
[----:B------:R-:W-:Y:S02]  /*ca40*/  SHF.L.U32 R0, R4, 0xa, RZ ;  /* 0x0000000a04007819 */ /* 0x000fe400000006ff */
[----:B------:R-:W-:Y:S02]  /*ca50*/  LOP3.LUT R2, R2, R183, RZ, 0x3c, !PT ;  /* 0x000000b702027212 */ /* 0x000fe400078e3cff */
[----:B------:R-:W-:Y:S02]  /*ca60*/  LOP3.LUT R0, R0, 0x7fffe000, RZ, 0xc0, !PT ;  /* 0x7fffe00000007812 */ /* 0x000fe400078ec0ff */
[----:B------:R-:W-:-:S02]  /*ca70*/  LEA R29, R3, 0x100, 0x1 ;  /* 0x00000100031d7811 */ /* 0x000fc400078e08ff */
[----:B------:R-:W-:Y:S02]  /*ca80*/  IADD3 R0, R2, R0, R157 ;  /* 0x0000000002007210 */ /* 0x000fe40007ffe09d */
[----:B------:R-:W-:Y:S01]  /*ca90*/  SHF.R.U32.HI R2, RZ, 0x10, R47 ;  /* 0x00000010ff027819 */ /* 0x000fe2000001162f */
[----:B------:R-:W1:Y:S01]  /*caa0*/  LDS.128 R4, [R29] ;  /* 0x000000001d047984 */ /* 0x000e620000000c00 */
[----:B------:R-:W-:Y:S01]  /*cab0*/  SHF.L.U32 R28, R0, 0x1, RZ ;  /* 0x00000001001c7819 */ /* 0x000fe200000006ff */
[--C-:B------:R-:W-:Y:S01]  /*cac0*/  HADD2.F32 R0, -RZ, R75.reuse.H0_H0 ;  /* 0x2000004bff007230 */ /* 0x100fe20000004100 */
[----:B------:R-:W-:Y:S01]  /*cad0*/  SHF.R.U32.HI R23, RZ, 0x10, R45 ;  /* 0x00000010ff177819 */ /* 0x000fe2000001162d */
[----:B------:R-:W-:Y:S01]  /*cae0*/  HADD2.F32 R24, -RZ, R2.H0_H0 ;  /* 0x20000002ff187230 */ /* 0x000fe20000004100 */
[----:B------:R-:W-:Y:S01]  /*caf0*/  SHF.R.U32.HI R25, RZ, 0x10, R49 ;  /* 0x00000010ff197819 */ /* 0x000fe20000011631 */
[----:B------:R-:W2:Y:S01]  /*cb00*/  LDS.128 R8, [R28+0x100] ;  /* 0x000100001c087984 */ /* 0x000ea20000000c00 */
[----:B------:R-:W-:Y:S01]  /*cb10*/  HADD2.F32 R2, -RZ, R75.H1_H1 ;  /* 0x3000004bff027230 */ /* 0x000fe20000004100 */
[----:B------:R-:W-:Y:S01]  /*cb20*/  SHF.R.U64 R26, R44, 0x10, R45 ;  /* 0x000000102c1a7819 */ /* 0x000fe2000000122d */
[----:B------:R-:W-:Y:S01]  /*cb30*/  HADD2.F32 R14, -RZ, R23.H0_H0 ;  /* 0x20000017ff0e7230 */ /* 0x000fe20000004100 */
[----:B------:R-:W-:Y:S01]  /*cb40*/  SHF.R.U64 R34, R48, 0x10, R49 ;  /* 0x0000001030227819 */ /* 0x000fe20000001231 */
[----:B------:R-:W-:Y:S01]  /*cb50*/  HADD2.F32 R37, -RZ, R25.H0_H0 ;  /* 0x20000019ff257230 */ /* 0x000fe20000004100 */
[----:B------:R-:W-:-:S02]  /*cb60*/  SHF.R.U64 R32, R46, 0x10, R47 ;  /* 0x000000102e207819 */ /* 0x000fc4000000122f */
[----:B------:R-:W-:Y:S01]  /*cb70*/  SHF.R.U64 R36, R50, 0x10, R51 ;  /* 0x0000001032247819 */ /* 0x000fe20000001233 */
        /* <DEDUP_REMOVED lines=14> */
[C---:B------:R-:W-:Y:S01]  /*cc60*/  FFMA.FTZ R33, R3.reuse, R38, R0 ;  /* 0x0000002603217223 */ /* 0x040fe20000010000 */
        /* <DEDUP_REMOVED lines=18> */
[----:B------:R-:W-:Y:S01]  /*cd90*/  HADD2.F32 R2, -RZ, R78.H0_H0 ;  /* 0x2000004eff027230 */ /* 0x000fe20000004100 */
[----:B------:R-:W-:Y:S01]  /*cda0*/  FMUL.FTZ R5, R20, R0 ;  /* 0x0000000014057220 */ /* 0x000fe20000410000 */
[----:B------:R-:W-:Y:S01]  /*cdb0*/  F2FP.PACK_AB R11, R6, R11 ;  /* 0x0000000b060b723e */ /* 0x000fe200000000ff */
[----:B------:R-:W-:Y:S02]  /*cdc0*/  FMUL.FTZ R4, R17, R14 ;  /* 0x0000000e11047220 */ /* 0x000fe40000410000 */
[----:B------:R-:W-:Y:S01]  /*cdd0*/  FFMA.FTZ R25, R9, R3, R5 ;  /* 0x0000000309197223 */ /* 0x000fe20000010005 */
[----:B------:R-:W-:Y:S01]  /*cde0*/  HADD2.F32 R5, -RZ, R26.H0_H0 ;  /* 0x2000001aff057230 */ /* 0x000fe20000004100 */
[----:B------:R-:W-:-:S02]  /*cdf0*/  FFMA.FTZ R27, R7, R37, R4 ;  /* 0x00000025071b7223 */ /* 0x000fc40000010004 */
[----:B------:R-:W-:Y:S01]  /*ce00*/  FMUL.FTZ R14, R9, R0 ;  /* 0x00000000090e7220 */ /* 0x000fe20000410000 */
[----:B------:R-:W-:Y:S01]  /*ce10*/  HADD2.F32 R0, -RZ, R78.H1_H1 ;  /* 0x3000004eff007230 */ /* 0x000fe20000004100 */
[-C--:B------:R-:W-:Y:S01]  /*ce20*/  FMUL.FTZ R4, R19, R2.reuse ;  /* 0x0000000213047220 */ /* 0x080fe20000410000 */
[----:B------:R-:W-:Y:S01]  /*ce30*/  HADD2.F32 R9, -RZ, R32.H0_H0 ;  /* 0x20000020ff097230 */ /* 0x000fe20000004100 */
[----:B------:R-:W-:Y:S01]  /*ce40*/  FMUL.FTZ R7, R8, R2 ;  /* 0x0000000208077220 */ /* 0x000fe20000410000 */
[----:B------:R-:W-:Y:S01]  /*ce50*/  HADD2.F32 R32, -RZ, R36.H0_H0 ;  /* 0x20000024ff207230 */ /* 0x000fe20000004100 */
[-C--:B------:R-:W-:Y:S02]  /*ce60*/  FMUL.FTZ R2, R22, R5.reuse ;  /* 0x0000000516027220 */ /* 0x080fe40000410000 */
[C---:B------:R-:W-:Y:S02]  /*ce70*/  FMUL.FTZ R5, R13.reuse, R5 ;  /* 0x000000050d057220 */ /* 0x040fe40000410000 */
[----:B------:R-:W-:-:S02]  /*ce80*/  FFMA.FTZ R13, R13, R34, R2 ;  /* 0x000000220d0d7223 */ /* 0x000fc40000010002 */
[----:B------:R-:W-:Y:S02]  /*ce90*/  FFMA.FTZ R26, R8, R0, R4 ;  /* 0x00000000081a7223 */ /* 0x000fe40000010004 */
[-C--:B------:R-:W-:Y:S02]  /*cea0*/  FMUL.FTZ R2, R12, R9.reuse ;  /* 0x000000090c027220 */ /* 0x080fe40000410000 */
[----:B------:R-:W-:Y:S02]  /*ceb0*/  FMUL.FTZ R4, R21, R9 ;  /* 0x0000000915047220 */ /* 0x000fe40000410000 */
[----:B------:R-:W-:Y:S02]  /*cec0*/  FFMA.FTZ R8, R20, R3, -R14 ;  /* 0x0000000314087223 */ /* 0x000fe4000001080e */
[----:B------:R-:W-:Y:S02]  /*ced0*/  FFMA.FTZ R10, R18, R10, -R24 ;  /* 0x0000000a120a7223 */ /* 0x000fe40000010818 */
[----:B------:R-:W-:-:S02]  /*cee0*/  FFMA.FTZ R9, R17, R37, -R23 ;  /* 0x0000002511097223 */ /* 0x000fc40000010817 */
[----:B------:R-:W-:Y:S01]  /*cef0*/  FFMA.FTZ R3, R19, R0, -R7 ;  /* 0x0000000013037223 */ /* 0x000fe20000010807 */
[----:B------:R-:W-:Y:S01]  /*cf00*/  F2FP.PACK_AB R7, R33, R35 ;  /* 0x000000232107723e */ /* 0x000fe200000000ff */
[----:B------:R-:W-:Y:S01]  /*cf10*/  FFMA.FTZ R0, R22, R34, -R5 ;  /* 0x0000002216007223 */ /* 0x000fe20000010805 */
[----:B------:R-:W-:Y:S01]  /*cf20*/  F2FP.PACK_AB R9, R9, R10 ;  /* 0x0000000a0909723e */ /* 0x000fe200000000ff */
[-C--:B------:R-:W-:Y:S01]  /*cf30*/  FFMA.FTZ R2, R21, R32.reuse, -R2 ;  /* 0x0000002015027223 */ /* 0x080fe20000010802 */
[----:B------:R-:W-:Y:S01]  /*cf40*/  F2FP.PACK_AB R5, R27, R31 ;  /* 0x0000001f1b05723e */ /* 0x000fe200000000ff */
[----:B------:R-:W-:Y:S01]  /*cf50*/  FFMA.FTZ R12, R12, R32, R4 ;  /* 0x000000200c0c7223 */ /* 0x000fe20000010004 */
[----:B------:R-:W-:Y:S02]  /*cf60*/  F2FP.PACK_AB R8, R0, R8 ;  /* 0x000000080008723e */ /* 0x000fe400000000ff */
[----:B------:R-:W-:Y:S02]  /*cf70*/  F2FP.PACK_AB R10, R2, R3 ;  /* 0x00000003020a723e */ /* 0x000fe400000000ff */
[----:B------:R-:W-:-:S02]  /*cf80*/  F2FP.PACK_AB R4, R13, R25 ;  /* 0x000000190d04723e */ /* 0x000fc400000000ff */
[----:B------:R-:W-:Y:S01]  /*cf90*/  F2FP.PACK_AB R6, R12, R26 ;  /* 0x0000001a0c06723e */ /* 0x000fe200000000ff */
[----:B------:R1:W-:Y:S04]  /*cfa0*/  STS.128 [R29], R8 ;  /* 0x000000081d007388 */ /* 0x0003e80000000c00 */
[----:B------:R1:W-:Y:S02]  /*cfb0*/  STS.128 [R28+0x100], R4 ;  /* 0x000100041c007388 */ /* 0x0003e40000000c00 */
.L_x_790:
[----:B------:R-:W-:Y:S05]  /*cfc0*/  BSYNC B0 ;  /* 0x0000000000007941 */ /* 0x000fea0003800000 */
.L_x_789:
[----:B------:R-:W-:-:S13]  /*cfd0*/  ISETP.GE.OR P0, PT, R71, R64, P2 ;  /* 0x000000404700720c */ /* 0x000fda0001706670 */
[----:B------:R-:W-:Y:S05]  /*cfe0*/  @P0 BRA `(.L_x_778) ;  /* 0x0000069000000947 */ /* 0x000fea0003800000 */
[----:B------:R-:W-:Y:S02]  /*cff0*/  SHF.R.S32.HI R2, RZ, 0x1f, R71 ;  /* 0x0000001fff027819 */ /* 0x000fe40000011447 */
[----:B-1----:R-:W-:Y:S02]  /*d000*/  MOV R6, c[0x0][0x27c] ;  /* 0x00009f0000067a02 */ /* 0x002fe40000000f00 */
[----:B------:R-:W-:Y:S02]  /*d010*/  SHF.L.U32 R0, R71, 0x6, RZ ;  /* 0x0000000647007819 */ /* 0x000fe400000006ff */
[----:B------:R-:W-:Y:S02]  /*d020*/  LEA.HI R2, R2, R71, RZ, 0x3 ;  /* 0x0000004702027211 */ /* 0x000fe400078f18ff */
[----:B------:R-:W-:Y:S02]  /*d030*/  LEA.HI R6, R6, R144, RZ, 0x1d ;  /* 0x0000009006067211 */ /* 0x000fe400078fe8ff */
[----:B------:R-:W-:-:S02]  /*d040*/  LOP3.LUT R0, R0, 0x1c0, RZ, 0xc0, !PT ;  /* 0x000001c000007812 */ /* 0x000fc400078ec0ff */
[----:B------:R-:W-:Y:S01]  /*d050*/  SHF.L.U32 R2, R2, 0x6, RZ ;  /* 0x0000000602027819 */ /* 0x000fe200000006ff */
[----:B------:R-:W-:Y:S01]  /*d060*/  IMAD.SHL.U32 R4, R6, 0x8, RZ ;  /* 0x0000000806047824 */ /* 0x000fe200078e00ff */
[----:B------:R-:W-:Y:S02]  /*d070*/  SHF.R.S32.HI R7, RZ, 0x1f, R6 ;  /* 0x0000001fff077819 */ /* 0x000fe40000011406 */
[----:B------:R-:W-:Y:S02]  /*d080*/  SHF.R.U32.HI R3, RZ, 0x3, R0 ;  /* 0x00000003ff037819 */ /* 0x000fe40000011600 */
[----:B------:R-:W-:Y:S02]  /*d090*/  LOP3.LUT R5, R0, 0x38, R72, 0xf8, !PT ;  /* 0x0000003800057812 */ /* 0x000fe400078ef848 */
[----:B------:R-:W-:Y:S02]  /*d0a0*/  LOP3.LUT R2, R2, 0xfffffe00, RZ, 0xc0, !PT ;  /* 0xfffffe0002027812 */ /* 0x000fe400078ec0ff */
[----:B------:R-:W-:-:S02]  /*d0b0*/  LEA.HI R6, R7, R6, RZ, 0x3 ;  /* 0x0000000607067211 */ /* 0x000fc400078f18ff */
[----:B------:R-:W-:Y:S02]  /*d0c0*/  LOP3.LUT R0, R0, 0x38, R4, 0xf8, !PT ;  /* 0x0000003800007812 */ /* 0x000fe400078ef804 */
[----:B------:R-:W-:Y:S02]  /*d0d0*/  LOP3.LUT R4, R2, R5, R3, 0xf6, !PT ;  /* 0x0000000502047212 */ /* 0x000fe400078ef603 */
[----:B------:R-:W-:Y:S02]  /*d0e0*/  SHF.L.U32 R5, R6, 0xa, RZ ;  /* 0x0000000a06057819 */ /* 0x000fe400000006ff */
[----:B------:R-:W-:Y:S02]  /*d0f0*/  LOP3.LUT R3, R0, R3, RZ, 0x3c, !PT ;  /* 0x0000000300037212 */ /* 0x000fe400078e3cff */
[----:B------:R-:W-:Y:S02]  /*d100*/  LOP3.LUT R0, R5, 0x7fffe000, RZ, 0xc0, !PT ;  /* 0x7fffe00005007812 */ /* 0x000fe400078ec0ff */
[----:B------:R-:W-:-:S02]  /*d110*/  LEA R30, R4, 0x100, 0x1 ;  /* 0x00000100041e7811 */ /* 0x000fc400078e08ff */
[----:B------:R-:W-:Y:S01]  /*d120*/  IADD3 R0, R3, R0, R2 ;  /* 0x0000000003007210 */ /* 0x000fe20007ffe002 */
[----:B------:R-:W-:Y:S01]  /*d130*/  HADD2.F32 R2, -RZ, R79.H0_H0 ;  /* 0x2000004fff027230 */ /* 0x000fe20000004100 */
[----:B------:R-:W-:Y:S01]  /*d140*/  SHF.R.U32.HI R13, RZ, 0x10, R61 ;  /* 0x00000010ff0d7819 */ /* 0x000fe2000001163d */
[----:B------:R-:W1:Y:S01]  /*d150*/  LDS.128 R4, [R30] ;  /* 0x000000001e047984 */ /* 0x000e620000000c00 */
[----:B------:R-:W-:Y:S01]  /*d160*/  SHF.R.U32.HI R22, RZ, 0x10, R59 ;  /* 0x00000010ff167819 */ /* 0x000fe2000001163b */
[----:B------:R-:W-:Y:S01]  /*d170*/  IMAD.SHL.U32 R29, R0, 0x2, RZ ;  /* 0x00000002001d7824 */ /* 0x000fe200078e00ff */
[----:B------:R-:W-:Y:S01]  /*d180*/  SHF.R.U32.HI R0, RZ, 0x10, R57 ;  /* 0x00000010ff007819 */ /* 0x000fe20000011639 */
[----:B------:R-:W-:Y:S01]  /*d190*/  HADD2.F32 R39, -RZ, R13.H0_H0 ;  /* 0x2000000dff277230 */ /* 0x000fe20000004100 */
[----:B------:R-:W-:Y:S01]  /*d1a0*/  SHF.R.U32.HI R23, RZ, 0x10, R63 ;  /* 0x00000010ff177819 */ /* 0x000fe2000001163f */
[----:B------:R-:W-:Y:S01]  /*d1b0*/  HADD2.F32 R13, -RZ, R22.H0_H0 ;  /* 0x20000016ff0d7230 */ /* 0x000fe20000004100 */
[----:B------:R-:W2:Y:S01]  /*d1c0*/  LDS.128 R8, [R29+0x100] ;  /* 0x000100001d087984 */ /* 0x000ea20000000c00 */
[----:B------:R-:W-:Y:S01]  /*d1d0*/  HADD2.F32 R24, -RZ, R0.H0_H0 ;  /* 0x20000000ff187230 */ /* 0x000fe20000004100 */
[----:B------:R-:W-:Y:S01]  /*d1e0*/  SHF.R.U64 R27, R56, 0x10, R57 ;  /* 0x00000010381b7819 */ /* 0x000fe20000001239 */
[----:B------:R-:W-:Y:S01]  /*d1f0*/  HADD2.F32 R0, -RZ, R79.H1_H1 ;  /* 0x3000004fff007230 */ /* 0x000fe20000004100 */
[----:B------:R-:W-:Y:S01]  /*d200*/  SHF.R.U64 R33, R58, 0x10, R59 ;  /* 0x000000103a217819 */ /* 0x000fe2000000123b */
[----:B------:R-:W-:Y:S01]  /*d210*/  HADD2.F32 R38, -RZ, R23.H0_H0 ;  /* 0x20000017ff267230 */ /* 0x000fe20000004100 */
[----:B------:R-:W-:-:S02]  /*d220*/  SHF.R.U64 R34, R60, 0x10, R61 ;  /* 0x000000103c227819 */ /* 0x000fc4000000123d */
[----:B------:R-:W-:-:S03]  /*d230*/  SHF.R.U64 R36, R62, 0x10, R63 ;  /* 0x000000103e247819 */ /* 0x000fc6000000123f */
[----:B------:R-:W-:Y:S02]  /*d240*/  HADD2.F32 R34, -RZ, R34.H0_H0 ;  /* 0x20000022ff227230 */ /* 0x000fe40000004100 */
[--C-:B-1----:R-:W-:Y:S02]  /*d250*/  HADD2.F32 R15, -RZ, R5.reuse.H0_H0 ;  /* 0x20000005ff0f7230 */ /* 0x102fe40000004100 */
[----:B------:R-:W-:Y:S02]  /*d260*/  HADD2.F32 R14, -RZ, R5.H1_H1 ;  /* 0x30000005ff0e7230 */ /* 0x000fe40000004100 */
[--C-:B------:R-:W-:Y:S02]  /*d270*/  HADD2.F32 R19, -RZ, R4.reuse.H0_H0 ;  /* 0x20000004ff137230 */ /* 0x100fe40000004100 */
[----:B------:R-:W-:Y:S02]  /*d280*/  HADD2.F32 R21, -RZ, R4.H1_H1 ;  /* 0x30000004ff157230 */ /* 0x000fe40000004100 */
[----:B------:R-:W-:-:S02]  /*d290*/  HADD2.F32 R17, -RZ, R7.H0_H0 ;  /* 0x20000007ff117230 */ /* 0x000fc40000004100 */
[----:B------:R-:W-:Y:S02]  /*d2a0*/  HADD2.F32 R16, -RZ, R7.H1_H1 ;  /* 0x30000007ff107230 */ /* 0x000fe40000004100 */
[--C-:B--2---:R-:W-:Y:S02]  /*d2b0*/  HADD2.F32 R5, -RZ, R9.reuse.H0_H0 ;  /* 0x20000009ff057230 */ /* 0x104fe40000004100 */
[----:B------:R-:W-:Y:S02]  /*d2c0*/  HADD2.F32 R4, -RZ, R9.H1_H1 ;  /* 0x30000009ff047230 */ /* 0x000fe40000004100 */
[--C-:B------:R-:W-:Y:S01]  /*d2d0*/  HADD2.F32 R3, -RZ, R11.reuse.H0_H0 ;  /* 0x2000000bff037230 */ /* 0x100fe20000004100 */
[----:B------:R-:W-:Y:S01]  /*d2e0*/  FMUL.FTZ R32, R5, R2 ;  /* 0x0000000205207220 */ /* 0x000fe20000410000 */
[----:B------:R-:W-:Y:S01]  /*d2f0*/  HADD2.F32 R7, -RZ, R11.H1_H1 ;  /* 0x3000000bff077230 */ /* 0x000fe20000004100 */
[----:B------:R-:W-:Y:S01]  /*d300*/  FMUL.FTZ R28, R4, R24 ;  /* 0x00000018041c7220 */ /* 0x000fe20000410000 */
[----:B------:R-:W-:-:S02]  /*d310*/  HADD2.F32 R9, -RZ, R8.H0_H0 ;  /* 0x20000008ff097230 */ /* 0x000fc40000004100 */
[----:B------:R-:W-:Y:S01]  /*d320*/  HADD2.F32 R12, -RZ, R8.H1_H1 ;  /* 0x30000008ff0c7230 */ /* 0x000fe20000004100 */
[----:B------:R-:W-:Y:S01]  /*d330*/  FMUL.FTZ R22, R7, R13 ;  /* 0x0000000d07167220 */ /* 0x000fe20000410000 */
[--C-:B------:R-:W-:Y:S02]  /*d340*/  HADD2.F32 R8, -RZ, R10.reuse.H0_H0 ;  /* 0x2000000aff087230 */ /* 0x100fe40000004100 */
[----:B------:R-:W-:Y:S02]  /*d350*/  HADD2.F32 R11, -RZ, R10.H1_H1 ;  /* 0x3000000aff0b7230 */ /* 0x000fe40000004100 */
[--C-:B------:R-:W-:Y:S02]  /*d360*/  HADD2.F32 R18, -RZ, R6.reuse.H0_H0 ;  /* 0x20000006ff127230 */ /* 0x100fe40000004100 */
[----:B------:R-:W-:Y:S01]  /*d370*/  HADD2.F32 R20, -RZ, R6.H1_H1 ;  /* 0x30000006ff147230 */ /* 0x000fe20000004100 */
[----:B------:R-:W-:Y:S01]  /*d380*/  FMUL.FTZ R6, R15, R2 ;  /* 0x000000020f067220 */ /* 0x000fe20000410000 */
[----:B------:R-:W-:Y:S01]  /*d390*/  HADD2.F32 R10, -RZ, R80.H0_H0 ;  /* 0x20000050ff0a7230 */ /* 0x000fe20000004100 */
[----:B------:R-:W-:-:S04]  /*d3a0*/  FMUL.FTZ R2, R17, R0 ;  /* 0x0000000011027220 */ /* 0x000fc80000410000 */
[----:B------:R-:W-:Y:S01]  /*d3b0*/  FFMA.FTZ R37, R5, R10, R6 ;  /* 0x0000000a05257223 */ /* 0x000fe20000010006 */
[----:B------:R-:W-:Y:S01]  /*d3c0*/  HADD2.F32 R6, -RZ, R80.H1_H1 ;  /* 0x30000050ff067230 */ /* 0x000fe20000004100 */
[----:B------:R-:W-:Y:S02]  /*d3d0*/  FMUL.FTZ R5, R14, R24 ;  /* 0x000000180e057220 */ /* 0x000fe40000410000 */
[C---:B------:R-:W-:Y:S01]  /*d3e0*/  FMUL.FTZ R24, R3.reuse, R0 ;  /* 0x0000000003187220 */ /* 0x040fe20000410000 */
[--C-:B------:R-:W-:Y:S01]  /*d3f0*/  HADD2.F32 R0, -RZ, R81.reuse.H0_H0 ;  /* 0x20000051ff007230 */ /* 0x100fe20000004100 */
[----:B------:R-:W-:Y:S01]  /*d400*/  FFMA.FTZ R31, R3, R6, R2 ;  /* 0x00000006031f7223 */ /* 0x000fe20000010002 */
[----:B------:R-:W-:Y:S01]  /*d410*/  HADD2.F32 R3, -RZ, R82.H0_H0 ;  /* 0x20000052ff037230 */ /* 0x000fe20000004100 */
[----:B------:R-:W-:Y:S01]  /*d420*/  FFMA.FTZ R35, R4, R39, R5 ;  /* 0x0000002704237223 */ /* 0x000fe20000010005 */
[----:B------:R-:W-:Y:S01]  /*d430*/  HADD2.F32 R2, -RZ, R81.H1_H1 ;  /* 0x30000051ff027230 */ /* 0x000fe20000004100 */
[----:B------:R-:W-:-:S02]  /*d440*/  FMUL.FTZ R5, R19, R0 ;  /* 0x0000000013057220 */ /* 0x000fc40000410000 */
[----:B------:R-:W-:Y:S02]  /*d450*/  FMUL.FTZ R4, R16, R13 ;  /* 0x0000000d10047220 */ /* 0x000fe40000410000 */
[C---:B------:R-:W-:Y:S01]  /*d460*/  FFMA.FTZ R25, R9.reuse, R3, R5 ;  /* 0x0000000309197223 */ /* 0x040fe20000010005 */
[----:B------:R-:W-:Y:S01]  /*d470*/  HADD2.F32 R5, -RZ, R27.H0_H0 ;  /* 0x2000001bff057230 */ /* 0x000fe20000004100 */
[----:B------:R-:W-:Y:S01]  /*d480*/  FMUL.FTZ R13, R9, R0 ;  /* 0x00000000090d7220 */ /* 0x000fe20000410000 */
[----:B------:R-:W-:Y:S01]  /*d490*/  HADD2.F32 R0, -RZ, R82.H1_H1 ;  /* 0x30000052ff007230 */ /* 0x000fe20000004100 */
[----:B------:R-:W-:Y:S01]  /*d4a0*/  FFMA.FTZ R26, R7, R38, R4 ;  /* 0x00000026071a7223 */ /* 0x000fe20000010004 */
[----:B------:R-:W-:Y:S01]  /*d4b0*/  HADD2.F32 R9, -RZ, R33.H0_H0 ;  /* 0x20000021ff097230 */ /* 0x000fe20000004100 */
[-C--:B------:R-:W-:Y:S01]  /*d4c0*/  FMUL.FTZ R4, R18, R2.reuse ;  /* 0x0000000212047220 */ /* 0x080fe20000410000 */
[----:B------:R-:W-:Y:S01]  /*d4d0*/  HADD2.F32 R33, -RZ, R36.H0_H0 ;  /* 0x20000024ff217230 */ /* 0x000fe20000004100 */
[----:B------:R-:W-:-:S02]  /*d4e0*/  FMUL.FTZ R7, R8, R2 ;  /* 0x0000000208077220 */ /* 0x000fc40000410000 */
[----:B------:R-:W-:Y:S02]  /*d4f0*/  FMUL.FTZ R2, R21, R5 ;  /* 0x0000000515027220 */ /* 0x000fe40000410000 */
[----:B------:R-:W-:Y:S02]  /*d500*/  FFMA.FTZ R27, R8, R0, R4 ;  /* 0x00000000081b7223 */ /* 0x000fe40000010004 */
[----:B------:R-:W-:Y:S02]  /*d510*/  FMUL.FTZ R4, R20, R9 ;  /* 0x0000000914047220 */ /* 0x000fe40000410000 */
[C---:B------:R-:W-:Y:S02]  /*d520*/  FMUL.FTZ R5, R12.reuse, R5 ;  /* 0x000000050c057220 */ /* 0x040fe40000410000 */
[----:B------:R-:W-:Y:S02]  /*d530*/  FFMA.FTZ R12, R12, R34, R2 ;  /* 0x000000220c0c7223 */ /* 0x000fe40000010002 */
[----:B------:R-:W-:-:S02]  /*d540*/  FMUL.FTZ R2, R11, R9 ;  /* 0x000000090b027220 */ /* 0x000fc40000410000 */
[----:B------:R-:W-:Y:S01]  /*d550*/  FFMA.FTZ R23, R11, R33, R4 ;  /* 0x000000210b177223 */ /* 0x000fe20000010004 */
[----:B------:R-:W-:Y:S01]  /*d560*/  F2FP.PACK_AB R4, R12, R25 ;  /* 0x000000190c04723e */ /* 0x000fe200000000ff */
[----:B------:R-:W-:Y:S02]  /*d570*/  FFMA.FTZ R8, R19, R3, -R13 ;  /* 0x0000000313087223 */ /* 0x000fe4000001080d */
        /* <DEDUP_REMOVED lines=14> */
[----:B------:R1:W-:Y:S04]  /*d660*/  STS.128 [R30], R8 ;  /* 0x000000081e007388 */ /* 0x0003e80000000c00 */
[----:B------:R1:W-:Y:S02]  /*d670*/  STS.128 [R29+0x100], R4 ;  /* 0x000100041d007388 */ /* 0x0003e40000000c00 */
.L_x_778:
[----:B------:R-:W-:Y:S05]  /*d680*/  BSYNC B2 ;  /* 0x0000000000027941 */ /* 0x000fea0003800000 */
.L_x_756:
[----:B-1--4-:R-:W2:Y:S01]  /*d690*/  LDL.LU R10, [R1+0x18] ;  /* 0x00001800010a7983 */ /* 0x012ea20000300800 */
[----:B------:R-:W-:Y:S01]  /*d6a0*/  LEA.HI R0, R186, R185, RZ, 0x4 ;  /* 0x000000b9ba007211 */ /* 0x000fe200078f20ff */
[----:B------:R-:W-:Y:S01]  /*d6b0*/  IMAD.WIDE.U32 R6, R136, c[0x0][0x208], RZ ;  /* 0x0000820088067a25 */ /* 0x000fe200078e00ff */
[----:B------:R-:W-:Y:S01]  /*d6c0*/  MOV R3, 0x40 ;  /* 0x0000004000037802 */ /* 0x000fe20000000f00 */
[----:B------:R-:W-:Y:S01]  /*d6d0*/  BAR.SYNC.DEFER_BLOCKING 0x0 ;  /* 0x0000000000007b1d */ /* 0x000fe20000010000 */
[----:B------:R-:W-:Y:S02]  /*d6e0*/  LOP3.LUT R0, R0, 0xfffffff0, RZ, 0xc0, !PT ;  /* 0xfffffff000007812 */ /* 0x000fe400078ec0ff */
[----:B------:R-:W-:-:S02]  /*d6f0*/  MOV R8, R228 ;  /* 0x000000e400087202 */ /* 0x000fc40000000f00 */
[----:B------:R-:W-:Y:S01]  /*d700*/  IADD3 R0, -R0, R185, RZ ;  /* 0x000000b900007210 */ /* 0x000fe20007ffe1ff */
[----:B------:R-:W-:Y:S01]  /*d710*/  ULDC.64 UR4, c[0x0][0x208] ;  /* 0x0000820000047ab9 */ /* 0x000fe20000000a00 */
[----:B------:R-:W-:Y:S01]  /*d720*/  MOV R9, R233 ;  /* 0x000000e900097202 */ /* 0x000fe20000000f00 */
[----:B------:R-:W-:Y:S01]  /*d730*/  USHF.L.U32 UR7, UR4, 0x6, URZ ;  /* 0x0000000604077899 */ /* 0x000fe2000800063f */
[----:B------:R-:W-:Y:S01]  /*d740*/  SHF.R.S32.HI R2, RZ, 0x1f, R0 ;  /* 0x0000001fff027819 */ /* 0x000fe20000011400 */
[----:B------:R-:W-:Y:S01]  /*d750*/  UMOV UR6, 0x6 ;  /* 0x0000000600067882 */ /* 0x000fe20000000000 */
[----:B------:R-:W-:Y:S01]  /*d760*/  IADD3 R206, R201, 0x20, RZ ;  /* 0x00000020c9ce7810 */ /* 0x000fe20007ffe0ff */
[----:B------:R-:W-:Y:S01]  /*d770*/  USHF.L.U64.HI UR5, UR4, UR6, UR5 ;  /* 0x0000000604057299 */ /* 0x000fe20008010205 */
[----:B------:R-:W-:Y:S01]  /*d780*/  LEA.HI R2, R2, R0, RZ, 0x3 ;  /* 0x0000000002027211 */ /* 0x000fe200078f18ff */
[----:B------:R-:W-:Y:S03]  /*d790*/  BSSY B0, `(.L_x_791) ;  /* 0x000015a000007945 */ /* 0x000fe60003800000 */
[----:B------:R-:W-:-:S04]  /*d7a0*/  LOP3.LUT R2, R2, 0xfffffff8, RZ, 0xc0, !PT ;  /* 0xfffffff802027812 */ /* 0x000fc800078ec0ff */
[----:B------:R-:W-:Y:S02]  /*d7b0*/  IADD3 R0, R0, -R2, RZ ;  /* 0x8000000200007210 */ /* 0x000fe40007ffe0ff */
[----:B------:R-:W-:Y:S01]  /*d7c0*/  MOV R2, 0x20 ;  /* 0x0000002000027802 */ /* 0x000fe20000000f00 */
[----:B------:R-:W-:Y:S01]  /*d7d0*/  LDSM.16.M88.4 R124, [R218] ;  /* 0x00000000da7c783b */ /* 0x000fe20000000200 */
[C---:B------:R-:W-:Y:S02]  /*d7e0*/  LOP3.LUT P0, RZ, R0.reuse, 0x2, RZ, 0xc0, !PT ;  /* 0x0000000200ff7812 */ /* 0x040fe4000780c0ff */
[----:B------:R-:W-:Y:S01]  /*d7f0*/  LOP3.LUT P1, RZ, R0, 0x4, RZ, 0xc0, !PT ;  /* 0x0000000400ff7812 */ /* 0x000fe2000782c0ff */
[----:B------:R-:W-:Y:S01]  /*d800*/  IMAD R0, R83, c[0x0][0x208], RZ ;  /* 0x0000820053007a24 */ /* 0x000fe200078e02ff */
[----:B------:R-:W-:Y:S01]  /*d810*/  SEL R2, R2, 0xffffffe0, !P0 ;  /* 0xffffffe002027807 */ /* 0x000fe20004000000 */
[----:B------:R-:W-:Y:S01]  /*d820*/  LDSM.16.M88.4 R180, [R218+0x4000] ;  /* 0x00400000dab4783b */ /* 0x000fe20000000200 */
[----:B------:R-:W-:Y:S01]  /*d830*/  SEL R3, R3, 0xffffffc0, !P1 ;  /* 0xffffffc003037807 */ /* 0x000fe20004800000 */
[----:B------:R-:W-:Y:S01]  /*d840*/  IMAD R4, R136, c[0x0][0x20c], R0 ;  /* 0x0000830088047a24 */ /* 0x000fe200078e0200 */
[----:B------:R-:W-:-:S02]  /*d850*/  IADD3 R0, R218, R2, RZ ;  /* 0x00000002da007210 */ /* 0x000fc40007ffe0ff */
[-C--:B------:R-:W-:Y:S02]  /*d860*/  IADD3 R2, R218, R3.reuse, RZ ;  /* 0x00000003da027210 */ /* 0x080fe40007ffe0ff */
[----:B------:R-:W-:Y:S01]  /*d870*/  IADD3 R3, R0, R3, RZ ;  /* 0x0000000300037210 */ /* 0x000fe20007ffe0ff */
[----:B------:R-:W-:Y:S01]  /*d880*/  LDSM.16.M88.4 R128, [R0] ;  /* 0x000000000080783b */ /* 0x000fe20000000200 */
[----:B------:R-:W-:Y:S02]  /*d890*/  IADD3 R4, R7, R4, RZ ;  /* 0x0000000407047210 */ /* 0x000fe40007ffe0ff */
[----:B------:R-:W-:Y:S01]  /*d8a0*/  R2P PR, R144, 0x6 ;  /* 0x0000000690007804 */ /* 0x000fe20000000000 */
[----:B------:R1:W-:Y:S01]  /*d8b0*/  LDSM.16.M88.4 R184, [R0+0x4000] ;  /* 0x0040000000b8783b */ /* 0x0003e20000000200 */
[----:B------:R-:W-:Y:S02]  /*d8c0*/  ISETP.GE.AND P4, PT, R72, c[0x0][0x1d4], PT ;  /* 0x0000750048007a0c */ /* 0x000fe40003f86270 */
[----:B------:R-:W-:Y:S01]  /*d8d0*/  ISETP.GE.AND P5, PT, R86, c[0x0][0x1d4], PT ;  /* 0x0000750056007a0c */ /* 0x000fe20003fa6270 */
[----:B------:R-:W-:Y:S04]  /*d8e0*/  LDSM.16.M88.4 R156, [R2] ;  /* 0x00000000029c783b */ /* 0x000fe80000000200 */
[----:B------:R-:W-:Y:S04]  /*d8f0*/  LDSM.16.M88.4 R188, [R2+0x4000] ;  /* 0x0040000002bc783b */ /* 0x000fe80000000200 */
[----:B------:R-:W-:Y:S01]  /*d900*/  LDSM.16.M88.4 R176, [R3] ;  /* 0x0000000003b0783b */ /* 0x000fe20000000200 */
[----:B------:R-:W-:-:S02]  /*d910*/  @P1 IADD3 R206, R201, -0x20, RZ ;  /* 0xffffffe0c9ce1810 */ /* 0x000fc40007ffe0ff */
[----:B------:R-:W-:Y:S01]  /*d920*/  ISETP.LT.OR P1, PT, R74, 0x1, P4 ;  /* 0x000000014a00780c */ /* 0x000fe20002721670 */
[----:B------:R3:W-:Y:S01]  /*d930*/  LDSM.16.M88.4 R196, [R3+0x4000] ;  /* 0x0040000003c4783b */ /* 0x0007e20000000200 */
[C---:B------:R-:W-:Y:S02]  /*d940*/  IADD3 R207, R206.reuse, 0x3000, RZ ;  /* 0x00003000cecf7810 */ /* 0x040fe40007ffe0ff */
[C---:B------:R-:W-:Y:S01]  /*d950*/  IADD3 R217, R206.reuse, 0x5800, RZ ;  /* 0x00005800ced97810 */ /* 0x040fe20007ffe0ff */
[----:B------:R-:W-:Y:S01]  /*d960*/  BAR.SYNC.DEFER_BLOCKING 0x0 ;  /* 0x0000000000007b1d */ /* 0x000fe20000010000 */
[----:B------:R-:W-:Y:S01]  /*d970*/  IADD3 R216, R206, 0x5000, RZ ;  /* 0x00005000ced87810 */ /* 0x000fe20007ffe0ff */
[----:B-1----:R-:W-:Y:S01]  /*d980*/  IMAD R0, R4, 0x60, RZ ;  /* 0x0000006004007824 */ /* 0x002fe200078e02ff */
[C---:B------:R-:W-:Y:S02]  /*d990*/  IADD3 R215, R206.reuse, 0x4800, RZ ;  /* 0x00004800ced77810 */ /* 0x040fe40007ffe0ff */
[----:B------:R-:W-:-:S02]  /*d9a0*/  IADD3 R214, R206, 0x4000, RZ ;  /* 0x00004000ced67810 */ /* 0x000fc40007ffe0ff */
[C---:B------:R-:W-:Y:S02]  /*d9b0*/  IADD3 R213, R206.reuse, 0x3800, RZ ;  /* 0x00003800ced57810 */ /* 0x040fe40007ffe0ff */
[C---:B------:R-:W-:Y:S02]  /*d9c0*/  IADD3 R212, R206.reuse, 0x2800, RZ ;  /* 0x00002800ced47810 */ /* 0x040fe40007ffe0ff */
[C---:B------:R-:W-:Y:S02]  /*d9d0*/  IADD3 R211, R206.reuse, 0x2000, RZ ;  /* 0x00002000ced37810 */ /* 0x040fe40007ffe0ff */
[C---:B------:R-:W-:Y:S02]  /*d9e0*/  IADD3 R210, R206.reuse, 0x1800, RZ ;  /* 0x00001800ced27810 */ /* 0x040fe40007ffe0ff */
[C---:B------:R-:W-:Y:S02]  /*d9f0*/  IADD3 R209, R206.reuse, 0x1000, RZ ;  /* 0x00001000ced17810 */ /* 0x040fe40007ffe0ff */
[----:B------:R-:W-:Y:S01]  /*da00*/  IADD3 R208, R206, 0x800, RZ ;  /* 0x00000800ced07810 */ /* 0x000fe20007ffe0ff */
[----:B---3--:R-:W-:Y:S01]  /*da10*/  IMAD.WIDE.U32 R2, R6, 0x60, R8 ;  /* 0x0000006006027825 */ /* 0x008fe200078e0008 */
[----:B------:R-:W-:-:S04]  /*da20*/  DEPBAR.LE SB0, 0x0 ;  /* 0x000080000000791a */ /* 0x000fc80000000000 */
[----:B------:R-:W-:Y:S01]  /*da30*/  BAR.SYNC.DEFER_BLOCKING 0x0 ;  /* 0x0000000000007b1d */ /* 0x000fe20000010000 */
[----:B------:R-:W-:Y:S02]  /*da40*/  LEA R4, P0, R2, c[0x0][0x1f8], 0x1 ;  /* 0x00007e0002047a11 */ /* 0x000fe400078008ff */
[----:B------:R-:W-:-:S04]  /*da50*/  IADD3 R0, R3, R0, RZ ;  /* 0x0000000003007210 */ /* 0x000fc80007ffe0ff */
[----:B------:R-:W-:Y:S02]  /*da60*/  LEA.HI.X R5, R2, c[0x0][0x1fc], R0, 0x1, P0 ;  /* 0x00007f0002057a11 */ /* 0x000fe400000f0c00 */
[----:B------:R-:W-:Y:S02]  /*da70*/  IADD3 R2, P3, R4, UR7, RZ ;  /* 0x0000000704027c10 */ /* 0x000fe4000ff7e0ff */
[----:B------:R-:W-:Y:S02]  /*da80*/  SEL R0, R85, 0xffffffc0, !P2 ;  /* 0xffffffc055007807 */ /* 0x000fe40005000000 */
[----:B------:R-:W-:Y:S02]  /*da90*/  IADD3 R6, P0, R2, UR7, RZ ;  /* 0x0000000702067c10 */ /* 0x000fe4000ff1e0ff */
[----:B------:R-:W-:Y:S02]  /*daa0*/  IADD3.X R3, R5, UR5, RZ, P3, !PT ;  /* 0x0000000505037c10 */ /* 0x000fe40009ffe4ff */
[----:B------:R-:W-:-:S02]  /*dab0*/  ISETP.LT.OR P3, PT, R74, 0x21, P4 ;  /* 0x000000214a00780c */ /* 0x000fc40002761670 */
[----:B------:R-:W-:Y:S02]  /*dac0*/  IADD3.X R7, R3, UR5, RZ, P0, !PT ;  /* 0x0000000503077c10 */ /* 0x000fe400087fe4ff */
[C---:B------:R-:W-:Y:S02]  /*dad0*/  ISETP.LT.OR P0, PT, R74.reuse, 0x1, P5 ;  /* 0x000000014a00780c */ /* 0x040fe40002f01670 */
[C---:B------:R-:W-:Y:S01]  /*dae0*/  ISETP.LT.OR P2, PT, R74.reuse, 0x21, P5 ;  /* 0x000000214a00780c */ /* 0x040fe20002f41670 */
[----:B------:R-:W1:Y:S01]  /*daf0*/  LDSM.16.M88.4 R16, [R201] ;  /* 0x00000000c910783b */ /* 0x000e620000000200 */
[-C--:B------:R-:W-:Y:S02]  /*db00*/  IADD3 R200, R201, R0.reuse, RZ ;  /* 0x00000000c9c87210 */ /* 0x080fe40007ffe0ff */
[----:B------:R-:W-:Y:S01]  /*db10*/  IADD3 R75, R207, R0, RZ ;  /* 0x00000000cf4b7210 */ /* 0x000fe20007ffe0ff */
[----:B------:R-:W-:Y:S04]  /*db20*/  LDSM.16.M88.4 R32, [R206] ;  /* 0x00000000ce20783b */ /* 0x000fe80000000200 */
[----:B------:R-:W-:Y:S04]  /*db30*/  LDSM.16.M88.4 R28, [R201+0x1800] ;  /* 0x00180000c91c783b */ /* 0x000fe80000000200 */
[----:B------:R-:W3:Y:S04]  /*db40*/  LDSM.16.M88.4 R12, [R201+0x800] ;  /* 0x00080000c90c783b */ /* 0x000ee80000000200 */
[----:B------:R-:W4:Y:S04]  /*db50*/  LDSM.16.M88.4 R20, [R201+0x1000] ;  /* 0x00100000c914783b */ /* 0x000f280000000200 */
[----:B------:R-:W-:Y:S04]  /*db60*/  LDSM.16.M88.4 R76, [R201+0x2000] ;  /* 0x00200000c94c783b */ /* 0x000fe80000000200 */
[----:B------:R-:W-:Y:S04]  /*db70*/  LDSM.16.M88.4 R92, [R201+0x2800] ;  /* 0x00280000c95c783b */ /* 0x000fe80000000200 */
[----:B------:R-:W4:Y:S04]  /*db80*/  LDSM.16.M88.4 R60, [R206+0x800] ;  /* 0x00080000ce3c783b */ /* 0x000f280000000200 */
[----:B------:R-:W4:Y:S04]  /*db90*/  LDSM.16.M88.4 R68, [R206+0x1000] ;  /* 0x00100000ce44783b */ /* 0x000f280000000200 */
[----:B------:R-:W2:Y:S04]  /*dba0*/  LDSM.16.M88.4 R64, [R206+0x1800] ;  /* 0x00180000ce40783b */ /* 0x000ea80000000200 */
[----:B------:R-:W-:Y:S01]  /*dbb0*/  LDSM.16.M88.4 R96, [R206+0x2000] ;  /* 0x00200000ce60783b */ /* 0x000fe20000000200 */
[----:B-1----:R-:W-:Y:S03]  /*dbc0*/  HMMA.16816.F32 R40, R124, R18, RZ ;  /* 0x000000127c28723c */ /* 0x002fe600000018ff */
[----:B------:R-:W-:Y:S04]  /*dbd0*/  LDSM.16.M88.4 R100, [R206+0x2800] ;  /* 0x00280000ce64783b */ /* 0x000fe80000000200 */
[----:B------:R-:W-:Y:S01]  /*dbe0*/  @!PT LDS RZ, [RZ] ;  /* 0x00000000fffff984 */ /* 0x000fe20000000800 */
[----:B------:R-:W-:Y:S01]  /*dbf0*/  @!PT LDS RZ, [RZ] ;  /* 0x00000000fffff984 */ /* 0x000fe20000000800 */
[----:B------:R-:W-:Y:S01]  /*dc00*/  @!PT LDS RZ, [RZ] ;  /* 0x00000000fffff984 */ /* 0x000fe20000000800 */
[----:B------:R1:W-:Y:S01]  /*dc10*/  LDGSTS.E.BYPASS.LTC128B.128 [R219+0x100], [R4.64], !P1 ;  /* 0x0010000004db7fae */ /* 0x0003e2000c901d48 */
[----:B------:R-:W-:-:S03]  /*dc20*/  ISETP.LT.OR P1, PT, R74, 0x41, P4 ;  /* 0x000000414a00780c */ /* 0x000fc60002721670 */
[----:B------:R1:W-:Y:S01]  /*dc30*/  LDGSTS.E.BYPASS.LTC128B.128 [R219+0x3100], [R4.64+0x80], !P0 ;  /* 0x0310008004db7fae */ /* 0x0003e2000c101d48 */
[----:B------:R-:W-:Y:S01]  /*dc40*/  ISETP.LT.OR P0, PT, R74, 0x41, P5 ;  /* 0x000000414a00780c */ /* 0x000fe20002f01670 */
[C---:B---3--:R-:W-:Y:S02]  /*dc50*/  HMMA.16816.F32 R36, R124.reuse, R14, RZ ;  /* 0x0000000e7c24723c */ /* 0x048fe400000018ff */
[----:B------:R3:W-:Y:S04]  /*dc60*/  LDGSTS.E.BYPASS.LTC128B.128 [R219+0x1100], [R2.64], !P3 ;  /* 0x0110000002db7fae */ /* 0x0007e8000d901d48 */
[----:B------:R3:W-:Y:S02]  /*dc70*/  LDGSTS.E.BYPASS.LTC128B.128 [R219+0x4100], [R2.64+0x80], !P2 ;  /* 0x0410008002db7fae */ /* 0x0007e4000d101d48 */
[C---:B------:R-:W-:Y:S02]  /*dc80*/  HMMA.16816.F32 R24, R124.reuse, R12, RZ ;  /* 0x0000000c7c18723c */ /* 0x040fe400000018ff */
[----:B------:R1:W-:Y:S04]  /*dc90*/  LDGSTS.E.BYPASS.LTC128B.128 [R219+0x2100], [R6.64], !P1 ;  /* 0x0210000006db7fae */ /* 0x0003e8000c901d48 */
[----:B------:R1:W-:Y:S01]  /*dca0*/  LDGSTS.E.BYPASS.LTC128B.128 [R219+0x5100], [R6.64+0x80], !P0 ;  /* 0x0510008006db7fae */ /* 0x0003e2000c101d48 */
[----:B------:R-:W-:Y:S01]  /*dcb0*/  ISETP.GT.AND P0, PT, R136, R226, PT ;  /* 0x000000e28800720c */ /* 0x000fe20003f04270 */
[----:B----4-:R-:W-:Y:S02]  /*dcc0*/  HMMA.16816.F32 R12, R124, R22, RZ ;  /* 0x000000167c0c723c */ /* 0x010fe400000018ff */
[----:B------:R-:W4:Y:S04]  /*dcd0*/  LDSM.16.M88.4 R48, [R200] ;  /* 0x00000000c830783b */ /* 0x000f280000000200 */
[----:B------:R-:W2:Y:S02]  /*dce0*/  LDSM.16.M88.4 R56, [R75+-0x3000] ;  /* 0xffd000004b38783b */ /* 0x000ea40000000200 */
[C---:B------:R-:W-:Y:S02]  /*dcf0*/  HMMA.16816.F32 R84, R128.reuse, R62, R36 ;  /* 0x0000003e8054723c */ /* 0x040fe40000001824 */
[----:B------:R-:W2:Y:S04]  /*dd00*/  LDSM.16.M88.4 R80, [R200+0x800] ;  /* 0x00080000c850783b */ /* 0x000ea80000000200 */
[----:B------:R-:W2:Y:S02]  /*dd10*/  LDSM.16.M88.4 R36, [R201+0x3000] ;  /* 0x00300000c924783b */ /* 0x000ea40000000200 */
[C---:B------:R-:W-:Y:S02]  /*dd20*/  HMMA.16816.F32 R24, R128.reuse, R60, R24 ;  /* 0x0000003c8018723c */ /* 0x040fe40000001818 */
[----:B------:R-:W2:Y:S04]  /*dd30*/  LDSM.16.M88.4 R60, [R75+-0x2800] ;  /* 0xffd800004b3c783b */ /* 0x000ea80000000200 */
[----:B------:R-:W-:Y:S02]  /*dd40*/  LDSM.16.M88.4 R112, [R201+0x3800] ;  /* 0x00380000c970783b */ /* 0x000fe40000000200 */
[----:B------:R-:W-:Y:S02]  /*dd50*/  HMMA.16816.F32 R120, R128, R70, R12 ;  /* 0x000000468078723c */ /* 0x000fe4000000180c */
[----:B------:R-:W-:Y:S04]  /*dd60*/  LDSM.16.M88.4 R116, [R200+0x3000] ;  /* 0x00300000c874783b */ /* 0x000fe80000000200 */
[----:B------:R-:W-:Y:S02]  /*dd70*/  LDSM.16.M88.4 R108, [R206+0x3800] ;  /* 0x00380000ce6c783b */ /* 0x000fe40000000200 */
[----:B-1----:R-:W-:Y:S02]  /*dd80*/  HMMA.16816.F32 R4, R124, R30, RZ ;  /* 0x0000001e7c04723c */ /* 0x002fe400000018ff */
[----:B------:R-:W0:Y:S01]  /*dd90*/  LDGDEPBAR ;  /* 0x00000000000079af */ /* 0x000e220000000000 */
[----:B--2---:R-:W-:-:S04]  /*dda0*/  LOP3.LUT R10, R10, 0xfffdffff, RZ, 0xc0, !PT ;  /* 0xfffdffff0a0a7812 */ /* 0x004fc800078ec0ff */
[----:B------:R-:W-:-:S05]  /*ddb0*/  @P5 LOP3.LUT R10, R10, 0x20000, RZ, 0xfc, !PT ;  /* 0x000200000a0a5812 */ /* 0x000fca00078efcff */
[----:B------:R1:W-:Y:S02]  /*ddc0*/  STL [R1+0x18], R10 ;  /* 0x0000180a01007387 */ /* 0x0003e40000100800 */
[C---:B-1----:R-:W-:Y:S08]  /*ddd0*/  HMMA.16816.F32 R8, R124.reuse, R16, RZ ;  /* 0x000000107c08723c */ /* 0x042ff000000018ff */
[----:B------:R-:W-:Y:S08]  /*dde0*/  HMMA.16816.F32 R16, R124, R20, RZ ;  /* 0x000000147c10723c */ /* 0x000ff000000018ff */
[C---:B------:R-:W-:Y:S01]  /*ddf0*/  HMMA.16816.F32 R20, R128.reuse, R34, R40 ;  /* 0x000000228014723c */ /* 0x040fe20000001828 */
[----:B------:R-:W-:Y:S07]  /*de00*/  LDSM.16.M88.4 R40, [R200+0x1800] ;  /* 0x00180000c828783b */ /* 0x000fee0000000200 */
[----:B------:R-:W-:Y:S01]  /*de10*/  HMMA.16816.F32 R44, R128, R32, R8 ;  /* 0x00000020802c723c */ /* 0x000fe20000001808 */
[----:B------:R-:W-:Y:S07]  /*de20*/  LDSM.16.M88.4 R32, [R200+0x2000] ;  /* 0x00200000c820783b */ /* 0x000fee0000000200 */
[----:B------:R-:W-:Y:S08]  /*de30*/  HMMA.16816.F32 R8, R124, R28, RZ ;  /* 0x0000001c7c08723c */ /* 0x000ff000000018ff */
[----:B------:R-:W-:Y:S01]  /*de40*/  HMMA.16816.F32 R88, R128, R68, R16 ;  /* 0x000000448058723c */ /* 0x000fe20000001810 */
[----:B------:R-:W-:Y:S07]  /*de50*/  LDSM.16.M88.4 R68, [R75+-0x2000] ;  /* 0xffe000004b44783b */ /* 0x000fee0000000200 */
[----:B------:R-:W-:Y:S08]  /*de60*/  HMMA.16816.F32 R28, R124, R76, RZ ;  /* 0x0000004c7c1c723c */ /* 0x000ff000000018ff */
[----:B-----5:R-:W-:Y:S08]  /*de70*/  HMMA.16816.F32 R132, R128, R64, R8 ;  /* 0x000000408084723c */ /* 0x020ff00000001808 */
[----:B----4-:R-:W-:Y:S08]  /*de80*/  HMMA.16816.F32 R8, R156, R48, R44 ;  /* 0x000000309c08723c */ /* 0x010ff0000000182c */
[----:B------:R-:W-:Y:S08]  /*de90*/  HMMA.16816.F32 R64, R128, R66, R4 ;  /* 0x000000428040723c */ /* 0x000ff00000001804 */
[----:B------:R-:W-:Y:S01]  /*dea0*/  HMMA.16816.F32 R4, R156, R50, R20 ;  /* 0x000000329c04723c */ /* 0x000fe20000001814 */
[----:B------:R-:W-:Y:S07]  /*deb0*/  LDSM.16.M88.4 R48, [R200+0x1000] ;  /* 0x00100000c830783b */ /* 0x000fee0000000200 */
[----:B------:R-:W-:Y:S08]  /*dec0*/  HMMA.16816.F32 R12, R176, R56, R8 ;  /* 0x00000038b00c723c */ /* 0x000ff00000001808 */
[C---:B------:R-:W-:Y:S01]  /*ded0*/  HMMA.16816.F32 R16, R124.reuse, R78, RZ ;  /* 0x0000004e7c10723c */ /* 0x040fe200000018ff */
[----:B------:R-:W1:Y:S07]  /*dee0*/  LDSM.16.M88.4 R76, [R206+0x3000] ;  /* 0x00300000ce4c783b */ /* 0x000e6e0000000200 */
[----:B------:R-:W-:Y:S08]  /*def0*/  HMMA.16816.F32 R8, R124, R92, RZ ;  /* 0x0000005c7c08723c */ /* 0x000ff000000018ff */
[----:B------:R-:W-:Y:S08]  /*df00*/  HMMA.16816.F32 R44, R156, R80, R24 ;  /* 0x000000509c2c723c */ /* 0x000ff00000001818 */
[----:B------:R-:W-:Y:S08]  /*df10*/  HMMA.16816.F32 R24, R176, R58, R4 ;  /* 0x0000003ab018723c */ /* 0x000ff00000001804 */
[----:B------:R-:W-:Y:S01]  /*df20*/  HMMA.16816.F32 R4, R124, R94, RZ ;  /* 0x0000005e7c04723c */ /* 0x000fe200000018ff */
[----:B------:R-:W2:Y:S07]  /*df30*/  LDSM.16.M88.4 R92, [R200+0x2800] ;  /* 0x00280000c85c783b */ /* 0x000eae0000000200 */
[----:B------:R-:W-:Y:S08]  /*df40*/  HMMA.16816.F32 R20, R180, R36, R12 ;  /* 0x00000024b414723c */ /* 0x000ff0000000180c */
[----:B------:R-:W-:Y:S08]  /*df50*/  HMMA.16816.F32 R12, R128, R100, R8 ;  /* 0x00000064800c723c */ /* 0x000ff00000001808 */
[----:B------:R-:W-:Y:S01]  /*df60*/  HMMA.16816.F32 R8, R156, R82, R84 ;  /* 0x000000529c08723c */ /* 0x000fe20000001854 */
[----:B------:R-:W4:Y:S04]  /*df70*/  LDSM.16.M88.4 R80, [R75+-0x1800] ;  /* 0xffe800004b50783b */ /* 0x000f280000000200 */
[----:B------:R-:W-:Y:S03]  /*df80*/  LDSM.16.M88.4 R84, [R75+-0x1000] ;  /* 0xfff000004b54783b */ /* 0x000fe60000000200 */
[C---:B------:R-:W-:Y:S08]  /*df90*/  HMMA.16816.F32 R104, R128.reuse, R96, R28 ;  /* 0x000000608068723c */ /* 0x040ff0000000181c */
[C---:B------:R-:W-:Y:S08]  /*dfa0*/  HMMA.16816.F32 R28, R128.reuse, R98, R16 ;  /* 0x00000062801c723c */ /* 0x040ff00000001810 */
[----:B------:R-:W-:Y:S01]  /*dfb0*/  HMMA.16816.F32 R96, R128, R102, R4 ;  /* 0x000000668060723c */ /* 0x000fe20000001804 */
[----:B------:R-:W-:Y:S07]  /*dfc0*/  LDSM.16.M88.4 R100, [R75+-0x800] ;  /* 0xfff800004b64783b */ /* 0x000fee0000000200 */
[----:B------:R-:W-:Y:S08]  /*dfd0*/  HMMA.16816.F32 R4, R176, R60, R44 ;  /* 0x0000003cb004723c */ /* 0x000ff0000000182c */
[----:B-1----:R-:W-:Y:S08]  /*dfe0*/  HMMA.16816.F32 R20, R184, R76, R20 ;  /* 0x0000004cb814723c */ /* 0x002ff00000001814 */
[----:B------:R-:W-:Y:S08]  /*dff0*/  HMMA.16816.F32 R16, R180, R38, R24 ;  /* 0x00000026b410723c */ /* 0x000ff00000001818 */
[----:B------:R-:W-:Y:S01]  /*e000*/  HMMA.16816.F32 R36, R156, R50, R120 ;  /* 0x000000329c24723c */ /* 0x000fe20000001878 */
[----:B------:R-:W1:Y:S07]  /*e010*/  LDSM.16.M88.4 R120, [R75] ;  /* 0x000000004b78783b */ /* 0x000e6e0000000200 */
        /* <DEDUP_REMOVED lines=13> */
[----:B------:R-:W1:Y:S07]  /*e0f0*/  LDSM.16.M88.4 R92, [R200+0x3800] ;  /* 0x00380000c85c783b */ /* 0x000e6e0000000200 */
[----:B------:R-:W-:Y:S08]  /*e100*/  HMMA.16816.F32 R20, R180, R114, R24 ;  /* 0x00000072b414723c */ /* 0x000ff00000001818 */
[----:B------:R-:W-:Y:S08]  /*e110*/  HMMA.16816.F32 R16, R176, R68, R88 ;  /* 0x00000044b010723c */ /* 0x000ff00000001858 */
[----:B------:R-:W-:Y:S08]  /*e120*/  HMMA.16816.F32 R12, R184, R108, R12 ;  /* 0x0000006cb80c723c */ /* 0x000ff0000000180c */
[C---:B----4-:R-:W-:Y:S08]  /*e130*/  HMMA.16816.F32 R48, R176.reuse, R80, R48 ;  /* 0x00000050b030723c */ /* 0x050ff00000001830 */
[----:B------:R-:W-:Y:S08]  /*e140*/  HMMA.16816.F32 R64, R176, R82, R64 ;  /* 0x00000052b040723c */ /* 0x000ff00000001840 */
[----:B-1----:R-:W-:Y:S08]  /*e150*/  HMMA.16816.F32 R24, R196, R120, R4 ;  /* 0x00000078c418723c */ /* 0x002ff00000001804 */
[----:B------:R-:W-:Y:S01]  /*e160*/  HMMA.16816.F32 R80, R176, R100, R40 ;  /* 0x00000064b050723c */ /* 0x000fe20000001828 */
[----:B------:R-:W1:Y:S07]  /*e170*/  LDSM.16.M88.4 R40, [R206+0x4000] ;  /* 0x00400000ce28783b */ /* 0x000e6e0000000200 */
[----:B------:R-:W-:Y:S08]  /*e180*/  HMMA.16816.F32 R4, R188, R118, R8 ;  /* 0x00000076bc04723c */ /* 0x000ff00000001808 */
[----:B------:R-:W-:Y:S01]  /*e190*/  HMMA.16816.F32 R36, R176, R70, R36 ;  /* 0x00000046b024723c */ /* 0x000fe20000001824 */
[----:B------:R-:W-:-:S04]  /*e1a0*/  FMUL.FTZ R0, R24, c[0x0][0x320] ;  /* 0x0000c80018007a20 */ /* 0x000fc80000410000 */
[----:B------:R4:W1:Y:S03]  /*e1b0*/  MUFU.TANH R98, R0 ;  /* 0x0000000000627308 */ /* 0x0008660000002400 */
[----:B------:R-:W-:Y:S01]  /*e1c0*/  HMMA.16816.F32 R68, R176, R84, R56 ;  /* 0x00000054b044723c */ /* 0x000fe20000001838 */
[----:B------:R-:W1:Y:S07]  /*e1d0*/  LDSM.16.M88.4 R56, [R75+0x800] ;  /* 0x000800004b38783b */ /* 0x000e6e0000000200 */
[----:B------:R-:W-:Y:S01]  /*e1e0*/  HMMA.16816.F32 R20, R184, R110, R20 ;  /* 0x0000006eb814723c */ /* 0x000fe20000001814 */
[----:B----4-:R-:W-:-:S07]  /*e1f0*/  FMUL.FTZ R0, R25, c[0x0][0x320] ;  /* 0x0000c80019007a20 */ /* 0x010fce0000410000 */
[----:B--2---:R-:W-:Y:S01]  /*e200*/  HMMA.16816.F32 R8, R180, R32, R16 ;  /* 0x00000020b408723c */ /* 0x004fe20000001810 */
[----:B------:R2:W4:Y:S07]  /*e210*/  MUFU.TANH R96, R0 ;  /* 0x0000000000607308 */ /* 0x00052e0000002400 */
[----:B------:R-:W-:Y:S08]  /*e220*/  HMMA.16816.F32 R16, R188, R92, R12 ;  /* 0x0000005cbc10723c */ /* 0x000ff0000000180c */
[----:B------:R-:W-:Y:S01]  /*e230*/  HMMA.16816.F32 R100, R176, R102, R28 ;  /* 0x00000066b064723c */ /* 0x000fe2000000181c */
[----:B------:R-:W3:Y:S01]  /*e240*/  LDSM.16.M88.4 R28, [R200+0x4000] ;  /* 0x00400000c81c783b */ /* 0x000ee20000000200 */
[----:B--2---:R-:W-:-:S04]  /*e250*/  FMUL.FTZ R0, R26, c[0x0][0x320] ;  /* 0x0000c8001a007a20 */ /* 0x004fc80000410000 */
[----:B------:R2:W1:Y:S02]  /*e260*/  MUFU.TANH R99, R0 ;  /* 0x0000000000637308 */ /* 0x0004640000002400 */
[----:B------:R-:W-:Y:S08]  /*e270*/  HMMA.16816.F32 R12, R196, R122, R4 ;  /* 0x0000007ac40c723c */ /* 0x000ff00000001804 */
[----:B------:R-:W-:Y:S01]  /*e280*/  HMMA.16816.F32 R32, R180, R34, R36 ;  /* 0x00000022b420723c */ /* 0x000fe20000001824 */
[----:B------:R-:W3:Y:S01]  /*e290*/  LDSM.16.M88.4 R36, [R206+0x4800] ;  /* 0x00480000ce24783b */ /* 0x000ee20000000200 */
[----:B--2---:R-:W-:-:S06]  /*e2a0*/  FMUL.FTZ R0, R27, c[0x0][0x320] ;  /* 0x0000c8001b007a20 */ /* 0x004fcc0000410000 */
[----:B------:R-:W-:Y:S01]  /*e2b0*/  HMMA.16816.F32 R4, R188, R94, R20 ;  /* 0x0000005ebc04723c */ /* 0x000fe20000001814 */
[----:B------:R2:W2:Y:S07]  /*e2c0*/  MUFU.TANH R97, R0 ;  /* 0x0000000000617308 */ /* 0x0004ae0000002400 */
[----:B-1----:R-:W-:Y:S08]  /*e2d0*/  HMMA.16816.F32 R8, R184, R40, R8 ;  /* 0x00000028b808723c */ /* 0x002ff00000001808 */
[----:B------:R-:W-:Y:S01]  /*e2e0*/  HMMA.16816.F32 R24, R196, R56, R16 ;  /* 0x00000038c418723c */ /* 0x000fe20000001810 */
[----:B--2---:R-:W-:-:S04]  /*e2f0*/  FMUL.FTZ R0, R12, c[0x0][0x320] ;  /* 0x0000c8000c007a20 */ /* 0x004fc80000410000 */
[----:B------:R1:W2:Y:S03]  /*e300*/  MUFU.TANH R92, R0 ;  /* 0x00000000005c7308 */ /* 0x0002a60000002400 */
[----:B------:R-:W-:Y:S01]  /*e310*/  HMMA.16816.F32 R84, R176, R86, R44 ;  /* 0x00000056b054723c */ /* 0x000fe2000000182c */
[----:B------:R-:W-:Y:S07]  /*e320*/  LDSM.16.M88.4 R44, [R75+0x1000] ;  /* 0x001000004b2c783b */ /* 0x000fee0000000200 */
[----:B------:R-:W-:Y:S01]  /*e330*/  HMMA.16816.F32 R60, R180, R76, R48 ;  /* 0x0000004cb43c723c */ /* 0x000fe20000001830 */
[----:B------:R-:W2:Y:S01]  /*e340*/  LDSM.16.M88.4 R48, [R201+0x5000] ;  /* 0x00500000c930783b */ /* 0x000ea20000000200 */
        /* <DEDUP_REMOVED lines=8> */
[C---:B---3--:R-:W-:Y:S08]  /*e3d0*/  HMMA.16816.F32 R16, R188.reuse, R28, R8 ;  /* 0x0000001cbc10723c */ /* 0x048ff00000001808 */
[----:B------:R-:W-:Y:S01]  /*e3e0*/  HMMA.16816.F32 R8, R188, R30, R20 ;  /* 0x0000001ebc08723c */ /* 0x000fe20000001814 */
[----:B------:R-:W-:Y:S01]  /*e3f0*/  LDSM.16.M88.4 R28, [R206+0x5000] ;  /* 0x00500000ce1c783b */ /* 0x000fe20000000200 */
[----:B-1----:R-:W-:-:S06]  /*e400*/  FMUL.FTZ R0, R15, c[0x0][0x320] ;  /* 0x0000c8000f007a20 */ /* 0x002fcc0000410000 */
[C---:B------:R-:W-:Y:S01]  /*e410*/  HMMA.16816.F32 R12, R184.reuse, R36, R60 ;  /* 0x00000024b80c723c */ /* 0x040fe2000000183c */
[----:B------:R-:W1:Y:S01]  /*e420*/  LDSM.16.M88.4 R60, [R201+0x5800] ;  /* 0x00580000c93c783b */ /* 0x000e620000000200 */
[----:B------:R3:W1:Y:S06]  /*e430*/  MUFU.TANH R93, R0 ;  /* 0x00000000005d7308 */ /* 0x00066c0000002400 */
[----:B------:R-:W-:Y:S01]  /*e440*/  HMMA.16816.F32 R20, R184, R38, R64 ;  /* 0x00000026b814723c */ /* 0x000fe20000001840 */
[----:B------:R-:W4:Y:S07]  /*e450*/  LDSM.16.M88.4 R36, [R75+0x1800] ;  /* 0x001800004b24783b */ /* 0x000f2e0000000200 */
[----:B--2---:R-:W-:Y:S01]  /*e460*/  HMMA.16816.F32 R68, R180, R48, R68 ;  /* 0x00000030b444723c */ /* 0x004fe20000001844 */
[----:B---3--:R-:W-:-:S04]  /*e470*/  FMUL.FTZ R0, R24, c[0x0][0x320] ;  /* 0x0000c80018007a20 */ /* 0x008fc80000410000 */
[----:B------:R2:W3:Y:S03]  /*e480*/  MUFU.TANH R88, R0 ;  /* 0x0000000000587308 */ /* 0x0004e60000002400 */
[----:B------:R-:W-:Y:S01]  /*e490*/  HMMA.16816.F32 R32, R180, R50, R84 ;  /* 0x00000032b420723c */ /* 0x000fe20000001854 */
[----:B------:R-:W-:Y:S01]  /*e4a0*/  LDSM.16.M88.4 R48, [R206+0x5800] ;  /* 0x00580000ce30783b */ /* 0x000fe20000000200 */
[----:B--2---:R-:W-:-:S06]  /*e4b0*/  FMUL.FTZ R0, R25, c[0x0][0x320] ;  /* 0x0000c80019007a20 */ /* 0x004fcc0000410000 */
[----:B-1----:R-:W-:Y:S01]  /*e4c0*/  HMMA.16816.F32 R56, R180, R60, R80 ;  /* 0x0000003cb438723c */ /* 0x002fe20000001850 */
[----:B------:R1:W2:Y:S02]  /*e4d0*/  MUFU.TANH R79, R0 ;  /* 0x00000000004f7308 */ /* 0x0002a40000002400 */
        /* <DEDUP_REMOVED lines=19> */
[----:B----4-:R-:W-:Y:S01]  /*e610*/  HMMA.16816.F32 R20, R196, R36, R16 ;  /* 0x00000024c414723c */ /* 0x010fe20000001810 */
[----:B--2---:R-:W-:-:S04]  /*e620*/  FMUL.FTZ R0, R24, c[0x0][0x320] ;  /* 0x0000c80018007a20 */ /* 0x004fc80000410000 */
[----:B------:R2:W4:Y:S11]  /*e630*/  MUFU.TANH R67, R0 ;  /* 0x0000000000437308 */ /* 0x0005360000002400 */
        /* <DEDUP_REMOVED lines=88> */
[----:B------:R-:W-:-:S04]  /*ebc0*/  USHF.L.U64.HI UR5, UR4, UR6, UR5 ;  /* 0x0000000604057299 */ /* 0x000fc80008010205 */
[----:B------:R-:W-:Y:S02]  /*ebd0*/  IMAD R4, R2, c[0x0][0x1e0], RZ ;  /* 0x0000780002047a24 */ /* 0x000fe400078e02ff */
[----:B------:R-:W-:-:S04]  /*ebe0*/  IMAD.WIDE.U32 R2, R0, c[0x0][0x1e0], RZ ;  /* 0x0000780000027a25 */ /* 0x000fc800078e00ff */
[----:B------:R-:W-:Y:S02]  /*ebf0*/  IMAD R0, R0, c[0x0][0x1e4], R4 ;  /* 0x0000790000007a24 */ /* 0x000fe400078e0204 */
[----:B------:R-:W-:-:S04]  /*ec00*/  IMAD.WIDE.U32 R6, R2, 0x60, R138 ;  /* 0x0000006002067825 */ /* 0x000fc800078e008a */
[----:B------:R-:W-:Y:S01]  /*ec10*/  IMAD.IADD R0, R3, 0x1, R0 ;  /* 0x0000000103007824 */ /* 0x000fe200078e0200 */
[----:B------:R-:W-:-:S03]  /*ec20*/  LEA R4, P0, R6, c[0x0][0x1c8], 0x1 ;  /* 0x0000720006047a11 */ /* 0x000fc600078008ff */
[----:B------:R-:W-:Y:S01]  /*ec30*/  IMAD R0, R0, 0x60, RZ ;  /* 0x0000006000007824 */ /* 0x000fe200078e02ff */
[----:B------:R-:W-:-:S03]  /*ec40*/  IADD3 R2, P2, R4, UR7, RZ ;  /* 0x0000000704027c10 */ /* 0x000fc6000ff5e0ff */
[----:B------:R-:W-:-:S05]  /*ec50*/  IMAD.IADD R0, R7, 0x1, R0 ;  /* 0x0000000107007824 */ /* 0x000fca00078e0200 */
        /* <DEDUP_REMOVED lines=13> */
.L_x_792:
[----:B--234-:R-:W-:Y:S05]  /*ed30*/  BSYNC B0 ;  /* 0x0000000000007941 */ /* 0x01cfea0003800000 */
.L_x_791:
[----:B-1----:R-:W2:Y:S04]  /*ed40*/  LDL R0, [R1+0x1c] ;  /* 0x00001c0001007983 */ /* 0x002ea80000100800 */
[----:B------:R-:W3:Y:S01]  /*ed50*/  LDL R8, [R1+0x4] ;  /* 0x0000040001087983 */ /* 0x000ee20000100800 */
[----:B------:R-:W-:Y:S01]  /*ed60*/  ISETP.NE.AND P0, PT, R142, 0x1, PT ;  /* 0x000000018e00780c */ /* 0x000fe20003f05270 */
[----:B------:R-:W-:-:S02]  /*ed70*/  ULDC UR4, c[0x0][0x324] ;  /* 0x0000c90000047ab9 */ /* 0x000fc40000000800 */
[----:B------:R-:W-:Y:S01]  /*ed80*/  ULOP3.LUT UR4, URZ, UR4, URZ, 0x33, !UPT ;  /* 0x000000043f047292 */ /* 0x000fe2000f8e333f */
[----:B------:R-:W0:Y:S01]  /*ed90*/  LDGDEPBAR ;  /* 0x00000000000079af */ /* 0x000e220000000000 */
[----:B--2---:R-:W-:-:S08]  /*eda0*/  IMAD.IADD R0, R0, 0x1, R147 ;  /* 0x0000000100007824 */ /* 0x004fd000078e0293 */
[----:B------:R-:W-:-:S04]  /*edb0*/  @P0 IMAD.HI.U32 R2, R0, c[0x0][0x2c8], RZ ;  /* 0x0000b20000020a27 */ /* 0x000fc800078e00ff */
[----:B------:R-:W-:Y:S01]  /*edc0*/  IMAD.MOV.U32 R4, RZ, RZ, R0 ;  /* 0x000000ffff047224 */ /* 0x000fe200078e0000 */
[----:B------:R-:W-:Y:S01]  /*edd0*/  @P0 SHF.R.U32.HI R4, RZ, c[0x0][0x2cc], R2 ;  /* 0x0000b300ff040a19 */ /* 0x000fe20000011602 */
[----:B------:R-:W-:Y:S01]  /*ede0*/  IMAD.IADD R0, R140, 0x1, R54 ;  /* 0x000000018c007824 */ /* 0x000fe200078e0236 */
[----:B------:R-:W-:-:S03]  /*edf0*/  ISETP.GE.AND P0, PT, R141, 0x1, PT ;  /* 0x000000018d00780c */ /* 0x000fc60003f06270 */
[----:B------:R-:W1:Y:S01]  /*ee00*/  SHFL.IDX PT, R3, R4, RZ, 0x1c1f ;  /* 0x001c1fff04037589 */ /* 0x000e6200000e0000 */
[C---:B---3--:R-:W-:Y:S02]  /*ee10*/  IADD3 R2, -R8.reuse, 0x1, R0 ;  /* 0x0000000108027810 */ /* 0x048fe40007ffe100 */
[----:B------:R-:W-:Y:S01]  /*ee20*/  IADD3 R7, -R8, R0, RZ ;  /* 0x0000000008077210 */ /* 0x000fe20007ffe1ff */
[----:B------:R-:W-:Y:S02]  /*ee30*/  IMAD.IADD R8, R54, 0x1, -R8 ;  /* 0x0000000136087824 */ /* 0x000fe400078e0a08 */
[----:B------:R-:W-:-:S05]  /*ee40*/  IMAD.IADD R2, R2, 0x1, -R137 ;  /* 0x0000000102027824 */ /* 0x000fca00078e0a89 */
[C---:B------:R-:W-:Y:S02]  /*ee50*/  IADD3 R5, R2.reuse, c[0x0][0x328], RZ ;  /* 0x0000ca0002057a10 */ /* 0x040fe40007ffe0ff */
[----:B------:R-:W-:-:S03]  /*ee60*/  IADD3 R6, R2, UR4, RZ ;  /* 0x0000000402067c10 */ /* 0x000fc6000fffe0ff */
[----:B-1----:R-:W-:Y:S01]  /*ee70*/  IMAD.IADD R2, R5, 0x1, R3 ;  /* 0x0000000105027824 */ /* 0x002fe200078e0203 */
[----:B------:R-:W-:-:S04]  /*ee80*/  IADD3 R0, R6, R3, RZ ;  /* 0x0000000306007210 */ /* 0x000fc80007ffe0ff */
[----:B------:R-:W-:Y:S01]  /*ee90*/  IMNMX R2, R7, R2, PT ;  /* 0x0000000207027217 */ /* 0x000fe20003800200 */
[----:B------:R-:W-:Y:S05]  /*eea0*/  @!P0 BRA `(.L_x_793) ;  /* 0x0000014000008947 */ /* 0x000fea0003800000 */
[----:B------:R-:W-:Y:S01]  /*eeb0*/  IADD3 R3, -R137, R140, R3 ;  /* 0x0000008c89037210 */ /* 0x000fe20007ffe103 */
[----:B------:R-:W-:Y:S03]  /*eec0*/  BSSY B0, `(.L_x_794) ;  /* 0x000000e000007945 */ /* 0x000fe60003800000 */
        /* <DEDUP_REMOVED lines=9> */
.L_x_795:
[----:B------:R-:W-:-:S04]  /*ef60*/  MOV R9, c[0x0][0x32c] ;  /* 0x0000cb0000097a02 */ /* 0x000fc80000000f00 */
[----:B------:R-:W-:-:S13]  /*ef70*/  ISETP.NE.AND P0, PT, R9, 0x1, PT ;  /* 0x000000010900780c */ /* 0x000fda0003f05270 */
[----:B------:R-:W-:-:S05]  /*ef80*/  @P0 IMAD.HI.U32 R9, R3, c[0x0][0x330], RZ ;  /* 0x0000cc0003090a27 */ /* 0x000fca00078e00ff */
[----:B------:R-:W-:Y:S02]  /*ef90*/  @P0 SHF.R.U32.HI R3, RZ, c[0x0][0x334], R9 ;  /* 0x0000cd00ff030a19 */ /* 0x000fe40000011609 */
.L_x_796:
[----:B------:R-:W-:Y:S05]  /*efa0*/  BSYNC B0 ;  /* 0x0000000000007941 */ /* 0x000fea0003800000 */
.L_x_794:
[----:B------:R-:W-:-:S05]  /*efb0*/  IMAD R3, R3, c[0x0][0x32c], R8 ;  /* 0x0000cb0003037a24 */ /* 0x000fca00078e0208 */
[----:B------:R-:W-:Y:S02]  /*efc0*/  IADD3 R9, R3, c[0x0][0x32c], RZ ;  /* 0x0000cb0003097a10 */ /* 0x000fe40007ffe0ff */
[----:B------:R-:W-:Y:S02]  /*efd0*/  IMNMX R0, R0, R3, !PT ;  /* 0x0000000300007217 */ /* 0x000fe40007800200 */
[----:B------:R-:W-:Y:S02]  /*efe0*/  IMNMX R2, R2, R9, PT ;  /* 0x0000000902027217 */ /* 0x000fe40003800200 */
.L_x_793:
[C---:B------:R-:W-:Y:S01]  /*eff0*/  ISETP.GE.AND P0, PT, R54.reuse, 0x9, PT ;  /* 0x000000093600780c */ /* 0x040fe20003f06270 */
[----:B------:R-:W1:Y:S01]  /*f000*/  SHFL.IDX PT, R3, R4, 0x1, 0x1c1f ;  /* 0x003c1f0004037f89 */ /* 0x000e6200000e0000 */
        /* <DEDUP_REMOVED lines=67> */
[----:B------:R-:W-:Y:S02]  /*f440*/  ISETP.GE.AND P5, PT, R54, 0x41, PT ;  /* 0x000000413600780c */ /* 0x000fe40003fa6270 */
[----:B------:R-:W-:-:S02]  /*f450*/  FSEL R161, R49, -INF , !P0 ;  /* 0xff80000031a17808 */ /* 0x000fc40004000000 */
[----:B------:R-:W-:Y:S02]  /*f460*/  ISETP.GT.AND P0, PT, R0, 0x39, !P6 ;  /* 0x000000390000780c */ /* 0x000fe40007704270 */
[----:B------:R-:W-:Y:S02]  /*f470*/  ISETP.GE.AND P4, PT, R54, 0x42, PT ;  /* 0x000000423600780c */ /* 0x000fe40003f86270 */
        /* <DEDUP_REMOVED lines=13> */
[----:B------:R-:W-:-:S04]  /*f550*/  ISETP.GT.AND P0, PT, R0, 0x48, !P3 ;  /* 0x000000480000780c */ /* 0x000fc80005f04270 */
[----:B------:R-:W-:-:S04]  /*f560*/  ISETP.LT.OR P0, PT, R2, 0x49, P0 ;  /* 0x000000490200780c */ /* 0x000fc80000701670 */
[----:B------:R-:W-:Y:S02]  /*f570*/  FSEL R169, R36, -INF , !P0 ;  /* 0xff80000024a97808 */ /* 0x000fe40004000000 */
[----:B------:R-:W-:-:S04]  /*f580*/  ISETP.GT.AND P0, PT, R0, 0x49, !P2 ;  /* 0x000000490000780c */ /* 0x000fc80005704270 */
[----:B------:R-:W-:-:S04]  /*f590*/  ISETP.LT.OR P0, PT, R2, 0x4a, P0 ;  /* 0x0000004a0200780c */ /* 0x000fc80000701670 */
        /* <DEDUP_REMOVED lines=16> */
[----:B------:R-:W-:-:S04]  /*f6a0*/  ISETP.GT.AND P0, PT, R0, RZ, !P1 ;  /* 0x000000ff0000720c */ /* 0x000fc80004f04270 */
[----:B------:R-:W-:-:S04]  /*f6b0*/  ISETP.LT.OR P0, PT, R2, 0x1, P0 ;  /* 0x000000010200780c */ /* 0x000fc80000701670 */
[----:B------:R-:W-:Y:S02]  /*f6c0*/  FSEL R27, R98, -INF , !P0 ;  /* 0xff800000621b7808 */ /* 0x000fe40004000000 */
[----:B------:R-:W-:-:S04]  /*f6d0*/  ISETP.GE.AND P0, PT, R54, 0x5a, PT ;  /* 0x0000005a3600780c */ /* 0x000fc80003f06270 */
[----:B------:R-:W-:Y:S02]  /*f6e0*/  P2R R9, PR, RZ, 0x1 ;  /* 0x00000001ff097803 */ /* 0x000fe40000000000 */
[----:B------:R-:W-:Y:S01]  /*f6f0*/  ISETP.GT.AND P0, PT, R0, 0x59, !P0 ;  /* 0x000000590000780c */ /* 0x000fe20004704270 */
[----:B-1----:R-:W-:-:S03]  /*f700*/  IMAD.IADD R0, R6, 0x1, R3 ;  /* 0x0000000106007824 */ /* 0x002fc600078e0203 */
[----:B------:R-:W-:Y:S01]  /*f710*/  ISETP.LT.OR P0, PT, R2, 0x5a, P0 ;  /* 0x0000005a0200780c */ /* 0x000fe20000701670 */
[----:B------:R-:W-:-:S03]  /*f720*/  IMAD.IADD R2, R5, 0x1, R3 ;  /* 0x0000000105027824 */ /* 0x000fc600078e0203 */
[----:B------:R-:W-:Y:S02]  /*f730*/  FSEL R220, R31, -INF , !P0 ;  /* 0xff8000001fdc7808 */ /* 0x000fe40004000000 */
[----:B------:R-:W-:Y:S02]  /*f740*/  ISETP.GE.AND P0, PT, R141, 0x1, PT ;  /* 0x000000018d00780c */ /* 0x000fe40003f06270 */
[----:B------:R-:W-:-:S11]  /*f750*/  IMNMX R2, R7, R2, PT ;  /* 0x0000000207027217 */ /* 0x000fd60003800200 */
        /* <DEDUP_REMOVED lines=12> */
.L_x_799:
[----:B------:R-:W-:-:S04]  /*f820*/  MOV R4, c[0x0][0x32c] ;  /* 0x0000cb0000047a02 */ /* 0x000fc80000000f00 */
[----:B------:R-:W-:-:S13]  /*f830*/  ISETP.NE.AND P0, PT, R4, 0x1, PT ;  /* 0x000000010400780c */ /* 0x000fda0003f05270 */
[----:B------:R-:W-:-:S05]  /*f840*/  @P0 IMAD.HI.U32 R4, R3, c[0x0][0x330], RZ ;  /* 0x0000cc0003040a27 */ /* 0x000fca00078e00ff */
[----:B------:R-:W-:Y:S02]  /*f850*/  @P0 SHF.R.U32.HI R3, RZ, c[0x0][0x334], R4 ;  /* 0x0000cd00ff030a19 */ /* 0x000fe40000011604 */
.L_x_800:
[----:B------:R-:W-:Y:S05]  /*f860*/  BSYNC B0 ;  /* 0x0000000000007941 */ /* 0x000fea0003800000 */
.L_x_798:
[----:B------:R-:W-:-:S05]  /*f870*/  IMAD R3, R3, c[0x0][0x32c], R8 ;  /* 0x0000cb0003037a24 */ /* 0x000fca00078e0208 */
[----:B------:R-:W-:Y:S02]  /*f880*/  IADD3 R4, R3, c[0x0][0x32c], RZ ;  /* 0x0000cb0003047a10 */ /* 0x000fe40007ffe0ff */
[----:B------:R-:W-:Y:S02]  /*f890*/  IMNMX R0, R0, R3, !PT ;  /* 0x0000000300007217 */ /* 0x000fe40007800200 */
[----:B------:R-:W-:Y:S02]  /*f8a0*/  IMNMX R2, R2, R4, PT ;  /* 0x0000000402027217 */ /* 0x000fe40003800200 */
.L_x_797:
        /* <DEDUP_REMOVED lines=43> */
[----:B------:R-:W-:Y:S01]  /*fb60*/  FMNMX.FTZ R3, R171, R3, !PT ;  /* 0x00000003ab037209 */ /* 0x000fe20007810000 */
[----:B------:R-:W-:Y:S01]  /*fb70*/  LDSM.16.MT88.4 R20, [R204] ;  /* 0x00000000cc14783b */ /* 0x000fe20000004200 */
        /* <DEDUP_REMOVED lines=9> */
[----:B------:R-:W-:-:S03]  /*fc10*/  ISETP.LT.OR P0, PT, R2, 0x21, P0 ;  /* 0x000000210200780c */ /* 0x000fc60000701670 */
[----:B------:R-:W1:Y:S01]  /*fc20*/  SHFL.BFLY PT, R5, R3, 0x2, 0x1f ;  /* 0x0c401f0003057f89 */ /* 0x000e6200000e0000 */
        /* <DEDUP_REMOVED lines=26> */
[----:B------:R-:W-:Y:S02]  /*fdd0*/  ISETP.GT.AND P0, PT, R0, 0x39, !P6 ;  /* 0x000000390000780c */ /* 0x000fe40007704270 */
[----:B------:R-:W-:Y:S02]  /*fde0*/  ISETP.NE.AND P6, PT, R9, RZ, PT ;  /* 0x000000ff0900720c */ /* 0x000fe40003fc5270 */
        /* <DEDUP_REMOVED lines=8> */
[----:B------:R-:W-:Y:S01]  /*fe70*/  ISETP.LT.OR P0, PT, R2, 0x42, P0 ;  /* 0x000000420200780c */ /* 0x000fe20000701670 */
[----:B------:R-:W-:Y:S03]  /*fe80*/  LDSM.16.MT88.4 R8, [R203] ;  /* 0x00000000cb08783b */ /* 0x000fe60000004200 */
[----:B------:R-:W-:-:S02]  /*fe90*/  FSEL R164, R43, -INF , !P0 ;  /* 0xff8000002ba47808 */ /* 0x000fc40004000000 */
[----:B------:R-:W-:Y:S02]  /*fea0*/  ISETP.GT.AND P0, PT, R0, 0x48, !P3 ;  /* 0x000000480000780c */ /* 0x000fe40005f04270 */
[----:B------:R-:W-:Y:S02]  /*feb0*/  ISETP.NE.AND P3, PT, R12, RZ, PT ;  /* 0x000000ff0c00720c */ /* 0x000fe40003f65270 */
[----:B------:R-:W-:Y:S01]  /*fec0*/  ISETP.LT.OR P0, PT, R2, 0x49, P0 ;  /* 0x000000490200780c */ /* 0x000fe20000701670 */
[----:B------:R-:W-:Y:S03]  /*fed0*/  LDSM.16.MT88.4 R12, [R205] ;  /* 0x00000000cd0c783b */ /* 0x000fe60000004200 */
[----:B------:R-:W-:Y:S02]  /*fee0*/  FSEL R166, R40, -INF , !P0 ;  /* 0xff80000028a67808 */ /* 0x000fe40004000000 */
[C---:B------:R-:W-:Y:S01]  /*fef0*/  ISETP.GT.AND P0, PT, R0.reuse, 0x49, !P2 ;  /* 0x000000490000780c */ /* 0x040fe20005704270 */
[----:B------:R-:W-:Y:S01]  /*ff00*/  LDSM.16.MT88.4 R40, [R203+0x3000] ;  /* 0x00300000cb28783b */ /* 0x000fe20000004200 */
[----:B------:R-:W-:-:S02]  /*ff10*/  ISETP.GT.AND P2, PT, R0, 0x51, !P4 ;  /* 0x000000510000780c */ /* 0x000fc40006744270 */
[C---:B------:R-:W-:Y:S02]  /*ff20*/  ISETP.LT.OR P0, PT, R2.reuse, 0x4a, P0 ;  /* 0x0000004a0200780c */ /* 0x040fe40000701670 */
[----:B------:R-:W-:Y:S02]  /*ff30*/  ISETP.LT.OR P2, PT, R2, 0x52, P2 ;  /* 0x000000520200780c */ /* 0x000fe40001741670 */
[----:B------:R-:W-:Y:S02]  /*ff40*/  FSEL R168, R39, -INF , !P0 ;  /* 0xff80000027a87808 */ /* 0x000fe40004000000 */
[C---:B------:R-:W-:Y:S02]  /*ff50*/  ISETP.GT.AND P0, PT, R0.reuse, RZ, !P1 ;  /* 0x000000ff0000720c */ /* 0x040fe40004f04270 */
[----:B------:R-:W-:Y:S02]  /*ff60*/  ISETP.GT.AND P1, PT, R0, 0x58, !P5 ;  /* 0x000000580000780c */ /* 0x000fe40006f24270 */
[----:B------:R-:W-:-:S02]  /*ff70*/  ISETP.LT.OR P0, PT, R2, 0x1, P0 ;  /* 0x000000010200780c */ /* 0x000fc40000701670 */
[----:B------:R-:W-:Y:S02]  /*ff80*/  ISETP.LT.OR P1, PT, R2, 0x59, P1 ;  /* 0x000000590200780c */ /* 0x000fe40000f21670 */
[----:B------:R-:W-:Y:S02]  /*ff90*/  FSEL R6, R99, -INF , !P0 ;  /* 0xff80000063067808 */ /* 0x000fe40004000000 */
[----:B------:R-:W-:Y:S02]  /*ffa0*/  ISETP.GT.AND P0, PT, R0, 0x50, !P3 ;  /* 0x000000500000780c */ /* 0x000fe40005f04270 */
[----:B------:R-:W-:Y:S02]  /*ffb0*/  FMNMX.FTZ R4, R6, R7, !PT ;  /* 0x0000000706047209 */ /* 0x000fe40007810000 */
[----:B------:R-:W-:Y:S02]  /*ffc0*/  ISETP.LT.OR P0, PT, R2, 0x51, P0 ;  /* 0x000000510200780c */ /* 0x000fe40000701670 */
[----:B------:R-:W-:-:S02]  /*ffd0*/  FMNMX.FTZ R4, R25, R4, !PT ;  /* 0x0000000419047209 */ /* 0x000fc40007810000 */
[----:B------:R-:W-:Y:S02]  /*ffe0*/  FSEL R172, R50, -INF , !P0 ;  /* 0xff80000032ac7808 */ /* 0x000fe40004000000 */
[----:B------:R-:W-:Y:S02]  /*fff0*/  FMNMX.FTZ R4, R24, R4, !PT ;  /* 0x0000000418047209 */ /* 0x000fe40007810000 */
[----:B------:R-:W-:Y:S02]  /*10000*/  ISETP.GT.AND P0, PT, R0, 0x59, !P6 ;  /* 0x000000590000780c */ /* 0x000fe40007704270 */
[----:B------:R-:W-:Y:S02]  /*10010*/  FMNMX.FTZ R4, R36, R4, !PT ;  /* 0x0000000424047209 */ /* 0x000fe40007810000 */
[----:B------:R-:W-:Y:S02]  /*10020*/  FSEL R173, R48, -INF , !P2 ;  /* 0xff80000030ad7808 */ /* 0x000fe40005000000 */
[----:B------:R-:W-:-:S02]  /*10030*/  FMNMX.FTZ R4, R31, R4, !PT ;  /* 0x000000041f047209 */ /* 0x000fc40007810000 */
[----:B------:R-:W-:Y:S02]  /*10040*/  ISETP.LT.OR P0, PT, R2, 0x5a, P0 ;  /* 0x0000005a0200780c */ /* 0x000fe40000701670 */
[----:B------:R-:W-:Y:S02]  /*10050*/  FMNMX.FTZ R4, R60, R4, !PT ;  /* 0x000000043c047209 */ /* 0x000fe40007810000 */
[----:B------:R-:W-:Y:S02]  /*10060*/  FSEL R175, R46, -INF , !P1 ;  /* 0xff8000002eaf7808 */ /* 0x000fe40004800000 */
        /* <DEDUP_REMOVED lines=27> */
[----:B------:R-:W-:-:S04]  /*10220*/  FFMA.FTZ R0, R27, c[0x0][0x2d0], -R2 ;  /* 0x0000b4001b007a23 */ /* 0x000fc80000010802 */
[----:B------:R2:W-:Y:S01]  /*10230*/  MUFU.EX2 R251, R0 ;  /* 0x0000000000fb7308 */ /* 0x0005e20000000800 */
[----:B-1----:R-:W-:Y:S01]  /*10240*/  FMNMX.FTZ R3, R3, R4, !PT ;  /* 0x0000000403037209 */ /* 0x002fe20007810000 */
[--C-:B------:R-:W-:Y:S02]  /*10250*/  FFMA.FTZ R4, R30, c[0x0][0x2d0], -R2.reuse ;  /* 0x0000b4001e047a23 */ /* 0x100fe40000010802 */
[----:B--2---:R-:W-:Y:S01]  /*10260*/  FFMA.FTZ R0, R28, c[0x0][0x2d0], -R2 ;  /* 0x0000b4001c007a23 */ /* 0x004fe20000010802 */
[----:B------:R-:W-:-:S03]  /*10270*/  FSETP.NEU.FTZ.AND P0, PT, R3, -INF , PT ;  /* 0xff8000000300780b */ /* 0x000fc60003f1d000 */
[----:B------:R-:W-:Y:S08]  /*10280*/  MUFU.EX2 R252, R4 ;  /* 0x0000000400fc7308 */ /* 0x000ff00000000800 */
[----:B------:R1:W-:Y:S02]  /*10290*/  MUFU.EX2 R250, R0 ;  /* 0x0000000000fa7308 */ /* 0x0003e40000000800 */
[----:B-1----:R-:W-:-:S06]  /*102a0*/  FFMA.FTZ R0, R29, c[0x0][0x2d0], -R2 ;  /* 0x0000b4001d007a23 */ /* 0x002fcc0000010802 */
[----:B------:R1:W2:Y:S02]  /*102b0*/  MUFU.EX2 R33, R0 ;  /* 0x0000000000217308 */ /* 0x0002a40000000800 */
[----:B-1----:R-:W-:-:S05]  /*102c0*/  FMUL.FTZ R0, R3, c[0x0][0x2d0] ;  /* 0x0000b40003007a20 */ /* 0x002fca0000410000 */
[----:B------:R-:W-:-:S05]  /*102d0*/  FSEL R0, R0, RZ, P0 ;  /* 0x000000ff00007208 */ /* 0x000fca0000000000 */
[----:B------:R-:W-:Y:S01]  /*102e0*/  FFMA.FTZ R4, R6, c[0x0][0x2d0], -R0 ;  /* 0x0000b40006047a23 */ /* 0x000fe20000010800 */
[----:B--2---:R-:W-:-:S03]  /*102f0*/  F2FP.PACK_AB R6, R252, R33 ;  /* 0x00000021fc06723e */ /* 0x004fc600000000ff */
[----:B------:R1:W-:Y:S02]  /*10300*/  MUFU.EX2 R192, R4 ;  /* 0x0000000400c07308 */ /* 0x0003e40000000800 */
[----:B-1----:R-:W-:-:S06]  /*10310*/  FFMA.FTZ R4, R7, c[0x0][0x2d0], -R0 ;  /* 0x0000b40007047a23 */ /* 0x002fcc0000010800 */
[----:B------:R1:W2:Y:S02]  /*10320*/  MUFU.EX2 R243, R4 ;  /* 0x0000000400f37308 */ /* 0x0002a40000000800 */
[----:B-1----:R-:W-:Y:S01]  /*10330*/  FFMA.FTZ R4, R25, c[0x0][0x2d0], -R0 ;  /* 0x0000b40019047a23 */ /* 0x002fe20000010800 */
[----:B--2---:R-:W-:-:S05]  /*10340*/  F2FP.PACK_AB R5, R243, R192 ;  /* 0x000000c0f305723e */ /* 0x004fca00000000ff */
[----:B------:R1:W-:Y:S02]  /*10350*/  MUFU.EX2 R249, R4 ;  /* 0x0000000400f97308 */ /* 0x0003e40000000800 */
[----:B-1----:R-:W-:Y:S02]  /*10360*/  FFMA.FTZ R4, R24, c[0x0][0x2d0], -R0 ;  /* 0x0000b40018047a23 */ /* 0x002fe40000010800 */
[----:B------:R-:W1:Y:S04]  /*10370*/  LDSM.16.MT88.4 R24, [R202+0x3000] ;  /* 0x00300000ca18783b */ /* 0x000e680000004200 */
[----:B------:R2:W3:Y:S02]  /*10380*/  MUFU.EX2 R248, R4 ;  /* 0x0000000400f87308 */ /* 0x0004e40000000800 */
[----:B--2---:R-:W-:-:S02]  /*10390*/  F2FP.PACK_AB R4, R250, R251 ;  /* 0x000000fbfa04723e */ /* 0x004fc400000000ff */
[----:B---3--:R-:W-:-:S07]  /*103a0*/  F2FP.PACK_AB R7, R248, R249 ;  /* 0x000000f9f807723e */ /* 0x008fce00000000ff */
[C---:B------:R-:W-:Y:S07]  /*103b0*/  HMMA.16816.F32 R64, R4.reuse, R8, RZ ;  /* 0x000000080440723c */ /* 0x040fee00000018ff */
[--C-:B------:R-:W-:Y:S01]  /*103c0*/  FFMA.FTZ R8, R32, c[0x0][0x2d0], -R2.reuse ;  /* 0x0000b40020087a23 */ /* 0x100fe20000010802 */
[C---:B------:R-:W-:Y:S01]  /*103d0*/  HMMA.16816.F32 R48, R4.reuse, R12, RZ ;  /* 0x0000000c0430723c */ /* 0x040fe200000018ff */
[----:B------:R-:W-:Y:S02]  /*103e0*/  IMAD.MOV.U32 R9, RZ, RZ, R33 ;  /* 0x000000ffff097224 */ /* 0x000fe400078e0021 */
[----:B------:R2:W-:Y:S05]  /*103f0*/  MUFU.EX2 R247, R8 ;  /* 0x0000000800f77308 */ /* 0x0005ea0000000800 */
[C---:B------:R-:W-:Y:S01]  /*10400*/  HMMA.16816.F32 R44, R4.reuse, R14, RZ ;  /* 0x0000000e042c723c */ /* 0x040fe200000018ff */
[----:B------:R-:W-:Y:S07]  /*10410*/  LDSM.16.MT88.4 R12, [R204+0x3000] ;  /* 0x00300000cc0c783b */ /* 0x000fee0000004200 */
[----:B------:R-:W-:Y:S01]  /*10420*/  HMMA.16816.F32 R84, R4, R16, RZ ;  /* 0x000000100454723c */ /* 0x000fe200000018ff */
[----:B--2---:R-:W-:-:S02]  /*10430*/  FFMA.FTZ R8, R35, c[0x0][0x2d0], -R2 ;  /* 0x0000b40023087a23 */ /* 0x004fc40000010802 */
[----:B------:R-:W2:Y:S02]  /*10440*/  LDSM.16.MT88.4 R32, [R205+0x3000] ;  /* 0x00300000cd20783b */ /* 0x000ea40000004200 */
[----:B------:R3:W4:Y:S03]  /*10450*/  MUFU.EX2 R245, R8 ;  /* 0x0000000800f57308 */ /* 0x0007260000000800 */
[C---:B------:R-:W-:Y:S01]  /*10460*/  HMMA.16816.F32 R80, R4.reuse, R18, RZ ;  /* 0x000000120450723c */ /* 0x040fe200000018ff */
[----:B------:R-:W5:Y:S07]  /*10470*/  LDSM.16.MT88.4 R16, [R205+0x800] ;  /* 0x00080000cd10783b */ /* 0x000f6e0000004200 */
[----:B------:R-:W-:Y:S01]  /*10480*/  HMMA.16816.F32 R56, R4, R10, RZ ;  /* 0x0000000a0438723c */ /* 0x000fe200000018ff */
[----:B---3--:R-:W-:-:S07]  /*10490*/  FFMA.FTZ R8, R37, c[0x0][0x2d0], -R2 ;  /* 0x0000b40025087a23 */ /* 0x008fce0000010802 */
[----:B------:R-:W-:Y:S01]  /*104a0*/  HMMA.16816.F32 R52, R4, R20, RZ ;  /* 0x000000140434723c */ /* 0x000fe200000018ff */
[----:B------:R-:W-:Y:S01]  /*104b0*/  IMAD.MOV.U32 R10, RZ, RZ, R137 ;  /* 0x000000ffff0a7224 */ /* 0x000fe200078e0089 */
[----:B------:R3:W-:Y:S01]  /*104c0*/  MUFU.EX2 R246, R8 ;  /* 0x0000000800f67308 */ /* 0x0007e20000000800 */
[----:B------:R-:W-:-:S05]  /*104d0*/  IMAD.MOV.U32 R11, RZ, RZ, R140 ;  /* 0x000000ffff0b7224 */ /* 0x000fca00078e008c */
[C---:B------:R-:W-:Y:S01]  /*104e0*/  HMMA.16816.F32 R76, R4.reuse, R22, RZ ;  /* 0x00000016044c723c */ /* 0x040fe200000018ff */
[----:B------:R-:W-:Y:S07]  /*104f0*/  LDSM.16.MT88.4 R20, [R204+0x800] ;  /* 0x00080000cc14783b */ /* 0x000fee0000004200 */
[----:B-1----:R-:W-:Y:S01]  /*10500*/  HMMA.16816.F32 R88, R4, R24, RZ ;  /* 0x000000180458723c */ /* 0x002fe200000018ff */
[----:B---3--:R-:W-:-:S04]  /*10510*/  FFMA.FTZ R8, R38, c[0x0][0x2d0], -R2 ;  /* 0x0000b40026087a23 */ /* 0x008fc80000010802 */
[----:B------:R1:W3:Y:S03]  /*10520*/  MUFU.EX2 R244, R8 ;  /* 0x0000000800f47308 */ /* 0x0002e60000000800 */
[C---:B------:R-:W-:Y:S01]  /*10530*/  HMMA.16816.F32 R92, R4.reuse, R26, RZ ;  /* 0x0000001a045c723c */ /* 0x040fe200000018ff */
[----:B------:R-:W-:Y:S07]  /*10540*/  LDSM.16.MT88.4 R24, [R202+0x3800] ;  /* 0x00380000ca18783b */ /* 0x000fee0000004200 */
[----:B------:R-:W-:Y:S01]  /*10550*/  HMMA.16816.F32 R100, R4, R40, RZ ;  /* 0x000000280464723c */ /* 0x000fe200000018ff */
[----:B-1----:R-:W-:-:S07]  /*10560*/  FFMA.FTZ R8, R36, c[0x0][0x2d0], -R0 ;  /* 0x0000b40024087a23 */ /* 0x002fce0000010800 */
[C---:B------:R-:W-:Y:S01]  /*10570*/  HMMA.16816.F32 R112, R4.reuse, R42, RZ ;  /* 0x0000002a0470723c */ /* 0x040fe200000018ff */
[----:B------:R-:W1:Y:S01]  /*10580*/  LDSM.16.MT88.4 R36, [R202+0x800] ;  /* 0x00080000ca24783b */ /* 0x000e620000004200 */
[----:B------:R3:W-:Y:S03]  /*10590*/  MUFU.EX2 R242, R8 ;  /* 0x0000000800f27308 */ /* 0x0007e60000000800 */
[----:B------:R-:W-:Y:S03]  /*105a0*/  LDSM.16.MT88.4 R40, [R203+0x3800] ;  /* 0x00380000cb28783b */ /* 0x000fe60000004200 */
[C---:B--2---:R-:W-:Y:S08]  /*105b0*/  HMMA.16816.F32 R96, R4.reuse, R32, RZ ;  /* 0x000000200460723c */ /* 0x044ff000000018ff */
[----:B------:R-:W-:Y:S01]  /*105c0*/  HMMA.16816.F32 R108, R4, R34, RZ ;  /* 0x00000022046c723c */ /* 0x000fe200000018ff */
[----:B------:R-:W-:Y:S01]  /*105d0*/  LDSM.16.MT88.4 R32, [R203+0x1000] ;  /* 0x00100000cb20783b */ /* 0x000fe20000004200 */
[----:B---3--:R-:W-:-:S03]  /*105e0*/  FFMA.FTZ R8, R31, c[0x0][0x2d0], -R0 ;  /* 0x0000b4001f087a23 */ /* 0x008fc60000010800 */
[----:B------:R-:W2:Y:S01]  /*105f0*/  LDSM.16.MT88.4 R28, [R203+0x800] ;  /* 0x00080000cb1c783b */ /* 0x000ea20000004200 */
[----:B------:R3:W1:Y:S02]  /*10600*/  MUFU.EX2 R240, R8 ;  /* 0x0000000800f07308 */ /* 0x0006640000000800 */
[C---:B------:R-:W-:Y:S08]  /*10610*/  HMMA.16816.F32 R136, R4.reuse, R12, RZ ;  /* 0x0000000c0488723c */ /* 0x040ff000000018ff */
[----:B------:R-:W-:Y:S01]  /*10620*/  HMMA.16816.F32 R104, R4, R14, RZ ;  /* 0x0000000e0468723c */ /* 0x000fe200000018ff */
[----:B------:R-:W-:Y:S01]  /*10630*/  LDSM.16.MT88.4 R12, [R204+0x3800] ;  /* 0x00380000cc0c783b */ /* 0x000fe20000004200 */
[----:B---3--:R-:W-:-:S05]  /*10640*/  FFMA.FTZ R8, R60, c[0x0][0x2d0], -R0 ;  /* 0x0000b4003c087a23 */ /* 0x008fca0000010800 */
[----:B----4-:R-:W-:Y:S02]  /*10650*/  F2FP.PACK_AB R4, R245, R247 ;  /* 0x000000f7f504723e */ /* 0x010fe400000000ff */
[----:B------:R-:W-:Y:S01]  /*10660*/  F2FP.PACK_AB R6, R244, R246 ;  /* 0x000000f6f406723e */ /* 0x000fe200000000ff */
[----:B------:R3:W-:Y:S01]  /*10670*/  MUFU.EX2 R241, R8 ;  /* 0x0000000800f17308 */ /* 0x0007e20000000800 */
[----:B-1----:R-:W-:Y:S01]  /*10680*/  F2FP.PACK_AB R5, R240, R242 ;  /* 0x000000f2f005723e */ /* 0x002fe200000000ff */
[----:B---3--:R-:W-:-:S06]  /*10690*/  FFMA.FTZ R8, R61, c[0x0][0x2d0], -R0 ;  /* 0x0000b4003d087a23 */ /* 0x008fcc0000010800 */
[----:B------:R1:W3:Y:S02]  /*106a0*/  MUFU.EX2 R239, R8 ;  /* 0x0000000800ef7308 */ /* 0x0002e40000000800 */
[----:B-1----:R-:W-:Y:S01]  /*106b0*/  FFMA.FTZ R8, R71, c[0x0][0x2d0], -R2 ;  /* 0x0000b40047087a23 */ /* 0x002fe20000010802 */
[----:B---3--:R-:W-:Y:S01]  /*106c0*/  F2FP.PACK_AB R7, R239, R241 ;  /* 0x000000f1ef07723e */ /* 0x008fe200000000ff */
[----:B------:R-:W-:-:S04]  /*106d0*/  IMAD.MOV.U32 R71, RZ, RZ, R147 ;  /* 0x000000ffff477224 */ /* 0x000fc800078e0093 */
[----:B------:R1:W-:Y:S02]  /*106e0*/  MUFU.EX2 R238, R8 ;  /* 0x0000000800ee7308 */ /* 0x0003e40000000800 */
[C---:B-----5:R-:W-:Y:S08]  /*106f0*/  HMMA.16816.F32 R60, R4.reuse, R16, R48 ;  /* 0x00000010043c723c */ /* 0x060ff00000001830 */
        /* <DEDUP_REMOVED lines=11> */
[----:B------:R-:W3:Y:S07]  /*107b0*/  LDSM.16.MT88.4 R20, [R202+0x4000] ;  /* 0x00400000ca14783b */ /* 0x000eee0000004200 */
[----:B------:R-:W-:Y:S01]  /*107c0*/  HMMA.16816.F32 R120, R4, R26, R92 ;  /* 0x0000001a0478723c */ /* 0x000fe2000000185c */
[----:B-1----:R-:W-:-:S04]  /*107d0*/  FFMA.FTZ R8, R117, c[0x0][0x2d0], -R2 ;  /* 0x0000b40075087a23 */ /* 0x002fc80000010802 */
[----:B------:R1:W1:Y:S03]  /*107e0*/  MUFU.EX2 R235, R8 ;  /* 0x0000000800eb7308 */ /* 0x0002660000000800 */
[C---:B------:R-:W-:Y:S01]  /*107f0*/  HMMA.16816.F32 R116, R4.reuse, R24, R88 ;  /* 0x000000180474723c */ /* 0x040fe20000001858 */
[----:B------:R-:W4:Y:S07]  /*10800*/  LDSM.16.MT88.4 R24, [R205+0x1000] ;  /* 0x00100000cd18783b */ /* 0x000f2e0000004200 */
[----:B--2---:R-:W-:Y:S01]  /*10810*/  HMMA.16816.F32 R84, R4, R28, R64 ;  /* 0x0000001c0454723c */ /* 0x004fe20000001840 */
[----:B-1----:R-:W-:-:S07]  /*10820*/  FFMA.FTZ R8, R70, c[0x0][0x2d0], -R0 ;  /* 0x0000b40046087a23 */ /* 0x002fce0000010800 */
[C---:B------:R-:W-:Y:S01]  /*10830*/  HMMA.16816.F32 R80, R4.reuse, R30, R56 ;  /* 0x0000001e0450723c */ /* 0x040fe20000001838 */
[----:B------:R-:W-:Y:S01]  /*10840*/  LDSM.16.MT88.4 R28, [R204+0x1000] ;  /* 0x00100000cc1c783b */ /* 0x000fe20000004200 */
[----:B------:R1:W-:Y:S06]  /*10850*/  MUFU.EX2 R232, R8 ;  /* 0x0000000800e87308 */ /* 0x0003ec0000000800 */
[C---:B------:R-:W-:Y:S08]  /*10860*/  HMMA.16816.F32 R144, R4.reuse, R40, R100 ;  /* 0x000000280490723c */ /* 0x040ff00000001864 */
[----:B---3--:R-:W-:Y:S01]  /*10870*/  HMMA.16816.F32 R96, R4, R16, R96 ;  /* 0x000000100460723c */ /* 0x008fe20000001860 */
[----:B-1----:R-:W-:-:S04]  /*10880*/  FFMA.FTZ R8, R69, c[0x0][0x2d0], -R0 ;  /* 0x0000b40045087a23 */ /* 0x002fc80000010800 */
[----:B------:R1:W2:Y:S03]  /*10890*/  MUFU.EX2 R227, R8 ;  /* 0x0000000800e37308 */ /* 0x0002a60000000800 */
[C---:B------:R-:W-:Y:S01]  /*108a0*/  HMMA.16816.F32 R76, R4.reuse, R18, R108 ;  /* 0x00000012044c723c */ /* 0x040fe2000000186c */
[----:B------:R-:W-:Y:S07]  /*108b0*/  LDSM.16.MT88.4 R16, [R205+0x4000] ;  /* 0x00400000cd10783b */ /* 0x000fee0000004200 */
[----:B------:R-:W-:Y:S01]  /*108c0*/  HMMA.16816.F32 R64, R4, R12, R136 ;  /* 0x0000000c0440723c */ /* 0x000fe20000001888 */
[----:B-1----:R-:W-:-:S07]  /*108d0*/  FFMA.FTZ R8, R132, c[0x0][0x2d0], -R0 ;  /* 0x0000b40084087a23 */ /* 0x002fce0000010800 */
[----:B------:R-:W-:Y:S01]  /*108e0*/  HMMA.16816.F32 R56, R4, R14, R104 ;  /* 0x0000000e0438723c */ /* 0x000fe20000001868 */
[----:B------:R-:W-:Y:S01]  /*108f0*/  LDSM.16.MT88.4 R12, [R204+0x4000] ;  /* 0x00400000cc0c783b */ /* 0x000fe20000004200 */
[----:B------:R1:W-:Y:S02]  /*10900*/  MUFU.EX2 R225, R8 ;  /* 0x0000000800e17308 */ /* 0x0003e40000000800 */
[----:B-1----:R-:W-:-:S04]  /*10910*/  FFMA.FTZ R8, R133, c[0x0][0x2d0], -R0 ;  /* 0x0000b40085087a23 */ /* 0x002fc80000010800 */
[----:B------:R-:W-:Y:S02]  /*10920*/  HMMA.16816.F32 R132, R4, R42, R112 ;  /* 0x0000002a0484723c */ /* 0x000fe40000001870 */
[----:B------:R-:W1:Y:S05]  /*10930*/  MUFU.EX2 R224, R8 ;  /* 0x0000000800e07308 */ /* 0x000e6a0000000800 */
[----:B----4-:R-:W-:Y:S02]  /*10940*/  F2FP.PACK_AB R4, R237, R238 ;  /* 0x000000eeed04723e */ /* 0x010fe400000000ff */
[----:B------:R-:W-:Y:S02]  /*10950*/  F2FP.PACK_AB R6, R235, R236 ;  /* 0x000000eceb06723e */ /* 0x000fe400000000ff */
[----:B--2---:R-:W-:-:S02]  /*10960*/  F2FP.PACK_AB R5, R227, R232 ;  /* 0x000000e8e305723e */ /* 0x004fc400000000ff */
[----:B-1----:R-:W-:Y:S01]  /*10970*/  F2FP.PACK_AB R7, R224, R225 ;  /* 0x000000e1e007723e */ /* 0x002fe200000000ff */
[----:B------:R-:W-:-:S04]  /*10980*/  FFMA.FTZ R8, R155, c[0x0][0x2d0], -R2 ;  /* 0x0000b4009b087a23 */ /* 0x000fc80000010802 */
[----:B------:R1:W-:Y:S02]  /*10990*/  MUFU.EX2 R222, R8 ;  /* 0x0000000800de7308 */ /* 0x0003e40000000800 */
[C---:B-----5:R-:W-:Y:S08]  /*109a0*/  HMMA.16816.F32 R92, R4.reuse, R36, R148 ;  /* 0x00000024045c723c */ /* 0x060ff00000001894 */
[----:B------:R-:W-:Y:S01]  /*109b0*/  HMMA.16816.F32 R104, R4, R38, R140 ;  /* 0x000000260468723c */ /* 0x000fe2000000188c */
[----:B------:R-:W2:Y:S01]  /*109c0*/  LDSM.16.MT88.4 R36, [R203+0x4000] ;  /* 0x00400000cb24783b */ /* 0x000ea20000004200 */
[----:B-1----:R-:W-:-:S06]  /*109d0*/  FFMA.FTZ R8, R162, c[0x0][0x2d0], -R2 ;  /* 0x0000b400a2087a23 */ /* 0x002fcc0000010802 */
[C---:B------:R-:W-:Y:S01]  /*109e0*/  HMMA.16816.F32 R112, R4.reuse, R20, R116 ;  /* 0x000000140470723c */ /* 0x040fe20000001874 */
[----:B------:R1:W3:Y:S07]  /*109f0*/  MUFU.EX2 R221, R8 ;  /* 0x0000000800dd7308 */ /* 0x0002ee0000000800 */
[C---:B------:R-:W-:Y:S01]  /*10a00*/  HMMA.16816.F32 R120, R4.reuse, R22, R120 ;  /* 0x000000160478723c */ /* 0x040fe20000001878 */
[----:B------:R-:W4:Y:S07]  /*10a10*/  LDSM.16.MT88.4 R20, [R205+0x1800] ;  /* 0x00180000cd14783b */ /* 0x000f2e0000004200 */
[----:B------:R-:W-:Y:S01]  /*10a20*/  HMMA.16816.F32 R88, R4, R24, R60 ;  /* 0x000000180458723c */ /* 0x000fe2000000183c */
[----:B-1----:R-:W-:-:S04]  /*10a30*/  FFMA.FTZ R8, R161, c[0x0][0x2d0], -R2 ;  /* 0x0000b400a1087a23 */ /* 0x002fc80000010802 */
[----:B------:R1:W-:Y:S03]  /*10a40*/  MUFU.EX2 R162, R8 ;  /* 0x0000000800a27308 */ /* 0x0003e60000000800 */
[C---:B------:R-:W-:Y:S01]  /*10a50*/  HMMA.16816.F32 R40, R4.reuse, R26, R44 ;  /* 0x0000001a0428723c */ /* 0x040fe2000000182c */
[----:B------:R-:W5:Y:S07]  /*10a60*/  LDSM.16.MT88.4 R24, [R204+0x1800] ;  /* 0x00180000cc18783b */ /* 0x000f6e0000004200 */
[----:B------:R-:W-:Y:S01]  /*10a70*/  HMMA.16816.F32 R108, R4, R32, R84 ;  /* 0x00000020046c723c */ /* 0x000fe20000001854 */
[----:B-1----:R-:W-:-:S07]  /*10a80*/  FFMA.FTZ R8, R163, c[0x0][0x2d0], -R2 ;  /* 0x0000b400a3087a23 */ /* 0x002fce0000010802 */
[C---:B--2---:R-:W-:Y:S01]  /*10a90*/  HMMA.16816.F32 R136, R4.reuse, R36, R144 ;  /* 0x000000240488723c */ /* 0x044fe20000001890 */
[----:B------:R-:W-:Y:S01]  /*10aa0*/  IMAD.MOV.U32 R163, RZ, RZ, R11 ;  /* 0x000000ffffa37224 */ /* 0x000fe200078e000b */
[----:B------:R1:W2:Y:S06]  /*10ab0*/  MUFU.EX2 R161, R8 ;  /* 0x0000000800a17308 */ /* 0x0002ac0000000800 */
[C---:B------:R-:W-:Y:S08]  /*10ac0*/  HMMA.16816.F32 R84, R4.reuse, R28, R52 ;  /* 0x0000001c0454723c */ /* 0x040ff00000001834 */
[----:B------:R-:W-:Y:S01]  /*10ad0*/  HMMA.16816.F32 R44, R4, R30, R48 ;  /* 0x0000001e042c723c */ /* 0x000fe20000001830 */
[----:B------:R-:W2:Y:S01]  /*10ae0*/  LDSM.16.MT88.4 R28, [R203+0x1800] ;  /* 0x00180000cb1c783b */ /* 0x000ea20000004200 */
[----:B-1----:R-:W-:-:S04]  /*10af0*/  FFMA.FTZ R8, R153, c[0x0][0x2d0], -R0 ;  /* 0x0000b40099087a23 */ /* 0x002fc80000010800 */
[----:B------:R1:W-:Y:S02]  /*10b00*/  MUFU.EX2 R155, R8 ;  /* 0x00000008009b7308 */ /* 0x0003e40000000800 */
[C---:B------:R-:W-:Y:S01]  /*10b10*/  HMMA.16816.F32 R140, R4.reuse, R38, R132 ;  /* 0x00000026048c723c */ /* 0x040fe20000001884 */
[----:B------:R-:W-:Y:S07]  /*10b20*/  LDSM.16.MT88.4 R36, [R203+0x4800] ;  /* 0x00480000cb24783b */ /* 0x000fee0000004200 */
[----:B------:R-:W-:Y:S01]  /*10b30*/  HMMA.16816.F32 R132, R4, R16, R96 ;  /* 0x000000100484723c */ /* 0x000fe20000001860 */
[----:B-1----:R-:W-:-:S07]  /*10b40*/  FFMA.FTZ R8, R152, c[0x0][0x2d0], -R0 ;  /* 0x0000b40098087a23 */ /* 0x002fce0000010800 */
[C---:B------:R-:W-:Y:S01]  /*10b50*/  HMMA.16816.F32 R100, R4.reuse, R34, R80 ;  /* 0x000000220464723c */ /* 0x040fe20000001850 */
[----:B------:R-:W-:Y:S01]  /*10b60*/  LDSM.16.MT88.4 R32, [R202+0x1800] ;  /* 0x00180000ca20783b */ /* 0x000fe20000004200 */
[----:B------:R1:W1:Y:S06]  /*10b70*/  MUFU.EX2 R153, R8 ;  /* 0x0000000800997308 */ /* 0x00026c0000000800 */
[C---:B------:R-:W-:Y:S01]  /*10b80*/  HMMA.16816.F32 R116, R4.reuse, R18, R76 ;  /* 0x000000120474723c */ /* 0x040fe2000000184c */
[----:B------:R-:W-:Y:S07]  /*10b90*/  LDSM.16.MT88.4 R16, [R203+0x2000] ;  /* 0x00200000cb10783b */ /* 0x000fee0000004200 */
[----:B------:R-:W-:Y:S01]  /*10ba0*/  HMMA.16816.F32 R96, R4, R12, R64 ;  /* 0x0000000c0460723c */ /* 0x000fe20000001840 */
[----:B-1----:R-:W-:-:S02]  /*10bb0*/  FFMA.FTZ R8, R154, c[0x0][0x2d0], -R0 ;  /* 0x0000b4009a087a23 */ /* 0x002fc40000010800 */
[----:B------:R-:W-:Y:S02]  /*10bc0*/  IMAD.MOV.U32 R154, RZ, RZ, R10 ;  /* 0x000000ffff9a7224 */ /* 0x000fe400078e000a */
[----:B------:R1:W-:Y:S03]  /*10bd0*/  MUFU.EX2 R145, R8 ;  /* 0x0000000800917308 */ /* 0x0003e60000000800 */
[----:B------:R-:W-:Y:S01]  /*10be0*/  HMMA.16816.F32 R60, R4, R14, R56 ;  /* 0x0000000e043c723c */ /* 0x000fe20000001838 */
[----:B------:R-:W-:Y:S06]  /*10bf0*/  LDSM.16.MT88.4 R12, [R202+0x4800] ;  /* 0x00480000ca0c783b */ /* 0x000fec0000004200 */
[----:B---3--:R-:W-:-:S02]  /*10c00*/  F2FP.PACK_AB R4, R221, R222 ;  /* 0x000000dedd04723e */ /* 0x008fc400000000ff */
[----:B--2---:R-:W-:Y:S02]  /*10c10*/  F2FP.PACK_AB R6, R161, R162 ;  /* 0x000000a2a106723e */ /* 0x004fe400000000ff */
[----:B------:R-:W-:Y:S01]  /*10c20*/  F2FP.PACK_AB R5, R153, R155 ;  /* 0x0000009b9905723e */ /* 0x000fe200000000ff */
[----:B-1----:R-:W-:Y:S02]  /*10c30*/  FFMA.FTZ R8, R160, c[0x0][0x2d0], -R0 ;  /* 0x0000b400a0087a23 */ /* 0x002fe40000010800 */
[----:B------:R-:W-:Y:S02]  /*10c40*/  IMAD.MOV.U32 R160, RZ, RZ, R71 ;  /* 0x000000ffffa07224 */ /* 0x000fe400078e0047 */
[----:B------:R1:W2:Y:S02]  /*10c50*/  MUFU.EX2 R144, R8 ;  /* 0x0000000800907308 */ /* 0x0002a40000000800 */
[----:B-1----:R-:W-:Y:S01]  /*10c60*/  FFMA.FTZ R8, R167, c[0x0][0x2d0], -R2 ;  /* 0x0000b400a7087a23 */ /* 0x002fe20000010802 */
[----:B--2---:R-:W-:Y:S01]  /*10c70*/  F2FP.PACK_AB R7, R144, R145 ;  /* 0x000000919007723e */ /* 0x004fe200000000ff */
[----:B------:R-:W-:-:S04]  /*10c80*/  IMAD.MOV.U32 R167, RZ, RZ, R9 ;  /* 0x000000ffffa77224 */ /* 0x000fc800078e0009 */
[----:B------:R1:W-:Y:S02]  /*10c90*/  MUFU.EX2 R152, R8 ;  /* 0x0000000800987308 */ /* 0x0003e40000000800 */
[C---:B----4-:R-:W-:Y:S08]  /*10ca0*/  HMMA.16816.F32 R52, R4.reuse, R20, R88 ;  /* 0x000000140434723c */ /* 0x050ff00000001858 */
[----:B------:R-:W-:Y:S01]  /*10cb0*/  HMMA.16816.F32 R40, R4, R22, R40 ;  /* 0x000000160428723c */ /* 0x000fe20000001828 */
[----:B------:R-:W2:Y:S01]  /*10cc0*/  LDSM.16.MT88.4 R20, [R204+0x4800] ;  /* 0x00480000cc14783b */ /* 0x000ea20000004200 */
[----:B-1----:R-:W-:-:S02]  /*10cd0*/  FFMA.FTZ R8, R170, c[0x0][0x2d0], -R2 ;  /* 0x0000b400aa087a23 */ /* 0x002fc40000010802 */
[----:B------:R-:W-:Y:S02]  /*10ce0*/  IMAD.MOV.U32 R170, RZ, RZ, R251 ;  /* 0x000000ffffaa7224 */ /* 0x000fe400078e00fb */
[----:B------:R1:W3:Y:S02]  /*10cf0*/  MUFU.EX2 R151, R8 ;  /* 0x0000000800977308 */ /* 0x0002e40000000800 */
[C---:B-----5:R-:W-:Y:S08]  /*10d00*/  HMMA.16816.F32 R48, R4.reuse, R24, R84 ;  /* 0x000000180430723c */ /* 0x060ff00000001854 */
[----:B------:R-:W-:Y:S01]  /*10d10*/  HMMA.16816.F32 R44, R4, R26, R44 ;  /* 0x0000001a042c723c */ /* 0x000fe2000000182c */
[----:B------:R-:W4:Y:S01]  /*10d20*/  LDSM.16.MT88.4 R24, [R205+0x4800] ;  /* 0x00480000cd18783b */ /* 0x000f220000004200 */
[----:B-1----:R-:W-:-:S06]  /*10d30*/  FFMA.FTZ R8, R169, c[0x0][0x2d0], -R2 ;  /* 0x0000b400a9087a23 */ /* 0x002fcc0000010802 */
[C---:B------:R-:W-:Y:S01]  /*10d40*/  HMMA.16816.F32 R64, R4.reuse, R28, R108 ;  /* 0x0000001c0440723c */ /* 0x040fe2000000186c */
[----:B------:R1:W-:Y:S07]  /*10d50*/  MUFU.EX2 R150, R8 ;  /* 0x0000000800967308 */ /* 0x0003ee0000000800 */
[C---:B------:R-:W-:Y:S01]  /*10d60*/  HMMA.16816.F32 R56, R4.reuse, R30, R100 ;  /* 0x0000001e0438723c */ /* 0x040fe20000001864 */
[----:B------:R-:W-:Y:S07]  /*10d70*/  LDSM.16.MT88.4 R28, [R202+0x2000] ;  /* 0x00200000ca1c783b */ /* 0x000fee0000004200 */
[----:B--2---:R-:W-:Y:S01]  /*10d80*/  HMMA.16816.F32 R100, R4, R20, R96 ;  /* 0x000000140464723c */ /* 0x004fe20000001860 */
[----:B------:R-:W-:Y:S01]  /*10d90*/  LDSM.16.MT88.4 R96, [R205+0x2800] ;  /* 0x00280000cd60783b */ /* 0x000fe20000004200 */
[----:B-1----:R-:W-:-:S04]  /*10da0*/  FFMA.FTZ R8, R171, c[0x0][0x2d0], -R2 ;  /* 0x0000b400ab087a23 */ /* 0x002fc80000010802 */
[----:B------:R1:W2:Y:S02]  /*10db0*/  MUFU.EX2 R149, R8 ;  /* 0x0000000800957308 */ /* 0x0002a40000000800 */
[C---:B------:R-:W-:Y:S01]  /*10dc0*/  HMMA.16816.F32 R60, R4.reuse, R22, R60 ;  /* 0x00000016043c723c */ /* 0x040fe2000000183c */
[----:B------:R-:W5:Y:S07]  /*10dd0*/  LDSM.16.MT88.4 R20, [R202+0x5000] ;  /* 0x00500000ca14783b */ /* 0x000f6e0000004200 */
[----:B------:R-:W-:Y:S01]  /*10de0*/  HMMA.16816.F32 R80, R4, R32, R92 ;  /* 0x000000200450723c */ /* 0x000fe2000000185c */
[----:B-1----:R-:W-:-:S07]  /*10df0*/  FFMA.FTZ R8, R165, c[0x0][0x2d0], -R0 ;  /* 0x0000b400a5087a23 */ /* 0x002fce0000010800 */
[C---:B------:R-:W-:Y:S01]  /*10e00*/  HMMA.16816.F32 R76, R4.reuse, R34, R104 ;  /* 0x00000022044c723c */ /* 0x040fe20000001868 */
[----:B------:R-:W-:Y:S01]  /*10e10*/  LDSM.16.MT88.4 R32, [R204+0x2000] ;  /* 0x00200000cc20783b */ /* 0x000fe20000004200 */
[----:B------:R1:W-:Y:S06]  /*10e20*/  MUFU.EX2 R74, R8 ;  /* 0x00000008004a7308 */ /* 0x0003ec0000000800 */
[C---:B------:R-:W-:Y:S08]  /*10e30*/  HMMA.16816.F32 R88, R4.reuse, R12, R112 ;  /* 0x0000000c0458723c */ /* 0x040ff00000001870 */
[----:B------:R-:W-:Y:S01]  /*10e40*/  HMMA.16816.F32 R92, R4, R14, R120 ;  /* 0x0000000e045c723c */ /* 0x000fe20000001878 */
[----:B------:R-:W2:Y:S01]  /*10e50*/  LDSM.16.MT88.4 R12, [R205+0x2000] ;  /* 0x00200000cd0c783b */ /* 0x000ea20000004200 */
[----:B-1----:R-:W-:-:S03]  /*10e60*/  FFMA.FTZ R8, R164, c[0x0][0x2d0], -R0 ;  /* 0x0000b400a4087a23 */ /* 0x002fc60000010800 */
[----:B------:R-:W-:Y:S01]  /*10e70*/  LDSM.16.MT88.4 R120, [R203+0x5800] ;  /* 0x00580000cb78783b */ /* 0x000fe20000004200 */
[----:B------:R1:W1:Y:S02]  /*10e80*/  MUFU.EX2 R71, R8 ;  /* 0x0000000800477308 */ /* 0x0002640000000800 */
[C---:B------:R-:W-:Y:S08]  /*10e90*/  HMMA.16816.F32 R104, R4.reuse, R36, R136 ;  /* 0x000000240468723c */ /* 0x040ff00000001888 */
[----:B------:R-:W-:Y:S01]  /*10ea0*/  HMMA.16816.F32 R140, R4, R38, R140 ;  /* 0x00000026048c723c */ /* 0x000fe2000000188c */
[----:B-1----:R-:W-:-:S07]  /*10eb0*/  FFMA.FTZ R8, R166, c[0x0][0x2d0], -R0 ;  /* 0x0000b400a6087a23 */ /* 0x002fce0000010800 */
[C---:B----4-:R-:W-:Y:S01]  /*10ec0*/  HMMA.16816.F32 R132, R4.reuse, R24, R132 ;  /* 0x000000180484723c */ /* 0x050fe20000001884 */
[----:B------:R1:W-:Y:S07]  /*10ed0*/  MUFU.EX2 R70, R8 ;  /* 0x0000000800467308 */ /* 0x0003ee0000000800 */
[----:B------:R-:W-:Y:S07]  /*10ee0*/  HMMA.16816.F32 R112, R4, R26, R116 ;  /* 0x0000001a0470723c */ /* 0x000fee0000001874 */
[----:B---3--:R-:W-:-:S02]  /*10ef0*/  F2FP.PACK_AB R4, R151, R152 ;  /* 0x000000989704723e */ /* 0x008fc400000000ff */
[----:B--2---:R-:W-:Y:S01]  /*10f00*/  F2FP.PACK_AB R6, R149, R150 ;  /* 0x000000969506723e */ /* 0x004fe200000000ff */
[----:B-1----:R-:W-:Y:S01]  /*10f10*/  FFMA.FTZ R8, R168, c[0x0][0x2d0], -R0 ;  /* 0x0000b400a8087a23 */ /* 0x002fe20000010800 */
[----:B------:R-:W-:-:S03]  /*10f20*/  F2FP.PACK_AB R5, R71, R74 ;  /* 0x0000004a4705723e */ /* 0x000fc600000000ff */
        /* <DEDUP_REMOVED lines=8> */
[C---:B-----5:R-:W-:Y:S01]  /*10fb0*/  HMMA.16816.F32 R108, R4.reuse, R20, R88 ;  /* 0x00000014046c723c */ /* 0x060fe20000001858 */
[----:B------:R-:W-:Y:S01]  /*10fc0*/  LDSM.16.MT88.4 R88, [R203+0x2800] ;  /* 0x00280000cb58783b */ /* 0x000fe20000004200 */
[----:B------:R1:W3:Y:S06]  /*10fd0*/  MUFU.EX2 R147, R8 ;  /* 0x0000000800937308 */ /* 0x0002ec0000000800 */
[C---:B------:R-:W-:Y:S08]  /*10fe0*/  HMMA.16816.F32 R52, R4.reuse, R12, R52 ;  /* 0x0000000c0434723c */ /* 0x040ff00000001834 */
[C---:B------:R-:W-:Y:S01]  /*10ff0*/  HMMA.16816.F32 R40, R4.reuse, R14, R40 ;  /* 0x0000000e0428723c */ /* 0x040fe20000001828 */
[----:B------:R-:W4:Y:S01]  /*11000*/  LDSM.16.MT88.4 R12, [R205+0x5000] ;  /* 0x00500000cd0c783b */ /* 0x000f220000004200 */
[--C-:B-1----:R-:W-:Y:S01]  /*11010*/  FFMA.FTZ R8, R194, c[0x0][0x2d0], -R2.reuse ;  /* 0x0000b400c2087a23 */ /* 0x102fe20000010802 */
[----:B---3--:R-:W-:Y:S01]  /*11020*/  F2FP.PACK_AB R64, R147, R148 ;  /* 0x000000949340723e */ /* 0x008fe200000000ff */
[----:B------:R-:W-:Y:S01]  /*11030*/  FFMA.FTZ R2, R220, c[0x0][0x2d0], -R2 ;  /* 0x0000b400dc027a23 */ /* 0x000fe20000010802 */
[----:B------:R-:W-:Y:S01]  /*11040*/  IADD3 R220, R223, -0x2, RZ ;  /* 0xfffffffedfdc7810 */ /* 0x000fe20007ffe0ff */
[----:B------:R1:W-:Y:S02]  /*11050*/  MUFU.EX2 R146, R8 ;  /* 0x0000000800927308 */ /* 0x0003e40000000800 */
[C---:B------:R-:W-:Y:S01]  /*11060*/  HMMA.16816.F32 R36, R4.reuse, R28, R80 ;  /* 0x0000001c0424723c */ /* 0x040fe20000001850 */
[----:B------:R-:W-:Y:S05]  /*11070*/  LDSM.16.MT88.4 R80, [R202+0x2800] ;  /* 0x00280000ca50783b */ /* 0x000fea0000004200 */
[----:B------:R3:W5:Y:S02]  /*11080*/  MUFU.EX2 R251, R2 ;  /* 0x0000000200fb7308 */ /* 0x0007640000000800 */
[C---:B------:R-:W-:Y:S01]  /*11090*/  HMMA.16816.F32 R48, R4.reuse, R32, R48 ;  /* 0x000000200430723c */ /* 0x040fe20000001830 */
[----:B-1----:R-:W1:Y:S07]  /*110a0*/  LDSM.16.MT88.4 R8, [R204+0x5000] ;  /* 0x00500000cc08783b */ /* 0x002e6e0000004200 */
[----:B--2---:R-:W-:Y:S01]  /*110b0*/  HMMA.16816.F32 R116, R4, R16, R104 ;  /* 0x000000100474723c */ /* 0x004fe20000001868 */
[----:B------:R-:W-:Y:S01]  /*110c0*/  LDSM.16.MT88.4 R104, [R204+0x2800] ;  /* 0x00280000cc68783b */ /* 0x000fe20000004200 */
[----:B---3--:R-:W-:Y:S01]  /*110d0*/  FFMA.FTZ R2, R172, c[0x0][0x2d0], -R0 ;  /* 0x0000b400ac027a23 */ /* 0x008fe20000010800 */
[----:B-----5:R-:W-:-:S05]  /*110e0*/  F2FP.PACK_AB R66, R251, R146 ;  /* 0x00000092fb42723e */ /* 0x020fca00000000ff */
[C---:B------:R-:W-:Y:S01]  /*110f0*/  HMMA.16816.F32 R44, R4.reuse, R34, R44 ;  /* 0x00000022042c723c */ /* 0x040fe2000000182c */
[----:B------:R2:W-:Y:S07]  /*11100*/  MUFU.EX2 R20, R2 ;  /* 0x0000000200147308 */ /* 0x0005ee0000000800 */
[C---:B------:R-:W-:Y:S08]  /*11110*/  HMMA.16816.F32 R28, R4.reuse, R30, R76 ;  /* 0x0000001e041c723c */ /* 0x040ff0000000184c */
[----:B----4-:R-:W-:Y:S01]  /*11120*/  HMMA.16816.F32 R132, R4, R12, R132 ;  /* 0x0000000c0484723c */ /* 0x010fe20000001884 */
[----:B--2---:R-:W-:-:S04]  /*11130*/  FFMA.FTZ R2, R173, c[0x0][0x2d0], -R0 ;  /* 0x0000b400ad027a23 */ /* 0x004fc80000010800 */
[----:B------:R2:W3:Y:S03]  /*11140*/  MUFU.EX2 R21, R2 ;  /* 0x0000000200157308 */ /* 0x0004e60000000800 */
[C---:B------:R-:W-:Y:S08]  /*11150*/  HMMA.16816.F32 R24, R4.reuse, R22, R92 ;  /* 0x000000160418723c */ /* 0x040ff0000000185c */
[----:B-1----:R-:W-:Y:S01]  /*11160*/  HMMA.16816.F32 R136, R4, R8, R100 ;  /* 0x000000080488723c */ /* 0x002fe20000001864 */
[--C-:B--2---:R-:W-:Y:S01]  /*11170*/  FFMA.FTZ R2, R175, c[0x0][0x2d0], -R0.reuse ;  /* 0x0000b400af027a23 */ /* 0x104fe20000010800 */
[----:B---3--:R-:W-:Y:S01]  /*11180*/  F2FP.PACK_AB R65, R21, R20 ;  /* 0x000000141541723e */ /* 0x008fe200000000ff */
[----:B------:R-:W-:-:S05]  /*11190*/  FFMA.FTZ R0, R174, c[0x0][0x2d0], -R0 ;  /* 0x0000b400ae007a23 */ /* 0x000fca0000010800 */
[C---:B------:R-:W-:Y:S01]  /*111a0*/  HMMA.16816.F32 R32, R4.reuse, R18, R140 ;  /* 0x000000120420723c */ /* 0x040fe2000000188c */
[----:B------:R1:W-:Y:S07]  /*111b0*/  MUFU.EX2 R17, R2 ;  /* 0x0000000200117308 */ /* 0x0003ee0000000800 */
[C---:B------:R-:W-:Y:S01]  /*111c0*/  HMMA.16816.F32 R12, R4.reuse, R14, R112 ;  /* 0x0000000e040c723c */ /* 0x040fe20000001870 */
[----:B------:R2:W3:Y:S01]  /*111d0*/  MUFU.EX2 R16, R0 ;  /* 0x0000000000107308 */ /* 0x0004e20000000800 */
[----:B------:R-:W-:Y:S06]  /*111e0*/  LDSM.16.MT88.4 R112, [R202+0x5800] ;  /* 0x00580000ca70783b */ /* 0x000fec0000004200 */
[----:B------:R-:W-:Y:S01]  /*111f0*/  HMMA.16816.F32 R8, R4, R10, R60 ;  /* 0x0000000a0408723c */ /* 0x000fe2000000183c */
[----:B-1----:R-:W-:Y:S01]  /*11200*/  FADD.FTZ R2, R170, R250 ;  /* 0x000000faaa027221 */ /* 0x002fe20000010000 */
[----:B------:R-:W1:Y:S03]  /*11210*/  LDSM.16.MT88.4 R4, [R204+0x5800] ;  /* 0x00580000cc04783b */ /* 0x000e660000004200 */
[----:B------:R-:W-:-:S02]  /*11220*/  FADD.FTZ R2, R167, R2 ;  /* 0x00000002a7027221 */ /* 0x000fc40000010000 */
[----:B------:R-:W-:Y:S02]  /*11230*/  IMAD.MOV.U32 R167, RZ, RZ, c[0x0][0x2c4] ;  /* 0x0000b100ffa77624 */ /* 0x000fe400078e00ff */
[----:B--2---:R-:W-:Y:S01]  /*11240*/  FADD.FTZ R0, R192, R243 ;  /* 0x000000f3c0007221 */ /* 0x004fe20000010000 */
[----:B---3--:R-:W-:Y:S01]  /*11250*/  F2FP.PACK_AB R67, R16, R17 ;  /* 0x000000111043723e */ /* 0x008fe200000000ff */
[----:B------:R-:W-:Y:S01]  /*11260*/  FADD.FTZ R2, R252, R2 ;  /* 0x00000002fc027221 */ /* 0x000fe20000010000 */
[----:B------:R-:W-:Y:S01]  /*11270*/  ISETP.NE.AND P6, PT, R167, 0x1, PT ;  /* 0x00000001a700780c */ /* 0x000fe20003fc5270 */
        /* <DEDUP_REMOVED lines=44> */
[----:B--2---:R-:W-:Y:S01]  /*11540*/  HMMA.16816.F32 R52, R64, R56, R132 ;  /* 0x000000384034723c */ /* 0x004fe20000001884 */
[----:B------:R-:W-:-:S04]  /*11550*/  @P6 IMAD.HI.U32 R5, R160, c[0x0][0x2c8], RZ ;  /* 0x0000b200a0056a27 */ /* 0x000fc800078e00ff */
[----:B------:R-:W-:Y:S02]  /*11560*/  FADD.FTZ R2, R20, R0 ;  /* 0x0000000014027221 */ /* 0x000fe40000010000 */
[----:B------:R-:W-:Y:S01]  /*11570*/  IMAD.MOV.U32 R0, RZ, RZ, R160 ;  /* 0x000000ffff007224 */ /* 0x000fe200078e00a0 */
[----:B------:R-:W-:Y:S01]  /*11580*/  HMMA.16816.F32 R80, R64, R82, R28 ;  /* 0x000000524050723c */ /* 0x000fe2000000181c */
[----:B------:R-:W-:-:S07]  /*11590*/  @P6 SHF.R.U32.HI R0, RZ, c[0x0][0x2cc], R5 ;  /* 0x0000b300ff006a19 */ /* 0x000fce0000011605 */
        /* <DEDUP_REMOVED lines=8> */
[----:B------:R-:W-:Y:S02]  /*11620*/  IMAD.IADD R2, R163, 0x1, -R154 ;  /* 0x00000001a3027824 */ /* 0x000fe400078e0a9a */
[----:B------:R-:W-:Y:S02]  /*11630*/  IMAD.MOV.U32 R163, RZ, RZ, c[0x0][0x32c] ;  /* 0x0000cb00ffa37624 */ /* 0x000fe400078e00ff */
[----:B------:R-:W-:Y:S02]  /*11640*/  FADD.FTZ R4, R17, R4 ;  /* 0x0000000411047221 */ /* 0x000fe40000010000 */
[----:B------:R-:W-:Y:S01]  /*11650*/  IMAD.IADD R0, R2, 0x1, R0 ;  /* 0x0000000102007824 */ /* 0x000fe200078e0200 */
[----:B------:R-:W-:Y:S01]  /*11660*/  ISETP.GE.AND P6, PT, R163, 0x1, PT ;  /* 0x00000001a300780c */ /* 0x000fe20003fc6270 */
[----:B------:R-:W-:-:S02]  /*11670*/  FADD.FTZ R5, R146, R6 ;  /* 0x0000000692057221 */ /* 0x000fc40000010000 */
[----:B------:R-:W-:Y:S01]  /*11680*/  FADD.FTZ R252, R16, R4 ;  /* 0x0000000410fc7221 */ /* 0x000fe20000010000 */
[----:B------:R-:W-:Y:S01]  /*11690*/  IADD3 R4, R0, c[0x0][0x328], RZ ;  /* 0x0000ca0000047a10 */ /* 0x000fe20007ffe0ff */
[----:B------:R-:W-:-:S08]  /*116a0*/  FADD.FTZ R251, R251, R5 ;  /* 0x00000005fbfb7221 */ /* 0x000fd00000010000 */
        /* <DEDUP_REMOVED lines=12> */
.L_x_803:
[----:B------:R-:W-:-:S13]  /*11770*/  ISETP.NE.AND P0, PT, R5, 0x1, PT ;  /* 0x000000010500780c */ /* 0x000fda0003f05270 */
[----:B------:R-:W-:-:S05]  /*11780*/  @P0 IMAD.HI.U32 R0, R2, c[0x0][0x330], RZ ;  /* 0x0000cc0002000a27 */ /* 0x000fca00078e00ff */
[----:B------:R-:W-:Y:S02]  /*11790*/  @P0 SHF.R.U32.HI R2, RZ, c[0x0][0x334], R0 ;  /* 0x0000cd00ff020a19 */ /* 0x000fe40000011600 */
.L_x_804:
[----:B------:R-:W-:Y:S05]  /*117a0*/  BSYNC B0 ;  /* 0x0000000000007941 */ /* 0x000fea0003800000 */
.L_x_802:
[----:B------:R-:W-:-:S05]  /*117b0*/  IMAD R2, R2, R5, c[0x0][0x32c] ;  /* 0x0000cb0002027624 */ /* 0x000fca00078e0205 */
[----:B------:R-:W-:-:S05]  /*117c0*/  IMNMX R4, R4, R2, PT ;  /* 0x0000000204047217 */ /* 0x000fca0003800200 */
.L_x_801:
[----:B------:R-:W-:-:S05]  /*117d0*/  IMAD.HI R0, R4, 0x2aaaaaab, RZ ;  /* 0x2aaaaaab04007827 */ /* 0x000fca00078e02ff */
        /* <DEDUP_REMOVED lines=8> */
.L_x_814:
[----:B------:R-:W2:Y:S01]  /*11860*/  LDL R0, [R1+0x18] ;  /* 0x0000180001007983 */ /* 0x000ea20000100800 */
[----:B------:R-:W-:Y:S04]  /*11870*/  DEPBAR.LE SB0, 0x0 ;  /* 0x000080000000791a */ /* 0x000fe80000000000 */
[----:B------:R-:W-:Y:S01]  /*11880*/  WARPSYNC 0xffffffff ;  /* 0xffffffff00007948 */ /* 0x000fe20003800000 */
[----:B------:R-:W-:Y:S01]  /*11890*/  BAR.SYNC.DEFER_BLOCKING 0x0 ;  /* 0x0000000000007b1d */ /* 0x000fe20000010000 */
[----:B------:R-:W-:Y:S01]  /*118a0*/  ISETP.GT.AND P0, PT, R226, R221, PT ;  /* 0x000000dde200720c */ /* 0x000fe20003f04270 */
[----:B------:R-:W-:Y:S05]  /*118b0*/  IMAD.MOV.U32 R220, RZ, RZ, c[0x0][0x2c4] ;  /* 0x0000b100ffdc7624 */ /* 0x000fea00078e00ff */
[----:B------:R-:W-:Y:S07]  /*118c0*/  ISETP.NE.AND P6, PT, R220, 0x1, PT ;  /* 0x00000001dc00780c */ /* 0x000fee0003fc5270 */
[----:B------:R-:W-:Y:S01]  /*118d0*/  @!P0 IMAD.WIDE.U32 R38, R221, c[0x0][0x208], RZ ;  /* 0x00008200dd268a25 */ /* 0x000fe200078e00ff */
[----:B------:R-:W-:Y:S02]  /*118e0*/  @!P0 MOV R2, c[0x0][0x208] ;  /* 0x0000820000028a02 */ /* 0x000fe40000000f00 */
[----:B------:R-:W-:Y:S01]  /*118f0*/  @!P0 MOV R3, 0x5 ;  /* 0x0000000500038802 */ /* 0x000fe20000000f00 */
[----:B------:R-:W-:Y:S01]  /*11900*/  @!P0 IMAD.MOV.U32 R37, RZ, RZ, R233 ;  /* 0x000000ffff258224 */ /* 0x000fe200078e00e9 */
[----:B------:R-:W-:Y:S02]  /*11910*/  @!P0 MOV R36, R228 ;  /* 0x000000e400248202 */ /* 0x000fe40000000f00 */
[C---:B------:R-:W-:Y:S02]  /*11920*/  @!P0 SHF.L.U64.HI R3, R2.reuse, R3, c[0x0][0x20c] ;  /* 0x0000830002038619 */ /* 0x040fe40000010203 */
[----:B------:R-:W-:Y:S01]  /*11930*/  @!P0 SHF.L.U32 R2, R2, 0x5, RZ ;  /* 0x0000000502028819 */ /* 0x000fe200000006ff */
[----:B------:R-:W1:Y:S01]  /*11940*/  LDSM.16.M88.4 R8, [R201] ;  /* 0x00000000c908783b */ /* 0x000e620000000200 */
[----:B------:R-:W-:Y:S01]  /*11950*/  @!P0 IMAD.WIDE.U32 R36, R38, 0x60, R36 ;  /* 0x0000006026248825 */ /* 0x000fe200078e0024 */
[----:B------:R-:W-:Y:S01]  /*11960*/  ULDC UR4, c[0x0][0x324] ;  /* 0x0000c90000047ab9 */ /* 0x000fe20000000800 */
[----:B------:R-:W-:Y:S01]  /*11970*/  @!P0 IADD3 R44, P1, R2, R2, RZ ;  /* 0x00000002022c8210 */ /* 0x000fe20007f3e0ff */
[----:B------:R-:W-:Y:S01]  /*11980*/  ULOP3.LUT UR4, URZ, UR4, URZ, 0x33, !UPT ;  /* 0x000000043f047292 */ /* 0x000fe2000f8e333f */
[----:B------:R-:W-:Y:S02]  /*11990*/  @!P0 IMAD.WIDE.U32 R28, R38, 0x60, R2 ;  /* 0x00000060261c8825 */ /* 0x000fe400078e0002 */
[----:B------:R-:W-:Y:S01]  /*119a0*/  @!P0 IADD3.X R45, R3, R3, RZ, P1, !PT ;  /* 0x00000003032d8210 */ /* 0x000fe20000ffe4ff */
[----:B------:R-:W3:Y:S02]  /*119b0*/  LDSM.16.M88.4 R16, [R201+0x800] ;  /* 0x00080000c910783b */ /* 0x000ee40000000200 */
[-C--:B------:R-:W-:Y:S02]  /*119c0*/  @!P0 IADD3 R47, P2, P1, R228, R28.reuse, R2 ;  /* 0x0000001ce42f8210 */ /* 0x080fe4000795e002 */
[----:B------:R-:W-:Y:S01]  /*119d0*/  @!P0 LEA R2, P4, R36, c[0x0][0x1f8], 0x1 ;  /* 0x00007e0024028a11 */ /* 0x000fe200078808ff */
[----:B------:R-:W-:Y:S01]  /*119e0*/  @!P0 IMAD.WIDE.U32 R44, R38, 0x60, R44 ;  /* 0x00000060262c8825 */ /* 0x000fe200078e002c */
[----:B------:R-:W-:Y:S02]  /*119f0*/  @!P0 IADD3 R46, P3, R228, R28, RZ ;  /* 0x0000001ce42e8210 */ /* 0x000fe40007f7e0ff */
[----:B------:R-:W4:Y:S08]  /*11a00*/  LDSM.16.M88.4 R24, [R201+0x1000] ;  /* 0x00100000c918783b */ /* 0x000f300000000200 */
[----:B------:R-:W5:Y:S04]  /*11a10*/  LDL R223, [R1+0x14] ;  /* 0x0000140001df7983 */ /* 0x000f680000100800 */
[----:B------:R-:W2:Y:S08]  /*11a20*/  LDSM.16.M88.4 R32, [R201+0x1800] ;  /* 0x00180000c920783b */ /* 0x000eb00000000200 */
[----:B------:R-:W5:Y:S01]  /*11a30*/  LDL R222, [R1+0x1c] ;  /* 0x00001c0001de7983 */ /* 0x000f620000100800 */
[C---:B-1----:R-:W-:Y:S03]  /*11a40*/  HMMA.16816.F32 R4, R124.reuse, R8, RZ ;  /* 0x000000087c04723c */ /* 0x042fe600000018ff */
[----:B------:R-:W1:Y:S05]  /*11a50*/  LDSM.16.M88.4 R40, [R201+0x2000] ;  /* 0x00200000c928783b */ /* 0x000e6a0000000200 */
[C---:B------:R-:W-:Y:S03]  /*11a60*/  HMMA.16816.F32 R8, R124.reuse, R10, RZ ;  /* 0x0000000a7c08723c */ /* 0x040fe600000018ff */
[----:B------:R-:W1:Y:S05]  /*11a70*/  LDSM.16.M88.4 R48, [R201+0x2800] ;  /* 0x00280000c930783b */ /* 0x000e6a0000000200 */
[C---:B---3--:R-:W-:Y:S03]  /*11a80*/  HMMA.16816.F32 R12, R124.reuse, R16, RZ ;  /* 0x000000107c0c723c */ /* 0x048fe600000018ff */
[----:B------:R-:W3:Y:S05]  /*11a90*/  LDSM.16.M88.4 R132, [R206] ;  /* 0x00000000ce84783b */ /* 0x000eea0000000200 */
[C---:B------:R-:W-:Y:S03]  /*11aa0*/  HMMA.16816.F32 R16, R124.reuse, R18, RZ ;  /* 0x000000127c10723c */ /* 0x040fe600000018ff */
[----:B------:R-:W1:Y:S05]  /*11ab0*/  LDSM.16.M88.4 R136, [R208] ;  /* 0x00000000d088783b */ /* 0x000e6a0000000200 */
[C---:B----4-:R-:W-:Y:S03]  /*11ac0*/  HMMA.16816.F32 R20, R124.reuse, R24, RZ ;  /* 0x000000187c14723c */ /* 0x050fe600000018ff */
[----:B------:R-:W4:Y:S05]  /*11ad0*/  LDSM.16.M88.4 R140, [R209] ;  /* 0x00000000d18c783b */ /* 0x000f2a0000000200 */
[C---:B------:R-:W-:Y:S03]  /*11ae0*/  HMMA.16816.F32 R24, R124.reuse, R26, RZ ;  /* 0x0000001a7c18723c */ /* 0x040fe600000018ff */
[----:B------:R-:W1:Y:S08]  /*11af0*/  LDSM.16.M88.4 R144, [R210] ;  /* 0x00000000d290783b */ /* 0x000e700000000200 */
[----:B------:R-:W1:Y:S08]  /*11b00*/  LDSM.16.M88.4 R148, [R211] ;  /* 0x00000000d394783b */ /* 0x000e700000000200 */
[----:B------:R-:W1:Y:S01]  /*11b10*/  LDSM.16.M88.4 R152, [R212] ;  /* 0x00000000d498783b */ /* 0x000e620000000200 */
[----:B--2---:R-:W-:Y:S02]  /*11b20*/  LOP3.LUT P5, RZ, R0, 0x20000, RZ, 0xc0, !PT ;  /* 0x0002000000ff7812 */ /* 0x004fe400078ac0ff */
[----:B------:R-:W-:Y:S05]  /*11b30*/  @!P0 SHF.R.S32.HI R0, RZ, 0x1f, R221 ;  /* 0x0000001fff008819 */ /* 0x000fea00000114dd */
[----:B------:R-:W-:Y:S04]  /*11b40*/  @!P0 IMAD R0, R0, c[0x0][0x208], RZ ;  /* 0x0000820000008a24 */ /* 0x000fe800078e02ff */
[----:B------:R-:W-:Y:S05]  /*11b50*/  @!P0 IMAD R0, R221, c[0x0][0x20c], R0 ;  /* 0x00008300dd008a24 */ /* 0x000fea00078e0200 */
[----:B------:R-:W-:Y:S05]  /*11b60*/  @!P0 IADD3 R0, R39, R0, RZ ;  /* 0x0000000027008210 */ /* 0x000fea0007ffe0ff */
[----:B------:R-:W-:Y:S05]  /*11b70*/  @!P0 IMAD R0, R0, 0x60, RZ ;  /* 0x0000006000008824 */ /* 0x000fea00078e02ff */
[----:B------:R-:W-:Y:S02]  /*11b80*/  @!P0 IADD3 R39, R0, R29, RZ ;  /* 0x0000001d00278210 */ /* 0x000fe40007ffe0ff */
[C---:B------:R-:W-:Y:S02]  /*11b90*/  HMMA.16816.F32 R28, R124.reuse, R32, RZ ;  /* 0x000000207c1c723c */ /* 0x040fe400000018ff */
[----:B------:R-:W-:Y:S02]  /*11ba0*/  @!P0 IADD3.X R68, R233, R39, R3, P2, P1 ;  /* 0x00000027e9448210 */ /* 0x000fe400017e2403 */
[----:B------:R-:W-:Y:S02]  /*11bb0*/  @!P0 LEA R160, P2, R46, c[0x0][0x1f8], 0x1 ;  /* 0x00007e002ea08a11 */ /* 0x000fe400078408ff */
[----:B------:R-:W-:Y:S02]  /*11bc0*/  @!P0 IADD3 R3, R37, R0, RZ ;  /* 0x0000000025038210 */ /* 0x000fe40007ffe0ff */
[C---:B------:R-:W-:Y:S01]  /*11bd0*/  HMMA.16816.F32 R32, R124.reuse, R34, RZ ;  /* 0x000000227c20723c */ /* 0x040fe200000018ff */
[----:B------:R-:W-:Y:S03]  /*11be0*/  @!P0 IADD3.X R39, R39, R233, RZ, P3, !PT ;  /* 0x000000e927278210 */ /* 0x000fe60001ffe4ff */
[----:B------:R-:W-:Y:S02]  /*11bf0*/  @!P0 LEA.HI.X R3, R36, c[0x0][0x1fc], R3, 0x1, P4 ;  /* 0x00007f0024038a11 */ /* 0x000fe400020f0c03 */
[----:B------:R-:W-:Y:S02]  /*11c00*/  @!P0 LEA.HI.X R161, R46, c[0x0][0x1fc], R39, 0x1, P2 ;  /* 0x00007f002ea18a11 */ /* 0x000fe400010f0c27 */
[C---:B-1----:R-:W-:Y:S01]  /*11c10*/  HMMA.16816.F32 R36, R124.reuse, R40, RZ ;  /* 0x000000287c24723c */ /* 0x042fe200000018ff */
[----:B------:R-:W-:Y:S03]  /*11c20*/  @!P0 IADD3 R44, P1, R228, R44, RZ ;  /* 0x0000002ce42c8210 */ /* 0x000fe60007f3e0ff */
[----:B------:R-:W-:Y:S02]  /*11c30*/  @!P0 LEA R164, P3, R47, c[0x0][0x1f8], 0x1 ;  /* 0x00007e002fa48a11 */ /* 0x000fe400078608ff */
[----:B------:R-:W-:Y:S02]  /*11c40*/  @!P0 LEA R162, P2, R44, c[0x0][0x1f8], 0x1 ;  /* 0x00007e002ca28a11 */ /* 0x000fe400078408ff */
[C---:B------:R-:W-:Y:S01]  /*11c50*/  HMMA.16816.F32 R40, R124.reuse, R42, RZ ;  /* 0x0000002a7c28723c */ /* 0x040fe200000018ff */
[----:B------:R-:W-:Y:S02]  /*11c60*/  @!P0 IADD3.X R0, R233, R0, R45, P1, !PT ;  /* 0x00000000e9008210 */ /* 0x000fe40000ffe42d */
[----:B------:R-:W-:Y:S02]  /*11c70*/  @!P0 ISETP.GE.AND P1, PT, R72, c[0x0][0x1d4], PT ;  /* 0x0000750048008a0c */ /* 0x000fe40003f26270 */
[----:B------:R-:W-:Y:S02]  /*11c80*/  @!P0 LEA.HI.X R165, R47, c[0x0][0x1fc], R68, 0x1, P3 ;  /* 0x00007f002fa58a11 */ /* 0x000fe400018f0c44 */
[----:B------:R-:W-:Y:S02]  /*11c90*/  @!P0 LEA.HI.X R163, R44, c[0x0][0x1fc], R0, 0x1, P2 ;  /* 0x00007f002ca38a11 */ /* 0x000fe400010f0c00 */
[C---:B------:R-:W-:Y:S07]  /*11ca0*/  HMMA.16816.F32 R44, R124.reuse, R48, RZ ;  /* 0x000000307c2c723c */ /* 0x040fee00000018ff */
[----:B------:R-:W-:Y:S01]  /*11cb0*/  @!PT LDS RZ, [RZ] ;  /* 0x00000000fffff984 */ /* 0x000fe20000000800 */
[----:B------:R-:W-:Y:S01]  /*11cc0*/  @!PT LDS RZ, [RZ] ;  /* 0x00000000fffff984 */ /* 0x000fe20000000800 */
[----:B------:R-:W-:Y:S01]  /*11cd0*/  @!PT LDS RZ, [RZ] ;  /* 0x00000000fffff984 */ /* 0x000fe20000000800 */
[----:B------:R1:W-:Y:S01]  /*11ce0*/  @!P0 LDGSTS.E.BYPASS.LTC128B.128 [R219+0x100], [R2.64], !P1 ;  /* 0x0010000002db8fae */ /* 0x0003e2000c901d48 */
[----:B------:R-:W-:Y:S07]  /*11cf0*/  HMMA.16816.F32 R48, R124, R50, RZ ;  /* 0x000000327c30723c */ /* 0x000fee00000018ff */
[----:B------:R1:W-:Y:S01]  /*11d00*/  @!P0 LDGSTS.E.BYPASS.LTC128B.128 [R219+0x3100], [R2.64+0x80], !P5 ;  /* 0x0310008002db8fae */ /* 0x0003e2000e901d48 */
[C---:B---3--:R-:W-:Y:S07]  /*11d10*/  HMMA.16816.F32 R4, R128.reuse, R132, R4 ;  /* 0x000000848004723c */ /* 0x048fee0000001804 */
[----:B------:R2:W-:Y:S01]  /*11d20*/  @!P0 LDGSTS.E.BYPASS.LTC128B.128 [R219+0x1100], [R160.64], !P1 ;  /* 0x01100000a0db8fae */ /* 0x0005e2000c901d48 */
[C---:B------:R-:W-:Y:S07]  /*11d30*/  HMMA.16816.F32 R8, R128.reuse, R134, R8 ;  /* 0x000000868008723c */ /* 0x040fee0000001808 */
[----:B------:R2:W-:Y:S01]  /*11d40*/  @!P0 LDGSTS.E.BYPASS.LTC128B.128 [R219+0x4100], [R160.64+0x80], !P5 ;  /* 0x04100080a0db8fae */ /* 0x0005e2000e901d48 */
[C---:B------:R-:W-:Y:S07]  /*11d50*/  HMMA.16816.F32 R12, R128.reuse, R136, R12 ;  /* 0x00000088800c723c */ /* 0x040fee000000180c */
[----:B------:R3:W-:Y:S01]  /*11d60*/  @!P0 LDGSTS.E.BYPASS.LTC128B.128 [R219+0x2100], [R164.64], !P1 ;  /* 0x02100000a4db8fae */ /* 0x0007e2000c901d48 */
[C---:B------:R-:W-:Y:S07]  /*11d70*/  HMMA.16816.F32 R16, R128.reuse, R138, R16 ;  /* 0x0000008a8010723c */ /* 0x040fee0000001810 */
[----:B------:R2:W-:Y:S01]  /*11d80*/  @!P0 LDGSTS.E.BYPASS.LTC128B.128 [R219+0x5100], [R162.64+0x80], !P5 ;  /* 0x05100080a2db8fae */ /* 0x0005e2000e901d48 */
[C---:B----4-:R-:W-:Y:S03]  /*11d90*/  HMMA.16816.F32 R20, R128.reuse, R140, R20 ;  /* 0x0000008c8014723c */ /* 0x050fe60000001814 */
[----:B------:R-:W-:Y:S04]  /*11da0*/  ISETP.GT.AND P0, PT, R221, R226, PT ;  /* 0x000000e2dd00720c */ /* 0x000fe80003f04270 */
[----:B------:R-:W-:Y:S01]  /*11db0*/  LDSM.16.M88.4 R132, [R200+0x1000] ;  /* 0x00100000c884783b */ /* 0x000fe20000000200 */
[C---:B------:R-:W-:Y:S07]  /*11dc0*/  HMMA.16816.F32 R24, R128.reuse, R142, R24 ;  /* 0x0000008e8018723c */ /* 0x040fee0000001818 */
[----:B------:R-:W0:Y:S01]  /*11dd0*/  LDGDEPBAR ;  /* 0x00000000000079af */ /* 0x000e220000000000 */
[C---:B------:R-:W-:Y:S01]  /*11de0*/  HMMA.16816.F32 R28, R128.reuse, R144, R28 ;  /* 0x00000090801c723c */ /* 0x040fe2000000181c */
[----:B-1----:R-:W-:Y:S06]  /*11df0*/  @P0 MOV R3, c[0x0][0x1e0] ;  /* 0x0000780000030a02 */ /* 0x002fec0000000f00 */
[----:B---3--:R-:W-:Y:S01]  /*11e00*/  LDSM.16.M88.4 R164, [R200+0x800] ;  /* 0x00080000c8a4783b */ /* 0x008fe20000000200 */
[C---:B------:R-:W-:Y:S07]  /*11e10*/  HMMA.16816.F32 R32, R128.reuse, R146, R32 ;  /* 0x000000928020723c */ /* 0x040fee0000001820 */
[----:B--2---:R-:W1:Y:S01]  /*11e20*/  LDSM.16.M88.4 R160, [R200] ;  /* 0x00000000c8a0783b */ /* 0x004e620000000200 */
[C---:B------:R-:W-:Y:S07]  /*11e30*/  HMMA.16816.F32 R36, R128.reuse, R148, R36 ;  /* 0x000000948024723c */ /* 0x040fee0000001824 */
[----:B------:R-:W2:Y:S01]  /*11e40*/  LDSM.16.M88.4 R136, [R200+0x1800] ;  /* 0x00180000c888783b */ /* 0x000ea20000000200 */
[C---:B------:R-:W-:Y:S07]  /*11e50*/  HMMA.16816.F32 R40, R128.reuse, R150, R40 ;  /* 0x000000968028723c */ /* 0x040fee0000001828 */
[----:B------:R-:W3:Y:S01]  /*11e60*/  LDSM.16.M88.4 R168, [R200+0x2000] ;  /* 0x00200000c8a8783b */ /* 0x000ee20000000200 */
[C---:B------:R-:W-:Y:S07]  /*11e70*/  HMMA.16816.F32 R44, R128.reuse, R152, R44 ;  /* 0x00000098802c723c */ /* 0x040fee000000182c */
[----:B------:R-:W4:Y:S01]  /*11e80*/  LDSM.16.M88.4 R172, [R200+0x2800] ;  /* 0x00280000c8ac783b */ /* 0x000f220000000200 */
[----:B------:R-:W-:Y:S07]  /*11e90*/  HMMA.16816.F32 R48, R128, R154, R48 ;  /* 0x0000009a8030723c */ /* 0x000fee0000001830 */
[----:B------:R-:W2:Y:S01]  /*11ea0*/  LDSM.16.M88.4 R140, [R75+-0x3000] ;  /* 0xffd000004b8c783b */ /* 0x000ea20000000200 */
[C---:B-1----:R-:W-:Y:S07]  /*11eb0*/  HMMA.16816.F32 R4, R156.reuse, R160, R4 ;  /* 0x000000a09c04723c */ /* 0x042fee0000001804 */
[----:B------:R-:W1:Y:S01]  /*11ec0*/  LDSM.16.M88.4 R144, [R75+-0x2800] ;  /* 0xffd800004b90783b */ /* 0x000e620000000200 */
[C---:B------:R-:W-:Y:S07]  /*11ed0*/  HMMA.16816.F32 R8, R156.reuse, R162, R8 ;  /* 0x000000a29c08723c */ /* 0x040fee0000001808 */
[----:B------:R-:W1:Y:S01]  /*11ee0*/  LDSM.16.M88.4 R148, [R75+-0x2000] ;  /* 0xffe000004b94783b */ /* 0x000e620000000200 */
[C---:B------:R-:W-:Y:S07]  /*11ef0*/  HMMA.16816.F32 R12, R156.reuse, R164, R12 ;  /* 0x000000a49c0c723c */ /* 0x040fee000000180c */
[----:B------:R-:W1:Y:S01]  /*11f00*/  LDSM.16.M88.4 R152, [R75+-0x1800] ;  /* 0xffe800004b98783b */ /* 0x000e620000000200 */
[C---:B------:R-:W-:Y:S07]  /*11f10*/  HMMA.16816.F32 R16, R156.reuse, R166, R16 ;  /* 0x000000a69c10723c */ /* 0x040fee0000001810 */
[----:B------:R-:W1:Y:S01]  /*11f20*/  LDSM.16.M88.4 R160, [R75+-0x1000] ;  /* 0xfff000004ba0783b */ /* 0x000e620000000200 */
[C---:B------:R-:W-:Y:S07]  /*11f30*/  HMMA.16816.F32 R20, R156.reuse, R132, R20 ;  /* 0x000000849c14723c */ /* 0x040fee0000001814 */
[----:B------:R-:W-:Y:S01]  /*11f40*/  LDSM.16.M88.4 R164, [R201+0x3800] ;  /* 0x00380000c9a4783b */ /* 0x000fe20000000200 */
[C---:B------:R-:W-:Y:S07]  /*11f50*/  HMMA.16816.F32 R24, R156.reuse, R134, R24 ;  /* 0x000000869c18723c */ /* 0x040fee0000001818 */
[----:B------:R-:W1:Y:S01]  /*11f60*/  LDSM.16.M88.4 R132, [R75+-0x800] ;  /* 0xfff800004b84783b */ /* 0x000e620000000200 */
        /* <DEDUP_REMOVED lines=8> */
[----:B------:R-:W-:Y:S01]  /*11ff0*/  HMMA.16816.F32 R48, R156, R174, R48 ;  /* 0x000000ae9c30723c */ /* 0x000fe20000001830 */
[----:B------:R-:W4:Y:S07]  /*12000*/  LDSM.16.M88.4 R172, [R201+0x4800] ;  /* 0x00480000c9ac783b */ /* 0x000f2e0000000200 */
[C---:B------:R-:W-:Y:S08]  /*12010*/  HMMA.16816.F32 R4, R176.reuse, R140, R4 ;  /* 0x0000008cb004723c */ /* 0x040ff00000001804 */
[C---:B------:R-:W-:Y:S01]  /*12020*/  HMMA.16816.F32 R8, R176.reuse, R142, R8 ;  /* 0x0000008eb008723c */ /* 0x040fe20000001808 */
[----:B------:R-:W2:Y:S07]  /*12030*/  LDSM.16.M88.4 R140, [R201+0x5000] ;  /* 0x00500000c98c783b */ /* 0x000eae0000000200 */
[C---:B-1----:R-:W-:Y:S08]  /*12040*/  HMMA.16816.F32 R12, R176.reuse, R144, R12 ;  /* 0x00000090b00c723c */ /* 0x042ff0000000180c */
[C---:B------:R-:W-:Y:S01]  /*12050*/  HMMA.16816.F32 R16, R176.reuse, R146, R16 ;  /* 0x00000092b010723c */ /* 0x040fe20000001810 */
[----:B------:R-:W1:Y:S07]  /*12060*/  LDSM.16.M88.4 R144, [R201+0x5800] ;  /* 0x00580000c990783b */ /* 0x000e6e0000000200 */
[C---:B------:R-:W-:Y:S08]  /*12070*/  HMMA.16816.F32 R20, R176.reuse, R148, R20 ;  /* 0x00000094b014723c */ /* 0x040ff00000001814 */
        /* <DEDUP_REMOVED lines=8> */
[C---:B------:R-:W-:Y:S08]  /*12100*/  HMMA.16816.F32 R44, R176.reuse, R132, R44 ;  /* 0x00000084b02c723c */ /* 0x040ff0000000182c */
[----:B------:R-:W-:Y:S01]  /*12110*/  HMMA.16816.F32 R48, R176, R134, R48 ;  /* 0x00000086b030723c */ /* 0x000fe20000001830 */
[----:B------:R-:W1:Y:S07]  /*12120*/  LDSM.16.M88.4 R132, [R214] ;  /* 0x00000000d684783b */ /* 0x000e6e0000000200 */
[C---:B--2---:R-:W-:Y:S08]  /*12130*/  HMMA.16816.F32 R4, R180.reuse, R136, R4 ;  /* 0x00000088b404723c */ /* 0x044ff00000001804 */
[C---:B------:R-:W-:Y:S01]  /*12140*/  HMMA.16816.F32 R8, R180.reuse, R138, R8 ;  /* 0x0000008ab408723c */ /* 0x040fe20000001808 */
[----:B------:R-:W2:Y:S07]  /*12150*/  LDSM.16.M88.4 R136, [R215] ;  /* 0x00000000d788783b */ /* 0x000eae0000000200 */
[C---:B------:R-:W-:Y:S08]  /*12160*/  HMMA.16816.F32 R12, R180.reuse, R164, R12 ;  /* 0x000000a4b40c723c */ /* 0x040ff0000000180c */
[C---:B------:R-:W-:Y:S01]  /*12170*/  HMMA.16816.F32 R16, R180.reuse, R166, R16 ;  /* 0x000000a6b410723c */ /* 0x040fe20000001810 */
[----:B------:R-:W1:Y:S07]  /*12180*/  LDSM.16.M88.4 R164, [R217] ;  /* 0x00000000d9a4783b */ /* 0x000e6e0000000200 */
[C---:B---3--:R-:W-:Y:S08]  /*12190*/  HMMA.16816.F32 R20, R180.reuse, R168, R20 ;  /* 0x000000a8b414723c */ /* 0x048ff00000001814 */
[C---:B------:R-:W-:Y:S01]  /*121a0*/  HMMA.16816.F32 R24, R180.reuse, R170, R24 ;  /* 0x000000aab418723c */ /* 0x040fe20000001818 */
[----:B------:R-:W3:Y:S07]  /*121b0*/  LDSM.16.M88.4 R168, [R200+0x3000] ;  /* 0x00300000c8a8783b */ /* 0x000eee0000000200 */
[C---:B----4-:R-:W-:Y:S08]  /*121c0*/  HMMA.16816.F32 R28, R180.reuse, R172, R28 ;  /* 0x000000acb41c723c */ /* 0x050ff0000000181c */
[C---:B------:R-:W-:Y:S01]  /*121d0*/  HMMA.16816.F32 R32, R180.reuse, R174, R32 ;  /* 0x000000aeb420723c */ /* 0x040fe20000001820 */
[----:B------:R-:W-:Y:S07]  /*121e0*/  LDSM.16.M88.4 R172, [R200+0x5000] ;  /* 0x00500000c8ac783b */ /* 0x000fee0000000200 */
[C---:B------:R-:W-:Y:S08]  /*121f0*/  HMMA.16816.F32 R36, R180.reuse, R140, R36 ;  /* 0x0000008cb424723c */ /* 0x040ff00000001824 */
[C---:B------:R-:W-:Y:S01]  /*12200*/  HMMA.16816.F32 R40, R180.reuse, R142, R40 ;  /* 0x0000008eb428723c */ /* 0x040fe20000001828 */
[----:B------:R-:W4:Y:S07]  /*12210*/  LDSM.16.M88.4 R140, [R200+0x3800] ;  /* 0x00380000c88c783b */ /* 0x000f2e0000000200 */
        /* <DEDUP_REMOVED lines=8> */
[----:B------:R-:W1:Y:S07]  /*122a0*/  LDSM.16.M88.4 R152, [R75] ;  /* 0x000000004b98783b */ /* 0x000e6e0000000200 */
[C---:B------:R-:W-:Y:S08]  /*122b0*/  HMMA.16816.F32 R20, R184.reuse, R132, R20 ;  /* 0x00000084b814723c */ /* 0x040ff00000001814 */
        /* <DEDUP_REMOVED lines=8> */
[C---:B---3--:R-:W-:Y:S08]  /*12340*/  HMMA.16816.F32 R4, R188.reuse, R168, R4 ;  /* 0x000000a8bc04723c */ /* 0x048ff00000001804 */
[C---:B------:R-:W-:Y:S08]  /*12350*/  HMMA.16816.F32 R8, R188.reuse, R170, R8 ;  /* 0x000000aabc08723c */ /* 0x040ff00000001808 */
[C---:B----4-:R-:W-:Y:S08]  /*12360*/  HMMA.16816.F32 R12, R188.reuse, R140, R12 ;  /* 0x0000008cbc0c723c */ /* 0x050ff0000000180c */
[C---:B------:R-:W-:Y:S08]  /*12370*/  HMMA.16816.F32 R16, R188.reuse, R142, R16 ;  /* 0x0000008ebc10723c */ /* 0x040ff00000001810 */
[C---:B-1----:R-:W-:Y:S08]  /*12380*/  HMMA.16816.F32 R20, R188.reuse, R144, R20 ;  /* 0x00000090bc14723c */ /* 0x042ff00000001814 */
        /* <DEDUP_REMOVED lines=9> */
[C---:B------:R-:W-:Y:S08]  /*12420*/  HMMA.16816.F32 R12, R196.reuse, R132, R12 ;  /* 0x00000084c40c723c */ /* 0x040ff0000000180c */
        /* <DEDUP_REMOVED lines=36> */
[----:B------:R-:W-:Y:S04]  /*12670*/  BAR.SYNC.DEFER_BLOCKING 0x0 ;  /* 0x0000000000007b1d */ /* 0x000fe80000010000 */
[----:B------:R-:W-:Y:S01]  /*12680*/  @P0 MOV R5, 0x5 ;  /* 0x0000000500050802 */ /* 0x000fe20000000f00 */
[C---:B------:R-:W-:Y:S08]  /*12690*/  HMMA.16816.F32 R40, R196.reuse, R6, R40 ;  /* 0x00000006c428723c */ /* 0x040ff00000001828 */
[----:B------:R-:W-:Y:S04]  /*126a0*/  FMUL.FTZ R2, R35, c[0x0][0x320] ;  /* 0x0000c80023027a20 */ /* 0x000fe80000410000 */
[----:B------:R3:W3:Y:S01]  /*126b0*/  MUFU.TANH R132, R2 ;  /* 0x0000000200847308 */ /* 0x0006e20000002400 */
[----:B--2---:R-:W-:Y:S09]  /*126c0*/  FMUL.FTZ R0, R14, c[0x0][0x320] ;  /* 0x0000c8000e007a20 */ /* 0x004ff20000410000 */
[----:B------:R2:W2:Y:S02]  /*126d0*/  MUFU.TANH R153, R0 ;  /* 0x0000000000997308 */ /* 0x0004a40000002400 */
[----:B------:R-:W-:Y:S01]  /*126e0*/  FMUL.FTZ R4, R40, c[0x0][0x320] ;  /* 0x0000c80028047a20 */ /* 0x000fe20000410000 */
[C---:B-1----:R-:W-:Y:S08]  /*126f0*/  HMMA.16816.F32 R44, R196.reuse, R8, R44 ;  /* 0x00000008c42c723c */ /* 0x042ff0000000182c */
[----:B------:R-:W-:Y:S04]  /*12700*/  HMMA.16816.F32 R48, R196, R10, R48 ;  /* 0x0000000ac430723c */ /* 0x000fe80000001830 */
[----:B---3--:R-:W-:Y:S02]  /*12710*/  FMUL.FTZ R2, R43, c[0x0][0x320] ;  /* 0x0000c8002b027a20 */ /* 0x008fe40000410000 */
[----:B--2---:R-:W-:Y:S10]  /*12720*/  FMUL.FTZ R0, R15, c[0x0][0x320] ;  /* 0x0000c8000f007a20 */ /* 0x004ff40000410000 */
[----:B------:R-:W-:Y:S01]  /*12730*/  FMUL.FTZ R6, R44, c[0x0][0x320] ;  /* 0x0000c8002c067a20 */ /* 0x000fe20000410000 */
[----:B------:R1:W2:Y:S01]  /*12740*/  MUFU.TANH R152, R0 ;  /* 0x0000000000987308 */ /* 0x0002a20000002400 */
[----:B------:R-:W3:Y:S01]  /*12750*/  LDL R44, [R1+0x4] ;  /* 0x00000400012c7983 */ /* 0x000ee20000100800 */
[----:B------:R-:W-:Y:S03]  /*12760*/  FMUL.FTZ R7, R45, c[0x0][0x320] ;  /* 0x0000c8002d077a20 */ /* 0x000fe60000410000 */
[----:B------:R-:W2:Y:S02]  /*12770*/  LDL R45, [R1+0x8] ;  /* 0x00000800012d7983 */ /* 0x000ea40000100800 */
[----:B------:R-:W-:Y:S02]  /*12780*/  FMUL.FTZ R13, R48, c[0x0][0x320] ;  /* 0x0000c800300d7a20 */ /* 0x000fe40000410000 */
[----:B-1----:R-:W-:Y:S02]  /*12790*/  FMUL.FTZ R0, R16, c[0x0][0x320] ;  /* 0x0000c80010007a20 */ /* 0x002fe40000410000 */
[----:B------:R-:W1:Y:S10]  /*127a0*/  MUFU.TANH R16, R13 ;  /* 0x0000000d00107308 */ /* 0x000e740000002400 */
        /* <DEDUP_REMOVED lines=26> */
[----:B------:R1:W1:Y:S10]  /*12950*/  MUFU.TANH R31, R7 ;  /* 0x00000007001f7308 */ /* 0x0002740000002400 */
[----:B------:R2:W2:Y:S01]  /*12960*/  MUFU.TANH R134, R0 ;  /* 0x0000000000867308 */ /* 0x0004a20000002400 */
[----:B-1----:R-:W-:Y:S01]  /*12970*/  @P0 MOV R7, R234 ;  /* 0x000000ea00070202 */ /* 0x002fe20000000f00 */
[----:B--2---:R-:W-:Y:S08]  /*12980*/  FMUL.FTZ R0, R32, c[0x0][0x320] ;  /* 0x0000c80020007a20 */ /* 0x004ff00000410000 */
[----:B------:R-:W1:Y:S10]  /*12990*/  MUFU.TANH R32, R6 ;  /* 0x0000000600207308 */ /* 0x000e740000002400 */
[----:B------:R2:W1:Y:S02]  /*129a0*/  MUFU.TANH R18, R0 ;  /* 0x0000000000127308 */ /* 0x0004640000002400 */
[----:B--2---:R-:W-:Y:S08]  /*129b0*/  FMUL.FTZ R0, R33, c[0x0][0x320] ;  /* 0x0000c80021007a20 */ /* 0x004ff00000410000 */
[----:B------:R2:W1:Y:S02]  /*129c0*/  MUFU.TANH R17, R0 ;  /* 0x0000000000117308 */ /* 0x0004640000002400 */
[----:B--2---:R-:W-:Y:S08]  /*129d0*/  FMUL.FTZ R0, R34, c[0x0][0x320] ;  /* 0x0000c80022007a20 */ /* 0x004ff00000410000 */
[----:B------:R-:W2:Y:S10]  /*129e0*/  MUFU.TANH R34, R4 ;  /* 0x0000000400227308 */ /* 0x000eb40000002400 */
[----:B------:R1:W1:Y:S02]  /*129f0*/  MUFU.TANH R133, R0 ;  /* 0x0000000000857308 */ /* 0x0002640000002400 */
[----:B-1----:R-:W-:Y:S08]  /*12a00*/  FMUL.FTZ R0, R36, c[0x0][0x320] ;  /* 0x0000c80024007a20 */ /* 0x002ff00000410000 */
[----:B------:R1:W1:Y:S02]  /*12a10*/  MUFU.TANH R68, R0 ;  /* 0x0000000000447308 */ /* 0x0002640000002400 */
[----:B-1----:R-:W-:Y:S08]  /*12a20*/  FMUL.FTZ R0, R37, c[0x0][0x320] ;  /* 0x0000c80025007a20 */ /* 0x002ff00000410000 */
[----:B------:R1:W1:Y:S02]  /*12a30*/  MUFU.TANH R36, R0 ;  /* 0x0000000000247308 */ /* 0x0002640000002400 */
[----:B-1----:R-:W-:Y:S08]  /*12a40*/  FMUL.FTZ R0, R38, c[0x0][0x320] ;  /* 0x0000c80026007a20 */ /* 0x002ff00000410000 */
        /* <DEDUP_REMOVED lines=9> */
[----:B------:R-:W-:Y:S05]  /*12ae0*/  @P0 SHF.R.S32.HI R2, RZ, 0x1f, R0 ;  /* 0x0000001fff020819 */ /* 0x000fea0000011400 */
[----:B------:R-:W-:Y:S01]  /*12af0*/  @P0 IMAD R4, R2, c[0x0][0x1e0], RZ ;  /* 0x0000780002040a24 */ /* 0x000fe200078e02ff */
[C---:B------:R-:W-:Y:S02]  /*12b00*/  @P0 SHF.L.U32 R2, R3.reuse, 0x5, RZ ;  /* 0x0000000503020819 */ /* 0x040fe400000006ff */
[----:B------:R-:W-:Y:S01]  /*12b10*/  @P0 SHF.L.U64.HI R3, R3, R5, c[0x0][0x1e4] ;  /* 0x0000790003030619 */ /* 0x000fe20000010205 */
[----:B------:R-:W-:Y:S01]  /*12b20*/  @P0 IMAD R6, R0, c[0x0][0x1e4], R4 ;  /* 0x0000790000060a24 */ /* 0x000fe200078e0204 */
[----:B------:R-:W-:Y:S01]  /*12b30*/  @P0 IADD3 R8, P1, R2, R2, RZ ;  /* 0x0000000202080210 */ /* 0x000fe20007f3e0ff */
[----:B------:R-:W-:Y:S04]  /*12b40*/  @P0 IMAD.WIDE.U32 R4, R0, c[0x0][0x1e0], RZ ;  /* 0x0000780000040a25 */ /* 0x000fe800078e00ff */
[----:B------:R-:W-:Y:S01]  /*12b50*/  @P0 IMAD.X R9, R3, 0x1, R3, P1 ;  /* 0x0000000103090824 */ /* 0x000fe200008e0603 */
[----:B------:R-:W-:Y:S01]  /*12b60*/  @P0 IADD3 R0, R5, R6, RZ ;  /* 0x0000000605000210 */ /* 0x000fe20007ffe0ff */
[----:B------:R-:W-:Y:S01]  /*12b70*/  FMUL.FTZ R5, R46, c[0x0][0x320] ;  /* 0x0000c8002e057a20 */ /* 0x000fe20000410000 */
[----:B------:R-:W-:Y:S01]  /*12b80*/  @P0 MOV R6, R230 ;  /* 0x000000e600060202 */ /* 0x000fe20000000f00 */
[----:B------:R-:W2:Y:S01]  /*12b90*/  LDL R46, [R1+0xc] ;  /* 0x00000c00012e7983 */ /* 0x000ea20000100800 */
[C---:B------:R-:W-:Y:S01]  /*12ba0*/  @P0 IMAD.WIDE.U32 R10, R4.reuse, 0x60, R8 ;  /* 0x00000060040a0825 */ /* 0x040fe200078e0008 */
[----:B------:R1:W1:Y:S03]  /*12bb0*/  MUFU.TANH R43, R5 ;  /* 0x00000005002b7308 */ /* 0x0002660000002400 */
[----:B------:R-:W-:Y:S04]  /*12bc0*/  @P0 IMAD.WIDE.U32 R6, R4, 0x60, R6 ;  /* 0x0000006004060825 */ /* 0x000fe800078e0006 */
[----:B------:R-:W-:Y:S01]  /*12bd0*/  @P0 IMAD R0, R0, 0x60, RZ ;  /* 0x0000006000000824 */ /* 0x000fe200078e02ff */
[----:B------:R-:W-:Y:S04]  /*12be0*/  @P0 LEA R8, P2, R6, c[0x0][0x1c8], 0x1 ;  /* 0x0000720006080a11 */ /* 0x000fe800078408ff */
[----:B------:R-:W-:Y:S02]  /*12bf0*/  @P0 IADD3 R9, R7, R0, RZ ;  /* 0x0000000007090210 */ /* 0x000fe40007ffe0ff */
[----:B------:R-:W-:Y:S01]  /*12c00*/  @P0 IADD3 R7, P1, R230, R10, RZ ;  /* 0x0000000ae6070210 */ /* 0x000fe20007f3e0ff */
[----:B------:R-:W-:Y:S01]  /*12c10*/  FMUL.FTZ R10, R47, c[0x0][0x320] ;  /* 0x0000c8002f0a7a20 */ /* 0x000fe20000410000 */
[----:B------:R-:W-:Y:S02]  /*12c20*/  @P0 LEA.HI.X R9, R6, c[0x0][0x1cc], R9, 0x1, P2 ;  /* 0x0000730006090a11 */ /* 0x000fe400010f0c09 */
[----:B------:R-:W-:Y:S01]  /*12c30*/  @P0 IADD3.X R12, R234, R0, R11, P1, !PT ;  /* 0x00000000ea0c0210 */ /* 0x000fe20000ffe40b */
[----:B------:R3:W2:Y:S01]  /*12c40*/  MUFU.TANH R42, R10 ;  /* 0x0000000a002a7308 */ /* 0x0006a20000002400 */
[----:B------:R-:W-:Y:S01]  /*12c50*/  MOV R47, c[0x0][0x32c] ;  /* 0x0000cb00002f7a02 */ /* 0x000fe20000000f00 */
[--C-:B-1----:R-:W-:Y:S05]  /*12c60*/  @P0 IMAD.WIDE.U32 R4, R4, 0x60, R2.reuse ;  /* 0x0000006004040825 */ /* 0x102fea00078e0002 */
[-C--:B------:R-:W-:Y:S02]  /*12c70*/  @P0 IADD3 R6, P1, R230, R4.reuse, RZ ;  /* 0x00000004e6060210 */ /* 0x080fe40007f3e0ff */
[----:B------:R-:W-:Y:S02]  /*12c80*/  @P0 IADD3 R0, R0, R5, RZ ;  /* 0x0000000500000210 */ /* 0x000fe40007ffe0ff */
[----:B------:R-:W-:Y:S02]  /*12c90*/  @P0 IADD3 R4, P3, P2, R230, R4, R2 ;  /* 0x00000004e6040210 */ /* 0x000fe40007a7e002 */
[----:B-----5:R-:W-:Y:S02]  /*12ca0*/  IADD3 R5, R222, R223, RZ ;  /* 0x000000dfde057210 */ /* 0x020fe40007ffe0ff */
[----:B------:R-:W-:Y:S02]  /*12cb0*/  @P0 IADD3.X R11, R234, R0, R3, P3, P2 ;  /* 0x00000000ea0b0210 */ /* 0x000fe40001fe4403 */
[----:B---3--:R-:W-:Y:S01]  /*12cc0*/  @P0 IADD3.X R10, R0, R234, RZ, P1, !PT ;  /* 0x000000ea000a0210 */ /* 0x008fe20000ffe4ff */
[----:B------:R-:W-:Y:S01]  /*12cd0*/  @P6 IMAD.HI.U32 R0, R5, c[0x0][0x2c8], RZ ;  /* 0x0000b20005006a27 */ /* 0x000fe200078e00ff */
[C---:B------:R-:W-:Y:S04]  /*12ce0*/  @P0 LEA R2, P1, R6.reuse, c[0x0][0x1c8], 0x1 ;  /* 0x0000720006020a11 */ /* 0x040fe800078208ff */
[----:B------:R-:W-:Y:S02]  /*12cf0*/  @P0 LEA.HI.X R3, R6, c[0x0][0x1cc], R10, 0x1, P1 ;  /* 0x0000730006030a11 */ /* 0x000fe400008f0c0a */
[----:B------:R-:W-:Y:S02]  /*12d00*/  @P0 ISETP.GE.AND P1, PT, R72, c[0x0][0x1d4], PT ;  /* 0x0000750048000a0c */ /* 0x000fe40003f26270 */
[C---:B------:R-:W-:Y:S02]  /*12d10*/  @P0 LEA R10, P3, R4.reuse, c[0x0][0x1c8], 0x1 ;  /* 0x00007200040a0a11 */ /* 0x040fe400078608ff */
[C---:B------:R-:W-:Y:S02]  /*12d20*/  @P0 LEA R6, P2, R7.reuse, c[0x0][0x1c8], 0x1 ;  /* 0x0000720007060a11 */ /* 0x040fe400078408ff */
[----:B------:R-:W-:Y:S02]  /*12d30*/  @P0 LEA.HI.X R11, R4, c[0x0][0x1cc], R11, 0x1, P3 ;  /* 0x00007300040b0a11 */ /* 0x000fe400018f0c0b */
[----:B------:R-:W-:Y:S02]  /*12d40*/  @P0 LEA.HI.X R7, R7, c[0x0][0x1cc], R12, 0x1, P2 ;  /* 0x0000730007070a11 */ /* 0x000fe400010f0c0c */
[----:B------:R-:W-:Y:S01]  /*12d50*/  @P6 SHF.R.U32.HI R5, RZ, c[0x0][0x2cc], R0 ;  /* 0x0000b300ff056a19 */ /* 0x000fe20000011600 */
[----:B------:R-:W-:Y:S02]  /*12d60*/  FMUL.FTZ R0, R49, c[0x0][0x320] ;  /* 0x0000c80031007a20 */ /* 0x000fe40000410000 */
[----:B------:R-:W-:Y:S01]  /*12d70*/  @!PT LDS RZ, [RZ] ;  /* 0x00000000fffff984 */ /* 0x000fe20000000800 */
[----:B------:R-:W-:Y:S01]  /*12d80*/  @!PT LDS RZ, [RZ] ;  /* 0x00000000fffff984 */ /* 0x000fe20000000800 */
[----:B------:R-:W-:Y:S01]  /*12d90*/  @!PT LDS RZ, [RZ] ;  /* 0x00000000fffff984 */ /* 0x000fe20000000800 */
[----:B------:R1:W-:Y:S02]  /*12da0*/  @P0 LDGSTS.E.BYPASS.LTC128B.128 [R219+0x8100], [R8.64], !P1 ;  /* 0x0810000008db0fae */ /* 0x0003e4000c901d48 */
[----:B------:R3:W1:Y:S06]  /*12db0*/  MUFU.TANH R30, R0 ;  /* 0x00000000001e7308 */ /* 0x00066c0000002400 */
[----:B------:R1:W-:Y:S08]  /*12dc0*/  @P0 LDGSTS.E.BYPASS.LTC128B.128 [R219+0xb100], [R8.64+0x80], !P5 ;  /* 0x0b10008008db0fae */ /* 0x0003f0000e901d48 */
[----:B------:R5:W-:Y:S08]  /*12dd0*/  @P0 LDGSTS.E.BYPASS.LTC128B.128 [R219+0x9100], [R2.64], !P1 ;  /* 0x0910000002db0fae */ /* 0x000bf0000c901d48 */
[----:B------:R5:W-:Y:S01]  /*12de0*/  @P0 LDGSTS.E.BYPASS.LTC128B.128 [R219+0xc100], [R2.64+0x80], !P5 ;  /* 0x0c10008002db0fae */ /* 0x000be2000e901d48 */
[----:B---3--:R-:W-:Y:S04]  /*12df0*/  FMUL.FTZ R0, R50, c[0x0][0x320] ;  /* 0x0000c80032007a20 */ /* 0x008fe80000410000 */
[----:B------:R3:W1:Y:S03]  /*12e00*/  MUFU.TANH R37, R0 ;  /* 0x0000000000257308 */ /* 0x0006660000002400 */
[----:B------:R1:W-:Y:S08]  /*12e10*/  @P0 LDGSTS.E.BYPASS.LTC128B.128 [R219+0xa100], [R10.64], !P1 ;  /* 0x0a1000000adb0fae */ /* 0x0003f0000c901d48 */
[----:B------:R1:W-:Y:S01]  /*12e20*/  @P0 LDGSTS.E.BYPASS.LTC128B.128 [R219+0xd100], [R6.64+0x80], !P5 ;  /* 0x0d10008006db0fae */ /* 0x0003e2000e901d48 */
[----:B------:R-:W-:Y:S07]  /*12e30*/  ISETP.GE.AND P5, PT, R47, 0x1, PT ;  /* 0x000000012f00780c */ /* 0x000fee0003fa6270 */
[----:B------:R-:W1:Y:S01]  /*12e40*/  SHFL.IDX PT, R4, R5, RZ, 0x1c1f ;  /* 0x001c1fff05047589 */ /* 0x000e6200000e0000 */
[----:B-----5:R-:W-:Y:S02]  /*12e50*/  FMUL.FTZ R2, R51, c[0x0][0x320] ;  /* 0x0000c80033027a20 */ /* 0x020fe40000410000 */
[----:B---3--:R-:W-:Y:S02]  /*12e60*/  IMAD R0, R221, -0x60, RZ ;  /* 0xffffffa0dd007824 */ /* 0x008fe400078e02ff */
[----:B------:R3:W1:Y:S03]  /*12e70*/  MUFU.TANH R35, R2 ;  /* 0x0000000200237308 */ /* 0x0006660000002400 */
[----:B------:R-:W0:Y:S01]  /*12e80*/  LDGDEPBAR ;  /* 0x00000000000079af */ /* 0x000e220000000000 */
[----:B---3--:R-:W-:Y:S04]  /*12e90*/  IADD3 R2, -R44, 0x1, R0 ;  /* 0x000000012c027810 */ /* 0x008fe80007ffe100 */
[----:B--2---:R-:W-:Y:S04]  /*12ea0*/  IADD3 R2, -R45, R2, R46 ;  /* 0x000000022d027210 */ /* 0x004fe80007ffe12e */
[C---:B-1----:R-:W-:Y:S02]  /*12eb0*/  IADD3 R7, R2.reuse, c[0x0][0x328], RZ ;  /* 0x0000ca0002077a10 */ /* 0x042fe40007ffe0ff */
[----:B------:R-:W-:Y:S02]  /*12ec0*/  IADD3 R6, R2, UR4, RZ ;  /* 0x0000000402067c10 */ /* 0x000fe4000fffe0ff */
[----:B------:R-:W-:Y:S02]  /*12ed0*/  IADD3 R3, R7, R4, RZ ;  /* 0x0000000407037210 */ /* 0x000fe40007ffe0ff */
        /* <DEDUP_REMOVED lines=15> */
.L_x_808:
[----:B------:R-:W-:Y:S04]  /*12fd0*/  MOV R8, c[0x0][0x32c] ;  /* 0x0000cb0000087a02 */ /* 0x000fe80000000f00 */
[----:B------:R-:W-:Y:S11]  /*12fe0*/  ISETP.NE.AND P0, PT, R8, 0x1, PT ;  /* 0x000000010800780c */ /* 0x000ff60003f05270 */
[----:B------:R-:W-:Y:S02]  /*12ff0*/  @!UPT UIADD3 URZ, URZ, URZ, URZ ;  /* 0x0000003f3f3ff290 */ /* 0x000fe4000fffe03f */
[----:B------:R-:W-:Y:S05]  /*13000*/  @P0 IMAD.HI.U32 R8, R4, c[0x0][0x330], RZ ;  /* 0x0000cc0004080a27 */ /* 0x000fea00078e00ff */
[----:B------:R-:W-:Y:S02]  /*13010*/  @P0 SHF.R.U32.HI R4, RZ, c[0x0][0x334], R8 ;  /* 0x0000cd00ff040a19 */ /* 0x000fe40000011608 */
.L_x_809:
[----:B------:R-:W-:Y:S05]  /*13020*/  BSYNC B0 ;  /* 0x0000000000007941 */ /* 0x000fea0003800000 */
.L_x_807:
[----:B------:R-:W-:Y:S04]  /*13030*/  IMAD.IADD R8, R0, 0x1, -R44 ;  /* 0x0000000100087824 */ /* 0x000fe800078e0a2c */
[----:B------:R-:W-:Y:S05]  /*13040*/  IMAD R4, R4, c[0x0][0x32c], R8 ;  /* 0x0000cb0004047a24 */ /* 0x000fea00078e0208 */
[----:B------:R-:W-:Y:S02]  /*13050*/  IADD3 R8, R4, c[0x0][0x32c], RZ ;  /* 0x0000cb0004087a10 */ /* 0x000fe40007ffe0ff */
[----:B------:R-:W-:Y:S02]  /*13060*/  IMNMX R2, R2, R4, !PT ;  /* 0x0000000402027217 */ /* 0x000fe40007800200 */
[----:B------:R-:W-:Y:S02]  /*13070*/  IMNMX R3, R3, R8, PT ;  /* 0x0000000803037217 */ /* 0x000fe40003800200 */
.L_x_806:
        /* <DEDUP_REMOVED lines=82> */
[C---:B------:R-:W-:Y:S02]  /*135a0*/  ISETP.GE.AND P6, PT, R0.reuse, 0x42, PT ;  /* 0x000000420000780c */ /* 0x040fe40003fc6270 */
        /* <DEDUP_REMOVED lines=18> */
[----:B------:R-:W-:Y:S04]  /*136d0*/  ISETP.GT.AND P0, PT, R2, 0x50, !P3 ;  /* 0x000000500200780c */ /* 0x000fe80005f04270 */
[C---:B------:R-:W-:Y:S04]  /*136e0*/  ISETP.LT.OR P0, PT, R3.reuse, 0x51, P0 ;  /* 0x000000510300780c */ /* 0x040fe80000701670 */
[----:B------:R-:W-:Y:S02]  /*136f0*/  FSEL R171, R32, -INF , !P0 ;  /* 0xff80000020ab7808 */ /* 0x000fe40004000000 */
[C---:B------:R-:W-:Y:S04]  /*13700*/  ISETP.GT.AND P0, PT, R2.reuse, 0x51, !P2 ;  /* 0x000000510200780c */ /* 0x040fe80005704270 */
[----:B------:R-:W-:Y:S04]  /*13710*/  ISETP.LT.OR P0, PT, R3, 0x52, P0 ;  /* 0x000000520300780c */ /* 0x000fe80000701670 */
[----:B------:R-:W-:Y:S02]  /*13720*/  FSEL R172, R31, -INF , !P0 ;  /* 0xff8000001fac7808 */ /* 0x000fe40004000000 */
[----:B------:R-:W-:Y:S04]  /*13730*/  ISETP.GT.AND P0, PT, R2, 0x58, !P1 ;  /* 0x000000580200780c */ /* 0x000fe80004f04270 */
[C---:B------:R-:W-:Y:S04]  /*13740*/  ISETP.LT.OR P0, PT, R3.reuse, 0x59, P0 ;  /* 0x000000590300780c */ /* 0x040fe80000701670 */
[----:B------:R-:W-:Y:S02]  /*13750*/  FSEL R173, R16, -INF , !P0 ;  /* 0xff80000010ad7808 */ /* 0x000fe40004000000 */
[----:B------:R-:W-:Y:S04]  /*13760*/  ISETP.GE.AND P0, PT, R0, 0x5a, PT ;  /* 0x0000005a0000780c */ /* 0x000fe80003f06270 */
[----:B------:R-:W-:Y:S02]  /*13770*/  P2R R16, PR, RZ, 0x1 ;  /* 0x00000001ff107803 */ /* 0x000fe40000000000 */
[----:B------:R-:W-:Y:S01]  /*13780*/  ISETP.GT.AND P0, PT, R2, 0x59, !P0 ;  /* 0x000000590200780c */ /* 0x000fe20004704270 */
[--C-:B-1----:R-:W-:Y:S03]  /*13790*/  IMAD.IADD R2, R6, 0x1, R4.reuse ;  /* 0x0000000106027824 */ /* 0x102fe600078e0204 */
[----:B------:R-:W-:Y:S01]  /*137a0*/  ISETP.LT.OR P0, PT, R3, 0x5a, P0 ;  /* 0x0000005a0300780c */ /* 0x000fe20000701670 */
[----:B------:R-:W-:Y:S03]  /*137b0*/  IMAD.IADD R3, R7, 0x1, R4 ;  /* 0x0000000107037824 */ /* 0x000fe600078e0204 */
[----:B------:R-:W-:Y:S02]  /*137c0*/  FSEL R174, R30, -INF , !P0 ;  /* 0xff8000001eae7808 */ /* 0x000fe40004000000 */
[----:B------:R-:W-:Y:S11]  /*137d0*/  ISETP.GE.AND P0, PT, R47, 0x1, PT ;  /* 0x000000012f00780c */ /* 0x000ff60003f06270 */
[----:B------:R-:W-:Y:S02]  /*137e0*/  @!UPT UIADD3 URZ, URZ, URZ, URZ ;  /* 0x0000003f3f3ff290 */ /* 0x000fe4000fffe03f */
        /* <DEDUP_REMOVED lines=14> */
.L_x_812:
[----:B------:R-:W-:Y:S04]  /*138d0*/  MOV R5, c[0x0][0x32c] ;  /* 0x0000cb0000057a02 */ /* 0x000fe80000000f00 */
[----:B------:R-:W-:Y:S11]  /*138e0*/  ISETP.NE.AND P0, PT, R5, 0x1, PT ;  /* 0x000000010500780c */ /* 0x000ff60003f05270 */
[----:B------:R-:W-:Y:S02]  /*138f0*/  @!UPT UIADD3 URZ, URZ, URZ, URZ ;  /* 0x0000003f3f3ff290 */ /* 0x000fe4000fffe03f */
[----:B------:R-:W-:Y:S05]  /*13900*/  @P0 IMAD.HI.U32 R5, R4, c[0x0][0x330], RZ ;  /* 0x0000cc0004050a27 */ /* 0x000fea00078e00ff */
[----:B------:R-:W-:Y:S02]  /*13910*/  @P0 SHF.R.U32.HI R4, RZ, c[0x0][0x334], R5 ;  /* 0x0000cd00ff040a19 */ /* 0x000fe40000011605 */
.L_x_813:
[----:B------:R-:W-:Y:S05]  /*13920*/  BSYNC B0 ;  /* 0x0000000000007941 */ /* 0x000fea0003800000 */
.L_x_811:
[----:B------:R-:W-:Y:S04]  /*13930*/  IMAD.IADD R0, R0, 0x1, -R44 ;  /* 0x0000000100007824 */ /* 0x000fe800078e0a2c */
[----:B------:R-:W-:Y:S05]  /*13940*/  IMAD R0, R4, c[0x0][0x32c], R0 ;  /* 0x0000cb0004007a24 */ /* 0x000fea00078e0200 */
[----:B------:R-:W-:Y:S02]  /*13950*/  IADD3 R4, R0, c[0x0][0x32c], RZ ;  /* 0x0000cb0000047a10 */ /* 0x000fe40007ffe0ff */
[----:B------:R-:W-:Y:S02]  /*13960*/  IMNMX R2, R2, R0, !PT ;  /* 0x0000000002027217 */ /* 0x000fe40007800200 */
[----:B------:R-:W-:Y:S02]  /*13970*/  IMNMX R3, R3, R4, PT ;  /* 0x0000000403037217 */ /* 0x000fe40003800200 */
.L_x_810:
        /* <DEDUP_REMOVED lines=84> */
[----:B------:R-:W-:Y:S01]  /*13ec0*/  ISETP.GT.AND P2, PT, R2, 0x51, !P2 ;  /* 0x000000510200780c */ /* 0x000fe20005744270 */
[----:B------:R-:W1:Y:S01]  /*13ed0*/  SHFL.BFLY PT, R13, R0, 0x2, 0x1f ;  /* 0x0c401f00000d7f89 */ /* 0x000e6200000e0000 */
[----:B------:R-:W-:Y:S02]  /*13ee0*/  FSEL R144, R144, -INF , !P0 ;  /* 0xff80000090907808 */ /* 0x000fe40004000000 */
[----:B------:R-:W-:Y:S02]  /*13ef0*/  ISETP.NE.AND P0, PT, R21, RZ, PT ;  /* 0x000000ff1500720c */ /* 0x000fe40003f05270 */
[----:B------:R-:W-:Y:S02]  /*13f00*/  FMNMX.FTZ R12, R144, R12, !PT ;  /* 0x0000000c900c7209 */ /* 0x000fe40007810000 */
[C---:B------:R-:W-:Y:S02]  /*13f10*/  ISETP.GT.AND P0, PT, R2.reuse, 0x30, !P0 ;  /* 0x000000300200780c */ /* 0x040fe40004704270 */
[----:B------:R-:W-:Y:S02]  /*13f20*/  ISETP.GT.AND P1, PT, R2, 0x58, !P1 ;  /* 0x000000580200780c */ /* 0x000fe40004f24270 */
[C---:B------:R-:W-:Y:S02]  /*13f30*/  ISETP.LT.OR P0, PT, R3.reuse, 0x31, P0 ;  /* 0x000000310300780c */ /* 0x040fe40000701670 */
[----:B------:R-:W-:Y:S02]  /*13f40*/  ISETP.LT.OR P2, PT, R3, 0x52, P2 ;  /* 0x000000520300780c */ /* 0x000fe40001741670 */
[----:B------:R-:W-:Y:S02]  /*13f50*/  FSEL R148, R135, -INF , !P0 ;  /* 0xff80000087947808 */ /* 0x000fe40004000000 */
[----:B------:R-:W-:Y:S02]  /*13f60*/  ISETP.NE.AND P0, PT, R20, RZ, PT ;  /* 0x000000ff1400720c */ /* 0x000fe40003f05270 */
[----:B------:R-:W-:Y:S01]  /*13f70*/  FMNMX.FTZ R12, R148, R12, !PT ;  /* 0x0000000c940c7209 */ /* 0x000fe20007810000 */
[----:B------:R-:W-:Y:S01]  /*13f80*/  LDSM.16.MT88.4 R20, [R203] ;  /* 0x00000000cb14783b */ /* 0x000fe20000004200 */
[----:B------:R-:W-:Y:S02]  /*13f90*/  ISETP.GT.AND P0, PT, R2, 0x31, !P0 ;  /* 0x000000310200780c */ /* 0x000fe40004704270 */
        /* <DEDUP_REMOVED lines=8> */
[----:B------:R-:W-:Y:S04]  /*14020*/  ISETP.LT.OR P0, PT, R3, 0x39, P0 ;  /* 0x000000390300780c */ /* 0x000fe80000701670 */
[----:B------:R-:W-:Y:S02]  /*14030*/  FSEL R150, R133, -INF , !P0 ;  /* 0xff80000085967808 */ /* 0x000fe40004000000 */
[----:B------:R-:W-:Y:S02]  /*14040*/  ISETP.NE.AND P0, PT, R18, RZ, PT ;  /* 0x000000ff1200720c */ /* 0x000fe40003f05270 */
[----:B------:R-:W-:Y:S02]  /*14050*/  FMNMX.FTZ R12, R150, R12, !PT ;  /* 0x0000000c960c7209 */ /* 0x000fe40007810000 */
[----:B------:R-:W-:Y:S04]  /*14060*/  ISETP.GT.AND P0, PT, R2, 0x39, !P0 ;  /* 0x000000390200780c */ /* 0x000fe80004704270 */
[----:B------:R-:W-:Y:S04]  /*14070*/  ISETP.LT.OR P0, PT, R3, 0x3a, P0 ;  /* 0x0000003a0300780c */ /* 0x000fe80000701670 */
[----:B------:R-:W-:Y:S02]  /*14080*/  FSEL R151, R132, -INF , !P0 ;  /* 0xff80000084977808 */ /* 0x000fe40004000000 */
[----:B------:R-:W-:Y:S02]  /*14090*/  ISETP.NE.AND P0, PT, R17, RZ, PT ;  /* 0x000000ff1100720c */ /* 0x000fe40003f05270 */
[----:B------:R-:W-:Y:S02]  /*140a0*/  FMNMX.FTZ R12, R151, R12, !PT ;  /* 0x0000000c970c7209 */ /* 0x000fe40007810000 */
[----:B------:R-:W-:Y:S04]  /*140b0*/  ISETP.GT.AND P0, PT, R2, 0x40, !P0 ;  /* 0x000000400200780c */ /* 0x000fe80004704270 */
[C---:B------:R-:W-:Y:S04]  /*140c0*/  ISETP.LT.OR P0, PT, R3.reuse, 0x41, P0 ;  /* 0x000000410300780c */ /* 0x040fe80000701670 */
[----:B------:R-:W-:Y:S02]  /*140d0*/  FSEL R152, R74, -INF , !P0 ;  /* 0xff8000004a987808 */ /* 0x000fe40004000000 */
[----:B------:R-:W-:Y:S02]  /*140e0*/  ISETP.GT.AND P0, PT, R2, 0x41, !P6 ;  /* 0x000000410200780c */ /* 0x000fe40007704270 */
[----:B------:R-:W-:Y:S02]  /*140f0*/  FMNMX.FTZ R12, R152, R12, !PT ;  /* 0x0000000c980c7209 */ /* 0x000fe40007810000 */
[----:B------:R-:W-:Y:S02]  /*14100*/  ISETP.LT.OR P0, PT, R3, 0x42, P0 ;  /* 0x000000420300780c */ /* 0x000fe40000701670 */
[----:B------:R-:W-:Y:S02]  /*14110*/  ISETP.NE.AND P6, PT, R16, RZ, PT ;  /* 0x000000ff1000720c */ /* 0x000fe40003fc5270 */
[----:B------:R-:W-:Y:S02]  /*14120*/  FSEL R153, R71, -INF , !P0 ;  /* 0xff80000047997808 */ /* 0x000fe40004000000 */
[C---:B------:R-:W-:Y:S02]  /*14130*/  ISETP.GT.AND P0, PT, R2.reuse, 0x48, !P5 ;  /* 0x000000480200780c */ /* 0x040fe40006f04270 */
[----:B------:R-:W-:Y:S02]  /*14140*/  FMNMX.FTZ R12, R153, R12, !PT ;  /* 0x0000000c990c7209 */ /* 0x000fe40007810000 */
[----:B------:R-:W-:Y:S04]  /*14150*/  ISETP.LT.OR P0, PT, R3, 0x49, P0 ;  /* 0x000000490300780c */ /* 0x000fe80000701670 */
[----:B------:R-:W-:Y:S02]  /*14160*/  FSEL R160, R39, -INF , !P0 ;  /* 0xff80000027a07808 */ /* 0x000fe40004000000 */
[----:B------:R-:W-:Y:S02]  /*14170*/  ISETP.GT.AND P0, PT, R2, 0x49, !P4 ;  /* 0x000000490200780c */ /* 0x000fe40006704270 */
[----:B------:R-:W-:Y:S02]  /*14180*/  FMNMX.FTZ R12, R160, R12, !PT ;  /* 0x0000000ca00c7209 */ /* 0x000fe40007810000 */
[----:B------:R-:W-:Y:S04]  /*14190*/  ISETP.LT.OR P0, PT, R3, 0x4a, P0 ;  /* 0x0000004a0300780c */ /* 0x000fe80000701670 */
[----:B------:R-:W-:Y:S02]  /*141a0*/  FSEL R161, R38, -INF , !P0 ;  /* 0xff80000026a17808 */ /* 0x000fe40004000000 */
[C---:B------:R-:W-:Y:S01]  /*141b0*/  ISETP.GT.AND P0, PT, R2.reuse, 0x50, !P3 ;  /* 0x000000500200780c */ /* 0x040fe20005f04270 */
[----:B------:R-:W-:Y:S01]  /*141c0*/  LDSM.16.MT88.4 R36, [R204] ;  /* 0x00000000cc24783b */ /* 0x000fe20000004200 */
[----:B------:R-:W-:Y:S02]  /*141d0*/  FMNMX.FTZ R12, R161, R12, !PT ;  /* 0x0000000ca10c7209 */ /* 0x000fe40007810000 */
[----:B------:R-:W-:Y:S04]  /*141e0*/  ISETP.LT.OR P0, PT, R3, 0x51, P0 ;  /* 0x000000510300780c */ /* 0x000fe80000701670 */
[----:B------:R-:W-:Y:S02]  /*141f0*/  FSEL R164, R43, -INF , !P0 ;  /* 0xff8000002ba47808 */ /* 0x000fe40004000000 */
[----:B------:R-:W-:Y:S02]  /*14200*/  ISETP.GT.AND P0, PT, R2, 0x59, !P6 ;  /* 0x000000590200780c */ /* 0x000fe40007704270 */
[----:B------:R-:W-:Y:S02]  /*14210*/  FMNMX.FTZ R2, R164, R12, !PT ;  /* 0x0000000ca4027209 */ /* 0x000fe40007810000 */
[----:B------:R-:W-:Y:S04]  /*14220*/  ISETP.LT.OR P0, PT, R3, 0x5a, P0 ;  /* 0x0000005a0300780c */ /* 0x000fe80000701670 */
[----:B------:R-:W-:Y:S02]  /*14230*/  FSEL R71, R35, -INF , !P0 ;  /* 0xff80000023477808 */ /* 0x000fe40004000000 */
[----:B-1----:R-:W-:Y:S02]  /*14240*/  FMNMX.FTZ R3, R0, R13, !PT ;  /* 0x0000000d00037209 */ /* 0x002fe40007810000 */
[----:B------:R-:W-:Y:S03]  /*14250*/  FMNMX.FTZ R0, R165, R2, !PT ;  /* 0x00000002a5007209 */ /* 0x000fe60007810000 */
[----:B------:R-:W1:Y:S01]  /*14260*/  SHFL.BFLY PT, R12, R3, 0x1, 0x1f ;  /* 0x0c201f00030c7f89 */ /* 0x000e6200000e0000 */
[----:B------:R-:W-:Y:S04]  /*14270*/  FMNMX.FTZ R0, R170, R0, !PT ;  /* 0x00000000aa007209 */ /* 0x000fe80007810000 */
[----:B------:R-:W-:Y:S05]  /*14280*/  FMNMX.FTZ R0, R71, R0, !PT ;  /* 0x0000000047007209 */ /* 0x000fea0007810000 */
[----:B------:R-:W2:Y:S01]  /*14290*/  SHFL.BFLY PT, R2, R0, 0x2, 0x1f ;  /* 0x0c401f0000027f89 */ /* 0x000ea200000e0000 */
[----:B-1----:R-:W-:Y:S07]  /*142a0*/  FMNMX.FTZ R68, R3, R12, !PT ;  /* 0x0000000c03447209 */ /* 0x002fee0007810000 */
[----:B------:R-:W-:Y:S01]  /*142b0*/  LDSM.16.MT88.4 R12, [R202] ;  /* 0x00000000ca0c783b */ /* 0x000fe20000004200 */
[C---:B------:R-:W-:Y:S01]  /*142c0*/  FSETP.NEU.FTZ.AND P0, PT, R68.reuse, -INF , PT ;  /* 0xff8000004400780b */ /* 0x040fe20003f1d000 */
[----:B------:R-:W-:Y:S05]  /*142d0*/  FMUL.FTZ R3, R68, c[0x0][0x2d0] ;  /* 0x0000b40044037a20 */ /* 0x000fea0000410000 */
[----:B------:R-:W-:Y:S02]  /*142e0*/  FSEL R74, R3, RZ, P0 ;  /* 0x000000ff034a7208 */ /* 0x000fe40000000000 */
[----:B--2---:R-:W-:Y:S03]  /*142f0*/  FMNMX.FTZ R2, R0, R2, !PT ;  /* 0x0000000200027209 */ /* 0x004fe60007810000 */
[--C-:B------:R-:W-:Y:S02]  /*14300*/  FFMA.FTZ R0, R8, c[0x0][0x2d0], -R74.reuse ;  /* 0x0000b40008007a23 */ /* 0x100fe4000001084a */
[----:B------:R-:W1:Y:S01]  /*14310*/  SHFL.BFLY PT, R3, R2, 0x1, 0x1f ;  /* 0x0c201f0002037f89 */ /* 0x000e6200000e0000 */
[--C-:B------:R-:W-:Y:S01]  /*14320*/  FFMA.FTZ R11, R11, c[0x0][0x2d0], -R74.reuse ;  /* 0x0000b4000b0b7a23 */ /* 0x100fe2000001084a */
[----:B------:R2:W-:Y:S10]  /*14330*/  MUFU.EX2 R242, R0 ;  /* 0x0000000000f27308 */ /* 0x0005f40000000800 */
[----:B------:R-:W-:Y:S01]  /*14340*/  MUFU.EX2 R243, R11 ;  /* 0x0000000b00f37308 */ /* 0x000fe20000000800 */
[----:B-1----:R-:W-:Y:S01]  /*14350*/  FMNMX.FTZ R3, R2, R3, !PT ;  /* 0x0000000302037209 */ /* 0x002fe20007810000 */
[--C-:B--2---:R-:W-:Y:S04]  /*14360*/  FFMA.FTZ R0, R10, c[0x0][0x2d0], -R74.reuse ;  /* 0x0000b4000a007a23 */ /* 0x104fe8000001084a */
[----:B------:R-:W-:Y:S04]  /*14370*/  FMUL.FTZ R8, R3, c[0x0][0x2d0] ;  /* 0x0000b40003087a20 */ /* 0x000fe80000410000 */
[----:B------:R1:W2:Y:S02]  /*14380*/  MUFU.EX2 R245, R0 ;  /* 0x0000000000f57308 */ /* 0x0002a40000000800 */
[----:B-1----:R-:W-:Y:S01]  /*14390*/  FFMA.FTZ R0, R9, c[0x0][0x2d0], -R74 ;  /* 0x0000b40009007a23 */ /* 0x002fe2000001084a */
[----:B--2---:R-:W-:Y:S07]  /*143a0*/  F2FP.PACK_AB R132, R245, R242 ;  /* 0x000000f2f584723e */ /* 0x004fee00000000ff */
        /* <DEDUP_REMOVED lines=18> */
[C---:B---3--:R-:W-:Y:S02]  /*144d0*/  FMUL.FTZ R4, R2.reuse, R76 ;  /* 0x0000004c02047220 */ /* 0x048fe40000410000 */
        /* <DEDUP_REMOVED lines=31> */
[C---:B------:R-:W-:Y:S03]  /*146d0*/  HMMA.16816.F32 R4, R132.reuse, R12, R4 ;  /* 0x0000000c8404723c */ /* 0x040fe60000001804 */
[----:B------:R-:W3:Y:S02]  /*146e0*/  LDSM.16.MT88.4 R80, [R205+0x3000] ;  /* 0x00300000cd50783b */ /* 0x000ee40000004200 */
        /* <DEDUP_REMOVED lines=10> */
[----:B------:R-:W4:Y:S01]  /*14790*/  LDSM.16.MT88.4 R84, [R204+0x3000] ;  /* 0x00300000cc54783b */ /* 0x000f220000004200 */
        /* <DEDUP_REMOVED lines=28> */
[C---:B------:R-:W-:Y:S02]  /*14960*/  FMUL.FTZ R62, R0.reuse, R62 ;  /* 0x0000003e003e7220 */ /* 0x040fe40000410000 */
        /* <DEDUP_REMOVED lines=14> */
[----:B------:R2:W2:Y:S01]  /*14a50*/  MUFU.EX2 R236, R40 ;  /* 0x0000002800ec7308 */ /* 0x0004a20000000800 */
[--C-:B-1----:R-:W-:Y:S02]  /*14a60*/  FFMA.FTZ R70, R143, c[0x0][0x2d0], -R74.reuse ;  /* 0x0000b4008f467a23 */ /* 0x102fe4000001084a */
[C---:B-----5:R-:W-:Y:S02]  /*14a70*/  FMUL.FTZ R36, R2.reuse, R108 ;  /* 0x0000006c02247220 */ /* 0x060fe40000410000 */
[----:B------:R-:W-:Y:S05]  /*14a80*/  LDSM.16.MT88.4 R108, [R204+0x2800] ;  /* 0x00280000cc6c783b */ /* 0x000fea0000004200 */
[C---:B------:R-:W-:Y:S03]  /*14a90*/  HMMA.16816.F32 R36, R132.reuse, R44, R36 ;  /* 0x0000002c8424723c */ /* 0x040fe60000001824 */
[----:B--2---:R-:W-:Y:S02]  /*14aa0*/  FMUL.FTZ R40, R2, R112 ;  /* 0x0000007002287220 */ /* 0x004fe40000410000 */
        /* <DEDUP_REMOVED lines=17> */
[----:B-----5:R-:W-:Y:S02]  /*14bc0*/  FMUL.FTZ R48, R2, R120 ;  /* 0x0000007802307220 */ /* 0x020fe40000410000 */
[----:B------:R-:W-:Y:S05]  /*14bd0*/  LDSM.16.MT88.4 R120, [R203+0x5800] ;  /* 0x00580000cb78783b */ /* 0x000fea0000004200 */
[C---:B------:R-:W-:Y:S07]  /*14be0*/  HMMA.16816.F32 R48, R132.reuse, R78, R48 ;  /* 0x0000004e8430723c */ /* 0x040fee0000001830 */
[----:B---3--:R-:W-:Y:S01]  /*14bf0*/  F2FP.PACK_AB R78, R232, R235 ;  /* 0x000000ebe84e723e */ /* 0x008fe200000000ff */
[C---:B------:R-:W-:Y:S04]  /*14c00*/  HMMA.16816.F32 R52, R132.reuse, R80, R52 ;  /* 0x000000508434723c */ /* 0x040fe80000001834 */
[--C-:B-1----:R-:W-:Y:S01]  /*14c10*/  FFMA.FTZ R70, R146, c[0x0][0x2d0], -R74.reuse ;  /* 0x0000b40092467a23 */ /* 0x102fe2000001084a */
[----:B------:R-:W-:Y:S03]  /*14c20*/  F2FP.PACK_AB R79, R223, R224 ;  /* 0x000000e0df4f723e */ /* 0x000fe600000000ff */
[C---:B------:R-:W-:Y:S01]  /*14c30*/  HMMA.16816.F32 R56, R132.reuse, R82, R56 ;  /* 0x000000528438723c */ /* 0x040fe20000001838 */
[----:B------:R1:W-:Y:S01]  /*14c40*/  MUFU.EX2 R118, R70 ;  /* 0x0000004600767308 */ /* 0x0003e20000000800 */
[----:B------:R-:W3:Y:S06]  /*14c50*/  LDSM.16.MT88.4 R80, [R203+0x800] ;  /* 0x00080000cb50783b */ /* 0x000eec0000004200 */
[C---:B----4-:R-:W-:Y:S08]  /*14c60*/  HMMA.16816.F32 R60, R132.reuse, R84, R60 ;  /* 0x00000054843c723c */ /* 0x050ff0000000183c */
        /* <DEDUP_REMOVED lines=204> */
[----:B------:R-:W-:Y:S01]  /*15930*/  FADD.FTZ R2, R194, R2 ;  /* 0x00000002c2027221 */ /* 0x000fe20000010000 */
[----:B------:R-:W-:Y:S01]  /*15940*/  IADD3 R220, R221, -0x1, RZ ;  /* 0xffffffffdddc7810 */ /* 0x000fe20007ffe0ff */
        /* <DEDUP_REMOVED lines=29> */
[----:B------:R-:W-:Y:S02]  /*15b20*/  IMAD.MOV.U32 R221, RZ, RZ, R220 ;  /* 0x000000ffffdd7224 */ /* 0x000fe400078e00dc */
[----:B------:R-:W-:Y:S02]  /*15b30*/  IMAD.MOV.U32 R69, RZ, RZ, R68 ;  /* 0x000000ffff457224 */ /* 0x000fe400078e0044 */
[----:B------:R-:W-:Y:S01]  /*15b40*/  IMAD.MOV.U32 R70, RZ, RZ, R3 ;  /* 0x000000ffff467224 */ /* 0x000fe200078e0003 */
[----:B------:R-:W-:-:S05]  /*15b50*/  @P0 BRA `(.L_x_814) ;  /* 0xffffbd0000000947 */ /* 0x000fca000383ffff */
.L_x_805:
[----:B------:R-:W2:Y:S04]  /*15b60*/  LDL R5, [R1+0x8] ;  /* 0x0000080001057983 */ /* 0x000ea80000100800 */
[----:B------:R-:W3:Y:S04]  /*15b70*/  LDL R0, [R1+0x14] ;  /* 0x0000140001007983 */ /* 0x000ee80000100800 */
[----:B------:R-:W4:Y:S01]  /*15b80*/  LDL R2, [R1+0xc] ;  /* 0x00000c0001027983 */ /* 0x000f220000100800 */
[----:B------:R-:W-:-:S05]  /*15b90*/  IMAD.MOV.U32 R4, RZ, RZ, c[0x0][0x2c4] ;  /* 0x0000b100ff047624 */ /* 0x000fca00078e00ff */
[----:B------:R-:W-:Y:S01]  /*15ba0*/  ISETP.NE.AND P1, PT, R4, 0x1, PT ;  /* 0x000000010400780c */ /* 0x000fe20003f25270 */
[----:B--2---:R-:W-:Y:S02]  /*15bb0*/  IMAD.MOV.U32 R6, RZ, RZ, R5 ;  /* 0x000000ffff067224 */ /* 0x004fe400078e0005 */
[----:B------:R-:W-:Y:S01]  /*15bc0*/  IMAD.MOV.U32 R5, RZ, RZ, c[0x0][0x32c] ;  /* 0x0000cb00ff057624 */ /* 0x000fe200078e00ff */
[----:B---3--:R-:W-:-:S04]  /*15bd0*/  IADD3 R0, R0, 0x7f, RZ ;  /* 0x0000007f00007810 */ /* 0x008fc80007ffe0ff */
[----:B------:R-:W-:-:S05]  /*15be0*/  ISETP.GE.AND P0, PT, R5, 0x1, PT ;  /* 0x000000010500780c */ /* 0x000fca0003f06270 */
        /* <DEDUP_REMOVED lines=16> */
.L_x_817:
[----:B------:R-:W-:-:S04]  /*15cf0*/  MOV R4, c[0x0][0x32c] ;  /* 0x0000cb0000047a02 */ /* 0x000fc80000000f00 */
[----:B------:R-:W-:-:S13]  /*15d00*/  ISETP.NE.AND P0, PT, R4, 0x1, PT ;  /* 0x000000010400780c */ /* 0x000fda0003f05270 */
[----:B------:R-:W-:-:S05]  /*15d10*/  @P0 IMAD.HI.U32 R4, R0, c[0x0][0x330], RZ ;  /* 0x0000cc0000040a27 */ /* 0x000fca00078e00ff */
[----:B------:R-:W-:Y:S02]  /*15d20*/  @P0 SHF.R.U32.HI R0, RZ, c[0x0][0x334], R4 ;  /* 0x0000cd00ff000a19 */ /* 0x000fe40000011604 */
.L_x_818:
[----:B------:R-:W-:Y:S05]  /*15d30*/  BSYNC B0 ;  /* 0x0000000000007941 */ /* 0x000fea0003800000 */
.L_x_816:
[----:B------:R-:W-:-:S05]  /*15d40*/  IMAD R0, R0, c[0x0][0x32c], RZ ;  /* 0x0000cb0000007a24 */ /* 0x000fca00078e02ff */
[----:B------:R-:W-:-:S04]  /*15d50*/  IMNMX R2, R2, R0, !PT ;  /* 0x0000000002027217 */ /* 0x000fc80007800200 */
.L_x_815:
        /* <DEDUP_REMOVED lines=11> */
.L_x_820:
[----:B------:R-:W2:Y:S01]  /*15e10*/  LDL R0, [R1+0x18] ;  /* 0x0000180001007983 */ /* 0x000ea20000100800 */
[----:B------:R-:W-:Y:S04]  /*15e20*/  DEPBAR.LE SB0, 0x0 ;  /* 0x000080000000791a */ /* 0x000fe80000000000 */
[----:B------:R-:W-:Y:S01]  /*15e30*/  WARPSYNC 0xffffffff ;  /* 0xffffffff00007948 */ /* 0x000fe20003800000 */
[----:B------:R-:W-:Y:S01]  /*15e40*/  BAR.SYNC.DEFER_BLOCKING 0x0 ;  /* 0x0000000000007b1d */ /* 0x000fe20000010000 */
[----:B------:R-:W-:Y:S02]  /*15e50*/  ISETP.GT.AND P0, PT, R226, R221, PT ;  /* 0x000000dde200720c */ /* 0x000fe40003f04270 */
[C---:B------:R-:W-:Y:S11]  /*15e60*/  IADD3 R220, R221.reuse, -0x1, RZ ;  /* 0xffffffffdddc7810 */ /* 0x040ff60007ffe0ff */
[----:B------:R-:W-:Y:S01]  /*15e70*/  @!P0 IMAD.WIDE.U32 R38, R221, c[0x0][0x208], RZ ;  /* 0x00008200dd268a25 */ /* 0x000fe200078e00ff */
[----:B------:R-:W-:Y:S02]  /*15e80*/  @!P0 MOV R2, c[0x0][0x208] ;  /* 0x0000820000028a02 */ /* 0x000fe40000000f00 */
[----:B------:R-:W-:Y:S02]  /*15e90*/  @!P0 MOV R3, 0x5 ;  /* 0x0000000500038802 */ /* 0x000fe40000000f00 */
[----:B------:R-:W-:Y:S02]  /*15ea0*/  @!P0 MOV R36, R228 ;  /* 0x000000e400248202 */ /* 0x000fe40000000f00 */
[C---:B------:R-:W-:Y:S02]  /*15eb0*/  @!P0 SHF.L.U64.HI R3, R2.reuse, R3, c[0x0][0x20c] ;  /* 0x0000830002038619 */ /* 0x040fe40000010203 */
[----:B------:R-:W-:Y:S01]  /*15ec0*/  @!P0 SHF.L.U32 R2, R2, 0x5, RZ ;  /* 0x0000000502028819 */ /* 0x000fe200000006ff */
[----:B------:R-:W3:Y:S01]  /*15ed0*/  LDSM.16.M88.4 R8, [R201] ;  /* 0x00000000c908783b */ /* 0x000ee20000000200 */
[----:B------:R-:W-:Y:S02]  /*15ee0*/  @!P0 MOV R37, R233 ;  /* 0x000000e900258202 */ /* 0x000fe40000000f00 */
[----:B------:R-:W-:Y:S01]  /*15ef0*/  @!P0 IADD3 R44, P1, R2, R2, RZ ;  /* 0x00000002022c8210 */ /* 0x000fe20007f3e0ff */
[----:B------:R-:W-:Y:S03]  /*15f00*/  @!P0 IMAD.WIDE.U32 R28, R38, 0x60, R2 ;  /* 0x00000060261c8825 */ /* 0x000fe600078e0002 */
[----:B------:R-:W-:Y:S01]  /*15f10*/  @!P0 IADD3.X R45, R3, R3, RZ, P1, !PT ;  /* 0x00000003032d8210 */ /* 0x000fe20000ffe4ff */
[----:B------:R-:W4:Y:S01]  /*15f20*/  LDSM.16.M88.4 R16, [R201+0x800] ;  /* 0x00080000c910783b */ /* 0x000f220000000200 */
[-C--:B------:R-:W-:Y:S01]  /*15f30*/  @!P0 IADD3 R47, P2, P1, R228, R28.reuse, R2 ;  /* 0x0000001ce42f8210 */ /* 0x080fe2000795e002 */
[----:B------:R-:W-:Y:S01]  /*15f40*/  @!P0 IMAD.WIDE.U32 R36, R38, 0x60, R36 ;  /* 0x0000006026248825 */ /* 0x000fe200078e0024 */
[----:B------:R-:W-:Y:S03]  /*15f50*/  @!P0 IADD3 R46, P3, R228, R28, RZ ;  /* 0x0000001ce42e8210 */ /* 0x000fe60007f7e0ff */
[----:B------:R-:W-:Y:S01]  /*15f60*/  @!P0 IMAD.WIDE.U32 R44, R38, 0x60, R44 ;  /* 0x00000060262c8825 */ /* 0x000fe200078e002c */
[----:B------:R-:W-:Y:S01]  /*15f70*/  @!P0 LEA R2, P4, R36, c[0x0][0x1f8], 0x1 ;  /* 0x00007e0024028a11 */ /* 0x000fe200078808ff */
[----:B------:R-:W5:Y:S08]  /*15f80*/  LDSM.16.M88.4 R24, [R201+0x1000] ;  /* 0x00100000c918783b */ /* 0x000f700000000200 */
[----:B------:R-:W1:Y:S08]  /*15f90*/  LDSM.16.M88.4 R32, [R201+0x1800] ;  /* 0x00180000c920783b */ /* 0x000e700000000200 */
[----:B------:R-:W1:Y:S02]  /*15fa0*/  LDSM.16.M88.4 R40, [R201+0x2000] ;  /* 0x00200000c928783b */ /* 0x000e640000000200 */
[C---:B-1-3--:R-:W-:Y:S06]  /*15fb0*/  HMMA.16816.F32 R4, R124.reuse, R8, RZ ;  /* 0x000000087c04723c */ /* 0x04afec00000018ff */
[----:B------:R-:W1:Y:S02]  /*15fc0*/  LDSM.16.M88.4 R48, [R201+0x2800] ;  /* 0x00280000c930783b */ /* 0x000e640000000200 */
[C---:B------:R-:W-:Y:S06]  /*15fd0*/  HMMA.16816.F32 R8, R124.reuse, R10, RZ ;  /* 0x0000000a7c08723c */ /* 0x040fec00000018ff */
[----:B------:R-:W3:Y:S02]  /*15fe0*/  LDSM.16.M88.4 R132, [R206] ;  /* 0x00000000ce84783b */ /* 0x000ee40000000200 */
[C---:B----4-:R-:W-:Y:S06]  /*15ff0*/  HMMA.16816.F32 R12, R124.reuse, R16, RZ ;  /* 0x000000107c0c723c */ /* 0x050fec00000018ff */
[----:B------:R-:W4:Y:S02]  /*16000*/  LDSM.16.M88.4 R136, [R208] ;  /* 0x00000000d088783b */ /* 0x000f240000000200 */
[C---:B------:R-:W-:Y:S06]  /*16010*/  HMMA.16816.F32 R16, R124.reuse, R18, RZ ;  /* 0x000000127c10723c */ /* 0x040fec00000018ff */
[----:B------:R-:W1:Y:S02]  /*16020*/  LDSM.16.M88.4 R140, [R209] ;  /* 0x00000000d18c783b */ /* 0x000e640000000200 */
[C---:B-----5:R-:W-:Y:S06]  /*16030*/  HMMA.16816.F32 R20, R124.reuse, R24, RZ ;  /* 0x000000187c14723c */ /* 0x060fec00000018ff */
[----:B------:R-:W5:Y:S02]  /*16040*/  LDSM.16.M88.4 R144, [R210] ;  /* 0x00000000d290783b */ /* 0x000f640000000200 */
[C---:B------:R-:W-:Y:S06]  /*16050*/  HMMA.16816.F32 R24, R124.reuse, R26, RZ ;  /* 0x0000001a7c18723c */ /* 0x040fec00000018ff */
        /* <DEDUP_REMOVED lines=17> */
[C---:B------:R-:W-:Y:S01]  /*16170*/  HMMA.16816.F32 R36, R124.reuse, R40, RZ ;  /* 0x000000287c24723c */ /* 0x040fe200000018ff */
        /* <DEDUP_REMOVED lines=8> */
[C---:B-1----:R-:W-:Y:S07]  /*16200*/  HMMA.16816.F32 R44, R124.reuse, R48, RZ ;  /* 0x000000307c2c723c */ /* 0x042fee00000018ff */
        /* <DEDUP_REMOVED lines=10> */
[C---:B----4-:R-:W-:Y:S07]  /*162b0*/  HMMA.16816.F32 R12, R128.reuse, R136, R12 ;  /* 0x00000088800c723c */ /* 0x050fee000000180c */
[----:B------:R3:W-:Y:S01]  /*162c0*/  @!P0 LDGSTS.E.BYPASS.LTC128B.128 [R219+0x2100], [R164.64], !P1 ;  /* 0x02100000a4db8fae */ /* 0x0007e2000c901d48 */
[C---:B------:R-:W-:Y:S07]  /*162d0*/  HMMA.16816.F32 R16, R128.reuse, R138, R16 ;  /* 0x0000008a8010723c */ /* 0x040fee0000001810 */
[----:B------:R2:W-:Y:S01]  /*162e0*/  @!P0 LDGSTS.E.BYPASS.LTC128B.128 [R219+0x5100], [R162.64+0x80], !P5 ;  /* 0x05100080a2db8fae */ /* 0x0005e2000e901d48 */
[C---:B------:R-:W-:Y:S03]  /*162f0*/  HMMA.16816.F32 R20, R128.reuse, R140, R20 ;  /* 0x0000008c8014723c */ /* 0x040fe60000001814 */
[----:B------:R-:W-:Y:S04]  /*16300*/  ISETP.GT.AND P0, PT, R221, R226, PT ;  /* 0x000000e2dd00720c */ /* 0x000fe80003f04270 */
[----:B------:R-:W-:Y:S01]  /*16310*/  LDSM.16.M88.4 R132, [R200+0x1000] ;  /* 0x00100000c884783b */ /* 0x000fe20000000200 */
[C---:B------:R-:W-:Y:S07]  /*16320*/  HMMA.16816.F32 R24, R128.reuse, R142, R24 ;  /* 0x0000008e8018723c */ /* 0x040fee0000001818 */
[----:B------:R-:W0:Y:S01]  /*16330*/  LDGDEPBAR ;  /* 0x00000000000079af */ /* 0x000e220000000000 */
[C---:B-----5:R-:W-:Y:S07]  /*16340*/  HMMA.16816.F32 R28, R128.reuse, R144, R28 ;  /* 0x00000090801c723c */ /* 0x060fee000000181c */
[----:B---3--:R-:W-:Y:S01]  /*16350*/  LDSM.16.M88.4 R164, [R200+0x800] ;  /* 0x00080000c8a4783b */ /* 0x008fe20000000200 */
[C---:B------:R-:W-:Y:S07]  /*16360*/  HMMA.16816.F32 R32, R128.reuse, R146, R32 ;  /* 0x000000928020723c */ /* 0x040fee0000001820 */
[----:B--2---:R-:W2:Y:S01]  /*16370*/  LDSM.16.M88.4 R160, [R200] ;  /* 0x00000000c8a0783b */ /* 0x004ea20000000200 */
[C---:B------:R-:W-:Y:S07]  /*16380*/  HMMA.16816.F32 R36, R128.reuse, R148, R36 ;  /* 0x000000948024723c */ /* 0x040fee0000001824 */
[----:B------:R-:W3:Y:S01]  /*16390*/  LDSM.16.M88.4 R136, [R200+0x1800] ;  /* 0x00180000c888783b */ /* 0x000ee20000000200 */
[C---:B------:R-:W-:Y:S07]  /*163a0*/  HMMA.16816.F32 R40, R128.reuse, R150, R40 ;  /* 0x000000968028723c */ /* 0x040fee0000001828 */
[----:B------:R-:W4:Y:S01]  /*163b0*/  LDSM.16.M88.4 R168, [R200+0x2000] ;  /* 0x00200000c8a8783b */ /* 0x000f220000000200 */
[C---:B------:R-:W-:Y:S07]  /*163c0*/  HMMA.16816.F32 R44, R128.reuse, R152, R44 ;  /* 0x00000098802c723c */ /* 0x040fee000000182c */
[----:B------:R-:W5:Y:S01]  /*163d0*/  LDSM.16.M88.4 R172, [R200+0x2800] ;  /* 0x00280000c8ac783b */ /* 0x000f620000000200 */
[----:B------:R-:W-:Y:S07]  /*163e0*/  HMMA.16816.F32 R48, R128, R154, R48 ;  /* 0x0000009a8030723c */ /* 0x000fee0000001830 */
[----:B------:R-:W1:Y:S01]  /*163f0*/  LDSM.16.M88.4 R140, [R75+-0x3000] ;  /* 0xffd000004b8c783b */ /* 0x000e620000000200 */
[C---:B--2---:R-:W-:Y:S07]  /*16400*/  HMMA.16816.F32 R4, R156.reuse, R160, R4 ;  /* 0x000000a09c04723c */ /* 0x044fee0000001804 */
[----:B------:R-:W2:Y:S01]  /*16410*/  LDSM.16.M88.4 R144, [R75+-0x2800] ;  /* 0xffd800004b90783b */ /* 0x000ea20000000200 */
        /* <DEDUP_REMOVED lines=10> */
[C---:B---3--:R-:W-:Y:S07]  /*164c0*/  HMMA.16816.F32 R28, R156.reuse, R136, R28 ;  /* 0x000000889c1c723c */ /* 0x048fee000000181c */
[----:B------:R-:W-:Y:S01]  /*164d0*/  LDSM.16.M88.4 R192, [R200+0x5800] ;  /* 0x00580000c8c0783b */ /* 0x000fe20000000200 */
[C---:B------:R-:W-:Y:S07]  /*164e0*/  HMMA.16816.F32 R32, R156.reuse, R138, R32 ;  /* 0x0000008a9c20723c */ /* 0x040fee0000001820 */
[----:B------:R-:W3:Y:S01]  /*164f0*/  LDSM.16.M88.4 R136, [R201+0x3000] ;  /* 0x00300000c988783b */ /* 0x000ee20000000200 */
[C---:B----4-:R-:W-:Y:S08]  /*16500*/  HMMA.16816.F32 R36, R156.reuse, R168, R36 ;  /* 0x000000a89c24723c */ /* 0x050ff00000001824 */
[C---:B------:R-:W-:Y:S01]  /*16510*/  HMMA.16816.F32 R40, R156.reuse, R170, R40 ;  /* 0x000000aa9c28723c */ /* 0x040fe20000001828 */
[----:B------:R-:W4:Y:S07]  /*16520*/  LDSM.16.M88.4 R168, [R201+0x4000] ;  /* 0x00400000c9a8783b */ /* 0x000f2e0000000200 */
[C---:B-----5:R-:W-:Y:S08]  /*16530*/  HMMA.16816.F32 R44, R156.reuse, R172, R44 ;  /* 0x000000ac9c2c723c */ /* 0x060ff0000000182c */
[----:B------:R-:W-:Y:S01]  /*16540*/  HMMA.16816.F32 R48, R156, R174, R48 ;  /* 0x000000ae9c30723c */ /* 0x000fe20000001830 */
        /* <DEDUP_REMOVED lines=19> */
[C---:B---3--:R-:W-:Y:S08]  /*16680*/  HMMA.16816.F32 R4, R180.reuse, R136, R4 ;  /* 0x00000088b404723c */ /* 0x048ff00000001804 */
[C---:B------:R-:W-:Y:S01]  /*16690*/  HMMA.16816.F32 R8, R180.reuse, R138, R8 ;  /* 0x0000008ab408723c */ /* 0x040fe20000001808 */
[----:B------:R-:W3:Y:S07]  /*166a0*/  LDSM.16.M88.4 R136, [R215] ;  /* 0x00000000d788783b */ /* 0x000eee0000000200 */
[C---:B------:R-:W-:Y:S08]  /*166b0*/  HMMA.16816.F32 R12, R180.reuse, R164, R12 ;  /* 0x000000a4b40c723c */ /* 0x040ff0000000180c */
[C---:B------:R-:W-:Y:S01]  /*166c0*/  HMMA.16816.F32 R16, R180.reuse, R166, R16 ;  /* 0x000000a6b410723c */ /* 0x040fe20000001810 */
[----:B------:R-:W2:Y:S07]  /*166d0*/  LDSM.16.M88.4 R164, [R217] ;  /* 0x00000000d9a4783b */ /* 0x000eae0000000200 */
[C---:B----4-:R-:W-:Y:S08]  /*166e0*/  HMMA.16816.F32 R20, R180.reuse, R168, R20 ;  /* 0x000000a8b414723c */ /* 0x050ff00000001814 */
[C---:B------:R-:W-:Y:S01]  /*166f0*/  HMMA.16816.F32 R24, R180.reuse, R170, R24 ;  /* 0x000000aab418723c */ /* 0x040fe20000001818 */
[----:B------:R-:W4:Y:S07]  /*16700*/  LDSM.16.M88.4 R168, [R200+0x3000] ;  /* 0x00300000c8a8783b */ /* 0x000f2e0000000200 */
        /* <DEDUP_REMOVED lines=11> */
[----:B------:R-:W5:Y:S07]  /*167c0*/  LDSM.16.M88.4 R148, [R200+0x4800] ;  /* 0x00480000c894783b */ /* 0x000f6e0000000200 */
[C---:B------:R-:W-:Y:S08]  /*167d0*/  HMMA.16816.F32 R12, R184.reuse, R152, R12 ;  /* 0x00000098b80c723c */ /* 0x040ff0000000180c */
[C---:B------:R-:W-:Y:S01]  /*167e0*/  HMMA.16816.F32 R16, R184.reuse, R154, R16 ;  /* 0x0000009ab810723c */ /* 0x040fe20000001810 */
[----:B------:R-:W1:Y:S07]  /*167f0*/  LDSM.16.M88.4 R152, [R75] ;  /* 0x000000004b98783b */ /* 0x000e6e0000000200 */
[C---:B------:R-:W-:Y:S08]  /*16800*/  HMMA.16816.F32 R20, R184.reuse, R132, R20 ;  /* 0x00000084b814723c */ /* 0x040ff00000001814 */
[C---:B------:R-:W-:Y:S01]  /*16810*/  HMMA.16816.F32 R24, R184.reuse, R134, R24 ;  /* 0x00000086b818723c */ /* 0x040fe20000001818 */
[----:B------:R-:W1:Y:S07]  /*16820*/  LDSM.16.M88.4 R132, [R75+0x800] ;  /* 0x000800004b84783b */ /* 0x000e6e0000000200 */
[C---:B---3--:R-:W-:Y:S08]  /*16830*/  HMMA.16816.F32 R28, R184.reuse, R136, R28 ;  /* 0x00000088b81c723c */ /* 0x048ff0000000181c */
        /* <DEDUP_REMOVED lines=8> */
[C---:B------:R-:W-:Y:S08]  /*168c0*/  HMMA.16816.F32 R16, R188.reuse, R142, R16 ;  /* 0x0000008ebc10723c */ /* 0x040ff00000001810 */
[C---:B--2---:R-:W-:Y:S08]  /*168d0*/  HMMA.16816.F32 R20, R188.reuse, R144, R20 ;  /* 0x00000090bc14723c */ /* 0x044ff00000001814 */
[C---:B------:R-:W-:Y:S08]  /*168e0*/  HMMA.16816.F32 R24, R188.reuse, R146, R24 ;  /* 0x00000092bc18723c */ /* 0x040ff00000001818 */
[C---:B-----5:R-:W-:Y:S08]  /*168f0*/  HMMA.16816.F32 R28, R188.reuse, R148, R28 ;  /* 0x00000094bc1c723c */ /* 0x060ff0000000181c */
        /* <DEDUP_REMOVED lines=21> */
[----:B------:R3:W4:Y:S02]  /*16a50*/  MUFU.TANH R142, R0 ;  /* 0x00000000008e7308 */ /* 0x0007240000002400 */
[----:B---3--:R-:W-:Y:S08]  /*16a60*/  FMUL.FTZ R0, R8, c[0x0][0x320] ;  /* 0x0000c80008007a20 */ /* 0x008ff00000410000 */
[----:B------:R3:W-:Y:S01]  /*16a70*/  MUFU.TANH R138, R0 ;  /* 0x00000000008a7308 */ /* 0x0007e20000002400 */
[C---:B-1----:R-:W-:Y:S08]  /*16a80*/  HMMA.16816.F32 R20, R196.reuse, R4, R20 ;  /* 0x00000004c414723c */ /* 0x042ff00000001814 */
[C---:B------:R-:W-:Y:S01]  /*16a90*/  HMMA.16816.F32 R24, R196.reuse, R6, R24 ;  /* 0x00000006c418723c */ /* 0x040fe20000001818 */
[----:B------:R-:W-:Y:S03]  /*16aa0*/  LDSM.16.M88.4 R4, [R75+0x2000] ;  /* 0x002000004b04783b */ /* 0x000fe60000000200 */
[----:B---3--:R-:W-:Y:S04]  /*16ab0*/  FMUL.FTZ R0, R9, c[0x0][0x320] ;  /* 0x0000c80009007a20 */ /* 0x008fe80000410000 */
[----:B------:R1:W-:Y:S11]  /*16ac0*/  MUFU.TANH R133, R0 ;  /* 0x0000000000857308 */ /* 0x0003f60000002400 */
[----:B------:R-:W-:Y:S05]  /*16ad0*/  @!UPT UIADD3 URZ, URZ, URZ, URZ ;  /* 0x0000003f3f3ff290 */ /* 0x000fea000fffe03f */
[----:B------:R-:W-:Y:S04]  /*16ae0*/  FMUL.FTZ R3, R27, c[0x0][0x320] ;  /* 0x0000c8001b037a20 */ /* 0x000fe80000410000 */
[----:B------:R-:W-:Y:S01]  /*16af0*/  MUFU.TANH R167, R3 ;  /* 0x0000000300a77308 */ /* 0x000fe20000002400 */
[----:B-1----:R-:W-:Y:S02]  /*16b00*/  FMUL.FTZ R0, R10, c[0x0][0x320] ;  /* 0x0000c8000a007a20 */ /* 0x002fe40000410000 */
[----:B------:R-:W1:Y:S07]  /*16b10*/  LDSM.16.M88.4 R8, [R75+0x1800] ;  /* 0x001800004b08783b */ /* 0x000e6e0000000200 */
[----:B------:R3:W5:Y:S02]  /*16b20*/  MUFU.TANH R139, R0 ;  /* 0x00000000008b7308 */ /* 0x0007640000002400 */
[----:B---3--:R-:W-:Y:S08]  /*16b30*/  FMUL.FTZ R0, R12, c[0x0][0x320] ;  /* 0x0000c8000c007a20 */ /* 0x008ff00000410000 */
[----:B------:R3:W-:Y:S01]  /*16b40*/  MUFU.TANH R134, R0 ;  /* 0x0000000000867308 */ /* 0x0007e20000002400 */
[C---:B-1----:R-:W-:Y:S08]  /*16b50*/  HMMA.16816.F32 R28, R196.reuse, R8, R28 ;  /* 0x00000008c41c723c */ /* 0x042ff0000000181c */
[C---:B------:R-:W-:Y:S01]  /*16b60*/  HMMA.16816.F32 R32, R196.reuse, R10, R32 ;  /* 0x0000000ac420723c */ /* 0x040fe20000001820 */
[----:B------:R-:W1:Y:S01]  /*16b70*/  LDSM.16.M88.4 R8, [R75+0x2800] ;  /* 0x002800004b08783b */ /* 0x000e620000000200 */
[----:B------:R-:W-:Y:S04]  /*16b80*/  DEPBAR.LE SB0, 0x0 ;  /* 0x000080000000791a */ /* 0x000fe80000000000 */
[----:B---3--:R-:W-:Y:S02]  /*16b90*/  FMUL.FTZ R0, R13, c[0x0][0x320] ;  /* 0x0000c8000d007a20 */ /* 0x008fe40000410000 */
[C---:B------:R-:W-:Y:S02]  /*16ba0*/  HMMA.16816.F32 R36, R196.reuse, R4, R36 ;  /* 0x00000004c424723c */ /* 0x040fe40000001824 */
[----:B------:R3:W-:Y:S01]  /*16bb0*/  MUFU.TANH R135, R0 ;  /* 0x0000000000877308 */ /* 0x0007e20000002400 */
[----:B------:R-:W-:Y:S05]  /*16bc0*/  BAR.SYNC.DEFER_BLOCKING 0x0 ;  /* 0x0000000000007b1d */ /* 0x000fea0000010000 */
[C---:B------:R-:W-:Y:S07]  /*16bd0*/  HMMA.16816.F32 R40, R196.reuse, R6, R40 ;  /* 0x00000006c428723c */ /* 0x040fee0000001828 */
[----:B------:R-:W-:Y:S01]  /*16be0*/  @P0 MOV R7, 0x5 ;  /* 0x0000000500070802 */ /* 0x000fe20000000f00 */
[----:B------:R-:W-:Y:S01]  /*16bf0*/  FMUL.FTZ R2, R32, c[0x0][0x320] ;  /* 0x0000c80020027a20 */ /* 0x000fe20000410000 */
[----:B------:R-:W-:Y:S03]  /*16c00*/  @P0 SHF.R.S32.HI R6, RZ, 0x1f, R220 ;  /* 0x0000001fff060819 */ /* 0x000fe600000114dc */
[----:B------:R2:W-:Y:S02]  /*16c10*/  MUFU.TANH R224, R2 ;  /* 0x0000000200e07308 */ /* 0x0005e40000002400 */
[----:B------:R-:W-:Y:S02]  /*16c20*/  @P0 IMAD R6, R6, c[0x0][0x1e0], RZ ;  /* 0x0000780006060a24 */ /* 0x000fe400078e02ff */
[----:B---3--:R-:W-:Y:S02]  /*16c30*/  FMUL.FTZ R0, R14, c[0x0][0x320] ;  /* 0x0000c8000e007a20 */ /* 0x008fe40000410000 */
[C---:B------:R-:W-:Y:S04]  /*16c40*/  @P0 IMAD R6, R220.reuse, c[0x0][0x1e4], R6 ;  /* 0x00007900dc060a24 */ /* 0x040fe800078e0206 */
[----:B------:R3:W3:Y:S01]  /*16c50*/  MUFU.TANH R145, R0 ;  /* 0x0000000000917308 */ /* 0x0006e20000002400 */
[C---:B-1----:R-:W-:Y:S07]  /*16c60*/  HMMA.16816.F32 R44, R196.reuse, R8, R44 ;  /* 0x00000008c42c723c */ /* 0x042fee000000182c */
[----:B------:R-:W-:Y:S01]  /*16c70*/  @P0 MOV R8, R230 ;  /* 0x000000e600080202 */ /* 0x000fe20000000f00 */
[----:B------:R-:W-:Y:S04]  /*16c80*/  HMMA.16816.F32 R48, R196, R10, R48 ;  /* 0x0000000ac430723c */ /* 0x000fe80000001830 */
[----:B--2---:R-:W-:Y:S01]  /*16c90*/  FMUL.FTZ R2, R43, c[0x0][0x320] ;  /* 0x0000c8002b027a20 */ /* 0x004fe20000410000 */
[----:B------:R-:W-:Y:S02]  /*16ca0*/  @P0 MOV R9, R234 ;  /* 0x000000ea00090202 */ /* 0x000fe40000000f00 */
[----:B------:R-:W-:Y:S01]  /*16cb0*/  @P0 IMAD.WIDE.U32 R10, R220, c[0x0][0x1e0], RZ ;  /* 0x00007800dc0a0a25 */ /* 0x000fe200078e00ff */
[----:B------:R1:W-:Y:S04]  /*16cc0*/  MUFU.TANH R244, R2 ;  /* 0x0000000200f47308 */ /* 0x0003e80000002400 */
[----:B------:R-:W-:Y:S01]  /*16cd0*/  @P0 IADD3 R11, R11, R6, RZ ;  /* 0x000000060b0b0210 */ /* 0x000fe20007ffe0ff */
[----:B---3--:R-:W-:Y:S02]  /*16ce0*/  FMUL.FTZ R0, R15, c[0x0][0x320] ;  /* 0x0000c8000f007a20 */ /* 0x008fe40000410000 */
[----:B------:R-:W-:Y:S03]  /*16cf0*/  @P0 IMAD.WIDE.U32 R8, R10, 0x60, R8 ;  /* 0x000000600a080825 */ /* 0x000fe600078e0008 */
[----:B------:R2:W3:Y:S01]  /*16d00*/  MUFU.TANH R147, R0 ;  /* 0x0000000000937308 */ /* 0x0004e20000002400 */
[----:B------:R-:W-:Y:S02]  /*16d10*/  FMUL.FTZ R3, R44, c[0x0][0x320] ;  /* 0x0000c8002c037a20 */ /* 0x000fe40000410000 */
[----:B------:R-:W-:Y:S05]  /*16d20*/  @P0 IMAD R12, R11, 0x60, RZ ;  /* 0x000000600b0c0824 */ /* 0x000fea00078e02ff */
[----:B------:R-:W-:Y:S02]  /*16d30*/  @P0 IADD3 R11, R9, R12, RZ ;  /* 0x0000000c090b0210 */ /* 0x000fe40007ffe0ff */
[----:B------:R3:W-:Y:S01]  /*16d40*/  MUFU.TANH R248, R3 ;  /* 0x0000000300f87308 */ /* 0x0007e20000002400 */
[----:B-1----:R-:W-:Y:S04]  /*16d50*/  FMNMX.FTZ R2, R141, R70, !PT ;  /* 0x000000468d027209 */ /* 0x002fe80007810000 */
[----:B----4-:R-:W-:Y:S04]  /*16d60*/  FMNMX.FTZ R2, R142, R2, !PT ;  /* 0x000000028e027209 */ /* 0x010fe80007810000 */
[----:B-----5:R-:W-:Y:S01]  /*16d70*/  FMNMX.FTZ R2, R139, R2, !PT ;  /* 0x000000028b027209 */ /* 0x020fe20007810000 */
[----:B--2---:R-:W-:Y:S03]  /*16d80*/  FMUL.FTZ R0, R16, c[0x0][0x320] ;  /* 0x0000c80010007a20 */ /* 0x004fe60000410000 */
[----:B------:R-:W-:Y:S01]  /*16d90*/  FMNMX.FTZ R2, R140, R2, !PT ;  /* 0x000000028c027209 */ /* 0x000fe20007810000 */
[----:B------:R1:W-:Y:S03]  /*16da0*/  MUFU.TANH R143, R0 ;  /* 0x00000000008f7308 */ /* 0x0003e60000002400 */
[----:B------:R-:W-:Y:S01]  /*16db0*/  FMNMX.FTZ R2, R145, R2, !PT ;  /* 0x0000000291027209 */ /* 0x000fe20007810000 */
[----:B---3--:R-:W-:Y:S03]  /*16dc0*/  FMUL.FTZ R3, R45, c[0x0][0x320] ;  /* 0x0000c8002d037a20 */ /* 0x008fe60000410000 */
[----:B------:R-:W-:Y:S03]  /*16dd0*/  FMNMX.FTZ R2, R147, R2, !PT ;  /* 0x0000000293027209 */ /* 0x000fe60007810000 */
[----:B------:R2:W-:Y:S01]  /*16de0*/  MUFU.TANH R247, R3 ;  /* 0x0000000300f77308 */ /* 0x0005e20000002400 */
[----:B-1----:R-:W-:Y:S09]  /*16df0*/  FMUL.FTZ R0, R17, c[0x0][0x320] ;  /* 0x0000c80011007a20 */ /* 0x002ff20000410000 */
[----:B------:R1:W-:Y:S01]  /*16e00*/  MUFU.TANH R144, R0 ;  /* 0x0000000000907308 */ /* 0x0003e20000002400 */
[----:B--2---:R-:W-:Y:S09]  /*16e10*/  FMUL.FTZ R3, R46, c[0x0][0x320] ;  /* 0x0000c8002e037a20 */ /* 0x004ff20000410000 */
[----:B------:R2:W-:Y:S01]  /*16e20*/  MUFU.TANH R249, R3 ;  /* 0x0000000300f97308 */ /* 0x0005e20000002400 */
[----:B-1----:R-:W-:Y:S09]  /*16e30*/  FMUL.FTZ R0, R18, c[0x0][0x320] ;  /* 0x0000c80012007a20 */ /* 0x002ff20000410000 */
[----:B------:R1:W3:Y:S01]  /*16e40*/  MUFU.TANH R146, R0 ;  /* 0x0000000000927308 */ /* 0x0002e20000002400 */
[----:B--2---:R-:W-:Y:S09]  /*16e50*/  FMUL.FTZ R3, R47, c[0x0][0x320] ;  /* 0x0000c8002f037a20 */ /* 0x004ff20000410000 */
[----:B------:R2:W-:Y:S01]  /*16e60*/  MUFU.TANH R250, R3 ;  /* 0x0000000300fa7308 */ /* 0x0005e20000002400 */
[----:B-1----:R-:W-:Y:S01]  /*16e70*/  FMUL.FTZ R0, R20, c[0x0][0x320] ;  /* 0x0000c80014007a20 */ /* 0x002fe20000410000 */
[----:B---3--:R-:W-:Y:S08]  /*16e80*/  FMNMX.FTZ R2, R146, R2, !PT ;  /* 0x0000000292027209 */ /* 0x008ff00007810000 */
[----:B------:R1:W-:Y:S01]  /*16e90*/  MUFU.TANH R149, R0 ;  /* 0x0000000000957308 */ /* 0x0003e20000002400 */
[----:B------:R-:W-:Y:S01]  /*16ea0*/  FMNMX.FTZ R2, R148, R2, !PT ;  /* 0x0000000294027209 */ /* 0x000fe20007810000 */
[----:B--2---:R-:W-:Y:S08]  /*16eb0*/  FMUL.FTZ R3, R48, c[0x0][0x320] ;  /* 0x0000c80030037a20 */ /* 0x004ff00000410000 */
        /* <DEDUP_REMOVED lines=8> */
[----:B------:R-:W-:Y:S01]  /*16f40*/  MUFU.TANH R71, R3 ;  /* 0x0000000300477308 */ /* 0x000fe20000002400 */
[----:B-1----:R-:W-:Y:S01]  /*16f50*/  FMUL.FTZ R0, R23, c[0x0][0x320] ;  /* 0x0000c80017007a20 */ /* 0x002fe20000410000 */
[----:B---3--:R-:W-:Y:S08]  /*16f60*/  FMNMX.FTZ R2, R165, R2, !PT ;  /* 0x00000002a5027209 */ /* 0x008ff00007810000 */
[----:B------:R1:W2:Y:S02]  /*16f70*/  MUFU.TANH R166, R0 ;  /* 0x0000000000a67308 */ /* 0x0002a40000002400 */
[----:B-1----:R-:W-:Y:S01]  /*16f80*/  FMUL.FTZ R0, R24, c[0x0][0x320] ;  /* 0x0000c80018007a20 */ /* 0x002fe20000410000 */
[----:B--2---:R-:W-:Y:S07]  /*16f90*/  FMNMX.FTZ R2, R166, R2, !PT ;  /* 0x00000002a6027209 */ /* 0x004fee0007810000 */
[----:B------:R1:W-:Y:S02]  /*16fa0*/  MUFU.TANH R155, R0 ;  /* 0x00000000009b7308 */ /* 0x0003e40000002400 */
[----:B-1----:R-:W-:Y:S08]  /*16fb0*/  FMUL.FTZ R0, R25, c[0x0][0x320] ;  /* 0x0000c80019007a20 */ /* 0x002ff00000410000 */
[----:B------:R1:W-:Y:S02]  /*16fc0*/  MUFU.TANH R154, R0 ;  /* 0x00000000009a7308 */ /* 0x0003e40000002400 */
[----:B-1----:R-:W-:Y:S08]  /*16fd0*/  FMUL.FTZ R0, R26, c[0x0][0x320] ;  /* 0x0000c8001a007a20 */ /* 0x002ff00000410000 */
[----:B------:R1:W2:Y:S02]  /*16fe0*/  MUFU.TANH R160, R0 ;  /* 0x0000000000a07308 */ /* 0x0002a40000002400 */
[----:B-1----:R-:W-:Y:S01]  /*16ff0*/  FMUL.FTZ R0, R28, c[0x0][0x320] ;  /* 0x0000c8001c007a20 */ /* 0x002fe20000410000 */
[----:B--2---:R-:W-:Y:S07]  /*17000*/  FMNMX.FTZ R2, R160, R2, !PT ;  /* 0x00000002a0027209 */ /* 0x004fee0007810000 */
[----:B------:R1:W-:Y:S01]  /*17010*/  MUFU.TANH R168, R0 ;  /* 0x0000000000a87308 */ /* 0x0003e20000002400 */
[----:B------:R-:W-:Y:S01]  /*17020*/  FMNMX.FTZ R2, R167, R2, !PT ;  /* 0x00000002a7027209 */ /* 0x000fe20007810000 */
[----:B-1----:R-:W-:Y:S08]  /*17030*/  FMUL.FTZ R0, R29, c[0x0][0x320] ;  /* 0x0000c8001d007a20 */ /* 0x002ff00000410000 */
[----:B------:R1:W-:Y:S02]  /*17040*/  MUFU.TANH R223, R0 ;  /* 0x0000000000df7308 */ /* 0x0003e40000002400 */
[----:B-1----:R-:W-:Y:S08]  /*17050*/  FMUL.FTZ R0, R30, c[0x0][0x320] ;  /* 0x0000c8001e007a20 */ /* 0x002ff00000410000 */
[----:B------:R1:W2:Y:S02]  /*17060*/  MUFU.TANH R227, R0 ;  /* 0x0000000000e37308 */ /* 0x0002a40000002400 */
[----:B-1----:R-:W-:Y:S01]  /*17070*/  FMUL.FTZ R0, R31, c[0x0][0x320] ;  /* 0x0000c8001f007a20 */ /* 0x002fe20000410000 */
[----:B--2---:R-:W-:Y:S07]  /*17080*/  FMNMX.FTZ R2, R227, R2, !PT ;  /* 0x00000002e3027209 */ /* 0x004fee0007810000 */
[----:B------:R1:W2:Y:S02]  /*17090*/  MUFU.TANH R235, R0 ;  /* 0x0000000000eb7308 */ /* 0x0002a40000002400 */
[----:B-1----:R-:W-:Y:S01]  /*170a0*/  FMUL.FTZ R0, R33, c[0x0][0x320] ;  /* 0x0000c80021007a20 */ /* 0x002fe20000410000 */
[----:B--2---:R-:W-:Y:S07]  /*170b0*/  FMNMX.FTZ R2, R235, R2, !PT ;  /* 0x00000002eb027209 */ /* 0x004fee0007810000 */
        /* <DEDUP_REMOVED lines=18> */
[----:B------:R1:W2:Y:S02]  /*171e0*/  MUFU.TANH R238, R0 ;  /* 0x0000000000ee7308 */ /* 0x0002a40000002400 */
[----:B-1----:R-:W-:Y:S08]  /*171f0*/  FMUL.FTZ R0, R41, c[0x0][0x320] ;  /* 0x0000c80029007a20 */ /* 0x002ff00000410000 */
[----:B------:R1:W3:Y:S02]  /*17200*/  MUFU.TANH R240, R0 ;  /* 0x0000000000f07308 */ /* 0x0002e40000002400 */
[----:B-1----:R-:W-:Y:S08]  /*17210*/  FMUL.FTZ R0, R42, c[0x0][0x320] ;  /* 0x0000c8002a007a20 */ /* 0x002ff00000410000 */
[----:B------:R1:W4:Y:S02]  /*17220*/  MUFU.TANH R241, R0 ;  /* 0x0000000000f17308 */ /* 0x0003240000002400 */
[----:B-1----:R-:W-:Y:S04]  /*17230*/  FMNMX.FTZ R0, R136, R69, !PT ;  /* 0x0000004588007209 */ /* 0x002fe80007810000 */
[----:B------:R-:W-:Y:S04]  /*17240*/  FMNMX.FTZ R0, R137, R0, !PT ;  /* 0x0000000089007209 */ /* 0x000fe80007810000 */
        /* <DEDUP_REMOVED lines=15> */
[----:B------:R-:W-:Y:S01]  /*17340*/  FMNMX.FTZ R2, R239, R0, !PT ;  /* 0x00000000ef027209 */ /* 0x000fe20007810000 */
[----:B------:R-:W-:Y:S03]  /*17350*/  FMUL.FTZ R0, R51, c[0x0][0x320] ;  /* 0x0000c80033007a20 */ /* 0x000fe60000410000 */
[----:B--2---:R-:W-:Y:S01]  /*17360*/  FMNMX.FTZ R2, R238, R2, !PT ;  /* 0x00000002ee027209 */ /* 0x004fe20007810000 */
[----:B------:R3:W1:Y:S03]  /*17370*/  MUFU.TANH R74, R0 ;  /* 0x00000000004a7308 */ /* 0x0006660000002400 */
[----:B---3--:R-:W-:Y:S02]  /*17380*/  FMNMX.FTZ R0, R240, R2, !PT ;  /* 0x00000002f0007209 */ /* 0x008fe40007810000 */
[----:B----4-:R-:W-:Y:S02]  /*17390*/  FMNMX.FTZ R2, R241, R3, !PT ;  /* 0x00000003f1027209 */ /* 0x010fe40007810000 */
[----:B------:R-:W-:Y:S02]  /*173a0*/  FMNMX.FTZ R0, R248, R0, !PT ;  /* 0x00000000f8007209 */ /* 0x000fe40007810000 */
[----:B------:R-:W-:Y:S02]  /*173b0*/  FMNMX.FTZ R2, R244, R2, !PT ;  /* 0x00000002f4027209 */ /* 0x000fe40007810000 */
[----:B------:R-:W-:Y:S02]  /*173c0*/  FMNMX.FTZ R0, R247, R0, !PT ;  /* 0x00000000f7007209 */ /* 0x000fe40007810000 */
[----:B------:R-:W-:Y:S02]  /*173d0*/  FMNMX.FTZ R2, R249, R2, !PT ;  /* 0x00000002f9027209 */ /* 0x000fe40007810000 */
[----:B------:R-:W-:Y:S02]  /*173e0*/  FMNMX.FTZ R3, R246, R0, !PT ;  /* 0x00000000f6037209 */ /* 0x000fe40007810000 */
[----:B------:R-:W-:Y:S02]  /*173f0*/  FMNMX.FTZ R0, R250, R2, !PT ;  /* 0x00000002fa007209 */ /* 0x000fe40007810000 */
[----:B------:R-:W-:Y:S02]  /*17400*/  FMNMX.FTZ R3, R245, R3, !PT ;  /* 0x00000003f5037209 */ /* 0x000fe40007810000 */
[----:B------:R-:W-:Y:S03]  /*17410*/  FMNMX.FTZ R0, R71, R0, !PT ;  /* 0x0000000047007209 */ /* 0x000fe60007810000 */
[----:B------:R-:W2:Y:S01]  /*17420*/  SHFL.BFLY PT, R4, R3, 0x2, 0x1f ;  /* 0x0c401f0003047f89 */ /* 0x000ea200000e0000 */
[----:B-1----:R-:W-:Y:S07]  /*17430*/  FMNMX.FTZ R0, R74, R0, !PT ;  /* 0x000000004a007209 */ /* 0x002fee0007810000 */
[----:B------:R-:W1:Y:S01]  /*17440*/  SHFL.BFLY PT, R2, R0, 0x2, 0x1f ;  /* 0x0c401f0000027f89 */ /* 0x000e6200000e0000 */
[----:B--2---:R-:W-:Y:S07]  /*17450*/  FMNMX.FTZ R4, R3, R4, !PT ;  /* 0x0000000403047209 */ /* 0x004fee0007810000 */
[----:B------:R-:W2:Y:S01]  /*17460*/  SHFL.BFLY PT, R5, R4, 0x1, 0x1f ;  /* 0x0c201f0004057f89 */ /* 0x000ea200000e0000 */
[----:B-1----:R-:W-:Y:S07]  /*17470*/  FMNMX.FTZ R0, R0, R2, !PT ;  /* 0x0000000200007209 */ /* 0x002fee0007810000 */
[----:B------:R-:W1:Y:S01]  /*17480*/  SHFL.BFLY PT, R3, R0, 0x1, 0x1f ;  /* 0x0c201f0000037f89 */ /* 0x000e6200000e0000 */
[----:B--2---:R-:W-:Y:S02]  /*17490*/  FMNMX.FTZ R68, R4, R5, !PT ;  /* 0x0000000504447209 */ /* 0x004fe40007810000 */
[----:B------:R-:W-:Y:S03]  /*174a0*/  @P0 MOV R5, c[0x0][0x1e0] ;  /* 0x0000780000050a02 */ /* 0x000fe60000000f00 */
[C---:B------:R-:W-:Y:S02]  /*174b0*/  FMUL.FTZ R132, R68.reuse, c[0x0][0x2d0] ;  /* 0x0000b40044847a20 */ /* 0x040fe40000410000 */
[----:B------:R-:W-:Y:S01]  /*174c0*/  FADD.FTZ R2, -R68, R69 ;  /* 0x0000004544027221 */ /* 0x000fe20000010100 */
[----:B-1----:R-:W-:Y:S01]  /*174d0*/  FMNMX.FTZ R3, R0, R3, !PT ;  /* 0x0000000300037209 */ /* 0x002fe20007810000 */
[--C-:B------:R-:W-:Y:S02]  /*174e0*/  FFMA.FTZ R4, R136, c[0x0][0x2d0], -R132.reuse ;  /* 0x0000b40088047a23 */ /* 0x100fe40000010884 */
[--C-:B------:R-:W-:Y:S02]  /*174f0*/  FFMA.FTZ R16, R138, c[0x0][0x2d0], -R132.reuse ;  /* 0x0000b4008a107a23 */ /* 0x100fe40000010884 */
[----:B------:R1:W-:Y:S01]  /*17500*/  MUFU.EX2 R222, R4 ;  /* 0x0000000400de7308 */ /* 0x0003e20000000800 */
[----:B------:R-:W-:Y:S02]  /*17510*/  FMUL.FTZ R69, R3, c[0x0][0x2d0] ;  /* 0x0000b40003457a20 */ /* 0x000fe40000410000 */
[----:B------:R-:W-:Y:S02]  /*17520*/  FMUL.FTZ R0, R2, c[0x0][0x2d0] ;  /* 0x0000b40002007a20 */ /* 0x000fe40000410000 */
[--C-:B------:R-:W-:Y:S02]  /*17530*/  FFMA.FTZ R32, R134, c[0x0][0x2d0], -R132.reuse ;  /* 0x0000b40086207a23 */ /* 0x100fe40000010884 */
[--C-:B------:R-:W-:Y:S02]  /*17540*/  FFMA.FTZ R40, R143, c[0x0][0x2d0], -R132.reuse ;  /* 0x0000b4008f287a23 */ /* 0x100fe40000010884 */
[--C-:B------:R-:W-:Y:S01]  /*17550*/  FFMA.FTZ R48, R145, c[0x0][0x2d0], -R69.reuse ;  /* 0x0000b40091307a23 */ /* 0x100fe20000010845 */
[----:B------:R-:W-:Y:S01]  /*17560*/  MUFU.EX2 R194, R16 ;  /* 0x0000001000c27308 */ /* 0x000fe20000000800 */
[----:B------:R-:W-:Y:S09]  /*17570*/  FFMA.FTZ R71, R71, c[0x0][0x2d0], -R69 ;  /* 0x0000b40047477a23 */ /* 0x000ff20000010845 */
[----:B------:R2:W3:Y:S01]  /*17580*/  MUFU.EX2 R2, R0 ;  /* 0x0000000000027308 */ /* 0x0004e20000000800 */
[C---:B-1----:R-:W-:Y:S02]  /*17590*/  @P0 SHF.L.U32 R4, R5.reuse, 0x5, RZ ;  /* 0x0000000505040819 */ /* 0x042fe400000006ff */
[----:B------:R-:W-:Y:S01]  /*175a0*/  @P0 SHF.L.U64.HI R5, R5, R7, c[0x0][0x1e4] ;  /* 0x0000790005050619 */ /* 0x000fe20000010207 */
[----:B------:R-:W-:Y:S01]  /*175b0*/  FFMA.FTZ R7, R137, c[0x0][0x2d0], -R132 ;  /* 0x0000b40089077a23 */ /* 0x000fe20000010884 */
[----:B------:R-:W-:Y:S05]  /*175c0*/  @P0 IADD3 R14, P1, R4, R4, RZ ;  /* 0x00000004040e0210 */ /* 0x000fea0007f3e0ff */
[----:B------:R1:W-:Y:S01]  /*175d0*/  MUFU.EX2 R192, R32 ;  /* 0x0000002000c07308 */ /* 0x0003e20000000800 */
[----:B------:R-:W-:Y:S05]  /*175e0*/  @P0 IADD3.X R15, R5, R5, RZ, P1, !PT ;  /* 0x00000005050f0210 */ /* 0x000fea0000ffe4ff */
[----:B------:R-:W-:Y:S04]  /*175f0*/  @P0 IMAD.WIDE.U32 R14, R10, 0x60, R14 ;  /* 0x000000600a0e0825 */ /* 0x000fe800078e000e */
[----:B------:R4:W-:Y:S01]  /*17600*/  MUFU.EX2 R195, R7 ;  /* 0x0000000700c37308 */ /* 0x0009e20000000800 */
[----:B--2---:R-:W-:Y:S02]  /*17610*/  FADD.FTZ R0, -R3, R70 ;  /* 0x0000004603007221 */ /* 0x004fe40000010100 */
[----:B---3--:R-:W-:Y:S02]  /*17620*/  FMUL.FTZ R17, R2, R89 ;  /* 0x0000005902117220 */ /* 0x008fe40000410000 */
[----:B------:R-:W-:Y:S02]  /*17630*/  FMUL.FTZ R0, R0, c[0x0][0x2d0] ;  /* 0x0000b40000007a20 */ /* 0x000fe40000410000 */
[C---:B------:R-:W-:Y:S03]  /*17640*/  FMUL.FTZ R24, R2.reuse, R96 ;  /* 0x0000006002187220 */ /* 0x040fe60000410000 */
[----:B------:R2:W-:Y:S01]  /*17650*/  MUFU.EX2 R174, R40 ;  /* 0x0000002800ae7308 */ /* 0x0005e20000000800 */
[C---:B------:R-:W-:Y:S02]  /*17660*/  FMUL.FTZ R25, R2.reuse, R97 ;  /* 0x0000006102197220 */ /* 0x040fe40000410000 */
[----:B------:R-:W-:Y:S02]  /*17670*/  FFMA.FTZ R70, R147, c[0x0][0x2d0], -R69 ;  /* 0x0000b40093467a23 */ /* 0x000fe40000010845 */
[C---:B-1----:R-:W-:Y:S02]  /*17680*/  FMUL.FTZ R32, R2.reuse, R104 ;  /* 0x0000006802207220 */ /* 0x042fe40000410000 */
[C---:B------:R-:W-:Y:S02]  /*17690*/  FMUL.FTZ R33, R2.reuse, R105 ;  /* 0x0000006902217220 */ /* 0x040fe40000410000 */
[C---:B------:R-:W-:Y:S01]  /*176a0*/  FMUL.FTZ R41, R2.reuse, R113 ;  /* 0x0000007102297220 */ /* 0x040fe20000410000 */
[----:B------:R-:W1:Y:S01]  /*176b0*/  MUFU.EX2 R0, R0 ;  /* 0x0000000000007308 */ /* 0x000e620000000800 */
[----:B------:R-:W-:Y:S02]  /*176c0*/  FMUL.FTZ R49, R2, R121 ;  /* 0x0000007902317220 */ /* 0x000fe40000410000 */
[----:B----4-:R-:W-:Y:S01]  /*176d0*/  @P0 IMAD.WIDE.U32 R6, R10, 0x60, R4 ;  /* 0x000000600a060825 */ /* 0x010fe200078e0004 */
[----:B------:R-:W-:Y:S03]  /*176e0*/  @P0 LEA R10, P3, R8, c[0x0][0x1c8], 0x1 ;  /* 0x00007200080a0a11 */ /* 0x000fe600078608ff */
[----:B------:R-:W-:Y:S01]  /*176f0*/  FMUL.FTZ R52, R2, R52 ;  /* 0x0000003402347220 */ /* 0x000fe20000410000 */
[----:B------:R-:W-:Y:S01]  /*17700*/  @P0 IADD3 R13, P2, P1, R230, R6, R4 ;  /* 0x00000006e60d0210 */ /* 0x000fe2000795e004 */
[----:B------:R-:W-:Y:S01]  /*17710*/  FMUL.FTZ R53, R2, R53 ;  /* 0x0000003502357220 */ /* 0x000fe20000410000 */
[----:B------:R-:W-:Y:S01]  /*17720*/  @P0 IADD3 R9, R12, R7, RZ ;  /* 0x000000070c090210 */ /* 0x000fe20007ffe0ff */
[----:B------:R3:W-:Y:S01]  /*17730*/  MUFU.EX2 R151, R70 ;  /* 0x0000004600977308 */ /* 0x0007e20000000800 */
[----:B------:R-:W-:Y:S01]  /*17740*/  @P0 LEA.HI.X R11, R8, c[0x0][0x1cc], R11, 0x1, P3 ;  /* 0x00007300080b0a11 */ /* 0x000fe200018f0c0b */
[----:B------:R-:W-:Y:S01]  /*17750*/  FFMA.FTZ R8, R133, c[0x0][0x2d0], -R132 ;  /* 0x0000b40085087a23 */ /* 0x000fe20000010884 */
[----:B------:R-:W-:Y:S01]  /*17760*/  @P0 IADD3.X R16, R234, R9, R5, P2, P1 ;  /* 0x00000009ea100210 */ /* 0x000fe200017e2405 */
[----:B--2---:R-:W-:Y:S01]  /*17770*/  FMUL.FTZ R40, R2, R112 ;  /* 0x0000007002287220 */ /* 0x004fe20000410000 */
[----:B------:R-:W-:Y:S01]  /*17780*/  @P0 IADD3 R7, P1, R230, R14, RZ ;  /* 0x0000000ee6070210 */ /* 0x000fe20007f3e0ff */
[----:B------:R-:W-:Y:S01]  /*17790*/  FMUL.FTZ R56, R2, R56 ;  /* 0x0000003802387220 */ /* 0x000fe20000410000 */
[----:B------:R-:W-:Y:S01]  /*177a0*/  @P0 IADD3 R6, P3, R230, R6, RZ ;  /* 0x00000006e6060210 */ /* 0x000fe20007f7e0ff */
[----:B------:R-:W-:Y:S01]  /*177b0*/  FMUL.FTZ R57, R2, R57 ;  /* 0x0000003902397220 */ /* 0x000fe20000410000 */
[----:B------:R-:W-:Y:S01]  /*177c0*/  @P0 IADD3.X R14, R234, R12, R15, P1, !PT ;  /* 0x0000000cea0e0210 */ /* 0x000fe20000ffe40f */
[----:B------:R-:W-:Y:S01]  /*177d0*/  FFMA.FTZ R12, R141, c[0x0][0x2d0], -R69 ;  /* 0x0000b4008d0c7a23 */ /* 0x000fe20000010845 */
[----:B------:R-:W-:Y:S01]  /*177e0*/  @P0 ISETP.GE.AND P1, PT, R72, c[0x0][0x1d4], PT ;  /* 0x0000750048000a0c */ /* 0x000fe20003f26270 */
[----:B------:R2:W-:Y:S01]  /*177f0*/  MUFU.EX2 R193, R8 ;  /* 0x0000000800c17308 */ /* 0x0005e20000000800 */
[----:B------:R-:W-:Y:S01]  /*17800*/  @P0 LEA R4, P2, R6, c[0x0][0x1c8], 0x1 ;  /* 0x0000720006040a11 */ /* 0x000fe200078408ff */
[C---:B-1----:R-:W-:Y:S01]  /*17810*/  FMUL.FTZ R18, R0.reuse, R90 ;  /* 0x0000005a00127220 */ /* 0x042fe20000410000 */
[----:B------:R-:W-:Y:S01]  /*17820*/  @P0 IADD3.X R5, R9, R234, RZ, P3, !PT ;  /* 0x000000ea09050210 */ /* 0x000fe20001ffe4ff */
[C---:B------:R-:W-:Y:S02]  /*17830*/  FMUL.FTZ R19, R0.reuse, R91 ;  /* 0x0000005b00137220 */ /* 0x040fe40000410000 */
[----:B------:R-:W-:Y:S01]  /*17840*/  FMUL.FTZ R26, R0, R98 ;  /* 0x00000062001a7220 */ /* 0x000fe20000410000 */
[----:B------:R-:W-:Y:S01]  /*17850*/  @P0 LEA.HI.X R5, R6, c[0x0][0x1cc], R5, 0x1, P2 ;  /* 0x0000730006050a11 */ /* 0x000fe200010f0c05 */
[C---:B------:R-:W-:Y:S01]  /*17860*/  FMUL.FTZ R27, R0.reuse, R99 ;  /* 0x00000063001b7220 */ /* 0x040fe20000410000 */
[C---:B------:R-:W-:Y:S01]  /*17870*/  @P0 LEA R6, P2, R7.reuse, c[0x0][0x1c8], 0x1 ;  /* 0x0000720007060a11 */ /* 0x040fe200078408ff */
[----:B------:R1:W-:Y:S01]  /*17880*/  MUFU.EX2 R163, R12 ;  /* 0x0000000c00a37308 */ /* 0x0003e20000000800 */
[C---:B------:R-:W-:Y:S01]  /*17890*/  FMUL.FTZ R34, R0.reuse, R106 ;  /* 0x0000006a00227220 */ /* 0x040fe20000410000 */
[----:B------:R4:W-:Y:S01]  /*178a0*/  @P0 LDGSTS.E.BYPASS.LTC128B.128 [R219+0x8100], [R10.64], !P1 ;  /* 0x081000000adb0fae */ /* 0x0009e2000c901d48 */
[----:B------:R-:W-:Y:S01]  /*178b0*/  @P0 LEA.HI.X R7, R7, c[0x0][0x1cc], R14, 0x1, P2 ;  /* 0x0000730007070a11 */ /* 0x000fe200010f0c0e */
[----:B------:R-:W-:Y:S02]  /*178c0*/  FMUL.FTZ R35, R0, R107 ;  /* 0x0000006b00237220 */ /* 0x000fe40000410000 */
[--C-:B---3--:R-:W-:Y:S02]  /*178d0*/  FFMA.FTZ R70, R146, c[0x0][0x2d0], -R69.reuse ;  /* 0x0000b40092467a23 */ /* 0x108fe40000010845 */
[C---:B------:R-:W-:Y:S02]  /*178e0*/  FMUL.FTZ R42, R0.reuse, R114 ;  /* 0x00000072002a7220 */ /* 0x040fe40000410000 */
[----:B------:R4:W-:Y:S01]  /*178f0*/  @P0 LDGSTS.E.BYPASS.LTC128B.128 [R219+0xb100], [R10.64+0x80], !P5 ;  /* 0x0b1000800adb0fae */ /* 0x0009e2000e901d48 */
[----:B------:R3:W-:Y:S01]  /*17900*/  MUFU.EX2 R150, R70 ;  /* 0x0000004600967308 */ /* 0x0007e20000000800 */
[C---:B------:R-:W-:Y:S01]  /*17910*/  FMUL.FTZ R43, R0.reuse, R115 ;  /* 0x00000073002b7220 */ /* 0x040fe20000410000 */
[C---:B--2---:R-:W-:Y:S01]  /*17920*/  @P0 LEA R8, P3, R13.reuse, c[0x0][0x1c8], 0x1 ;  /* 0x000072000d080a11 */ /* 0x044fe200078608ff */
[C---:B------:R-:W-:Y:S02]  /*17930*/  FMUL.FTZ R50, R0.reuse, R122 ;  /* 0x0000007a00327220 */ /* 0x040fe40000410000 */
[----:B------:R-:W-:Y:S02]  /*17940*/  FMUL.FTZ R51, R0, R123 ;  /* 0x0000007b00337220 */ /* 0x000fe40000410000 */
[----:B------:R2:W-:Y:S01]  /*17950*/  @P0 LDGSTS.E.BYPASS.LTC128B.128 [R219+0x9100], [R4.64], !P1 ;  /* 0x0910000004db0fae */ /* 0x0005e2000c901d48 */
[----:B------:R-:W-:Y:S01]  /*17960*/  @P0 LEA.HI.X R9, R13, c[0x0][0x1cc], R16, 0x1, P3 ;  /* 0x000073000d090a11 */ /* 0x000fe200018f0c10 */
[----:B------:R-:W-:Y:S01]  /*17970*/  FMUL.FTZ R16, R2, R88 ;  /* 0x0000005802107220 */ /* 0x000fe20000410000 */
[----:B------:R5:W-:Y:S01]  /*17980*/  MUFU.EX2 R152, R48 ;  /* 0x0000003000987308 */ /* 0x000be20000000800 */
[----:B------:R-:W-:Y:S02]  /*17990*/  FMUL.FTZ R54, R0, R54 ;  /* 0x0000003600367220 */ /* 0x000fe40000410000 */
[--C-:B-1----:R-:W-:Y:S02]  /*179a0*/  FFMA.FTZ R12, R142, c[0x0][0x2d0], -R69.reuse ;  /* 0x0000b4008e0c7a23 */ /* 0x102fe40000010845 */
[----:B------:R2:W-:Y:S01]  /*179b0*/  @P0 LDGSTS.E.BYPASS.LTC128B.128 [R219+0xc100], [R4.64+0x80], !P5 ;  /* 0x0c10008004db0fae */ /* 0x0005e2000e901d48 */
[C---:B------:R-:W-:Y:S02]  /*179c0*/  FMUL.FTZ R55, R0.reuse, R55 ;  /* 0x0000003700377220 */ /* 0x040fe40000410000 */
[C---:B------:R-:W-:Y:S02]  /*179d0*/  FMUL.FTZ R58, R0.reuse, R58 ;  /* 0x0000003a003a7220 */ /* 0x040fe40000410000 */
[----:B------:R-:W1:Y:S01]  /*179e0*/  MUFU.EX2 R164, R12 ;  /* 0x0000000c00a47308 */ /* 0x000e620000000800 */
[----:B------:R-:W-:Y:S02]  /*179f0*/  FMUL.FTZ R59, R0, R59 ;  /* 0x0000003b003b7220 */ /* 0x000fe40000410000 */
[----:B------:R1:W-:Y:S01]  /*17a00*/  @P0 LDGSTS.E.BYPASS.LTC128B.128 [R219+0xa100], [R8.64], !P1 ;  /* 0x0a10000008db0fae */ /* 0x0003e2000c901d48 */
[--C-:B---3--:R-:W-:Y:S02]  /*17a10*/  FFMA.FTZ R70, R148, c[0x0][0x2d0], -R69.reuse ;  /* 0x0000b40094467a23 */ /* 0x108fe40000010845 */
[C---:B----4-:R-:W-:Y:S02]  /*17a20*/  FMUL.FTZ R10, R0.reuse, R82 ;  /* 0x00000052000a7220 */ /* 0x050fe40000410000 */
[----:B------:R-:W-:Y:S02]  /*17a30*/  FMUL.FTZ R11, R0, R83 ;  /* 0x00000053000b7220 */ /* 0x000fe40000410000 */
[C---:B------:R-:W-:Y:S01]  /*17a40*/  FMUL.FTZ R60, R2.reuse, R60 ;  /* 0x0000003c023c7220 */ /* 0x040fe20000410000 */
[----:B------:R3:W-:Y:S01]  /*17a50*/  @P0 LDGSTS.E.BYPASS.LTC128B.128 [R219+0xd100], [R6.64+0x80], !P5 ;  /* 0x0d10008006db0fae */ /* 0x0007e2000e901d48 */
[C---:B------:R-:W-:Y:S01]  /*17a60*/  FMUL.FTZ R61, R2.reuse, R61 ;  /* 0x0000003d023d7220 */ /* 0x040fe20000410000 */
[----:B------:R-:W-:Y:S01]  /*17a70*/  MUFU.EX2 R71, R71 ;  /* 0x0000004700477308 */ /* 0x000fe20000000800 */
[----:B-----5:R-:W-:Y:S02]  /*17a80*/  FMUL.FTZ R48, R2, R120 ;  /* 0x0000007802307220 */ /* 0x020fe40000410000 */
[C---:B------:R-:W-:Y:S02]  /*17a90*/  FMUL.FTZ R62, R0.reuse, R62 ;  /* 0x0000003e003e7220 */ /* 0x040fe40000410000 */
[----:B------:R-:W-:Y:S01]  /*17aa0*/  FMUL.FTZ R63, R0, R63 ;  /* 0x0000003f003f7220 */ /* 0x000fe20000410000 */
[----:B------:R-:W-:Y:S01]  /*17ab0*/  LDSM.16.MT88.4 R20, [R203] ;  /* 0x00000000cb14783b */ /* 0x000fe20000004200 */
[C---:B------:R-:W-:Y:S02]  /*17ac0*/  FMUL.FTZ R64, R2.reuse, R64 ;  /* 0x0000004002407220 */ /* 0x040fe40000410000 */
[--C-:B--2---:R-:W-:Y:S02]  /*17ad0*/  FFMA.FTZ R4, R139, c[0x0][0x2d0], -R69.reuse ;  /* 0x0000b4008b047a23 */ /* 0x104fe40000010845 */
[----:B------:R-:W-:Y:S01]  /*17ae0*/  FMUL.FTZ R5, R2, R77 ;  /* 0x0000004d02057220 */ /* 0x000fe20000410000 */
[----:B-1----:R-:W-:Y:S01]  /*17af0*/  F2FP.PACK_AB R77, R164, R163 ;  /* 0x000000a3a44d723e */ /* 0x002fe200000000ff */
[----:B------:R1:W-:Y:S01]  /*17b00*/  MUFU.EX2 R161, R4 ;  /* 0x0000000400a17308 */ /* 0x0003e20000000800 */
[----:B------:R-:W2:Y:S01]  /*17b10*/  LDSM.16.MT88.4 R12, [R202] ;  /* 0x00000000ca0c783b */ /* 0x000ea20000004200 */
[C---:B------:R-:W-:Y:S02]  /*17b20*/  FMUL.FTZ R65, R2.reuse, R65 ;  /* 0x0000004102417220 */ /* 0x040fe40000410000 */
[C---:B------:R-:W-:Y:S02]  /*17b30*/  FMUL.FTZ R8, R2.reuse, R80 ;  /* 0x0000005002087220 */ /* 0x040fe40000410000 */
[----:B------:R-:W-:Y:S02]  /*17b40*/  FMUL.FTZ R9, R2, R81 ;  /* 0x0000005102097220 */ /* 0x000fe40000410000 */
[C---:B------:R-:W-:Y:S01]  /*17b50*/  FMUL.FTZ R66, R0.reuse, R66 ;  /* 0x0000004200427220 */ /* 0x040fe20000410000 */
[----:B------:R-:W4:Y:S01]  /*17b60*/  LDSM.16.MT88.4 R28, [R205] ;  /* 0x00000000cd1c783b */ /* 0x000f220000004200 */
[C---:B------:R-:W-:Y:S02]  /*17b70*/  FMUL.FTZ R67, R0.reuse, R67 ;  /* 0x0000004300437220 */ /* 0x040fe40000410000 */
[C---:B---3--:R-:W-:Y:S01]  /*17b80*/  FMUL.FTZ R6, R0.reuse, R78 ;  /* 0x0000004e00067220 */ /* 0x048fe20000410000 */
[----:B------:R-:W-:Y:S01]  /*17b90*/  F2FP.PACK_AB R78, R193, R194 ;  /* 0x000000c2c14e723e */ /* 0x000fe200000000ff */
[----:B------:R-:W-:Y:S03]  /*17ba0*/  FMUL.FTZ R7, R0, R79 ;  /* 0x0000004f00077220 */ /* 0x000fe60000410000 */
[----:B------:R-:W3:Y:S01]  /*17bb0*/  LDSM.16.MT88.4 R36, [R204] ;  /* 0x00000000cc24783b */ /* 0x000ee20000004200 */
[----:B-1----:R-:W-:Y:S07]  /*17bc0*/  FFMA.FTZ R4, R140, c[0x0][0x2d0], -R69 ;  /* 0x0000b4008c047a23 */ /* 0x002fee0000010845 */
[----:B------:R-:W1:Y:S01]  /*17bd0*/  LDSM.16.MT88.4 R44, [R202+0x3000] ;  /* 0x00300000ca2c783b */ /* 0x000e620000004200 */
[----:B------:R-:W5:Y:S07]  /*17be0*/  MUFU.EX2 R162, R4 ;  /* 0x0000000400a27308 */ /* 0x000f6e0000000800 */
[----:B------:R-:W1:Y:S08]  /*17bf0*/  LDSM.16.MT88.4 R80, [R203+0x3000] ;  /* 0x00300000cb50783b */ /* 0x000e700000004200 */
[----:B------:R-:W-:Y:S08]  /*17c00*/  LDSM.16.MT88.4 R88, [R204+0x3000] ;  /* 0x00300000cc58783b */ /* 0x000ff00000004200 */
[----:B------:R-:W-:Y:S01]  /*17c10*/  LDSM.16.MT88.4 R96, [R204+0x800] ;  /* 0x00080000cc60783b */ /* 0x000fe20000004200 */
[----:B-----5:R-:W-:Y:S01]  /*17c20*/  F2FP.PACK_AB R79, R162, R161 ;  /* 0x000000a1a24f723e */ /* 0x020fe200000000ff */
[C---:B------:R-:W-:Y:S01]  /*17c30*/  FMUL.FTZ R4, R2.reuse, R76 ;  /* 0x0000004c02047220 */ /* 0x040fe20000410000 */
[----:B------:R-:W-:Y:S05]  /*17c40*/  F2FP.PACK_AB R76, R195, R222 ;  /* 0x000000dec34c723e */ /* 0x000fea00000000ff */
[----:B------:R-:W-:Y:S02]  /*17c50*/  LDSM.16.MT88.4 R104, [R204+0x4000] ;  /* 0x00400000cc68783b */ /* 0x000fe40000004200 */
[C---:B--2---:R-:W-:Y:S06]  /*17c60*/  HMMA.16816.F32 R4, R76.reuse, R12, R4 ;  /* 0x0000000c4c04723c */ /* 0x044fec0000001804 */
[----:B------:R-:W-:Y:S01]  /*17c70*/  LDSM.16.MT88.4 R112, [R202+0x5800] ;  /* 0x00580000ca70783b */ /* 0x000fe20000004200 */
[C---:B------:R-:W-:Y:S01]  /*17c80*/  FMUL.FTZ R12, R2.reuse, R84 ;  /* 0x00000054020c7220 */ /* 0x040fe20000410000 */
[C---:B------:R-:W-:Y:S04]  /*17c90*/  HMMA.16816.F32 R8, R76.reuse, R14, R8 ;  /* 0x0000000e4c08723c */ /* 0x040fe80000001808 */
[----:B------:R-:W-:Y:S02]  /*17ca0*/  FMUL.FTZ R13, R2, R85 ;  /* 0x00000055020d7220 */ /* 0x000fe40000410000 */
[----:B------:R-:W-:Y:S01]  /*17cb0*/  LDSM.16.MT88.4 R120, [R203+0x5800] ;  /* 0x00580000cb78783b */ /* 0x000fe20000004200 */
[C---:B------:R-:W-:Y:S02]  /*17cc0*/  FMUL.FTZ R14, R0.reuse, R86 ;  /* 0x00000056000e7220 */ /* 0x040fe40000410000 */
[----:B------:R-:W-:Y:S05]  /*17cd0*/  FMUL.FTZ R15, R0, R87 ;  /* 0x00000057000f7220 */ /* 0x000fea0000410000 */
[----:B------:R-:W2:Y:S02]  /*17ce0*/  LDSM.16.MT88.4 R84, [R205+0x3000] ;  /* 0x00300000cd54783b */ /* 0x000ea40000004200 */
[C---:B------:R-:W-:Y:S06]  /*17cf0*/  HMMA.16816.F32 R12, R76.reuse, R20, R12 ;  /* 0x000000144c0c723c */ /* 0x040fec000000180c */
[----:B------:R-:W0:Y:S01]  /*17d00*/  LDGDEPBAR ;  /* 0x00000000000079af */ /* 0x000e220000000000 */
[C---:B------:R-:W-:Y:S01]  /*17d10*/  FMUL.FTZ R20, R2.reuse, R92 ;  /* 0x0000005c02147220 */ /* 0x040fe20000410000 */
[C---:B------:R-:W-:Y:S04]  /*17d20*/  HMMA.16816.F32 R16, R76.reuse, R22, R16 ;  /* 0x000000164c10723c */ /* 0x040fe80000001810 */
[----:B------:R-:W-:Y:S03]  /*17d30*/  FMUL.FTZ R21, R2, R93 ;  /* 0x0000005d02157220 */ /* 0x000fe60000410000 */
[C---:B------:R-:W-:Y:S02]  /*17d40*/  FMUL.FTZ R22, R0.reuse, R94 ;  /* 0x0000005e00167220 */ /* 0x040fe40000410000 */
[----:B------:R-:W-:Y:S02]  /*17d50*/  FMUL.FTZ R23, R0, R95 ;  /* 0x0000005f00177220 */ /* 0x000fe40000410000 */
[----:B------:R-:W-:Y:S05]  /*17d60*/  LDSM.16.MT88.4 R92, [R205+0x800] ;  /* 0x00080000cd5c783b */ /* 0x000fea0000004200 */
[C---:B----4-:R-:W-:Y:S07]  /*17d70*/  HMMA.16816.F32 R20, R76.reuse, R28, R20 ;  /* 0x0000001c4c14723c */ /* 0x050fee0000001814 */
[C---:B------:R-:W-:Y:S01]  /*17d80*/  FMUL.FTZ R28, R2.reuse, R100 ;  /* 0x00000064021c7220 */ /* 0x040fe20000410000 */
[C---:B------:R-:W-:Y:S04]  /*17d90*/  HMMA.16816.F32 R24, R76.reuse, R30, R24 ;  /* 0x0000001e4c18723c */ /* 0x040fe80000001818 */
[----:B------:R-:W-:Y:S03]  /*17da0*/  FMUL.FTZ R29, R2, R101 ;  /* 0x00000065021d7220 */ /* 0x000fe60000410000 */
[C---:B------:R-:W-:Y:S02]  /*17db0*/  FMUL.FTZ R30, R0.reuse, R102 ;  /* 0x00000066001e7220 */ /* 0x040fe40000410000 */
[----:B------:R-:W-:Y:S02]  /*17dc0*/  FMUL.FTZ R31, R0, R103 ;  /* 0x00000067001f7220 */ /* 0x000fe40000410000 */
[----:B------:R-:W-:Y:S05]  /*17dd0*/  LDSM.16.MT88.4 R100, [R205+0x4000] ;  /* 0x00400000cd64783b */ /* 0x000fea0000004200 */
[C---:B---3--:R-:W-:Y:S07]  /*17de0*/  HMMA.16816.F32 R28, R76.reuse, R36, R28 ;  /* 0x000000244c1c723c */ /* 0x048fee000000181c */
[--C-:B------:R-:W-:Y:S01]  /*17df0*/  FFMA.FTZ R36, R135, c[0x0][0x2d0], -R132.reuse ;  /* 0x0000b40087247a23 */ /* 0x100fe20000010884 */
[C---:B------:R-:W-:Y:S03]  /*17e00*/  HMMA.16816.F32 R32, R76.reuse, R38, R32 ;  /* 0x000000264c20723c */ /* 0x040fe60000001820 */
[----:B------:R3:W-:Y:S01]  /*17e10*/  MUFU.EX2 R175, R36 ;  /* 0x0000002400af7308 */ /* 0x0007e20000000800 */
[----:B------:R-:W-:Y:S03]  /*17e20*/  FMUL.FTZ R37, R2, R109 ;  /* 0x0000006d02257220 */ /* 0x000fe60000410000 */
[C---:B------:R-:W-:Y:S02]  /*17e30*/  FMUL.FTZ R38, R0.reuse, R110 ;  /* 0x0000006e00267220 */ /* 0x040fe40000410000 */
[----:B------:R-:W-:Y:S03]  /*17e40*/  FMUL.FTZ R39, R0, R111 ;  /* 0x0000006f00277220 */ /* 0x000fe60000410000 */
[C---:B---3--:R-:W-:Y:S02]  /*17e50*/  FMUL.FTZ R36, R2.reuse, R108 ;  /* 0x0000006c02247220 */ /* 0x048fe40000410000 */
[----:B------:R-:W-:Y:S05]  /*17e60*/  LDSM.16.MT88.4 R108, [R203+0x1800] ;  /* 0x00180000cb6c783b */ /* 0x000fea0000004200 */
[C---:B-1----:R-:W-:Y:S07]  /*17e70*/  HMMA.16816.F32 R36, R76.reuse, R44, R36 ;  /* 0x0000002c4c24723c */ /* 0x042fee0000001824 */
[----:B------:R-:W-:Y:S01]  /*17e80*/  FMUL.FTZ R45, R2, R117 ;  /* 0x00000075022d7220 */ /* 0x000fe20000410000 */
[C---:B------:R-:W-:Y:S04]  /*17e90*/  HMMA.16816.F32 R40, R76.reuse, R46, R40 ;  /* 0x0000002e4c28723c */ /* 0x040fe80000001828 */
[----:B------:R-:W-:Y:S03]  /*17ea0*/  FFMA.FTZ R44, R144, c[0x0][0x2d0], -R132 ;  /* 0x0000b400902c7a23 */ /* 0x000fe60000010884 */
[C---:B------:R-:W-:Y:S01]  /*17eb0*/  FMUL.FTZ R47, R0.reuse, R119 ;  /* 0x00000077002f7220 */ /* 0x040fe20000410000 */
[----:B------:R1:W-:Y:S01]  /*17ec0*/  MUFU.EX2 R173, R44 ;  /* 0x0000002c00ad7308 */ /* 0x0003e20000000800 */
[C---:B------:R-:W-:Y:S03]  /*17ed0*/  FMUL.FTZ R46, R0.reuse, R118 ;  /* 0x00000076002e7220 */ /* 0x040fe60000410000 */
[----:B------:R-:W-:Y:S04]  /*17ee0*/  FFMA.FTZ R0, R0, R252, R163 ;  /* 0x000000fc00007223 */ /* 0x000fe800000100a3 */
[----:B------:R-:W-:Y:S02]  /*17ef0*/  FADD.FTZ R0, R164, R0 ;  /* 0x00000000a4007221 */ /* 0x000fe40000010000 */
[----:B------:R3:W4:Y:S02]  /*17f00*/  MUFU.EX2 R119, R70 ;  /* 0x0000004600777308 */ /* 0x0007240000000800 */
[----:B------:R-:W-:Y:S04]  /*17f10*/  FADD.FTZ R0, R161, R0 ;  /* 0x00000000a1007221 */ /* 0x000fe80000010000 */
[----:B------:R-:W-:Y:S04]  /*17f20*/  FADD.FTZ R0, R162, R0 ;  /* 0x00000000a2007221 */ /* 0x000fe80000010000 */
[----:B------:R-:W-:Y:S02]  /*17f30*/  FADD.FTZ R0, R152, R0 ;  /* 0x0000000098007221 */ /* 0x000fe40000010000 */
[C---:B-1----:R-:W-:Y:S02]  /*17f40*/  FMUL.FTZ R44, R2.reuse, R116 ;  /* 0x00000074022c7220 */ /* 0x042fe40000410000 */
[----:B------:R-:W-:Y:S02]  /*17f50*/  FFMA.FTZ R2, R2, R251, R222 ;  /* 0x000000fb02027223 */ /* 0x000fe400000100de */
[----:B------:R-:W-:Y:S02]  /*17f60*/  FADD.FTZ R0, R151, R0 ;  /* 0x0000000097007221 */ /* 0x000fe40000010000 */
[----:B------:R-:W-:Y:S01]  /*17f70*/  FADD.FTZ R2, R195, R2 ;  /* 0x00000002c3027221 */ /* 0x000fe20000010000 */
[C---:B------:R-:W-:Y:S03]  /*17f80*/  HMMA.16816.F32 R44, R76.reuse, R80, R44 ;  /* 0x000000504c2c723c */ /* 0x040fe6000000182c */
[----:B---3--:R-:W-:Y:S02]  /*17f90*/  FFMA.FTZ R70, R149, c[0x0][0x2d0], -R132 ;  /* 0x0000b40095467a23 */ /* 0x008fe40000010884 */
[----:B------:R-:W-:Y:S02]  /*17fa0*/  FADD.FTZ R2, R194, R2 ;  /* 0x00000002c2027221 */ /* 0x000fe40000010000 */
[----:B------:R1:W3:Y:S01]  /*17fb0*/  MUFU.EX2 R171, R70 ;  /* 0x0000004600ab7308 */ /* 0x0002e20000000800 */
[C---:B------:R-:W-:Y:S01]  /*17fc0*/  HMMA.16816.F32 R48, R76.reuse, R82, R48 ;  /* 0x000000524c30723c */ /* 0x040fe20000001830 */
[----:B------:R-:W5:Y:S03]  /*17fd0*/  LDSM.16.MT88.4 R80, [R202+0x800] ;  /* 0x00080000ca50783b */ /* 0x000f660000004200 */
[----:B------:R-:W-:Y:S02]  /*17fe0*/  FADD.FTZ R2, R193, R2 ;  /* 0x00000002c1027221 */ /* 0x000fe40000010000 */
[----:B------:R-:W-:Y:S02]  /*17ff0*/  FADD.FTZ R0, R150, R0 ;  /* 0x0000000096007221 */ /* 0x000fe40000010000 */
[C---:B--2---:R-:W-:Y:S04]  /*18000*/  HMMA.16816.F32 R52, R76.reuse, R84, R52 ;  /* 0x000000544c34723c */ /* 0x044fe80000001834 */
[----:B------:R-:W-:Y:S02]  /*18010*/  FADD.FTZ R2, R192, R2 ;  /* 0x00000002c0027221 */ /* 0x000fe40000010000 */
[----:B----4-:R-:W-:Y:S02]  /*18020*/  FADD.FTZ R0, R119, R0 ;  /* 0x0000000077007221 */ /* 0x010fe40000010000 */
[C---:B------:R-:W-:Y:S01]  /*18030*/  HMMA.16816.F32 R56, R76.reuse, R86, R56 ;  /* 0x000000564c38723c */ /* 0x040fe20000001838 */
[----:B------:R-:W2:Y:S03]  /*18040*/  LDSM.16.MT88.4 R84, [R203+0x800] ;  /* 0x00080000cb54783b */ /* 0x000ea60000004200 */
[----:B------:R-:W-:Y:S02]  /*18050*/  FADD.FTZ R2, R175, R2 ;  /* 0x00000002af027221 */ /* 0x000fe40000010000 */
[----:B-1----:R-:W-:Y:S02]  /*18060*/  FFMA.FTZ R70, R153, c[0x0][0x2d0], -R132 ;  /* 0x0000b40099467a23 */ /* 0x002fe40000010884 */
[C---:B------:R-:W-:Y:S02]  /*18070*/  HMMA.16816.F32 R60, R76.reuse, R88, R60 ;  /* 0x000000584c3c723c */ /* 0x040fe4000000183c */
[----:B------:R1:W4:Y:S02]  /*18080*/  MUFU.EX2 R172, R70 ;  /* 0x0000004600ac7308 */ /* 0x0003240000000800 */
[----:B------:R-:W-:Y:S04]  /*18090*/  FADD.FTZ R2, R174, R2 ;  /* 0x00000002ae027221 */ /* 0x000fe80000010000 */
[----:B------:R-:W-:Y:S01]  /*180a0*/  HMMA.16816.F32 R64, R76, R90, R64 ;  /* 0x0000005a4c40723c */ /* 0x000fe20000001840 */
[----:B------:R-:W2:Y:S03]  /*180b0*/  LDSM.16.MT88.4 R88, [R202+0x3800] ;  /* 0x00380000ca58783b */ /* 0x000ea60000004200 */
[----:B------:R-:W-:Y:S03]  /*180c0*/  FADD.FTZ R2, R173, R2 ;  /* 0x00000002ad027221 */ /* 0x000fe60000010000 */
[----:B------:R-:W-:Y:S01]  /*180d0*/  F2FP.PACK_AB R76, R175, R192 ;  /* 0x000000c0af4c723e */ /* 0x000fe200000000ff */
[----:B---3--:R-:W-:Y:S01]  /*180e0*/  FADD.FTZ R2, R171, R2 ;  /* 0x00000002ab027221 */ /* 0x008fe20000010000 */
[----:B------:R-:W-:Y:S03]  /*180f0*/  F2FP.PACK_AB R78, R173, R174 ;  /* 0x000000aead4e723e */ /* 0x000fe600000000ff */
[----:B------:R-:W-:Y:S02]  /*18100*/  F2FP.PACK_AB R77, R151, R152 ;  /* 0x00000098974d723e */ /* 0x000fe400000000ff */
[----:B------:R-:W-:Y:S01]  /*18110*/  F2FP.PACK_AB R79, R119, R150 ;  /* 0x00000096774f723e */ /* 0x000fe200000000ff */
[----:B-1----:R-:W-:Y:S06]  /*18120*/  FFMA.FTZ R70, R155, c[0x0][0x2d0], -R132 ;  /* 0x0000b4009b467a23 */ /* 0x002fec0000010884 */
[C---:B-----5:R-:W-:Y:S01]  /*18130*/  HMMA.16816.F32 R4, R76.reuse, R80, R4 ;  /* 0x000000504c04723c */ /* 0x060fe20000001804 */
[----:B------:R1:W3:Y:S02]  /*18140*/  MUFU.EX2 R170, R70 ;  /* 0x0000004600aa7308 */ /* 0x0002e40000000800 */
[----:B----4-:R-:W-:Y:S05]  /*18150*/  FADD.FTZ R2, R172, R2 ;  /* 0x00000002ac027221 */ /* 0x010fea0000010000 */
[C---:B------:R-:W-:Y:S01]  /*18160*/  HMMA.16816.F32 R8, R76.reuse, R82, R8 ;  /* 0x000000524c08723c */ /* 0x040fe20000001808 */
[----:B------:R-:W4:Y:S07]  /*18170*/  LDSM.16.MT88.4 R80, [R203+0x3800] ;  /* 0x00380000cb50783b */ /* 0x000f2e0000004200 */
[C---:B--2---:R-:W-:Y:S08]  /*18180*/  HMMA.16816.F32 R12, R76.reuse, R84, R12 ;  /* 0x000000544c0c723c */ /* 0x044ff0000000180c */
[C---:B------:R-:W-:Y:S01]  /*18190*/  HMMA.16816.F32 R16, R76.reuse, R86, R16 ;  /* 0x000000564c10723c */ /* 0x040fe20000001810 */
[----:B------:R-:W2:Y:S03]  /*181a0*/  LDSM.16.MT88.4 R84, [R205+0x3800] ;  /* 0x00380000cd54783b */ /* 0x000ea60000004200 */
[----:B-1----:R-:W-:Y:S02]  /*181b0*/  FFMA.FTZ R70, R154, c[0x0][0x2d0], -R132 ;  /* 0x0000b4009a467a23 */ /* 0x002fe40000010884 */
[----:B---3--:R-:W-:Y:S02]  /*181c0*/  FADD.FTZ R2, R170, R2 ;  /* 0x00000002aa027221 */ /* 0x008fe40000010000 */
[C---:B------:R-:W-:Y:S01]  /*181d0*/  HMMA.16816.F32 R20, R76.reuse, R92, R20 ;  /* 0x0000005c4c14723c */ /* 0x040fe20000001814 */
[----:B------:R1:W3:Y:S07]  /*181e0*/  MUFU.EX2 R169, R70 ;  /* 0x0000004600a97308 */ /* 0x0002ee0000000800 */
[C---:B------:R-:W-:Y:S01]  /*181f0*/  HMMA.16816.F32 R24, R76.reuse, R94, R24 ;  /* 0x0000005e4c18723c */ /* 0x040fe20000001818 */
[----:B------:R-:W5:Y:S07]  /*18200*/  LDSM.16.MT88.4 R92, [R204+0x3800] ;  /* 0x00380000cc5c783b */ /* 0x000f6e0000004200 */
[C---:B------:R-:W-:Y:S08]  /*18210*/  HMMA.16816.F32 R28, R76.reuse, R96, R28 ;  /* 0x000000604c1c723c */ /* 0x040ff0000000181c */
[C---:B------:R-:W-:Y:S01]  /*18220*/  HMMA.16816.F32 R32, R76.reuse, R98, R32 ;  /* 0x000000624c20723c */ /* 0x040fe20000001820 */
[----:B------:R-:W-:Y:S03]  /*18230*/  LDSM.16.MT88.4 R96, [R203+0x4000] ;  /* 0x00400000cb60783b */ /* 0x000fe60000004200 */
[--C-:B-1----:R-:W-:Y:S02]  /*18240*/  FFMA.FTZ R70, R165, c[0x0][0x2d0], -R69.reuse ;  /* 0x0000b400a5467a23 */ /* 0x102fe40000010845 */
[----:B---3--:R-:W-:Y:S02]  /*18250*/  FADD.FTZ R2, R169, R2 ;  /* 0x00000002a9027221 */ /* 0x008fe40000010000 */
[C---:B------:R-:W-:Y:S01]  /*18260*/  HMMA.16816.F32 R36, R76.reuse, R88, R36 ;  /* 0x000000584c24723c */ /* 0x040fe20000001824 */
[----:B------:R1:W3:Y:S07]  /*18270*/  MUFU.EX2 R117, R70 ;  /* 0x0000004600757308 */ /* 0x0002ee0000000800 */
[C---:B------:R-:W-:Y:S01]  /*18280*/  HMMA.16816.F32 R40, R76.reuse, R90, R40 ;  /* 0x0000005a4c28723c */ /* 0x040fe20000001828 */
[----:B------:R-:W-:Y:S07]  /*18290*/  LDSM.16.MT88.4 R88, [R205+0x1000] ;  /* 0x00100000cd58783b */ /* 0x000fee0000004200 */
[C---:B----4-:R-:W-:Y:S08]  /*182a0*/  HMMA.16816.F32 R44, R76.reuse, R80, R44 ;  /* 0x000000504c2c723c */ /* 0x050ff0000000182c */
        /* <DEDUP_REMOVED lines=9> */
[----:B------:R-:W-:Y:S01]  /*18340*/  HMMA.16816.F32 R64, R76, R94, R64 ;  /* 0x0000005e4c40723c */ /* 0x000fe20000001840 */
[----:B------:R-:W5:Y:S03]  /*18350*/  LDSM.16.MT88.4 R92, [R204+0x1000] ;  /* 0x00100000cc5c783b */ /* 0x000f660000004200 */
[--C-:B-1----:R-:W-:Y:S02]  /*18360*/  FFMA.FTZ R70, R160, c[0x0][0x2d0], -R69.reuse ;  /* 0x0000b400a0467a23 */ /* 0x102fe40000010845 */
[----:B--2---:R-:W-:Y:S01]  /*18370*/  FADD.FTZ R0, R118, R0 ;  /* 0x0000000076007221 */ /* 0x004fe20000010000 */
[----:B------:R-:W-:Y:S01]  /*18380*/  F2FP.PACK_AB R76, R172, R171 ;  /* 0x000000abac4c723e */ /* 0x000fe200000000ff */
[----:B------:R1:W2:Y:S01]  /*18390*/  MUFU.EX2 R116, R70 ;  /* 0x0000004600747308 */ /* 0x0002a20000000800 */
[----:B------:R-:W-:Y:S03]  /*183a0*/  F2FP.PACK_AB R78, R169, R170 ;  /* 0x000000aaa94e723e */ /* 0x000fe600000000ff */
[----:B------:R-:W-:Y:S01]  /*183b0*/  F2FP.PACK_AB R77, R118, R117 ;  /* 0x00000075764d723e */ /* 0x000fe200000000ff */
[--C-:B-1----:R-:W-:Y:S02]  /*183c0*/  FFMA.FTZ R70, R167, c[0x0][0x2d0], -R69.reuse ;  /* 0x0000b400a7467a23 */ /* 0x102fe40000010845 */
[----:B--2---:R-:W-:Y:S03]  /*183d0*/  FADD.FTZ R0, R116, R0 ;  /* 0x0000000074007221 */ /* 0x004fe60000010000 */
[----:B------:R1:W2:Y:S02]  /*183e0*/  MUFU.EX2 R149, R70 ;  /* 0x0000004600957308 */ /* 0x0002a40000000800 */
[----:B-1----:R-:W-:Y:S01]  /*183f0*/  FFMA.FTZ R70, R168, c[0x0][0x2d0], -R132 ;  /* 0x0000b400a8467a23 */ /* 0x002fe20000010884 */
[C---:B--2---:R-:W-:Y:S01]  /*18400*/  F2FP.PACK_AB R79, R149.reuse, R116 ;  /* 0x00000074954f723e */ /* 0x044fe200000000ff */
[----:B------:R-:W-:Y:S06]  /*18410*/  FADD.FTZ R0, R149, R0 ;  /* 0x0000000095007221 */ /* 0x000fec0000010000 */
[----:B------:R1:W2:Y:S01]  /*18420*/  MUFU.EX2 R168, R70 ;  /* 0x0000004600a87308 */ /* 0x0002a20000000800 */
[C---:B----4-:R-:W-:Y:S08]  /*18430*/  HMMA.16816.F32 R4, R76.reuse, R80, R4 ;  /* 0x000000504c04723c */ /* 0x050ff00000001804 */
[C---:B------:R-:W-:Y:S01]  /*18440*/  HMMA.16816.F32 R8, R76.reuse, R82, R8 ;  /* 0x000000524c08723c */ /* 0x040fe20000001808 */
[----:B------:R-:W4:Y:S07]  /*18450*/  LDSM.16.MT88.4 R80, [R202+0x4000] ;  /* 0x00400000ca50783b */ /* 0x000f2e0000004200 */
[C---:B---3--:R-:W-:Y:S04]  /*18460*/  HMMA.16816.F32 R12, R76.reuse, R84, R12 ;  /* 0x000000544c0c723c */ /* 0x048fe8000000180c */
[----:B-1----:R-:W-:Y:S02]  /*18470*/  FFMA.FTZ R70, R223, c[0x0][0x2d0], -R132 ;  /* 0x0000b400df467a23 */ /* 0x002fe40000010884 */
[----:B------:R-:W3:Y:S01]  /*18480*/  LDL R223, [R1+0x10] ;  /* 0x0000100001df7983 */ /* 0x000ee20000100800 */
[----:B--2---:R-:W-:Y:S01]  /*18490*/  FADD.FTZ R2, R168, R2 ;  /* 0x00000002a8027221 */ /* 0x004fe20000010000 */
[C---:B------:R-:W-:Y:S01]  /*184a0*/  HMMA.16816.F32 R16, R76.reuse, R86, R16 ;  /* 0x000000564c10723c */ /* 0x040fe20000001810 */
[----:B------:R1:W2:Y:S01]  /*184b0*/  MUFU.EX2 R166, R70 ;  /* 0x0000004600a67308 */ /* 0x0002a20000000800 */
[----:B------:R-:W4:Y:S06]  /*184c0*/  LDSM.16.MT88.4 R84, [R202+0x1800] ;  /* 0x00180000ca54783b */ /* 0x000f2c0000004200 */
[C---:B------:R-:W-:Y:S08]  /*184d0*/  HMMA.16816.F32 R20, R76.reuse, R88, R20 ;  /* 0x000000584c14723c */ /* 0x040ff00000001814 */
[C---:B------:R-:W-:Y:S01]  /*184e0*/  HMMA.16816.F32 R24, R76.reuse, R90, R24 ;  /* 0x0000005a4c18723c */ /* 0x040fe20000001818 */
[----:B------:R-:W4:Y:S07]  /*184f0*/  LDSM.16.MT88.4 R88, [R205+0x1800] ;  /* 0x00180000cd58783b */ /* 0x000f2e0000004200 */
[C---:B-----5:R-:W-:Y:S04]  /*18500*/  HMMA.16816.F32 R28, R76.reuse, R92, R28 ;  /* 0x0000005c4c1c723c */ /* 0x060fe8000000181c */
[----:B-1----:R-:W-:Y:S02]  /*18510*/  FFMA.FTZ R70, R224, c[0x0][0x2d0], -R132 ;  /* 0x0000b400e0467a23 */ /* 0x002fe40000010884 */
[C---:B--2---:R-:W-:Y:S02]  /*18520*/  FADD.FTZ R2, R166.reuse, R2 ;  /* 0x00000002a6027221 */ /* 0x044fe40000010000 */
[C---:B------:R-:W-:Y:S01]  /*18530*/  HMMA.16816.F32 R32, R76.reuse, R94, R32 ;  /* 0x0000005e4c20723c */ /* 0x040fe20000001820 */
[----:B------:R1:W2:Y:S01]  /*18540*/  MUFU.EX2 R167, R70 ;  /* 0x0000004600a77308 */ /* 0x0002a20000000800 */
[----:B------:R-:W-:Y:S06]  /*18550*/  LDSM.16.MT88.4 R92, [R203+0x4800] ;  /* 0x00480000cb5c783b */ /* 0x000fec0000004200 */
[C---:B----4-:R-:W-:Y:S08]  /*18560*/  HMMA.16816.F32 R36, R76.reuse, R80, R36 ;  /* 0x000000504c24723c */ /* 0x050ff00000001824 */
[C---:B------:R-:W-:Y:S01]  /*18570*/  HMMA.16816.F32 R40, R76.reuse, R82, R40 ;  /* 0x000000524c28723c */ /* 0x040fe20000001828 */
[----:B------:R-:W4:Y:S07]  /*18580*/  LDSM.16.MT88.4 R80, [R204+0x1800] ;  /* 0x00180000cc50783b */ /* 0x000f2e0000004200 */
        /* <DEDUP_REMOVED lines=9> */
[C---:B------:R-:W-:Y:S04]  /*18620*/  HMMA.16816.F32 R60, R76.reuse, R104, R60 ;  /* 0x000000684c3c723c */ /* 0x040fe8000000183c */
[--C-:B-1----:R-:W-:Y:S02]  /*18630*/  FFMA.FTZ R70, R227, c[0x0][0x2d0], -R69.reuse ;  /* 0x0000b400e3467a23 */ /* 0x102fe40000010845 */
[C---:B--2---:R-:W-:Y:S02]  /*18640*/  FADD.FTZ R2, R165.reuse, R2 ;  /* 0x00000002a5027221 */ /* 0x044fe40000010000 */
        /* <DEDUP_REMOVED lines=12> */
[--C-:B-1----:R-:W-:Y:S02]  /*18710*/  FFMA.FTZ R70, R236, c[0x0][0x2d0], -R69.reuse ;  /* 0x0000b400ec467a23 */ /* 0x102fe40000010845 */
[----:B--2---:R-:W-:Y:S06]  /*18720*/  FADD.FTZ R0, R142, R0 ;  /* 0x000000008e007221 */ /* 0x004fec0000010000 */
[----:B------:R1:W2:Y:S02]  /*18730*/  MUFU.EX2 R141, R70 ;  /* 0x00000046008d7308 */ /* 0x0002a40000000800 */
[----:B-1----:R-:W-:Y:S01]  /*18740*/  FFMA.FTZ R70, R237, c[0x0][0x2d0], -R132 ;  /* 0x0000b400ed467a23 */ /* 0x002fe20000010884 */
[C---:B--2---:R-:W-:Y:S01]  /*18750*/  F2FP.PACK_AB R79, R141.reuse, R142 ;  /* 0x0000008e8d4f723e */ /* 0x044fe200000000ff */
[----:B------:R-:W-:Y:S06]  /*18760*/  FADD.FTZ R0, R141, R0 ;  /* 0x000000008d007221 */ /* 0x000fec0000010000 */
[----:B------:R1:W2:Y:S01]  /*18770*/  MUFU.EX2 R160, R70 ;  /* 0x0000004600a07308 */ /* 0x0002a20000000800 */
[C---:B------:R-:W-:Y:S08]  /*18780*/  HMMA.16816.F32 R4, R76.reuse, R84, R4 ;  /* 0x000000544c04723c */ /* 0x040ff00000001804 */
[C---:B------:R-:W-:Y:S01]  /*18790*/  HMMA.16816.F32 R8, R76.reuse, R86, R8 ;  /* 0x000000564c08723c */ /* 0x040fe20000001808 */
[----:B------:R-:W5:Y:S07]  /*187a0*/  LDSM.16.MT88.4 R84, [R202+0x4800] ;  /* 0x00480000ca54783b */ /* 0x000f6e0000004200 */
        /* <DEDUP_REMOVED lines=8> */
[----:B------:R-:W3:Y:S07]  /*18830*/  LDSM.16.MT88.4 R88, [R205+0x4800] ;  /* 0x00480000cd58783b */ /* 0x000eee0000004200 */
[C---:B----4-:R-:W-:Y:S04]  /*18840*/  HMMA.16816.F32 R28, R76.reuse, R80, R28 ;  /* 0x000000504c1c723c */ /* 0x050fe8000000181c */
[----:B-1----:R-:W-:Y:S02]  /*18850*/  FFMA.FTZ R70, R238, c[0x0][0x2d0], -R132 ;  /* 0x0000b400ee467a23 */ /* 0x002fe40000010884 */
[----:B--2---:R-:W-:Y:S02]  /*18860*/  FADD.FTZ R2, R155, R2 ;  /* 0x000000029b027221 */ /* 0x004fe40000010000 */
[C---:B------:R-:W-:Y:S01]  /*18870*/  HMMA.16816.F32 R32, R76.reuse, R82, R32 ;  /* 0x000000524c20723c */ /* 0x040fe20000001820 */
[----:B------:R1:W2:Y:S01]  /*18880*/  MUFU.EX2 R154, R70 ;  /* 0x00000046009a7308 */ /* 0x0002a20000000800 */
[----:B------:R-:W4:Y:S06]  /*18890*/  LDSM.16.MT88.4 R80, [R204+0x4800] ;  /* 0x00480000cc50783b */ /* 0x000f2c0000004200 */
[C---:B-----5:R-:W-:Y:S08]  /*188a0*/  HMMA.16816.F32 R36, R76.reuse, R84, R36 ;  /* 0x000000544c24723c */ /* 0x060ff00000001824 */
[C---:B------:R-:W-:Y:S01]  /*188b0*/  HMMA.16816.F32 R40, R76.reuse, R86, R40 ;  /* 0x000000564c28723c */ /* 0x040fe20000001828 */
[----:B------:R-:W5:Y:S07]  /*188c0*/  LDSM.16.MT88.4 R84, [R202+0x2000] ;  /* 0x00200000ca54783b */ /* 0x000f6e0000004200 */
[C---:B------:R-:W-:Y:S04]  /*188d0*/  HMMA.16816.F32 R44, R76.reuse, R92, R44 ;  /* 0x0000005c4c2c723c */ /* 0x040fe8000000182c */
[----:B-1----:R-:W-:Y:S01]  /*188e0*/  FFMA.FTZ R70, R240, c[0x0][0x2d0], -R132 ;  /* 0x0000b400f0467a23 */ /* 0x002fe20000010884 */
[----:B---3--:R-:W-:Y:S01]  /*188f0*/  ISETP.GT.AND P0, PT, R221, R223, PT ;  /* 0x000000dfdd00720c */ /* 0x008fe20003f04270 */
[----:B--2---:R-:W-:Y:S01]  /*18900*/  FADD.FTZ R2, R154, R2 ;  /* 0x000000029a027221 */ /* 0x004fe20000010000 */
[----:B------:R-:W-:Y:S01]  /*18910*/  MOV R221, R220 ;  /* 0x000000dc00dd7202 */ /* 0x000fe20000000f00 */
[C---:B------:R-:W-:Y:S01]  /*18920*/  HMMA.16816.F32 R48, R76.reuse, R94, R48 ;  /* 0x0000005e4c30723c */ /* 0x040fe20000001830 */
[----:B------:R1:W2:Y:S01]  /*18930*/  MUFU.EX2 R153, R70 ;  /* 0x0000004600997308 */ /* 0x0002a20000000800 */
[----:B------:R-:W3:Y:S06]  /*18940*/  LDSM.16.MT88.4 R92, [R203+0x2000] ;  /* 0x00200000cb5c783b */ /* 0x000eec0000004200 */
[C---:B------:R-:W-:Y:S08]  /*18950*/  HMMA.16816.F32 R52, R76.reuse, R88, R52 ;  /* 0x000000584c34723c */ /* 0x040ff00000001834 */
[C---:B------:R-:W-:Y:S01]  /*18960*/  HMMA.16816.F32 R56, R76.reuse, R90, R56 ;  /* 0x0000005a4c38723c */ /* 0x040fe20000001838 */
[----:B------:R-:W3:Y:S07]  /*18970*/  LDSM.16.MT88.4 R88, [R205+0x2000] ;  /* 0x00200000cd58783b */ /* 0x000eee0000004200 */
[C---:B----4-:R-:W-:Y:S04]  /*18980*/  HMMA.16816.F32 R60, R76.reuse, R80, R60 ;  /* 0x000000504c3c723c */ /* 0x050fe8000000183c */
[--C-:B-1----:R-:W-:Y:S02]  /*18990*/  FFMA.FTZ R70, R242, c[0x0][0x2d0], -R69.reuse ;  /* 0x0000b400f2467a23 */ /* 0x102fe40000010845 */
[----:B--2---:R-:W-:Y:S02]  /*189a0*/  FADD.FTZ R2, R153, R2 ;  /* 0x0000000299027221 */ /* 0x004fe40000010000 */
[----:B------:R-:W-:Y:S01]  /*189b0*/  HMMA.16816.F32 R64, R76, R82, R64 ;  /* 0x000000524c40723c */ /* 0x000fe20000001840 */
[----:B------:R1:W2:Y:S01]  /*189c0*/  MUFU.EX2 R140, R70 ;  /* 0x00000046008c7308 */ /* 0x0002a20000000800 */
[----:B------:R-:W4:Y:S05]  /*189d0*/  LDSM.16.MT88.4 R80, [R204+0x2000] ;  /* 0x00200000cc50783b */ /* 0x000f2a0000004200 */
        /* <DEDUP_REMOVED lines=15> */
[----:B------:R1:W-:Y:S01]  /*18ad0*/  MUFU.EX2 R148, R70 ;  /* 0x0000004600947308 */ /* 0x0003e20000000800 */
[C---:B-----5:R-:W-:Y:S08]  /*18ae0*/  HMMA.16816.F32 R4, R76.reuse, R84, R4 ;  /* 0x000000544c04723c */ /* 0x060ff00000001804 */
        /* <DEDUP_REMOVED lines=16> */
[C---:B------:R-:W-:Y:S08]  /*18bf0*/  HMMA.16816.F32 R40, R76.reuse, R86, R40 ;  /* 0x000000564c28723c */ /* 0x040ff00000001828 */
[C---:B-----5:R-:W-:Y:S04]  /*18c00*/  HMMA.16816.F32 R44, R76.reuse, R92, R44 ;  /* 0x0000005c4c2c723c */ /* 0x060fe8000000182c */
[----:B-1----:R-:W-:Y:S01]  /*18c10*/  FFMA.FTZ R70, R245, c[0x0][0x2d0], -R132 ;  /* 0x0000b400f5467a23 */ /* 0x002fe20000010884 */
[----:B---3--:R-:W-:Y:S03]  /*18c20*/  F2FP.PACK_AB R132, R147, R148 ;  /* 0x000000949384723e */ /* 0x008fe600000000ff */
[C---:B------:R-:W-:Y:S01]  /*18c30*/  HMMA.16816.F32 R48, R76.reuse, R94, R48 ;  /* 0x0000005e4c30723c */ /* 0x040fe20000001830 */
[----:B------:R1:W2:Y:S07]  /*18c40*/  MUFU.EX2 R145, R70 ;  /* 0x0000004600917308 */ /* 0x0002ae0000000800 */
[C---:B------:R-:W-:Y:S08]  /*18c50*/  HMMA.16816.F32 R52, R76.reuse, R88, R52 ;  /* 0x000000584c34723c */ /* 0x040ff00000001834 */
[C---:B------:R-:W-:Y:S08]  /*18c60*/  HMMA.16816.F32 R56, R76.reuse, R90, R56 ;  /* 0x0000005a4c38723c */ /* 0x040ff00000001838 */
[C---:B------:R-:W-:Y:S04]  /*18c70*/  HMMA.16816.F32 R60, R76.reuse, R96, R60 ;  /* 0x000000604c3c723c */ /* 0x040fe8000000183c */
[--C-:B-1----:R-:W-:Y:S01]  /*18c80*/  FFMA.FTZ R70, R249, c[0x0][0x2d0], -R69.reuse ;  /* 0x0000b400f9467a23 */ /* 0x102fe20000010845 */
[----:B--2---:R-:W-:Y:S03]  /*18c90*/  F2FP.PACK_AB R134, R145, R146 ;  /* 0x000000929186723e */ /* 0x004fe600000000ff */
[----:B------:R-:W-:Y:S01]  /*18ca0*/  HMMA.16816.F32 R64, R76, R98, R64 ;  /* 0x000000624c40723c */ /* 0x000fe20000001840 */
[----:B------:R1:W-:Y:S03]  /*18cb0*/  MUFU.EX2 R136, R70 ;  /* 0x0000004600887308 */ /* 0x0003e60000000800 */
[--C-:B-1----:R-:W-:Y:S02]  /*18cc0*/  FFMA.FTZ R70, R250, c[0x0][0x2d0], -R69.reuse ;  /* 0x0000b400fa467a23 */ /* 0x102fe40000010845 */
[----:B------:R-:W-:Y:S05]  /*18cd0*/  FFMA.FTZ R69, R74, c[0x0][0x2d0], -R69 ;  /* 0x0000b4004a457a23 */ /* 0x000fea0000010845 */
[----:B------:R-:W1:Y:S10]  /*18ce0*/  MUFU.EX2 R70, R70 ;  /* 0x0000004600467308 */ /* 0x000e740000000800 */
[----:B------:R-:W2:Y:S01]  /*18cf0*/  MUFU.EX2 R69, R69 ;  /* 0x0000004500457308 */ /* 0x000ea20000000800 */
[----:B-1----:R-:W-:Y:S02]  /*18d00*/  F2FP.PACK_AB R133, R70, R136 ;  /* 0x000000884685723e */ /* 0x002fe400000000ff */
[----:B--2---:R-:W-:Y:S07]  /*18d10*/  F2FP.PACK_AB R135, R69, R71 ;  /* 0x000000474587723e */ /* 0x004fee00000000ff */
[C---:B----4-:R-:W-:Y:S01]  /*18d20*/  HMMA.16816.F32 R76, R132.reuse, R80, R4 ;  /* 0x00000050844c723c */ /* 0x050fe20000001804 */
[----:B------:R-:W1:Y:S07]  /*18d30*/  LDSM.16.MT88.4 R4, [R205+0x5800] ;  /* 0x00580000cd04783b */ /* 0x000e6e0000004200 */
[C---:B------:R-:W-:Y:S01]  /*18d40*/  HMMA.16816.F32 R80, R132.reuse, R82, R8 ;  /* 0x000000528450723c */ /* 0x040fe20000001808 */
[----:B------:R-:W2:Y:S07]  /*18d50*/  LDSM.16.MT88.4 R8, [R204+0x5800] ;  /* 0x00580000cc08783b */ /* 0x000eae0000004200 */
        /* <DEDUP_REMOVED lines=17> */
[----:B------:R-:W-:Y:S01]  /*18e70*/  MOV R70, R3 ;  /* 0x0000000300467202 */ /* 0x000fe20000000f00 */
[----:B------:R-:W-:Y:S02]  /*18e80*/  FADD.FTZ R2, R146, R0 ;  /* 0x0000000092027221 */ /* 0x000fe40000010000 */
[----:B------:R-:W-:Y:S04]  /*18e90*/  HMMA.16816.F32 R64, R132, R10, R64 ;  /* 0x0000000a8440723c */ /* 0x000fe80000001840 */
[----:B------:R-:W-:Y:S02]  /*18ea0*/  FADD.FTZ R0, R71, R4 ;  /* 0x0000000447007221 */ /* 0x000fe40000010000 */
[----:B------:R-:W-:Y:S02]  /*18eb0*/  FADD.FTZ R251, R145, R2 ;  /* 0x0000000291fb7221 */ /* 0x000fe40000010000 */
[----:B------:R-:W-:Y:S01]  /*18ec0*/  FADD.FTZ R252, R69, R0 ;  /* 0x0000000045fc7221 */ /* 0x000fe20000010000 */
[----:B------:R-:W-:Y:S01]  /*18ed0*/  MOV R69, R68 ;  /* 0x0000004400457202 */ /* 0x000fe20000000f00 */
[----:B------:R-:W-:-:S05]  /*18ee0*/  @P0 BRA `(.L_x_820) ;  /* 0xffffcf2000000947 */ /* 0x000fca000383ffff */
.L_x_819:
[----:B------:R-:W-:-:S13]  /*18ef0*/  ISETP.GE.AND P0, PT, R220, R226, PT ;  /* 0x000000e2dc00720c */ /* 0x000fda0003f06270 */
[----:B------:R-:W-:Y:S05]  /*18f00*/  @!P0 BRA `(.L_x_821) ;  /* 0x0000432000008947 */ /* 0x000fea0003800000 */
[----:B------:R-:W-:Y:S02]  /*18f10*/  MOV R70, R3 ;  /* 0x0000000300467202 */ /* 0x000fe40000000f00 */
[----:B------:R-:W-:Y:S02]  /*18f20*/  MOV R69, R68 ;  /* 0x0000004400457202 */ /* 0x000fe40000000f00 */
.L_x_830:
[----:B------:R-:W2:Y:S01]  /*18f30*/  LDL R0, [R1+0x18] ;  /* 0x0000180001007983 */ /* 0x000ea20000100800 */
[----:B------:R-:W-:Y:S04]  /*18f40*/  DEPBAR.LE SB0, 0x0 ;  /* 0x000080000000791a */ /* 0x000fe80000000000 */
[----:B------:R-:W3:Y:S01]  /*18f50*/  LDL R68, [R1] ;  /* 0x0000000001447983 */ /* 0x000ee20000100800 */
[----:B------:R-:W-:Y:S01]  /*18f60*/  WARPSYNC 0xffffffff ;  /* 0xffffffff00007948 */ /* 0x000fe20003800000 */
[----:B------:R-:W-:Y:S01]  /*18f70*/  MOV R3, c[0x0][0x208] ;  /* 0x0000820000037a02 */ /* 0x000fe20000000f00 */
[----:B------:R-:W-:Y:S01]  /*18f80*/  IMAD.WIDE.U32 R36, R220, c[0x0][0x208], RZ ;  /* 0x00008200dc247a25 */ /* 0x000fe200078e00ff */
[----:B------:R-:W-:Y:S01]  /*18f90*/  BAR.SYNC.DEFER_BLOCKING 0x0 ;  /* 0x0000000000007b1d */ /* 0x000fe20000010000 */
[----:B------:R-:W-:Y:S02]  /*18fa0*/  MOV R221, 0x5 ;  /* 0x0000000500dd7802 */ /* 0x000fe40000000f00 */
[C---:B------:R-:W-:Y:S01]  /*18fb0*/  SHF.L.U32 R2, R3.reuse, 0x5, RZ ;  /* 0x0000000503027819 */ /* 0x040fe200000006ff */
[----:B------:R-:W-:Y:S01]  /*18fc0*/  IMAD.MOV.U32 R222, RZ, RZ, c[0x0][0x2c4] ;  /* 0x0000b100ffde7624 */ /* 0x000fe200078e00ff */
[----:B------:R-:W-:Y:S02]  /*18fd0*/  SHF.L.U64.HI R3, R3, R221, c[0x0][0x20c] ;  /* 0x0000830003037619 */ /* 0x000fe400000102dd */
[----:B------:R-:W-:Y:S02]  /*18fe0*/  IADD3 R30, P0, R2, R2, RZ ;  /* 0x00000002021e7210 */ /* 0x000fe40007f1e0ff */
[----:B------:R-:W-:Y:S01]  /*18ff0*/  MOV R28, R228 ;  /* 0x000000e4001c7202 */ /* 0x000fe20000000f00 */
[----:B------:R-:W-:Y:S01]  /*19000*/  IMAD.WIDE.U32 R46, R36, 0x60, R2 ;  /* 0x00000060242e7825 */ /* 0x000fe200078e0002 */
[----:B------:R-:W-:Y:S02]  /*19010*/  IADD3.X R31, R3, R3, RZ, P0, !PT ;  /* 0x00000003031f7210 */ /* 0x000fe400007fe4ff */
[----:B------:R-:W-:Y:S02]  /*19020*/  MOV R29, R233 ;  /* 0x000000e9001d7202 */ /* 0x000fe40000000f00 */
[----:B------:R-:W-:Y:S01]  /*19030*/  ISETP.GE.AND P4, PT, R72, c[0x0][0x1d4], PT ;  /* 0x0000750048007a0c */ /* 0x000fe20003f86270 */
[----:B------:R-:W-:Y:S01]  /*19040*/  IMAD.WIDE.U32 R136, R36, 0x60, R30 ;  /* 0x0000006024887825 */ /* 0x000fe200078e001e */
[----:B------:R-:W-:Y:S03]  /*19050*/  ISETP.NE.AND P6, PT, R222, 0x1, PT ;  /* 0x00000001de00780c */ /* 0x000fe60003fc5270 */
[----:B------:R-:W-:Y:S01]  /*19060*/  IMAD.WIDE.U32 R28, R36, 0x60, R28 ;  /* 0x00000060241c7825 */ /* 0x000fe200078e001c */
[C---:B------:R-:W-:Y:S02]  /*19070*/  IADD3 R38, P0, R228.reuse, R136, RZ ;  /* 0x00000088e4267210 */ /* 0x040fe40007f1e0ff */
[----:B------:R-:W-:Y:S01]  /*19080*/  IADD3 R36, P3, R228, R46, RZ ;  /* 0x0000002ee4247210 */ /* 0x000fe20007f7e0ff */
[----:B------:R-:W4:Y:S01]  /*19090*/  LDSM.16.M88.4 R8, [R201] ;  /* 0x00000000c908783b */ /* 0x000f220000000200 */
[----:B------:R-:W-:Y:S01]  /*190a0*/  LEA R44, P1, R28, c[0x0][0x1f8], 0x1 ;  /* 0x00007e001c2c7a11 */ /* 0x000fe200078208ff */
[----:B------:R-:W-:Y:S02]  /*190b0*/  ULDC UR4, c[0x0][0x324] ;  /* 0x0000c90000047ab9 */ /* 0x000fe40000000800 */
[----:B------:R-:W-:Y:S04]  /*190c0*/  ULOP3.LUT UR4, URZ, UR4, URZ, 0x33, !UPT ;  /* 0x000000043f047292 */ /* 0x000fe8000f8e333f */
[----:B------:R-:W5:Y:S08]  /*190d0*/  LDSM.16.M88.4 R16, [R201+0x800] ;  /* 0x00080000c910783b */ /* 0x000f700000000200 */
[----:B------:R-:W1:Y:S08]  /*190e0*/  LDSM.16.M88.4 R24, [R201+0x1000] ;  /* 0x00100000c918783b */ /* 0x000e700000000200 */
[----:B------:R-:W3:Y:S04]  /*190f0*/  LDL R224, [R1+0x14] ;  /* 0x0000140001e07983 */ /* 0x000ee80000100800 */
[----:B------:R-:W1:Y:S08]  /*19100*/  LDSM.16.M88.4 R32, [R201+0x1800] ;  /* 0x00180000c920783b */ /* 0x000e700000000200 */
[----:B------:R-:W3:Y:S01]  /*19110*/  LDL R223, [R1+0x1c] ;  /* 0x00001c0001df7983 */ /* 0x000ee20000100800 */
[C---:B-1--4-:R-:W-:Y:S03]  /*19120*/  HMMA.16816.F32 R4, R124.reuse, R8, RZ ;  /* 0x000000087c04723c */ /* 0x052fe600000018ff */
[----:B------:R-:W1:Y:S05]  /*19130*/  LDSM.16.M88.4 R40, [R201+0x2000] ;  /* 0x00200000c928783b */ /* 0x000e6a0000000200 */
[C---:B------:R-:W-:Y:S03]  /*19140*/  HMMA.16816.F32 R8, R124.reuse, R10, RZ ;  /* 0x0000000a7c08723c */ /* 0x040fe600000018ff */
[----:B------:R-:W4:Y:S05]  /*19150*/  LDSM.16.M88.4 R48, [R201+0x2800] ;  /* 0x00280000c930783b */ /* 0x000f2a0000000200 */
[C---:B-----5:R-:W-:Y:S03]  /*19160*/  HMMA.16816.F32 R12, R124.reuse, R16, RZ ;  /* 0x000000107c0c723c */ /* 0x060fe600000018ff */
[----:B------:R-:W5:Y:S05]  /*19170*/  LDSM.16.M88.4 R132, [R206] ;  /* 0x00000000ce84783b */ /* 0x000f6a0000000200 */
[C---:B------:R-:W-:Y:S03]  /*19180*/  HMMA.16816.F32 R16, R124.reuse, R18, RZ ;  /* 0x000000127c10723c */ /* 0x040fe600000018ff */
[----:B------:R-:W-:Y:S05]  /*19190*/  LDSM.16.M88.4 R140, [R209] ;  /* 0x00000000d18c783b */ /* 0x000fea0000000200 */
[C---:B------:R-:W-:Y:S03]  /*191a0*/  HMMA.16816.F32 R20, R124.reuse, R24, RZ ;  /* 0x000000187c14723c */ /* 0x040fe600000018ff */
[----:B------:R-:W-:Y:S05]  /*191b0*/  LDSM.16.M88.4 R144, [R210] ;  /* 0x00000000d290783b */ /* 0x000fea0000000200 */
[C---:B------:R-:W-:Y:S03]  /*191c0*/  HMMA.16816.F32 R24, R124.reuse, R26, RZ ;  /* 0x0000001a7c18723c */ /* 0x040fe600000018ff */
[----:B------:R-:W-:Y:S08]  /*191d0*/  LDSM.16.M88.4 R148, [R211] ;  /* 0x00000000d394783b */ /* 0x000ff00000000200 */
[----:B------:R-:W-:Y:S01]  /*191e0*/  LDSM.16.M88.4 R152, [R212] ;  /* 0x00000000d498783b */ /* 0x000fe20000000200 */
[----:B--2---:R-:W-:Y:S02]  /*191f0*/  LOP3.LUT P5, RZ, R0, 0x20000, RZ, 0xc0, !PT ;  /* 0x0002000000ff7812 */ /* 0x004fe400078ac0ff */
[----:B------:R-:W-:Y:S05]  /*19200*/  SHF.R.S32.HI R0, RZ, 0x1f, R220 ;  /* 0x0000001fff007819 */ /* 0x000fea00000114dc */
[----:B------:R-:W-:Y:S04]  /*19210*/  IMAD R0, R0, c[0x0][0x208], RZ ;  /* 0x0000820000007a24 */ /* 0x000fe800078e02ff */
[----:B------:R-:W-:Y:S05]  /*19220*/  IMAD R0, R220, c[0x0][0x20c], R0 ;  /* 0x00008300dc007a24 */ /* 0x000fea00078e0200 */
[----:B------:R-:W-:Y:S05]  /*19230*/  IADD3 R0, R37, R0, RZ ;  /* 0x0000000025007210 */ /* 0x000fea0007ffe0ff */
[----:B------:R-:W-:Y:S05]  /*19240*/  IMAD R39, R0, 0x60, RZ ;  /* 0x0000006000277824 */ /* 0x000fea00078e02ff */
[----:B------:R-:W-:Y:S04]  /*19250*/  IADD3 R0, R29, R39, RZ ;  /* 0x000000271d007210 */ /* 0x000fe80007ffe0ff */
[----:B------:R-:W-:Y:S02]  /*19260*/  LEA.HI.X R45, R28, c[0x0][0x1fc], R0, 0x1, P1 ;  /* 0x00007f001c2d7a11 */ /* 0x000fe400008f0c00 */
[C---:B------:R-:W-:Y:S01]  /*19270*/  HMMA.16816.F32 R28, R124.reuse, R32, RZ ;  /* 0x000000207c1c723c */ /* 0x040fe200000018ff */
[----:B------:R-:W-:Y:S02]  /*19280*/  IADD3 R0, R39, R47, RZ ;  /* 0x0000002f27007210 */ /* 0x000fe40007ffe0ff */
[C---:B------:R-:W-:Y:S02]  /*19290*/  IADD3.X R47, R233.reuse, R39, R137, P0, !PT ;  /* 0x00000027e92f7210 */ /* 0x040fe400007fe489 */
[----:B------:R-:W2:Y:S01]  /*192a0*/  LDSM.16.M88.4 R136, [R208] ;  /* 0x00000000d088783b */ /* 0x000ea20000000200 */
[----:B------:R-:W-:Y:S02]  /*192b0*/  IADD3 R37, P2, P1, R228, R46, R2 ;  /* 0x0000002ee4257210 */ /* 0x000fe4000795e002 */
[C---:B------:R-:W-:Y:S01]  /*192c0*/  HMMA.16816.F32 R32, R124.reuse, R34, RZ ;  /* 0x000000227c20723c */ /* 0x040fe200000018ff */
[----:B------:R-:W-:Y:S03]  /*192d0*/  LEA R46, P0, R38, c[0x0][0x1f8], 0x1 ;  /* 0x00007e00262e7a11 */ /* 0x000fe600078008ff */
[----:B------:R-:W-:Y:S01]  /*192e0*/  IADD3.X R39, R233, R0, R3, P2, P1 ;  /* 0x00000000e9277210 */ /* 0x000fe200017e2403 */
[----:B------:R-:W-:Y:S01]  /*192f0*/  @!PT LDS RZ, [RZ] ;  /* 0x00000000fffff984 */ /* 0x000fe20000000800 */
[----:B------:R-:W-:Y:S01]  /*19300*/  @!PT LDS RZ, [RZ] ;  /* 0x00000000fffff984 */ /* 0x000fe20000000800 */
[----:B------:R-:W-:Y:S01]  /*19310*/  @!PT LDS RZ, [RZ] ;  /* 0x00000000fffff984 */ /* 0x000fe20000000800 */
[----:B---3--:R4:W-:Y:S01]  /*19320*/  LDGSTS.E.BYPASS.LTC128B.128 [R68+0x100], [R44.64], !P4 ;  /* 0x001000002c447fae */ /* 0x0089e2000e101d48 */
[----:B------:R-:W-:Y:S02]  /*19330*/  LEA R2, P2, R36, c[0x0][0x1f8], 0x1 ;  /* 0x00007e0024027a11 */ /* 0x000fe400078408ff */
[----:B------:R-:W-:Y:S04]  /*19340*/  IADD3.X R0, R0, R233, RZ, P3, !PT ;  /* 0x000000e900007210 */ /* 0x000fe80001ffe4ff */
[----:B------:R-:W-:Y:S01]  /*19350*/  LEA.HI.X R3, R36, c[0x0][0x1fc], R0, 0x1, P2 ;  /* 0x00007f0024037a11 */ /* 0x000fe200010f0c00 */
[----:B------:R4:W-:Y:S01]  /*19360*/  LDGSTS.E.BYPASS.LTC128B.128 [R68+0x3100], [R44.64+0x80], !P5 ;  /* 0x031000802c447fae */ /* 0x0009e2000e901d48 */
[C---:B------:R-:W-:Y:S02]  /*19370*/  LEA R160, P1, R37.reuse, c[0x0][0x1f8], 0x1 ;  /* 0x00007e0025a07a11 */ /* 0x040fe400078208ff */
[----:B------:R-:W-:Y:S02]  /*19380*/  LEA.HI.X R47, R38, c[0x0][0x1fc], R47, 0x1, P0 ;  /* 0x00007f00262f7a11 */ /* 0x000fe400000f0c2f */
[----:B------:R-:W-:Y:S02]  /*19390*/  LEA.HI.X R161, R37, c[0x0][0x1fc], R39, 0x1, P1 ;  /* 0x00007f0025a17a11 */ /* 0x000fe400008f0c27 */
[C---:B-1----:R-:W-:Y:S01]  /*193a0*/  HMMA.16816.F32 R36, R124.reuse, R40, RZ ;  /* 0x000000287c24723c */ /* 0x042fe200000018ff */
[----:B------:R1:W-:Y:S01]  /*193b0*/  LDGSTS.E.BYPASS.LTC128B.128 [R68+0x1100], [R2.64], !P4 ;  /* 0x0110000002447fae */ /* 0x0003e2000e101d48 */
[----:B------:R-:W-:Y:S06]  /*193c0*/  ISETP.GT.AND P0, PT, R220, R226, PT ;  /* 0x000000e2dc00720c */ /* 0x000fec0003f04270 */
[C---:B------:R-:W-:Y:S01]  /*193d0*/  HMMA.16816.F32 R40, R124.reuse, R42, RZ ;  /* 0x0000002a7c28723c */ /* 0x040fe200000018ff */
[----:B------:R1:W-:Y:S08]  /*193e0*/  LDGSTS.E.BYPASS.LTC128B.128 [R68+0x4100], [R2.64+0x80], !P5 ;  /* 0x0410008002447fae */ /* 0x0003f0000e901d48 */
[----:B------:R3:W-:Y:S08]  /*193f0*/  LDGSTS.E.BYPASS.LTC128B.128 [R68+0x2100], [R160.64], !P4 ;  /* 0x02100000a0447fae */ /* 0x0007f0000e101d48 */
[----:B------:R4:W-:Y:S08]  /*19400*/  LDGSTS.E.BYPASS.LTC128B.128 [R68+0x5100], [R46.64+0x80], !P5 ;  /* 0x051000802e447fae */ /* 0x0009f0000e901d48 */
[----:B------:R-:W-:Y:S08]  /*19410*/  LDSM.16.M88.4 R164, [R200+0x800] ;  /* 0x00080000c8a4783b */ /* 0x000ff00000000200 */
[----:B------:R-:W0:Y:S08]  /*19420*/  LDGDEPBAR ;  /* 0x00000000000079af */ /* 0x000e300000000000 */
[----:B---3--:R-:W3:Y:S01]  /*19430*/  LDSM.16.M88.4 R160, [R200] ;  /* 0x00000000c8a0783b */ /* 0x008ee20000000200 */
[C---:B----4-:R-:W-:Y:S07]  /*19440*/  HMMA.16816.F32 R44, R124.reuse, R48, RZ ;  /* 0x000000307c2c723c */ /* 0x050fee00000018ff */
[----:B------:R-:W-:Y:S01]  /*19450*/  LDSM.16.M88.4 R168, [R200+0x2000] ;  /* 0x00200000c8a8783b */ /* 0x000fe20000000200 */
[----:B------:R-:W-:Y:S07]  /*19460*/  HMMA.16816.F32 R48, R124, R50, RZ ;  /* 0x000000327c30723c */ /* 0x000fee00000018ff */
[----:B------:R-:W-:Y:S01]  /*19470*/  LDSM.16.M88.4 R172, [R200+0x2800] ;  /* 0x00280000c8ac783b */ /* 0x000fe20000000200 */
[C---:B-----5:R-:W-:Y:S07]  /*19480*/  HMMA.16816.F32 R4, R128.reuse, R132, R4 ;  /* 0x000000848004723c */ /* 0x060fee0000001804 */
[----:B------:R-:W-:Y:S01]  /*19490*/  LDSM.16.M88.4 R192, [R200+0x5800] ;  /* 0x00580000c8c0783b */ /* 0x000fe20000000200 */
[C---:B------:R-:W-:Y:S07]  /*194a0*/  HMMA.16816.F32 R8, R128.reuse, R134, R8 ;  /* 0x000000868008723c */ /* 0x040fee0000001808 */
[----:B------:R-:W4:Y:S01]  /*194b0*/  LDSM.16.M88.4 R132, [R200+0x1000] ;  /* 0x00100000c884783b */ /* 0x000f220000000200 */
[C---:B--2---:R-:W-:Y:S08]  /*194c0*/  HMMA.16816.F32 R12, R128.reuse, R136, R12 ;  /* 0x00000088800c723c */ /* 0x044ff0000000180c */
[C---:B------:R-:W-:Y:S01]  /*194d0*/  HMMA.16816.F32 R16, R128.reuse, R138, R16 ;  /* 0x0000008a8010723c */ /* 0x040fe20000001810 */
[----:B------:R-:W2:Y:S07]  /*194e0*/  LDSM.16.M88.4 R136, [R200+0x1800] ;  /* 0x00180000c888783b */ /* 0x000eae0000000200 */
[C---:B------:R-:W-:Y:S08]  /*194f0*/  HMMA.16816.F32 R20, R128.reuse, R140, R20 ;  /* 0x0000008c8014723c */ /* 0x040ff00000001814 */
[C---:B------:R-:W-:Y:S01]  /*19500*/  HMMA.16816.F32 R24, R128.reuse, R142, R24 ;  /* 0x0000008e8018723c */ /* 0x040fe20000001818 */
[----:B------:R-:W5:Y:S07]  /*19510*/  LDSM.16.M88.4 R140, [R75+-0x3000] ;  /* 0xffd000004b8c783b */ /* 0x000f6e0000000200 */
[C---:B------:R-:W-:Y:S08]  /*19520*/  HMMA.16816.F32 R28, R128.reuse, R144, R28 ;  /* 0x00000090801c723c */ /* 0x040ff0000000181c */
[C---:B------:R-:W-:Y:S01]  /*19530*/  HMMA.16816.F32 R32, R128.reuse, R146, R32 ;  /* 0x000000928020723c */ /* 0x040fe20000001820 */
[----:B------:R-:W1:Y:S07]  /*19540*/  LDSM.16.M88.4 R144, [R75+-0x2800] ;  /* 0xffd800004b90783b */ /* 0x000e6e0000000200 */
[C---:B------:R-:W-:Y:S08]  /*19550*/  HMMA.16816.F32 R36, R128.reuse, R148, R36 ;  /* 0x000000948024723c */ /* 0x040ff00000001824 */
[C---:B------:R-:W-:Y:S01]  /*19560*/  HMMA.16816.F32 R40, R128.reuse, R150, R40 ;  /* 0x000000968028723c */ /* 0x040fe20000001828 */
[----:B------:R-:W1:Y:S07]  /*19570*/  LDSM.16.M88.4 R148, [R75+-0x2000] ;  /* 0xffe000004b94783b */ /* 0x000e6e0000000200 */
[C---:B------:R-:W-:Y:S08]  /*19580*/  HMMA.16816.F32 R44, R128.reuse, R152, R44 ;  /* 0x00000098802c723c */ /* 0x040ff0000000182c */
[----:B------:R-:W-:Y:S01]  /*19590*/  HMMA.16816.F32 R48, R128, R154, R48 ;  /* 0x0000009a8030723c */ /* 0x000fe20000001830 */
[----:B------:R-:W1:Y:S07]  /*195a0*/  LDSM.16.M88.4 R152, [R75+-0x1800] ;  /* 0xffe800004b98783b */ /* 0x000e6e0000000200 */
[C---:B---3--:R-:W-:Y:S08]  /*195b0*/  HMMA.16816.F32 R4, R156.reuse, R160, R4 ;  /* 0x000000a09c04723c */ /* 0x048ff00000001804 */
[C---:B------:R-:W-:Y:S01]  /*195c0*/  HMMA.16816.F32 R8, R156.reuse, R162, R8 ;  /* 0x000000a29c08723c */ /* 0x040fe20000001808 */
[----:B------:R-:W3:Y:S07]  /*195d0*/  LDSM.16.M88.4 R160, [R75+-0x1000] ;  /* 0xfff000004ba0783b */ /* 0x000eee0000000200 */
[C---:B------:R-:W-:Y:S08]  /*195e0*/  HMMA.16816.F32 R12, R156.reuse, R164, R12 ;  /* 0x000000a49c0c723c */ /* 0x040ff0000000180c */
[C---:B------:R-:W-:Y:S01]  /*195f0*/  HMMA.16816.F32 R16, R156.reuse, R166, R16 ;  /* 0x000000a69c10723c */ /* 0x040fe20000001810 */
[----:B------:R-:W-:Y:S07]  /*19600*/  LDSM.16.M88.4 R164, [R201+0x3800] ;  /* 0x00380000c9a4783b */ /* 0x000fee0000000200 */
[C---:B----4-:R-:W-:Y:S08]  /*19610*/  HMMA.16816.F32 R20, R156.reuse, R132, R20 ;  /* 0x000000849c14723c */ /* 0x050ff00000001814 */
[C---:B------:R-:W-:Y:S01]  /*19620*/  HMMA.16816.F32 R24, R156.reuse, R134, R24 ;  /* 0x000000869c18723c */ /* 0x040fe20000001818 */
[----:B------:R-:W4:Y:S07]  /*19630*/  LDSM.16.M88.4 R132, [R75+-0x800] ;  /* 0xfff800004b84783b */ /* 0x000f2e0000000200 */
[C---:B--2---:R-:W-:Y:S08]  /*19640*/  HMMA.16816.F32 R28, R156.reuse, R136, R28 ;  /* 0x000000889c1c723c */ /* 0x044ff0000000181c */
[C---:B------:R-:W-:Y:S01]  /*19650*/  HMMA.16816.F32 R32, R156.reuse, R138, R32 ;  /* 0x0000008a9c20723c */ /* 0x040fe20000001820 */
[----:B------:R-:W2:Y:S07]  /*19660*/  LDSM.16.M88.4 R136, [R201+0x3000] ;  /* 0x00300000c988783b */ /* 0x000eae0000000200 */
[C---:B------:R-:W-:Y:S08]  /*19670*/  HMMA.16816.F32 R36, R156.reuse, R168, R36 ;  /* 0x000000a89c24723c */ /* 0x040ff00000001824 */
[C---:B------:R-:W-:Y:S01]  /*19680*/  HMMA.16816.F32 R40, R156.reuse, R170, R40 ;  /* 0x000000aa9c28723c */ /* 0x040fe20000001828 */
[----:B------:R-:W2:Y:S07]  /*19690*/  LDSM.16.M88.4 R168, [R201+0x4000] ;  /* 0x00400000c9a8783b */ /* 0x000eae0000000200 */
[C---:B------:R-:W-:Y:S08]  /*196a0*/  HMMA.16816.F32 R44, R156.reuse, R172, R44 ;  /* 0x000000ac9c2c723c */ /* 0x040ff0000000182c */
[----:B------:R-:W-:Y:S01]  /*196b0*/  HMMA.16816.F32 R48, R156, R174, R48 ;  /* 0x000000ae9c30723c */ /* 0x000fe20000001830 */
[----:B------:R-:W2:Y:S07]  /*196c0*/  LDSM.16.M88.4 R172, [R201+0x4800] ;  /* 0x00480000c9ac783b */ /* 0x000eae0000000200 */
[C---:B-----5:R-:W-:Y:S08]  /*196d0*/  HMMA.16816.F32 R4, R176.reuse, R140, R4 ;  /* 0x0000008cb004723c */ /* 0x060ff00000001804 */
[C---:B------:R-:W-:Y:S01]  /*196e0*/  HMMA.16816.F32 R8, R176.reuse, R142, R8 ;  /* 0x0000008eb008723c */ /* 0x040fe20000001808 */
[----:B------:R-:W5:Y:S07]  /*196f0*/  LDSM.16.M88.4 R140, [R201+0x5000] ;  /* 0x00500000c98c783b */ /* 0x000f6e0000000200 */
        /* <DEDUP_REMOVED lines=9> */
[C---:B---3--:R-:W-:Y:S08]  /*19790*/  HMMA.16816.F32 R36, R176.reuse, R160, R36 ;  /* 0x000000a0b024723c */ /* 0x048ff00000001824 */
[C---:B------:R-:W-:Y:S01]  /*197a0*/  HMMA.16816.F32 R40, R176.reuse, R162, R40 ;  /* 0x000000a2b028723c */ /* 0x040fe20000001828 */
[----:B------:R-:W-:Y:S07]  /*197b0*/  LDSM.16.M88.4 R160, [R216] ;  /* 0x00000000d8a0783b */ /* 0x000fee0000000200 */
[C---:B----4-:R-:W-:Y:S08]  /*197c0*/  HMMA.16816.F32 R44, R176.reuse, R132, R44 ;  /* 0x00000084b02c723c */ /* 0x050ff0000000182c */
[----:B------:R-:W-:Y:S01]  /*197d0*/  HMMA.16816.F32 R48, R176, R134, R48 ;  /* 0x00000086b030723c */ /* 0x000fe20000001830 */
        /* <DEDUP_REMOVED lines=9> */
[----:B------:R-:W2:Y:S07]  /*19870*/  LDSM.16.M88.4 R168, [R200+0x3000] ;  /* 0x00300000c8a8783b */ /* 0x000eae0000000200 */
[C---:B------:R-:W-:Y:S08]  /*19880*/  HMMA.16816.F32 R28, R180.reuse, R172, R28 ;  /* 0x000000acb41c723c */ /* 0x040ff0000000181c */
[C---:B------:R-:W-:Y:S01]  /*19890*/  HMMA.16816.F32 R32, R180.reuse, R174, R32 ;  /* 0x000000aeb420723c */ /* 0x040fe20000001820 */
[----:B------:R-:W-:Y:S07]  /*198a0*/  LDSM.16.M88.4 R172, [R200+0x5000] ;  /* 0x00500000c8ac783b */ /* 0x000fee0000000200 */
[C---:B-----5:R-:W-:Y:S08]  /*198b0*/  HMMA.16816.F32 R36, R180.reuse, R140, R36 ;  /* 0x0000008cb424723c */ /* 0x060ff00000001824 */
[C---:B------:R-:W-:Y:S01]  /*198c0*/  HMMA.16816.F32 R40, R180.reuse, R142, R40 ;  /* 0x0000008eb428723c */ /* 0x040fe20000001828 */
[----:B------:R-:W5:Y:S07]  /*198d0*/  LDSM.16.M88.4 R140, [R200+0x3800] ;  /* 0x00380000c88c783b */ /* 0x000f6e0000000200 */
        /* <DEDUP_REMOVED lines=9> */
[C---:B---3--:R-:W-:Y:S08]  /*19970*/  HMMA.16816.F32 R20, R184.reuse, R132, R20 ;  /* 0x00000084b814723c */ /* 0x048ff00000001814 */
[C---:B------:R-:W-:Y:S01]  /*19980*/  HMMA.16816.F32 R24, R184.reuse, R134, R24 ;  /* 0x00000086b818723c */ /* 0x040fe20000001818 */
[----:B------:R-:W3:Y:S07]  /*19990*/  LDSM.16.M88.4 R132, [R75+0x800] ;  /* 0x000800004b84783b */ /* 0x000eee0000000200 */
[C---:B--2---:R-:W-:Y:S08]  /*199a0*/  HMMA.16816.F32 R28, R184.reuse, R136, R28 ;  /* 0x00000088b81c723c */ /* 0x044ff0000000181c */
[C---:B------:R-:W-:Y:S08]  /*199b0*/  HMMA.16816.F32 R32, R184.reuse, R138, R32 ;  /* 0x0000008ab820723c */ /* 0x040ff00000001820 */
[C---:B------:R-:W-:Y:S08]  /*199c0*/  HMMA.16816.F32 R36, R184.reuse, R160, R36 ;  /* 0x000000a0b824723c */ /* 0x040ff00000001824 */
[C---:B------:R-:W-:Y:S08]  /*199d0*/  HMMA.16816.F32 R40, R184.reuse, R162, R40 ;  /* 0x000000a2b828723c */ /* 0x040ff00000001828 */
[C---:B----4-:R-:W-:Y:S08]  /*199e0*/  HMMA.16816.F32 R44, R184.reuse, R164, R44 ;  /* 0x000000a4b82c723c */ /* 0x050ff0000000182c */
[----:B------:R-:W-:Y:S08]  /*199f0*/  HMMA.16816.F32 R48, R184, R166, R48 ;  /* 0x000000a6b830723c */ /* 0x000ff00000001830 */
[C---:B------:R-:W-:Y:S08]  /*19a00*/  HMMA.16816.F32 R4, R188.reuse, R168, R4 ;  /* 0x000000a8bc04723c */ /* 0x040ff00000001804 */
[C---:B------:R-:W-:Y:S08]  /*19a10*/  HMMA.16816.F32 R8, R188.reuse, R170, R8 ;  /* 0x000000aabc08723c */ /* 0x040ff00000001808 */
[C---:B-----5:R-:W-:Y:S08]  /*19a20*/  HMMA.16816.F32 R12, R188.reuse, R140, R12 ;  /* 0x0000008cbc0c723c */ /* 0x060ff0000000180c */
        /* <DEDUP_REMOVED lines=31> */
[----:B-----5:R-:W-:Y:S04]  /*19c20*/  FMUL.FTZ R0, R9, c[0x0][0x320] ;  /* 0x0000c80009007a20 */ /* 0x020fe80000410000 */
[----:B------:R1:W1:Y:S11]  /*19c30*/  MUFU.TANH R144, R0 ;  /* 0x0000000000907308 */ /* 0x0002760000002400 */
[----:B------:R-:W-:Y:S05]  /*19c40*/  @!UPT UIADD3 URZ, URZ, URZ, URZ ;  /* 0x0000003f3f3ff290 */ /* 0x000fea000fffe03f */
[----:B------:R-:W-:Y:S04]  /*19c50*/  FMUL.FTZ R2, R27, c[0x0][0x320] ;  /* 0x0000c8001b027a20 */ /* 0x000fe80000410000 */
[----:B------:R-:W2:Y:S01]  /*19c60*/  MUFU.TANH R142, R2 ;  /* 0x00000002008e7308 */ /* 0x000ea20000002400 */
[----:B-1----:R-:W-:Y:S02]  /*19c70*/  FMUL.FTZ R0, R10, c[0x0][0x320] ;  /* 0x0000c8000a007a20 */ /* 0x002fe40000410000 */
[----:B------:R-:W1:Y:S07]  /*19c80*/  LDSM.16.M88.4 R8, [R75+0x1800] ;  /* 0x001800004b08783b */ /* 0x000e6e0000000200 */
[----:B------:R5:W1:Y:S02]  /*19c90*/  MUFU.TANH R161, R0 ;  /* 0x0000000000a17308 */ /* 0x000a640000002400 */
[----:B-----5:R-:W-:Y:S08]  /*19ca0*/  FMUL.FTZ R0, R12, c[0x0][0x320] ;  /* 0x0000c8000c007a20 */ /* 0x020ff00000410000 */
[----:B------:R5:W2:Y:S01]  /*19cb0*/  MUFU.TANH R141, R0 ;  /* 0x00000000008d7308 */ /* 0x000aa20000002400 */
[C---:B-1----:R-:W-:Y:S08]  /*19cc0*/  HMMA.16816.F32 R28, R196.reuse, R8, R28 ;  /* 0x00000008c41c723c */ /* 0x042ff0000000181c */
[C---:B------:R-:W-:Y:S01]  /*19cd0*/  HMMA.16816.F32 R32, R196.reuse, R10, R32 ;  /* 0x0000000ac420723c */ /* 0x040fe20000001820 */
[----:B------:R-:W1:Y:S01]  /*19ce0*/  LDSM.16.M88.4 R8, [R75+0x2800] ;  /* 0x002800004b08783b */ /* 0x000e620000000200 */
[----:B------:R-:W-:Y:S04]  /*19cf0*/  DEPBAR.LE SB0, 0x0 ;  /* 0x000080000000791a */ /* 0x000fe80000000000 */
[----:B-----5:R-:W-:Y:S02]  /*19d00*/  FMUL.FTZ R0, R13, c[0x0][0x320] ;  /* 0x0000c8000d007a20 */ /* 0x020fe40000410000 */
[C---:B------:R-:W-:Y:S02]  /*19d10*/  HMMA.16816.F32 R36, R196.reuse, R4, R36 ;  /* 0x00000004c424723c */ /* 0x040fe40000001824 */
[----:B------:R5:W1:Y:S01]  /*19d20*/  MUFU.TANH R140, R0 ;  /* 0x00000000008c7308 */ /* 0x000a620000002400 */
[----:B------:R-:W-:Y:S04]  /*19d30*/  BAR.SYNC.DEFER_BLOCKING 0x0 ;  /* 0x0000000000007b1d */ /* 0x000fe80000010000 */
[----:B------:R-:W-:Y:S01]  /*19d40*/  @P0 MOV R5, c[0x0][0x1e0] ;  /* 0x0000780000050a02 */ /* 0x000fe20000000f00 */
[C---:B------:R-:W-:Y:S07]  /*19d50*/  HMMA.16816.F32 R40, R196.reuse, R6, R40 ;  /* 0x00000006c428723c */ /* 0x040fee0000001828 */
[----:B------:R-:W-:Y:S01]  /*19d60*/  @P0 MOV R7, R234 ;  /* 0x000000ea00070202 */ /* 0x000fe20000000f00 */
[----:B------:R-:W-:Y:S04]  /*19d70*/  FMUL.FTZ R2, R35, c[0x0][0x320] ;  /* 0x0000c80023027a20 */ /* 0x000fe80000410000 */
[----:B------:R-:W2:Y:S01]  /*19d80*/  MUFU.TANH R132, R2 ;  /* 0x0000000200847308 */ /* 0x000ea20000002400 */
[----:B-----5:R-:W-:Y:S09]  /*19d90*/  FMUL.FTZ R0, R14, c[0x0][0x320] ;  /* 0x0000c8000e007a20 */ /* 0x020ff20000410000 */
[----:B------:R5:W2:Y:S01]  /*19da0*/  MUFU.TANH R153, R0 ;  /* 0x0000000000997308 */ /* 0x000aa20000002400 */
[C---:B-1----:R-:W-:Y:S08]  /*19db0*/  HMMA.16816.F32 R44, R196.reuse, R8, R44 ;  /* 0x00000008c42c723c */ /* 0x042ff0000000182c */
[----:B------:R-:W-:Y:S04]  /*19dc0*/  HMMA.16816.F32 R48, R196, R10, R48 ;  /* 0x0000000ac430723c */ /* 0x000fe80000001830 */
[----:B-----5:R-:W-:Y:S11]  /*19dd0*/  FMUL.FTZ R0, R15, c[0x0][0x320] ;  /* 0x0000c8000f007a20 */ /* 0x020ff60000410000 */
[----:B------:R-:W-:Y:S01]  /*19de0*/  @!UPT UIADD3 URZ, URZ, URZ, URZ ;  /* 0x0000003f3f3ff290 */ /* 0x000fe2000fffe03f */
[----:B------:R-:W-:Y:S01]  /*19df0*/  FMUL.FTZ R3, R44, c[0x0][0x320] ;  /* 0x0000c8002c037a20 */ /* 0x000fe20000410000 */
[----:B------:R1:W1:Y:S01]  /*19e00*/  MUFU.TANH R152, R0 ;  /* 0x0000000000987308 */ /* 0x0002620000002400 */
[----:B------:R-:W5:Y:S01]  /*19e10*/  LDL R44, [R1+0x4] ;  /* 0x00000400012c7983 */ /* 0x000f620000100800 */
[----:B------:R-:W-:Y:S03]  /*19e20*/  FMUL.FTZ R6, R45, c[0x0][0x320] ;  /* 0x0000c8002d067a20 */ /* 0x000fe60000410000 */
[----:B------:R-:W2:Y:S01]  /*19e30*/  LDL R45, [R1+0x8] ;  /* 0x00000800012d7983 */ /* 0x000ea20000100800 */
[----:B-1----:R-:W-:Y:S04]  /*19e40*/  FMUL.FTZ R0, R16, c[0x0][0x320] ;  /* 0x0000c80010007a20 */ /* 0x002fe80000410000 */
        /* <DEDUP_REMOVED lines=30> */
[----:B------:R1:W2:Y:S10]  /*1a030*/  MUFU.TANH R32, R3 ;  /* 0x0000000300207308 */ /* 0x0002b40000002400 */
[----:B------:R2:W2:Y:S01]  /*1a040*/  MUFU.TANH R18, R0 ;  /* 0x0000000000127308 */ /* 0x0004a20000002400 */
[----:B-1----:R-:W-:Y:S01]  /*1a050*/  @P0 SHF.L.U64.HI R3, R5, R221, c[0x0][0x1e4] ;  /* 0x0000790005030619 */ /* 0x002fe200000102dd */
[----:B--2---:R-:W-:Y:S08]  /*1a060*/  FMUL.FTZ R0, R33, c[0x0][0x320] ;  /* 0x0000c80021007a20 */ /* 0x004ff00000410000 */
[----:B------:R1:W2:Y:S02]  /*1a070*/  MUFU.TANH R17, R0 ;  /* 0x0000000000117308 */ /* 0x0002a40000002400 */
        /* <DEDUP_REMOVED lines=20> */
[----:B------:R-:W-:Y:S02]  /*1a1c0*/  @P0 IMAD R4, R2, c[0x0][0x1e0], RZ ;  /* 0x0000780002040a24 */ /* 0x000fe400078e02ff */
[----:B------:R-:W-:Y:S02]  /*1a1d0*/  @P0 IMAD.SHL.U32 R2, R5, 0x20, RZ ;  /* 0x0000002005020824 */ /* 0x000fe400078e00ff */
[C---:B------:R-:W-:Y:S02]  /*1a1e0*/  @P0 IMAD R8, R0.reuse, c[0x0][0x1e4], R4 ;  /* 0x0000790000080a24 */ /* 0x040fe400078e0204 */
[----:B------:R-:W-:Y:S01]  /*1a1f0*/  @P0 IMAD.WIDE.U32 R4, R0, c[0x0][0x1e0], RZ ;  /* 0x0000780000040a25 */ /* 0x000fe200078e00ff */
[----:B------:R-:W-:Y:S04]  /*1a200*/  @P0 IADD3 R10, P1, R2, R2, RZ ;  /* 0x00000002020a0210 */ /* 0x000fe80007f3e0ff */
[----:B------:R-:W-:Y:S01]  /*1a210*/  @P0 IADD3 R0, R5, R8, RZ ;  /* 0x0000000805000210 */ /* 0x000fe20007ffe0ff */
[----:B------:R-:W-:Y:S01]  /*1a220*/  FMUL.FTZ R5, R46, c[0x0][0x320] ;  /* 0x0000c8002e057a20 */ /* 0x000fe20000410000 */
[----:B------:R-:W-:Y:S01]  /*1a230*/  @P0 IADD3.X R11, R3, R3, RZ, P1, !PT ;  /* 0x00000003030b0210 */ /* 0x000fe20000ffe4ff */
[----:B------:R-:W2:Y:S01]  /*1a240*/  LDL R46, [R1+0xc] ;  /* 0x00000c00012e7983 */ /* 0x000ea20000100800 */
[C---:B------:R-:W-:Y:S01]  /*1a250*/  @P0 IMAD.WIDE.U32 R8, R4.reuse, 0x60, R2 ;  /* 0x0000006004080825 */ /* 0x040fe200078e0002 */
[----:B------:R-:W1:Y:S03]  /*1a260*/  MUFU.TANH R43, R5 ;  /* 0x00000005002b7308 */ /* 0x000e660000002400 */
[----:B------:R-:W-:Y:S01]  /*1a270*/  @P0 IMAD.WIDE.U32 R6, R4, 0x60, R6 ;  /* 0x0000006004060825 */ /* 0x000fe200078e0006 */
[----:B------:R-:W-:Y:S03]  /*1a280*/  @P0 IADD3 R13, P2, P1, R230, R8, R2 ;  /* 0x00000008e60d0210 */ /* 0x000fe6000795e002 */
[----:B------:R-:W-:Y:S01]  /*1a290*/  FMUL.FTZ R2, R47, c[0x0][0x320] ;  /* 0x0000c8002f027a20 */ /* 0x000fe20000410000 */
[----:B------:R-:W-:Y:S01]  /*1a2a0*/  MOV R47, c[0x0][0x32c] ;  /* 0x0000cb00002f7a02 */ /* 0x000fe20000000f00 */
[----:B------:R-:W-:Y:S02]  /*1a2b0*/  @P0 IMAD R0, R0, 0x60, RZ ;  /* 0x0000006000000824 */ /* 0x000fe400078e02ff */
[----:B------:R1:W1:Y:S01]  /*1a2c0*/  MUFU.TANH R42, R2 ;  /* 0x00000002002a7308 */ /* 0x0002620000002400 */
[----:B------:R-:W-:Y:S01]  /*1a2d0*/  @P0 IMAD.WIDE.U32 R10, R4, 0x60, R10 ;  /* 0x00000060040a0825 */ /* 0x000fe200078e000a */
[----:B------:R-:W-:Y:S02]  /*1a2e0*/  @P0 LEA R4, P3, R6, c[0x0][0x1c8], 0x1 ;  /* 0x0000720006040a11 */ /* 0x000fe400078608ff */
[----:B------:R-:W-:Y:S04]  /*1a2f0*/  @P0 IADD3 R12, R0, R9, RZ ;  /* 0x00000009000c0210 */ /* 0x000fe80007ffe0ff */
[----:B------:R-:W-:Y:S02]  /*1a300*/  @P0 IADD3.X R15, R234, R12, R3, P2, P1 ;  /* 0x0000000cea0f0210 */ /* 0x000fe400017e2403 */
[C---:B------:R-:W-:Y:S02]  /*1a310*/  @P0 IADD3 R9, P1, R230.reuse, R10, RZ ;  /* 0x0000000ae6090210 */ /* 0x040fe40007f3e0ff */
[----:B------:R-:W-:Y:S02]  /*1a320*/  @P0 IADD3 R3, P2, R230, R8, RZ ;  /* 0x00000008e6030210 */ /* 0x000fe40007f5e0ff */
[-C--:B------:R-:W-:Y:S02]  /*1a330*/  @P0 IADD3.X R14, R234, R0.reuse, R11, P1, !PT ;  /* 0x00000000ea0e0210 */ /* 0x080fe40000ffe40b */
[----:B-1----:R-:W-:Y:S02]  /*1a340*/  @P0 IADD3 R2, R7, R0, RZ ;  /* 0x0000000007020210 */ /* 0x002fe40007ffe0ff */
[----:B------:R-:W-:Y:S02]  /*1a350*/  @P0 IADD3.X R7, R12, R234, RZ, P2, !PT ;  /* 0x000000ea0c070210 */ /* 0x000fe400017fe4ff */
[----:B------:R-:W-:Y:S01]  /*1a360*/  @P0 LEA.HI.X R5, R6, c[0x0][0x1cc], R2, 0x1, P3 ;  /* 0x0000730006050a11 */ /* 0x000fe200018f0c02 */
[----:B------:R-:W-:Y:S01]  /*1a370*/  FMUL.FTZ R6, R48, c[0x0][0x320] ;  /* 0x0000c80030067a20 */ /* 0x000fe20000410000 */
[----:B------:R-:W-:Y:S02]  /*1a380*/  @P0 LEA R2, P1, R3, c[0x0][0x1c8], 0x1 ;  /* 0x0000720003020a11 */ /* 0x000fe400078208ff */
[----:B------:R-:W-:Y:S01]  /*1a390*/  @P0 LEA R10, P2, R13, c[0x0][0x1c8], 0x1 ;  /* 0x000072000d0a0a11 */ /* 0x000fe200078408ff */
[----:B------:R-:W-:Y:S01]  /*1a3a0*/  @!PT LDS RZ, [RZ] ;  /* 0x00000000fffff984 */ /* 0x000fe20000000800 */
[----:B------:R-:W-:Y:S01]  /*1a3b0*/  @!PT LDS RZ, [RZ] ;  /* 0x00000000fffff984 */ /* 0x000fe20000000800 */
[----:B------:R-:W-:Y:S01]  /*1a3c0*/  @!PT LDS RZ, [RZ] ;  /* 0x00000000fffff984 */ /* 0x000fe20000000800 */
[----:B------:R1:W-:Y:S01]  /*1a3d0*/  @P0 LDGSTS.E.BYPASS.LTC128B.128 [R219+0x8100], [R4.64], !P4 ;  /* 0x0810000004db0fae */ /* 0x0003e2000e101d48 */
[----:B------:R3:W1:Y:S01]  /*1a3e0*/  MUFU.TANH R16, R6 ;  /* 0x0000000600107308 */ /* 0x0006620000002400 */
[----:B------:R-:W-:Y:S02]  /*1a3f0*/  @P0 LEA.HI.X R3, R3, c[0x0][0x1cc], R7, 0x1, P1 ;  /* 0x0000730003030a11 */ /* 0x000fe400008f0c07 */
[----:B------:R-:W-:Y:S02]  /*1a400*/  @P0 LEA R8, P1, R9, c[0x0][0x1c8], 0x1 ;  /* 0x0000720009080a11 */ /* 0x000fe400078208ff */
[----:B------:R-:W-:Y:S02]  /*1a410*/  IADD3 R0, R223, R224, RZ ;  /* 0x000000e0df007210 */ /* 0x000fe40007ffe0ff */
[----:B------:R1:W-:Y:S01]  /*1a420*/  @P0 LDGSTS.E.BYPASS.LTC128B.128 [R219+0xb100], [R4.64+0x80], !P5 ;  /* 0x0b10008004db0fae */ /* 0x0003e2000e901d48 */
[----:B------:R-:W-:Y:S02]  /*1a430*/  @P0 LEA.HI.X R9, R9, c[0x0][0x1cc], R14, 0x1, P1 ;  /* 0x0000730009090a11 */ /* 0x000fe400008f0c0e */
[----:B------:R-:W-:Y:S05]  /*1a440*/  @P6 IMAD.HI.U32 R11, R0, c[0x0][0x2c8], RZ ;  /* 0x0000b200000b6a27 */ /* 0x000fea00078e00ff */
[----:B------:R1:W-:Y:S08]  /*1a450*/  @P0 LDGSTS.E.BYPASS.LTC128B.128 [R219+0x9100], [R2.64], !P4 ;  /* 0x0910000002db0fae */ /* 0x0003f0000e101d48 */
[----:B------:R4:W-:Y:S01]  /*1a460*/  @P0 LDGSTS.E.BYPASS.LTC128B.128 [R219+0xc100], [R2.64+0x80], !P5 ;  /* 0x0c10008002db0fae */ /* 0x0009e2000e901d48 */
[----:B---3--:R-:W-:Y:S01]  /*1a470*/  MOV R6, R0 ;  /* 0x0000000000067202 */ /* 0x008fe20000000f00 */
[----:B------:R-:W-:Y:S01]  /*1a480*/  FMUL.FTZ R0, R49, c[0x0][0x320] ;  /* 0x0000c80031007a20 */ /* 0x000fe20000410000 */
[----:B------:R-:W-:Y:S02]  /*1a490*/  @P6 SHF.R.U32.HI R6, RZ, c[0x0][0x2cc], R11 ;  /* 0x0000b300ff066a19 */ /* 0x000fe4000001160b */
[----:B------:R-:W-:Y:S01]  /*1a4a0*/  @P0 LEA.HI.X R11, R13, c[0x0][0x1cc], R15, 0x1, P2 ;  /* 0x000073000d0b0a11 */ /* 0x000fe200010f0c0f */
[----:B------:R3:W2:Y:S04]  /*1a4b0*/  MUFU.TANH R30, R0 ;  /* 0x00000000001e7308 */ /* 0x0006a80000002400 */
[----:B------:R2:W-:Y:S08]  /*1a4c0*/  @P0 LDGSTS.E.BYPASS.LTC128B.128 [R219+0xa100], [R10.64], !P4 ;  /* 0x0a1000000adb0fae */ /* 0x0005f0000e101d48 */
[----:B------:R2:W-:Y:S01]  /*1a4d0*/  @P0 LDGSTS.E.BYPASS.LTC128B.128 [R219+0xd100], [R8.64+0x80], !P5 ;  /* 0x0d10008008db0fae */ /* 0x0005e2000e901d48 */
[----:B------:R-:W-:Y:S07]  /*1a4e0*/  ISETP.GE.AND P5, PT, R47, 0x1, PT ;  /* 0x000000012f00780c */ /* 0x000fee0003fa6270 */
[----:B-1----:R-:W1:Y:S01]  /*1a4f0*/  SHFL.IDX PT, R4, R6, RZ, 0x1c1f ;  /* 0x001c1fff06047589 */ /* 0x002e6200000e0000 */
[----:B----4-:R-:W-:Y:S02]  /*1a500*/  FMUL.FTZ R2, R51, c[0x0][0x320] ;  /* 0x0000c80033027a20 */ /* 0x010fe40000410000 */
[----:B---3--:R-:W-:Y:S02]  /*1a510*/  FMUL.FTZ R0, R50, c[0x0][0x320] ;  /* 0x0000c80032007a20 */ /* 0x008fe40000410000 */
[----:B------:R-:W3:Y:S03]  /*1a520*/  MUFU.TANH R35, R2 ;  /* 0x0000000200237308 */ /* 0x000ee60000002400 */
[----:B------:R-:W0:Y:S07]  /*1a530*/  LDGDEPBAR ;  /* 0x00000000000079af */ /* 0x000e2e0000000000 */
[----:B------:R4:W1:Y:S02]  /*1a540*/  MUFU.TANH R38, R0 ;  /* 0x0000000000267308 */ /* 0x0008640000002400 */
[----:B----4-:R-:W-:Y:S05]  /*1a550*/  IMAD R0, R220, -0x60, RZ ;  /* 0xffffffa0dc007824 */ /* 0x010fea00078e02ff */
[----:B-----5:R-:W-:Y:S04]  /*1a560*/  IADD3 R2, -R44, 0x1, R0 ;  /* 0x000000012c027810 */ /* 0x020fe80007ffe100 */
[----:B--2---:R-:W-:Y:S04]  /*1a570*/  IADD3 R2, -R45, R2, R46 ;  /* 0x000000022d027210 */ /* 0x004fe80007ffe12e */
[C---:B------:R-:W-:Y:S02]  /*1a580*/  IADD3 R7, R2.reuse, c[0x0][0x328], RZ ;  /* 0x0000ca0002077a10 */ /* 0x040fe40007ffe0ff */
[----:B------:R-:W-:Y:S02]  /*1a590*/  IADD3 R5, R2, UR4, RZ ;  /* 0x0000000402057c10 */ /* 0x000fe4000fffe0ff */
[----:B-1----:R-:W-:Y:S02]  /*1a5a0*/  IADD3 R3, R7, R4, RZ ;  /* 0x0000000407037210 */ /* 0x002fe40007ffe0ff */
[----:B------:R-:W-:Y:S01]  /*1a5b0*/  IADD3 R2, R4, R5, RZ ;  /* 0x0000000504027210 */ /* 0x000fe20007ffe0ff */
[----:B------:R-:W-:-:S05]  /*1a5c0*/  @!P5 BRA `(.L_x_822) ;  /* 0x000001800000d947 */ /* 0x000fca0003800000 */
[----:B---3--:R-:W-:Y:S01]  /*1a5d0*/  IADD3 R4, -R45, R46, R4 ;  /* 0x0000002e2d047210 */ /* 0x008fe20007ffe104 */
        /* <DEDUP_REMOVED lines=12> */
.L_x_824:
[----:B------:R-:W-:Y:S04]  /*1a6a0*/  MOV R8, c[0x0][0x32c] ;  /* 0x0000cb0000087a02 */ /* 0x000fe80000000f00 */
[----:B------:R-:W-:Y:S11]  /*1a6b0*/  ISETP.NE.AND P0, PT, R8, 0x1, PT ;  /* 0x000000010800780c */ /* 0x000ff60003f05270 */
[----:B------:R-:W-:Y:S02]  /*1a6c0*/  @!UPT UIADD3 URZ, URZ, URZ, URZ ;  /* 0x0000003f3f3ff290 */ /* 0x000fe4000fffe03f */
[----:B------:R-:W-:Y:S05]  /*1a6d0*/  @P0 IMAD.HI.U32 R8, R4, c[0x0][0x330], RZ ;  /* 0x0000cc0004080a27 */ /* 0x000fea00078e00ff */
[----:B------:R-:W-:Y:S02]  /*1a6e0*/  @P0 SHF.R.U32.HI R4, RZ, c[0x0][0x334], R8 ;  /* 0x0000cd00ff040a19 */ /* 0x000fe40000011608 */
.L_x_825:
[----:B------:R-:W-:Y:S05]  /*1a6f0*/  BSYNC B0 ;  /* 0x0000000000007941 */ /* 0x000fea0003800000 */
.L_x_823:
[----:B------:R-:W-:Y:S04]  /*1a700*/  IMAD.IADD R8, R0, 0x1, -R44 ;  /* 0x0000000100087824 */ /* 0x000fe800078e0a2c */
[----:B------:R-:W-:Y:S05]  /*1a710*/  IMAD R4, R4, c[0x0][0x32c], R8 ;  /* 0x0000cb0004047a24 */ /* 0x000fea00078e0208 */
[----:B------:R-:W-:Y:S02]  /*1a720*/  IADD3 R8, R4, c[0x0][0x32c], RZ ;  /* 0x0000cb0004087a10 */ /* 0x000fe40007ffe0ff */
[----:B------:R-:W-:Y:S02]  /*1a730*/  IMNMX R2, R2, R4, !PT ;  /* 0x0000000402027217 */ /* 0x000fe40007800200 */
[----:B------:R-:W-:Y:S02]  /*1a740*/  IMNMX R3, R3, R8, PT ;  /* 0x0000000803037217 */ /* 0x000fe40003800200 */
.L_x_822:
[C---:B---3--:R-:W-:Y:S01]  /*1a750*/  ISETP.GE.AND P0, PT, R0.reuse, 0x2, PT ;  /* 0x000000020000780c */ /* 0x048fe20003f06270 */
        /* <DEDUP_REMOVED lines=107> */
[----:B------:R-:W-:Y:S04]  /*1ae10*/  ISETP.LT.OR P0, PT, R3, 0x59, P0 ;  /* 0x000000590300780c */ /* 0x000fe80000701670 */
        /* <DEDUP_REMOVED lines=24> */
.L_x_828:
[----:B------:R-:W-:Y:S04]  /*1afa0*/  MOV R5, c[0x0][0x32c] ;  /* 0x0000cb0000057a02 */ /* 0x000fe80000000f00 */
[----:B------:R-:W-:Y:S11]  /*1afb0*/  ISETP.NE.AND P0, PT, R5, 0x1, PT ;  /* 0x000000010500780c */ /* 0x000ff60003f05270 */
[----:B------:R-:W-:Y:S02]  /*1afc0*/  @!UPT UIADD3 URZ, URZ, URZ, URZ ;  /* 0x0000003f3f3ff290 */ /* 0x000fe4000fffe03f */
[----:B------:R-:W-:Y:S05]  /*1afd0*/  @P0 IMAD.HI.U32 R5, R4, c[0x0][0x330], RZ ;  /* 0x0000cc0004050a27 */ /* 0x000fea00078e00ff */
[----:B------:R-:W-:Y:S02]  /*1afe0*/  @P0 SHF.R.U32.HI R4, RZ, c[0x0][0x334], R5 ;  /* 0x0000cd00ff040a19 */ /* 0x000fe40000011605 */
.L_x_829:
[----:B------:R-:W-:Y:S05]  /*1aff0*/  BSYNC B0 ;  /* 0x0000000000007941 */ /* 0x000fea0003800000 */
.L_x_827:
[----:B------:R-:W-:Y:S04]  /*1b000*/  IMAD.IADD R0, R0, 0x1, -R44 ;  /* 0x0000000100007824 */ /* 0x000fe800078e0a2c */
[----:B------:R-:W-:Y:S05]  /*1b010*/  IMAD R0, R4, c[0x0][0x32c], R0 ;  /* 0x0000cb0004007a24 */ /* 0x000fea00078e0200 */
[----:B------:R-:W-:Y:S02]  /*1b020*/  IADD3 R4, R0, c[0x0][0x32c], RZ ;  /* 0x0000cb0000047a10 */ /* 0x000fe40007ffe0ff */
[----:B------:R-:W-:Y:S02]  /*1b030*/  IMNMX R2, R2, R0, !PT ;  /* 0x0000000002027217 */ /* 0x000fe40007800200 */
[----:B------:R-:W-:Y:S02]  /*1b040*/  IMNMX R3, R3, R4, PT ;  /* 0x0000000403037217 */ /* 0x000fe40003800200 */
.L_x_826:
        /* <DEDUP_REMOVED lines=534> */
[----:B------:R-:W-:Y:S01]  /*1d1b0*/  FADD.FTZ R2, R70, R0 ;  /* 0x0000000046027221 */ /* 0x000fe20000010000 */
[----:B------:R-:W-:Y:S01]  /*1d1c0*/  IADD3 R0, R220, -0x1, RZ ;  /* 0xffffffffdc007810 */ /* 0x000fe20007ffe0ff */
[----:B------:R-:W-:Y:S02]  /*1d1d0*/  FADD.FTZ R251, R141, R4 ;  /* 0x000000048dfb7221 */ /* 0x000fe40000010000 */
[----:B------:R-:W-:Y:S02]  /*1d1e0*/  FADD.FTZ R252, R69, R2 ;  /* 0x0000000245fc7221 */ /* 0x000fe40000010000 */
[----:B------:R-:W-:Y:S02]  /*1d1f0*/  IMAD.MOV.U32 R220, RZ, RZ, R0 ;  /* 0x000000ffffdc7224 */ /* 0x000fe400078e0000 */
[----:B------:R-:W-:Y:S02]  /*1d200*/  IMAD.MOV.U32 R69, RZ, RZ, R68 ;  /* 0x000000ffff457224 */ /* 0x000fe400078e0044 */
[----:B------:R-:W-:Y:S01]  /*1d210*/  IMAD.MOV.U32 R70, RZ, RZ, R3 ;  /* 0x000000ffff467224 */ /* 0x000fe200078e0003 */
[----:B------:R-:W-:-:S05]  /*1d220*/  @P0 BRA `(.L_x_830) ;  /* 0xffffbd0000000947 */ /* 0x000fca000383ffff */
.L_x_821:
[----:B------:R-:W-:Y:S02]  /*1d230*/  MOV R9, 0x1f ;  /* 0x0000001f00097802 */ /* 0x000fe40000000f00 */
[----:B------:R-:W-:Y:S01]  /*1d240*/  MOV R8, 0xffffffff ;  /* 0xffffffff00087802 */ /* 0x000fe20000000f00 */
[----:B------:R-:W-:Y:S05]  /*1d250*/  BRA.DIV ~URZ, `(.L_x_831) ;  /* 0x000047327f007947 */ /* 0x000fea000b800000 */
[----:B------:R2:W3:Y:S02]  /*1d260*/  SHFL.BFLY PT, R0, R251, 0x2, 0x1f ;  /* 0x0c401f00fb007f89 */ /* 0x0004e400000e0000 */
.L_x_898:
[----:B---3--:R-:W-:Y:S01]  /*1d270*/  FADD.FTZ R0, R0, R251 ;  /* 0x000000fb00007221 */ /* 0x008fe20000010000 */
[----:B------:R-:W-:Y:S05]  /*1d280*/  BRA.DIV ~URZ, `(.L_x_832) ;  /* 0x000047627f007947 */ /* 0x000fea000b800000 */
[----:B------:R-:W3:Y:S04]  /*1d290*/  SHFL.BFLY PT, R2, R252, 0x2, 0x1f ;  /* 0x0c401f00fc027f89 */ /* 0x000ee800000e0000 */
[----:B------:R-:W4:Y:S01]  /*1d2a0*/  SHFL.BFLY PT, R5, R0, 0x1, 0x1f ;  /* 0x0c201f0000057f89 */ /* 0x000f2200000e0000 */
[----:B-1-3--:R-:W-:-:S02]  /*1d2b0*/  FADD.FTZ R4, R2, R252 ;  /* 0x000000fc02047221 */ /* 0x00afc40000010000 */
[----:B----4-:R-:W-:-:S03]  /*1d2c0*/  FADD.FTZ R0, R0, R5 ;  /* 0x0000000500007221 */ /* 0x010fc60000010000 */
[----:B------:R1:W3:Y:S04]  /*1d2d0*/  SHFL.BFLY PT, R6, R4, 0x1, 0x1f ;  /* 0x0c201f0004067f89 */ /* 0x0002e800000e0000 */
.L_x_899:
[----:B------:R-:W-:Y:S01]  /*1d2e0*/  FSETP.NE.FTZ.AND P1, PT, R0, RZ, PT ;  /* 0x000000ff0000720b */ /* 0x000fe20003f35000 */
[----:B-1-3--:R-:W-:Y:S01]  /*1d2f0*/  FADD.FTZ R4, R6, R4 ;  /* 0x0000000406047221 */ /* 0x00afe20000010000 */
[----:B------:R-:W-:Y:S02]  /*1d300*/  MOV R2, RZ ;  /* 0x000000ff00027202 */ /* 0x000fe40000000f00 */
[----:B------:R-:W-:Y:S02]  /*1d310*/  MOV R24, 0xff800000 ;  /* 0xff80000000187802 */ /* 0x000fe40000000f00 */
[----:B------:R-:W-:Y:S02]  /*1d320*/  FSETP.NE.FTZ.AND P0, PT, R4, RZ, PT ;  /* 0x000000ff0400720b */ /* 0x000fe40003f15000 */
[----:B------:R-:W-:-:S05]  /*1d330*/  MOV R22, 0xff800000 ;  /* 0xff80000000167802 */ /* 0x000fca0000000f00 */
[----:B------:R-:W1:Y:S01]  /*1d340*/  @P1 MUFU.LG2 R5, R0 ;  /* 0x0000000000051308 */ /* 0x000e620000000c00 */
[----:B------:R-:W-:-:S07]  /*1d350*/  @P1 MOV R7, 0x3f317218 ;  /* 0x3f31721800071802 */ /* 0x000fce0000000f00 */
[----:B------:R-:W3:Y:S01]  /*1d360*/  @P1 MUFU.RCP R2, R0 ;  /* 0x0000000000021308 */ /* 0x000ee20000001000 */
[----:B-1----:R-:W-:Y:S02]  /*1d370*/  @P1 FMUL.FTZ R6, R5, 0.69314718246459960938 ;  /* 0x3f31721805061820 */ /* 0x002fe40000410000 */
[----:B------:R-:W-:-:S04]  /*1d380*/  @P1 FMUL.FTZ R5, R7, c[0x0][0x2d0] ;  /* 0x0000b40007051a20 */ /* 0x000fc80000410000 */
[----:B------:R-:W-:Y:S01]  /*1d390*/  @P1 FFMA.FTZ R24, R5, R68, R6 ;  /* 0x0000004405181223 */ /* 0x000fe20000010006 */
[----:B------:R-:W-:Y:S01]  /*1d3a0*/  MOV R5, 0x1 ;  /* 0x0000000100057802 */ /* 0x000fe20000000f00 */
[C---:B---3--:R-:W-:Y:S01]  /*1d3b0*/  FMUL.FTZ R68, R2.reuse, R80 ;  /* 0x0000005002447220 */ /* 0x048fe20000410000 */
[----:B------:R-:W-:Y:S01]  /*1d3c0*/  MOV R0, RZ ;  /* 0x000000ff00007202 */ /* 0x000fe20000000f00 */
[C---:B------:R-:W-:Y:S02]  /*1d3d0*/  FMUL.FTZ R69, R2.reuse, R81 ;  /* 0x0000005102457220 */ /* 0x040fe40000410000 */
        /* <DEDUP_REMOVED lines=32> */
[C---:B-1----:R-:W-:Y:S02]  /*1d5e0*/  FMUL.FTZ R120, R0.reuse, R78 ;  /* 0x0000004e00787220 */ /* 0x042fe40000410000 */
[C---:B------:R-:W-:Y:S02]  /*1d5f0*/  FMUL.FTZ R121, R0.reuse, R79 ;  /* 0x0000004f00797220 */ /* 0x040fe40000410000 */
[----:B------:R-:W-:-:S02]  /*1d600*/  FMUL.FTZ R64, R0, R82 ;  /* 0x0000005200407220 */ /* 0x000fc40000410000 */
[C---:B------:R-:W-:Y:S02]  /*1d610*/  FMUL.FTZ R65, R0.reuse, R83 ;  /* 0x0000005300417220 */ /* 0x040fe40000410000 */
[C---:B------:R-:W-:Y:S02]  /*1d620*/  FMUL.FTZ R128, R0.reuse, R90 ;  /* 0x0000005a00807220 */ /* 0x040fe40000410000 */
[C---:B------:R-:W-:Y:S02]  /*1d630*/  FMUL.FTZ R129, R0.reuse, R91 ;  /* 0x0000005b00817220 */ /* 0x040fe40000410000 */
[C---:B------:R-:W-:Y:S02]  /*1d640*/  FMUL.FTZ R126, R0.reuse, R94 ;  /* 0x0000005e007e7220 */ /* 0x040fe40000410000 */
[----:B------:R-:W-:Y:S01]  /*1d650*/  FMUL.FTZ R127, R0, R95 ;  /* 0x0000005f007f7220 */ /* 0x000fe20000410000 */
[----:B---3--:R-:W-:Y:S01]  /*1d660*/  @P0 MOV R4, 0x3f317218 ;  /* 0x3f31721800040802 */ /* 0x008fe20000000f00 */
[----:B----4-:R-:W-:-:S02]  /*1d670*/  @P0 FMUL.FTZ R2, R2, 0.69314718246459960938 ;  /* 0x3f31721802020820 */ /* 0x010fc40000410000 */
[----:B------:R-:W-:Y:S02]  /*1d680*/  FMUL.FTZ R90, R0, R102 ;  /* 0x00000066005a7220 */ /* 0x000fe40000410000 */
[----:B------:R-:W-:Y:S02]  /*1d690*/  @P0 FMUL.FTZ R4, R4, c[0x0][0x2d0] ;  /* 0x0000b40004040a20 */ /* 0x000fe40000410000 */
[C---:B------:R-:W-:Y:S02]  /*1d6a0*/  FMUL.FTZ R91, R0.reuse, R103 ;  /* 0x00000067005b7220 */ /* 0x040fe40000410000 */
[C---:B------:R-:W-:Y:S02]  /*1d6b0*/  FMUL.FTZ R78, R0.reuse, R106 ;  /* 0x0000006a004e7220 */ /* 0x040fe40000410000 */
[C---:B------:R-:W-:Y:S02]  /*1d6c0*/  FMUL.FTZ R79, R0.reuse, R107 ;  /* 0x0000006b004f7220 */ /* 0x040fe40000410000 */
[----:B------:R-:W-:-:S02]  /*1d6d0*/  FMUL.FTZ R82, R0, R54 ;  /* 0x0000003600527220 */ /* 0x000fc40000410000 */
[----:B------:R-:W-:Y:S02]  /*1d6e0*/  FMUL.FTZ R83, R0, R55 ;  /* 0x0000003700537220 */ /* 0x000fe40000410000 */
[--C-:B------:R-:W-:Y:S01]  /*1d6f0*/  @P0 FFMA.FTZ R22, R4, R3, R2.reuse ;  /* 0x0000000304160223 */ /* 0x100fe20000010002 */
[----:B------:R-:W-:Y:S01]  /*1d700*/  PRMT R2, R5, 0x7610, R2 ;  /* 0x0000761005027816 */ /* 0x000fe20000000002 */
        /* <DEDUP_REMOVED lines=17> */
[----:B------:R-:W-:Y:S02]  /*1d820*/  FMUL.FTZ R47, R0, R67 ;  /* 0x00000043002f7220 */ /* 0x000fe40000410000 */
.L_x_754:
[----:B------:R1:W5:Y:S01]  /*1d830*/  LDL R6, [R1+0x20] ;  /* 0x0000200001067983 */ /* 0x0003620000100800 */
[----:B------:R-:W-:Y:S03]  /*1d840*/  BSSY B0, `(.L_x_833) ;  /* 0x0000012000007945 */ /* 0x000fe60003800000 */
[----:B------:R-:W3:Y:S02]  /*1d850*/  S2R R63, SR_TID.X ;  /* 0x00000000003f7919 */ /* 0x000ee40000002100 */
[----:B---3--:R-:W-:-:S13]  /*1d860*/  LOP3.LUT P0, RZ, R63, 0xff, RZ, 0xc0, !PT ;  /* 0x000000ff3fff7812 */ /* 0x008fda000780c0ff */
[----:B------:R-:W-:Y:S05]  /*1d870*/  @P0 BRA `(.L_x_834) ;  /* 0x000000e000000947 */ /* 0x000fea0003800000 */
[----:B-1----:R-:W1:Y:S01]  /*1d880*/  S2R R4, SR_LANEID ;  /* 0x0000000000047919 */ /* 0x002e620000000000 */
[----:B------:R-:W-:Y:S01]  /*1d890*/  VOTEU.ANY UR4, UPT, PT ;  /* 0x0000000000047886 */ /* 0x000fe200038e0100 */
[----:B------:R-:W-:Y:S01]  /*1d8a0*/  IMAD.MOV.U32 R5, RZ, RZ, c[0x0][0x564] ;  /* 0x00015900ff057624 */ /* 0x000fe200078e00ff */
[----:B------:R-:W1:Y:S08]  /*1d8b0*/  FLO.U32 R3, UR4 ;  /* 0x0000000400037d00 */ /* 0x000e7000080e0000 */
[----:B------:R-:W3:Y:S01]  /*1d8c0*/  POPC R0, UR4 ;  /* 0x0000000400007d09 */ /* 0x000ee20008000000 */
[----:B-1----:R-:W-:Y:S01]  /*1d8d0*/  ISETP.EQ.U32.AND P0, PT, R3, R4, PT ;  /* 0x000000040300720c */ /* 0x002fe20003f02070 */
[----:B------:R-:W-:-:S12]  /*1d8e0*/  IMAD.MOV.U32 R4, RZ, RZ, c[0x0][0x560] ;  /* 0x00015800ff047624 */ /* 0x000fd800078e00ff */
[----:B---3--:R1:W3:Y:S04]  /*1d8f0*/  @P0 ATOMG.E.ADD.STRONG.GPU PT, R0, [R4.64], R0 ;  /* 0x00000000040009a8 */ /* 0x0082e800081ee1c8 */
[----:B-1----:R-:W1:Y:S04]  /*1d900*/  S2R R4, SR_LTMASK ;  /* 0x0000000000047919 */ /* 0x002e680000003900 */
[----:B---3--:R1:W3:Y:S02]  /*1d910*/  SHFL.IDX PT, R3, R0, R3, 0x1f ;  /* 0x00001f0300037589 */ /* 0x0082e400000e0000 */
[----:B-1----:R-:W-:-:S06]  /*1d920*/  LOP3.LUT R0, R4, UR4, RZ, 0xc0, !PT ;  /* 0x0000000404007c12 */ /* 0x002fcc000f8ec0ff */
[----:B------:R-:W3:Y:S02]  /*1d930*/  POPC R0, R0 ;  /* 0x0000000000007309 */ /* 0x000ee40000000000 */
[----:B---3-5:R-:W-:-:S05]  /*1d940*/  IADD3 R6, R3, c[0x0][0xc], R0 ;  /* 0x0000030003067a10 */ /* 0x028fca0007ffe000 */
[----:B------:R1:W-:Y:S02]  /*1d950*/  STL [R1+0x20], R6 ;  /* 0x0000200601007387 */ /* 0x0003e40000100800 */
.L_x_834:
[----:B-1----:R-:W-:Y:S05]  /*1d960*/  BSYNC B0 ;  /* 0x0000000000007941 */ /* 0x002fea0003800000 */
.L_x_833:
[----:B------:R-:W-:Y:S01]  /*1d970*/  PRMT R0, R2, 0x9910, RZ ;  /* 0x0000991002007816 */ /* 0x000fe200000000ff */
[----:B------:R-:W-:Y:S01]  /*1d980*/  BSSY B1, `(.L_x_835) ;  /* 0x00002b4000017945 */ /* 0x000fe20003800000 */
[----:B------:R-:W-:Y:S01]  /*1d990*/  SHF.R.S32.HI R4, RZ, 0x1f, R63 ;  /* 0x0000001fff047819 */ /* 0x000fe2000001143f */
[----:B-----5:R-:W-:Y:S01]  /*1d9a0*/  IMAD.MOV.U32 R62, RZ, RZ, R6 ;  /* 0x000000ffff3e7224 */ /* 0x020fe200078e0006 */
[----:B------:R-:W-:Y:S02]  /*1d9b0*/  ISETP.NE.AND P0, PT, R0, RZ, PT ;  /* 0x000000ff0000720c */ /* 0x000fe40003f05270 */
[----:B------:R-:W-:Y:S02]  /*1d9c0*/  LEA.HI R2, R4, R63, RZ, 0x3 ;  /* 0x0000003f04027211 */ /* 0x000fe400078f18ff */
[----:B------:R-:W-:Y:S02]  /*1d9d0*/  IADD3 R14, R72, 0x40, RZ ;  /* 0x00000040480e7810 */ /* 0x000fe40007ffe0ff */
[----:B------:R-:W-:-:S02]  /*1d9e0*/  LOP3.LUT R0, R2, 0xfffffff8, RZ, 0xc0, !PT ;  /* 0xfffffff802007812 */ /* 0x000fc400078ec0ff */
[----:B------:R-:W-:Y:S02]  /*1d9f0*/  SHF.R.S32.HI R48, RZ, 0x1f, R72 ;  /* 0x0000001fff307819 */ /* 0x000fe40000011448 */
[----:B------:R-:W-:Y:S01]  /*1da00*/  SHF.R.S32.HI R49, RZ, 0x1f, R14 ;  /* 0x0000001fff317819 */ /* 0x000fe2000001140e */
[----:B------:R-:W-:Y:S01]  /*1da10*/  IMAD.IADD R23, R63, 0x1, -R0 ;  /* 0x000000013f177824 */ /* 0x000fe200078e0a00 */
[----:B------:R-:W-:Y:S01]  /*1da20*/  SHF.R.S32.HI R50, RZ, 0x3, R2 ;  /* 0x00000003ff327819 */ /* 0x000fe20000011402 */
[----:B------:R-:W-:Y:S05]  /*1da30*/  @!P0 BRA `(.L_x_836) ;  /* 0x00001f6000008947 */ /* 0x000fea0003800000 */
[----:B------:R-:W3:Y:S04]  /*1da40*/  LDL R13, [R1+0x38] ;  /* 0x00003800010d7983 */ /* 0x000ee80000100800 */
[----:B------:R-:W4:Y:S04]  /*1da50*/  LDL R10, [R1+0x40] ;  /* 0x00004000010a7983 */ /* 0x000f280000100800 */
[----:B--2---:R-:W2:Y:S04]  /*1da60*/  LDL R12, [R1+0x3c] ;  /* 0x00003c00010c7983 */ /* 0x004ea80000100800 */
[----:B------:R-:W2:Y:S04]  /*1da70*/  LDL R9, [R1+0x50] ;  /* 0x0000500001097983 */ /* 0x000ea80000100800 */
[----:B------:R-:W2:Y:S04]  /*1da80*/  LDL R8, [R1+0x48] ;  /* 0x0000480001087983 */ /* 0x000ea80000100800 */
[----:B------:R-:W2:Y:S04]  /*1da90*/  LDL R7, [R1+0x4c] ;  /* 0x00004c0001077983 */ /* 0x000ea80000100800 */
[----:B------:R-:W2:Y:S04]  /*1daa0*/  LDL R11, [R1+0x44] ;  /* 0x00004400010b7983 */ /* 0x000ea80000100800 */
[----:B------:R-:W2:Y:S01]  /*1dab0*/  LDL R6, [R1+0x2c] ;  /* 0x00002c0001067983 */ /* 0x000ea20000100800 */
[CC--:B------:R-:W-:Y:S01]  /*1dac0*/  LEA.HI R3, R4.reuse, R63.reuse, RZ, 0x2 ;  /* 0x0000003f04037211 */ /* 0x0c0fe200078f10ff */
[----:B------:R-:W-:Y:S01]  /*1dad0*/  WARPSYNC 0xffffffff ;  /* 0xffffffff00007948 */ /* 0x000fe20003800000 */
[----:B------:R-:W-:-:S02]  /*1dae0*/  LEA.HI R26, R4, R63, RZ, 0x5 ;  /* 0x0000003f041a7211 */ /* 0x000fc400078f28ff */
[--C-:B------:R-:W-:Y:S02]  /*1daf0*/  SHF.R.S32.HI R2, RZ, 0x2, R3.reuse ;  /* 0x00000002ff027819 */ /* 0x100fe40000011403 */
[----:B------:R-:W-:Y:S02]  /*1db00*/  SHF.R.S32.HI R0, RZ, 0x1f, R3 ;  /* 0x0000001fff007819 */ /* 0x000fe40000011403 */
[----:B------:R-:W-:Y:S02]  /*1db10*/  SHF.R.S32.HI R25, RZ, 0x5, R26 ;  /* 0x00000005ff197819 */ /* 0x000fe4000001141a */
[----:B------:R-:W-:Y:S02]  /*1db20*/  LEA.HI R0, R0, R2, RZ, 0x3 ;  /* 0x0000000200007211 */ /* 0x000fe400078f18ff */
[----:B------:R-:W-:Y:S02]  /*1db30*/  F2FP.PACK_AB R4, R99, R98 ;  /* 0x000000626304723e */ /* 0x000fe400000000ff */
        /* <DEDUP_REMOVED lines=19> */
[----:B------:R-:W-:-:S02]  /*1dc70*/  ISETP.NE.U32.AND P0, PT, RZ, c[0x0][0x508], PT ;  /* 0x00014200ff007a0c */ /* 0x000fc40003f05070 */
[----:B------:R-:W-:Y:S02]  /*1dc80*/  ISETP.NE.U32.AND P2, PT, RZ, c[0x0][0x500], PT ;  /* 0x00014000ff007a0c */ /* 0x000fe40003f45070 */
[----:B------:R-:W-:Y:S02]  /*1dc90*/  ISETP.NE.AND.EX P1, PT, RZ, c[0x0][0x50c], PT, P0 ;  /* 0x00014300ff007a0c */ /* 0x000fe40003f25300 */
[----:B------:R-:W-:Y:S01]  /*1dca0*/  ISETP.NE.AND.EX P2, PT, RZ, c[0x0][0x504], PT, P2 ;  /* 0x00014100ff007a0c */ /* 0x000fe20003f45320 */
[----:B------:R-:W-:Y:S01]  /*1dcb0*/  IMAD.MOV.U32 R15, RZ, RZ, c[0x0][0x388] ;  /* 0x0000e200ff0f7624 */ /* 0x000fe200078e00ff */
[----:B---3--:R1:W-:Y:S04]  /*1dcc0*/  STS [R13], R3 ;  /* 0x000000030d007388 */ /* 0x0083e80000000800 */
[----:B------:R3:W-:Y:S04]  /*1dcd0*/  STS [R13+0x400], R0 ;  /* 0x000400000d007388 */ /* 0x0007e80000000800 */
[----:B----4-:R4:W-:Y:S01]  /*1dce0*/  STS [R10+0x80], R2 ;  /* 0x000080020a007388 */ /* 0x0109e20000000800 */
[----:B-1----:R-:W-:-:S02]  /*1dcf0*/  F2FP.PACK_AB R3, R61, R60 ;  /* 0x0000003c3d03723e */ /* 0x002fc400000000ff */
[----:B---3--:R-:W-:-:S03]  /*1dd00*/  F2FP.PACK_AB R0, R75, R74 ;  /* 0x0000004a4b00723e */ /* 0x008fc600000000ff */
[----:B------:R1:W-:Y:S01]  /*1dd10*/  STS [R10+0x480], R3 ;  /* 0x000480030a007388 */ /* 0x0003e20000000800 */
[----:B----4-:R-:W-:-:S03]  /*1dd20*/  F2FP.PACK_AB R2, R129, R128 ;  /* 0x000000808102723e */ /* 0x010fc600000000ff */
[----:B--2---:R2:W-:Y:S04]  /*1dd30*/  STS [R12], R0 ;  /* 0x000000000c007388 */ /* 0x0045e80000000800 */
[----:B------:R3:W-:Y:S01]  /*1dd40*/  STS [R12+0x400], R2 ;  /* 0x000400020c007388 */ /* 0x0007e20000000800 */
[----:B-1----:R-:W-:Y:S02]  /*1dd50*/  F2FP.PACK_AB R3, R77, R76 ;  /* 0x0000004c4d03723e */ /* 0x002fe400000000ff */
[----:B--2---:R-:W-:-:S03]  /*1dd60*/  F2FP.PACK_AB R0, R127, R126 ;  /* 0x0000007e7f00723e */ /* 0x004fc600000000ff */
[----:B------:R1:W-:Y:S01]  /*1dd70*/  STS [R9+0x80], R3 ;  /* 0x0000800309007388 */ /* 0x0003e20000000800 */
[----:B---3--:R-:W-:-:S03]  /*1dd80*/  F2FP.PACK_AB R2, R81, R80 ;  /* 0x000000505102723e */ /* 0x008fc600000000ff */
[----:B------:R2:W-:Y:S04]  /*1dd90*/  STS [R9+0x480], R0 ;  /* 0x0004800009007388 */ /* 0x0005e80000000800 */
[----:B------:R3:W-:Y:S04]  /*1dda0*/  STS [R8], R2 ;  /* 0x0000000208007388 */ /* 0x0007e80000000800 */
[----:B------:R4:W-:Y:S01]  /*1ddb0*/  STS [R8+0x400], R4 ;  /* 0x0004000408007388 */ /* 0x0009e20000000800 */
[----:B-1----:R-:W-:Y:S02]  /*1ddc0*/  F2FP.PACK_AB R3, R91, R90 ;  /* 0x0000005a5b03723e */ /* 0x002fe400000000ff */
[----:B--2---:R-:W-:-:S02]  /*1ddd0*/  F2FP.PACK_AB R0, R89, R88 ;  /* 0x000000585900723e */ /* 0x004fc400000000ff */
[----:B---3--:R-:W-:-:S03]  /*1dde0*/  F2FP.PACK_AB R2, R79, R78 ;  /* 0x0000004e4f02723e */ /* 0x008fc600000000ff */
[----:B------:R1:W-:Y:S01]  /*1ddf0*/  STS [R7+0x80], R0 ;  /* 0x0000800007007388 */ /* 0x0003e20000000800 */
[----:B----4-:R-:W-:-:S03]  /*1de00*/  F2FP.PACK_AB R4, R93, R92 ;  /* 0x0000005c5d04723e */ /* 0x010fc600000000ff */
[----:B------:R2:W-:Y:S04]  /*1de10*/  STS [R7+0x480], R3 ;  /* 0x0004800307007388 */ /* 0x0005e80000000800 */
[----:B------:R3:W-:Y:S04]  /*1de20*/  STS [R11], R4 ;  /* 0x000000040b007388 */ /* 0x0007e80000000800 */
[----:B------:R4:W-:Y:S01]  /*1de30*/  STS [R11+0x400], R2 ;  /* 0x000400020b007388 */ /* 0x0009e20000000800 */
[----:B-1----:R-:W-:Y:S02]  /*1de40*/  F2FP.PACK_AB R0, R109, R108 ;  /* 0x0000006c6d00723e */ /* 0x002fe400000000ff */
[----:B--2---:R-:W-:-:S03]  /*1de50*/  F2FP.PACK_AB R3, R97, R96 ;  /* 0x000000606103723e */ /* 0x004fc600000000ff */
[----:B------:R1:W-:Y:S01]  /*1de60*/  STS [R5+0x4080], R0 ;  /* 0x0040800005007388 */ /* 0x0003e20000000800 */
[----:B---3--:R-:W-:Y:S02]  /*1de70*/  F2FP.PACK_AB R4, R53, R52 ;  /* 0x000000343504723e */ /* 0x008fe400000000ff */
[----:B----4-:R-:W-:-:S03]  /*1de80*/  F2FP.PACK_AB R2, R107, R106 ;  /* 0x0000006a6b02723e */ /* 0x010fc600000000ff */
[----:B------:R2:W-:Y:S04]  /*1de90*/  STS [R5+0x4480], R4 ;  /* 0x0044800405007388 */ /* 0x0005e80000000800 */
[----:B------:R3:W-:Y:S04]  /*1dea0*/  STS [R13+0x4000], R3 ;  /* 0x004000030d007388 */ /* 0x0007e80000000800 */
[----:B------:R4:W-:Y:S01]  /*1deb0*/  STS [R13+0x4400], R2 ;  /* 0x004400020d007388 */ /* 0x0009e20000000800 */
[----:B-1----:R-:W-:-:S05]  /*1dec0*/  F2FP.PACK_AB R0, R101, R100 ;  /* 0x000000646500723e */ /* 0x002fca00000000ff */
[----:B------:R1:W-:Y:S01]  /*1ded0*/  STS [R10+0x4080], R0 ;  /* 0x004080000a007388 */ /* 0x0003e20000000800 */
[----:B--2---:R-:W-:Y:S02]  /*1dee0*/  F2FP.PACK_AB R4, R103, R102 ;  /* 0x000000666704723e */ /* 0x004fe400000000ff */
[----:B------:R-:W-:Y:S02]  /*1def0*/  F2FP.PACK_AB R5, R105, R104 ;  /* 0x000000686905723e */ /* 0x000fe400000000ff */
[----:B---3--:R-:W-:Y:S01]  /*1df00*/  F2FP.PACK_AB R3, R95, R94 ;  /* 0x0000005e5f03723e */ /* 0x008fe200000000ff */
[----:B------:R2:W-:Y:S01]  /*1df10*/  STS [R10+0x4480], R4 ;  /* 0x004480040a007388 */ /* 0x0005e20000000800 */
[----:B----4-:R-:W-:-:S03]  /*1df20*/  F2FP.PACK_AB R2, R117, R116 ;  /* 0x000000747502723e */ /* 0x010fc600000000ff */
[----:B------:R-:W-:Y:S04]  /*1df30*/  STS [R12+0x4000], R5 ;  /* 0x004000050c007388 */ /* 0x000fe80000000800 */
[----:B------:R3:W-:Y:S04]  /*1df40*/  STS [R12+0x4400], R3 ;  /* 0x004400030c007388 */ /* 0x0007e80000000800 */
[----:B------:R4:W-:Y:S01]  /*1df50*/  STS [R9+0x4080], R2 ;  /* 0x0040800209007388 */ /* 0x0009e20000000800 */
[----:B-1----:R-:W-:-:S05]  /*1df60*/  F2FP.PACK_AB R0, R83, R82 ;  /* 0x000000525300723e */ /* 0x002fca00000000ff */
[----:B------:R1:W-:Y:S01]  /*1df70*/  STS [R9+0x4480], R0 ;  /* 0x0044800009007388 */ /* 0x0003e20000000800 */
[----:B--2---:R-:W-:-:S03]  /*1df80*/  F2FP.PACK_AB R4, R113, R112 ;  /* 0x000000707104723e */ /* 0x004fc600000000ff */
[----:B------:R-:W2:Y:S04]  /*1df90*/  LDL.LU R10, [R1+0x28] ;  /* 0x00002800010a7983 */ /* 0x000ea80000300800 */
[----:B------:R1:W-:Y:S01]  /*1dfa0*/  STS [R8+0x4000], R4 ;  /* 0x0040000408007388 */ /* 0x0003e20000000800 */
[----:B---3--:R-:W-:Y:S02]  /*1dfb0*/  F2FP.PACK_AB R3, R59, R58 ;  /* 0x0000003a3b03723e */ /* 0x008fe400000000ff */
[----:B----4-:R-:W-:-:S03]  /*1dfc0*/  F2FP.PACK_AB R2, R57, R56 ;  /* 0x000000383902723e */ /* 0x010fc600000000ff */
[----:B------:R-:W-:Y:S04]  /*1dfd0*/  STS [R8+0x4400], R3 ;  /* 0x0044000308007388 */ /* 0x000fe80000000800 */
[----:B------:R3:W-:Y:S01]  /*1dfe0*/  STS [R7+0x4080], R2 ;  /* 0x0040800207007388 */ /* 0x0007e20000000800 */
[----:B-1----:R-:W-:-:S05]  /*1dff0*/  F2FP.PACK_AB R0, R55, R54 ;  /* 0x000000363700723e */ /* 0x002fca00000000ff */
[----:B------:R1:W-:Y:S01]  /*1e000*/  STS [R7+0x4480], R0 ;  /* 0x0044800007007388 */ /* 0x0003e20000000800 */
[----:B------:R-:W-:-:S05]  /*1e010*/  F2FP.PACK_AB R4, R45, R44 ;  /* 0x0000002c2d04723e */ /* 0x000fca00000000ff */
[----:B------:R4:W-:Y:S01]  /*1e020*/  STS [R11+0x4000], R4 ;  /* 0x004000040b007388 */ /* 0x0009e20000000800 */
[----:B---3--:R-:W-:-:S04]  /*1e030*/  IMAD.MOV.U32 R2, RZ, RZ, 0x4 ;  /* 0x00000004ff027424 */ /* 0x008fc800078e00ff */
[----:B------:R-:W-:-:S04]  /*1e040*/  @P1 IMAD.WIDE R8, R6, R2, c[0x0][0x508] ;  /* 0x0001420006081625 */ /* 0x000fc800078e0202 */
[----:B------:R-:W-:Y:S01]  /*1e050*/  IMAD.WIDE R2, R6, R2, c[0x0][0x500] ;  /* 0x0001400006027625 */ /* 0x000fe200078e0202 */
[----:B-1----:R-:W-:-:S03]  /*1e060*/  F2FP.PACK_AB R0, R47, R46 ;  /* 0x0000002e2f00723e */ /* 0x002fc600000000ff */
[----:B------:R-:W-:Y:S02]  /*1e070*/  IMAD.MOV.U32 R7, RZ, RZ, RZ ;  /* 0x000000ffff077224 */ /* 0x000fe400078e00ff */
[----:B------:R1:W-:Y:S04]  /*1e080*/  STS [R11+0x4400], R0 ;  /* 0x004400000b007388 */ /* 0x0003e80000000800 */
[----:B------:R-:W-:Y:S06]  /*1e090*/  BAR.SYNC.DEFER_BLOCKING 0x1, 0x100 ;  /* 0x0044000000007b1d */ /* 0x000fec0000010000 */
[----:B------:R1:W5:Y:S04]  /*1e0a0*/  @P1 LDG.E R15, [R8.64] ;  /* 0x00000008080f1981 */ /* 0x000368000c1e1900 */
[----:B------:R1:W5:Y:S01]  /*1e0b0*/  @P2 LDG.E R7, [R2.64] ;  /* 0x0000000802072981 */ /* 0x000362000c1e1900 */
[----:B--2---:R-:W-:-:S04]  /*1e0c0*/  ISETP.NE.AND P0, PT, R10, RZ, PT ;  /* 0x000000ff0a00720c */ /* 0x004fc80003f05270 */
[----:B----4-:R-:W-:Y:S01]  /*1e0d0*/  SEL R4, R10, c[0x0][0x3d4], P0 ;  /* 0x0000f5000a047a07 */ /* 0x010fe20000000000 */
[----:B------:R-:W-:Y:S05]  /*1e0e0*/  @P1 BRA `(.L_x_837) ;  /* 0x0000004000001947 */ /* 0x000fea0003800000 */
[----:B-1----:R-:W-:Y:S05]  /*1e0f0*/  @!P2 BRA `(.L_x_837) ;  /* 0x000000300000a947 */ /* 0x002fea0003800000 */
[----:B------:R1:W2:Y:S04]  /*1e100*/  LDG.E R0, [R2.64] ;  /* 0x0000000802007981 */ /* 0x0002a8000c1e1900 */
[----:B-1----:R-:W2:Y:S02]  /*1e110*/  LDG.E R2, [R2.64+0x4] ;  /* 0x0000040802027981 */ /* 0x002ea4000c1e1900 */
[----:B--2--5:R-:W-:Y:S02]  /*1e120*/  IADD3 R15, -R0, R2, RZ ;  /* 0x00000002000f7210 */ /* 0x024fe40007ffe1ff */
.L_x_837:
[----:B-1----:R-:W2:Y:S04]  /*1e130*/  LDL R2, [R1+0x1c] ;  /* 0x00001c0001027983 */ /* 0x002ea80000100800 */
[----:B------:R-:W2:Y:S04]  /*1e140*/  LDL R66, [R1+0x14] ;  /* 0x0000140001427983 */ /* 0x000ea80000100800 */
[----:B------:R-:W3:Y:S04]  /*1e150*/  LDL R27, [R1+0x30] ;  /* 0x00003000011b7983 */ /* 0x000ee80000100800 */
[----:B------:R-:W4:Y:S01]  /*1e160*/  LDL R11, [R1+0x34] ;  /* 0x00003400010b7983 */ /* 0x000f220000100800 */
[----:B------:R-:W-:Y:S01]  /*1e170*/  IMAD.MOV.U32 R9, RZ, RZ, 0x368 ;  /* 0x00000368ff097424 */ /* 0x000fe200078e00ff */
[----:B------:R-:W-:-:S04]  /*1e180*/  ISETP.GT.AND P2, PT, R4, 0x1, PT ;  /* 0x000000010400780c */ /* 0x000fc80003f44270 */
[----:B------:R-:W-:-:S04]  /*1e190*/  SEL R9, R9, 0x328, P2 ;  /* 0x0000032809097807 */ /* 0x000fc80001000000 */
[----:B------:R-:W1:Y:S08]  /*1e1a0*/  LDC.64 R4, c[0x0][R9+0x170] ;  /* 0x00005c0009047b82 */ /* 0x000e700000000a00 */
[----:B------:R-:W3:Y:S08]  /*1e1b0*/  LDC.64 R16, c[0x0][R9+0x168] ;  /* 0x00005a0009107b82 */ /* 0x000ef00000000a00 */
[----:B------:R1:W1:Y:S01]  /*1e1c0*/  LDC.64 R18, c[0x0][R9+0x178] ;  /* 0x00005e0009127b82 */ /* 0x0002620000000a00 */
[----:B------:R-:W-:-:S07]  /*1e1d0*/  ISETP.NE.U32.AND P0, PT, RZ, c[0x0][0x500], PT ;  /* 0x00014000ff007a0c */ /* 0x000fce0003f05070 */
[----:B------:R1:W1:Y:S01]  /*1e1e0*/  LDC.64 R20, c[0x0][R9+0x160] ;  /* 0x0000580009147b82 */ /* 0x0002620000000a00 */
[----:B------:R-:W-:Y:S01]  /*1e1f0*/  IMAD.MOV.U32 R0, RZ, RZ, c[0x0][0x4e8] ;  /* 0x00013a00ff007624 */ /* 0x000fe200078e00ff */
[----:B------:R-:W-:-:S04]  /*1e200*/  ISETP.NE.AND.EX P0, PT, RZ, c[0x0][0x504], PT, P0 ;  /* 0x00014100ff007a0c */ /* 0x000fc80003f05300 */
[----:B------:R-:W-:Y:S02]  /*1e210*/  ISETP.NE.AND P3, PT, R0, 0x1, PT ;  /* 0x000000010000780c */ /* 0x000fe40003f65270 */
[----:B------:R-:W-:Y:S02]  /*1e220*/  SHF.R.S32.HI R0, RZ, 0x1f, R6 ;  /* 0x0000001fff007819 */ /* 0x000fe40000011406 */
[----:B------:R-:W-:Y:S01]  /*1e230*/  SEL R8, R6, RZ, !P0 ;  /* 0x000000ff06087207 */ /* 0x000fe20004000000 */
[----:B--2---:R-:W-:Y:S01]  /*1e240*/  IMAD.IADD R12, R2, 0x1, R66 ;  /* 0x00000001020c7824 */ /* 0x004fe200078e0242 */
[----:B------:R-:W-:-:S03]  /*1e250*/  SEL R2, R0, RZ, !P0 ;  /* 0x000000ff00027207 */ /* 0x000fc60004000000 */
[----:B-1----:R-:W-:-:S04]  /*1e260*/  IMAD R0, R5, R8, RZ ;  /* 0x0000000805007224 */ /* 0x002fc800078e02ff */
[----:B------:R-:W-:Y:S02]  /*1e270*/  IMAD R10, R4, R2, R0 ;  /* 0x00000002040a7224 */ /* 0x000fe400078e0200 */
[----:B------:R-:W-:-:S04]  /*1e280*/  @P3 IMAD.HI.U32 R0, R12, c[0x0][0x4ec], RZ ;  /* 0x00013b000c003a27 */ /* 0x000fc800078e00ff */
[----:B------:R-:W-:-:S04]  /*1e290*/  IMAD.WIDE.U32 R2, R4, R8, RZ ;  /* 0x0000000804027225 */ /* 0x000fc800078e00ff */
[----:B------:R-:W-:Y:S01]  /*1e2a0*/  IMAD.MOV.U32 R6, RZ, RZ, R12 ;  /* 0x000000ffff067224 */ /* 0x000fe200078e000c */
[----:B------:R-:W-:Y:S01]  /*1e2b0*/  @P3 SHF.R.U32.HI R6, RZ, c[0x0][0x4f0], R0 ;  /* 0x00013c00ff063a19 */ /* 0x000fe20000011600 */
[----:B---3--:R-:W-:Y:S01]  /*1e2c0*/  IMAD.WIDE.U32 R4, R16, R27, RZ ;  /* 0x0000001b10047225 */ /* 0x008fe200078e00ff */
[----:B----4-:R-:W-:-:S03]  /*1e2d0*/  SEL R0, R11, RZ, P2 ;  /* 0x000000ff0b007207 */ /* 0x010fc60001000000 */
[----:B------:R-:W-:Y:S01]  /*1e2e0*/  IMAD R9, R17, R27, RZ ;  /* 0x0000001b11097224 */ /* 0x000fe200078e02ff */
[--C-:B-----5:R-:W-:Y:S01]  /*1e2f0*/  IADD3 R13, P1, P0, R2, R4, R7.reuse ;  /* 0x00000004020d7210 */ /* 0x120fe2000783e007 */
[----:B------:R-:W-:Y:S01]  /*1e300*/  IMAD.IADD R10, R3, 0x1, R10 ;  /* 0x00000001030a7824 */ /* 0x000fe200078e020a */
[----:B------:R-:W-:Y:S01]  /*1e310*/  SHF.R.S32.HI R11, RZ, 0x1f, R7 ;  /* 0x0000001fff0b7819 */ /* 0x000fe20000011407 */
[----:B------:R-:W-:Y:S02]  /*1e320*/  IMAD.IADD R4, R5, 0x1, R9 ;  /* 0x0000000105047824 */ /* 0x000fe400078e0209 */
[-C--:B------:R-:W-:Y:S02]  /*1e330*/  IMAD R9, R19, R0.reuse, RZ ;  /* 0x0000000013097224 */ /* 0x080fe400078e02ff */
        /* <DEDUP_REMOVED lines=9> */
[----:B------:R-:W-:Y:S02]  /*1e3d0*/  SHF.R.S32.HI R5, RZ, 0x1f, R0 ;  /* 0x0000001fff057819 */ /* 0x000fe40000011400 */
[----:B------:R-:W-:Y:S01]  /*1e3e0*/  LOP3.LUT R6, R26, 0xffffffe0, RZ, 0xc0, !PT ;  /* 0xffffffe01a067812 */ /* 0x000fe200078ec0ff */
[----:B------:R-:W-:-:S04]  /*1e3f0*/  IMAD.WIDE.U32 R2, R20, R0, R2 ;  /* 0x0000000014027225 */ /* 0x000fc800078e0002 */
[----:B------:R-:W-:Y:S02]  /*1e400*/  IMAD.MOV.U32 R0, RZ, RZ, c[0x0][0x4a8] ;  /* 0x00012a00ff007624 */ /* 0x000fe400078e00ff */
[----:B------:R-:W-:Y:S01]  /*1e410*/  IMAD R5, R20, R5, R4 ;  /* 0x0000000514057224 */ /* 0x000fe200078e0204 */
[----:B------:R-:W-:Y:S01]  /*1e420*/  SHF.R.S32.HI R4, RZ, 0x1f, R26 ;  /* 0x0000001fff047819 */ /* 0x000fe2000001141a */
[----:B------:R-:W-:Y:S01]  /*1e430*/  IMAD.IADD R6, R63, 0x1, -R6 ;  /* 0x000000013f067824 */ /* 0x000fe200078e0a06 */
[----:B------:R-:W-:Y:S01]  /*1e440*/  SEL R0, R0, c[0x0][0x450], P2 ;  /* 0x0001140000007a07 */ /* 0x000fe20001000000 */
[----:B------:R-:W-:Y:S01]  /*1e450*/  IMAD.MOV.U32 R9, RZ, RZ, c[0x0][0x4ac] ;  /* 0x00012b00ff097624 */ /* 0x000fe200078e00ff */
[----:B------:R-:W-:Y:S01]  /*1e460*/  LEA.HI R4, R4, R25, RZ, 0x3 ;  /* 0x0000001904047211 */ /* 0x000fe200078f18ff */
[----:B------:R-:W-:Y:S01]  /*1e470*/  IMAD.IADD R3, R3, 0x1, R5 ;  /* 0x0000000103037824 */ /* 0x000fe200078e0205 */
[----:B------:R-:W-:Y:S02]  /*1e480*/  SHF.R.S32.HI R10, RZ, 0x1f, R6 ;  /* 0x0000001fff0a7819 */ /* 0x000fe40000011406 */
[----:B------:R-:W-:-:S02]  /*1e490*/  SEL R9, R9, c[0x0][0x454], P2 ;  /* 0x0001150009097a07 */ /* 0x000fc40001000000 */
[----:B------:R-:W-:Y:S02]  /*1e4a0*/  LEA R0, P0, R2, R0, 0x2 ;  /* 0x0000000002007211 */ /* 0x000fe400078010ff */
[----:B------:R-:W-:Y:S02]  /*1e4b0*/  LOP3.LUT R5, R4, 0xffffff8, RZ, 0xc0, !PT ;  /* 0x0ffffff804057812 */ /* 0x000fe400078ec0ff */
[----:B------:R-:W-:Y:S02]  /*1e4c0*/  LEA.HI R4, R10, R6, RZ, 0x2 ;  /* 0x000000060a047211 */ /* 0x000fe400078f10ff */
[----:B------:R-:W-:Y:S01]  /*1e4d0*/  LEA.HI.X R3, R2, R9, R3, 0x2, P0 ;  /* 0x0000000902037211 */ /* 0x000fe200000f1403 */
[----:B------:R-:W-:Y:S01]  /*1e4e0*/  IMAD.IADD R10, R25, 0x1, -R5 ;  /* 0x00000001190a7824 */ /* 0x000fe200078e0a05 */
[----:B------:R-:W-:Y:S01]  /*1e4f0*/  SHF.R.S32.HI R9, RZ, 0x2, R4 ;  /* 0x00000002ff097819 */ /* 0x000fe20000011404 */
[----:B------:R-:W-:Y:S04]  /*1e500*/  SHFL.IDX PT, R2, R0, 0x1, 0x1c1f ;  /* 0x003c1f0000027f89 */ /* 0x000fe800000e0000 */
[----:B------:R1:W-:Y:S04]  /*1e510*/  SHFL.IDX PT, R4, R0, RZ, 0x1c1f ;  /* 0x001c1fff00047589 */ /* 0x0003e800000e0000 */
[----:B------:R-:W2:Y:S01]  /*1e520*/  SHFL.IDX PT, R5, R3, RZ, 0x1c1f ;  /* 0x001c1fff03057589 */ /* 0x000ea200000e0000 */
[----:B------:R-:W-:-:S03]  /*1e530*/  LOP3.LUT P0, RZ, R6, 0x3, RZ, 0xc0, !PT ;  /* 0x0000000306ff7812 */ /* 0x000fc6000780c0ff */
[----:B------:R-:W3:Y:S01]  /*1e540*/  SHFL.IDX PT, R3, R3, 0x1, 0x1c1f ;  /* 0x003c1f0003037f89 */ /* 0x000ee200000e0000 */
[----:B-1----:R-:W-:Y:S02]  /*1e550*/  IMAD R0, R10, 0x10, R9 ;  /* 0x000000100a007824 */ /* 0x002fe400078e0209 */
[----:B------:R-:W-:Y:S02]  /*1e560*/  IMAD R10, R15, c[0x0][0x4e8], RZ ;  /* 0x00013a000f0a7a24 */ /* 0x000fe400078e02ff */
[----:B------:R-:W-:-:S05]  /*1e570*/  IMAD.IADD R0, R0, 0x1, R66 ;  /* 0x0000000100007824 */ /* 0x000fca00078e0242 */
[C---:B------:R-:W-:Y:S02]  /*1e580*/  IADD3 R6, R0.reuse, 0x8, RZ ;  /* 0x0000000800067810 */ /* 0x040fe40007ffe0ff */
[-C--:B------:R-:W-:Y:S02]  /*1e590*/  ISETP.GE.OR P1, PT, R0, R10.reuse, P0 ;  /* 0x0000000a0000720c */ /* 0x080fe40000726670 */
[----:B------:R-:W-:-:S11]  /*1e5a0*/  ISETP.GE.OR P0, PT, R6, R10, P0 ;  /* 0x0000000a0600720c */ /* 0x000fd60000706670 */
[----:B--2---:R1:W-:Y:S01]  /*1e5b0*/  @!P1 ST.E [R4.64], R24 ;  /* 0x0000001804009985 */ /* 0x0043e2000c101908 */
        /* <DEDUP_REMOVED lines=10> */
[----:B------:R-:W-:Y:S01]  /*1e660*/  IADD3 R4, R66, R4, RZ ;  /* 0x0000000442047210 */ /* 0x000fe20007ffe0ff */
[----:B------:R-:W-:-:S02]  /*1e670*/  IMAD R7, R7, c[0x0][0x3a4], R0 ;  /* 0x0000e90007077a24 */ /* 0x000fc400078e0200 */
[----:B------:R1:W3:Y:S01]  /*1e680*/  LDS.128 R28, [R219+0x1080] ;  /* 0x00108000db1c7984 */ /* 0x0002e20000000c00 */
[----:B------:R-:W-:Y:S01]  /*1e690*/  IMAD R5, R5, c[0x0][0x3f0], RZ ;  /* 0x0000fc0005057a24 */ /* 0x000fe200078e02ff */
[----:B------:R-:W-:Y:S01]  /*1e6a0*/  MOV R0, R4 ;  /* 0x0000000400007202 */ /* 0x000fe20000000f00 */
[----:B------:R-:W-:Y:S01]  /*1e6b0*/  @P3 IMAD.HI.U32 R6, R4, c[0x0][0x4ec], RZ ;  /* 0x00013b0004063a27 */ /* 0x000fe200078e00ff */
[----:B------:R-:W-:Y:S01]  /*1e6c0*/  IADD3 R3, R3, R7, RZ ;  /* 0x0000000703037210 */ /* 0x000fe20007ffe0ff */
[----:B------:R1:W4:Y:S02]  /*1e6d0*/  LDS.128 R36, [R219+0x2080] ;  /* 0x00208000db247984 */ /* 0x0003240000000c00 */
[----:B------:R-:W-:Y:S01]  /*1e6e0*/  IMAD R7, R8, c[0x0][0x3f4], R5 ;  /* 0x0000fd0008077a24 */ /* 0x000fe200078e0205 */
[----:B------:R-:W-:Y:S01]  /*1e6f0*/  @P3 SHF.R.U32.HI R0, RZ, c[0x0][0x4f0], R6 ;  /* 0x00013c00ff003a19 */ /* 0x000fe20000011606 */
[C---:B------:R-:W-:Y:S01]  /*1e700*/  IMAD.WIDE.U32 R2, R27.reuse, c[0x0][0x3e8], R2 ;  /* 0x0000fa001b027a25 */ /* 0x040fe200078e0002 */
[----:B------:R1:W1:Y:S02]  /*1e710*/  LDS.128 R44, [R219+0x3080] ;  /* 0x00308000db2c7984 */ /* 0x0002640000000c00 */
[----:B------:R-:W-:Y:S01]  /*1e720*/  SHF.R.S32.HI R6, RZ, 0x1f, R0 ;  /* 0x0000001fff067819 */ /* 0x000fe20000011400 */
[----:B------:R-:W-:Y:S01]  /*1e730*/  IMAD R3, R27, c[0x0][0x3ec], R3 ;  /* 0x0000fb001b037a24 */ /* 0x000fe200078e0203 */
[----:B------:R1:W1:Y:S01]  /*1e740*/  LDS.128 R16, [R219+0x4080] ;  /* 0x00408000db107984 */ /* 0x0002620000000c00 */
[----:B------:R-:W-:-:S02]  /*1e750*/  IADD3 R5, -R0, RZ, RZ ;  /* 0x000000ff00057210 */ /* 0x000fc40007ffe1ff */
[----:B------:R-:W-:Y:S01]  /*1e760*/  IMAD.WIDE.U32 R2, R8, c[0x0][0x3f0], R2 ;  /* 0x0000fc0008027a25 */ /* 0x000fe200078e0002 */
[----:B------:R1:W1:Y:S03]  /*1e770*/  LDS.128 R24, [R219+0x5080] ;  /* 0x00508000db187984 */ /* 0x0002660000000c00 */
[----:B------:R-:W-:Y:S01]  /*1e780*/  IMAD R6, R6, c[0x0][0x3e0], RZ ;  /* 0x0000f80006067a24 */ /* 0x000fe200078e02ff */
[----:B------:R1:W1:Y:S01]  /*1e790*/  LDS.128 R32, [R219+0x6080] ;  /* 0x00608000db207984 */ /* 0x0002620000000c00 */
[----:B------:R-:W-:Y:S01]  /*1e7a0*/  IADD3 R3, R3, R7, RZ ;  /* 0x0000000703037210 */ /* 0x000fe20007ffe0ff */
[----:B------:R-:W-:Y:S01]  /*1e7b0*/  IMAD R4, R5, c[0x0][0x4e8], R4 ;  /* 0x00013a0005047a24 */ /* 0x000fe200078e0204 */
[----:B------:R-:W-:Y:S01]  /*1e7c0*/  IADD3 R7, R50, R66, RZ ;  /* 0x0000004232077210 */ /* 0x000fe20007ffe0ff */
[----:B------:R1:W1:Y:S01]  /*1e7d0*/  LDS.128 R40, [R219+0x7080] ;  /* 0x00708000db287984 */ /* 0x0002620000000c00 */
[----:B------:R-:W-:-:S02]  /*1e7e0*/  IMAD R5, R0, c[0x0][0x3e4], R6 ;  /* 0x0000f90000057a24 */ /* 0x000fc400078e0206 */
        /* <DEDUP_REMOVED lines=11> */
.L_x_900:
[----:B------:R-:W-:Y:S05]  /*1e8a0*/  BRA.DIV ~URZ, `(.L_x_840) ;  /* 0x000032b27f007947 */ /* 0x000fea000b800000 */
[----:B------:R4:W2:Y:S02]  /*1e8b0*/  SHFL.IDX PT, R2, R8, RZ, 0x181f ;  /* 0x00181fff08027589 */ /* 0x0008a400000e0000 */
.L_x_901:
[----:B------:R-:W-:Y:S01]  /*1e8c0*/  ISETP.GE.AND P0, PT, R7, R10, PT ;  /* 0x0000000a0700720c */ /* 0x000fe20003f06270 */
[----:B------:R-:W-:-:S12]  /*1e8d0*/  BSSY B0, `(.L_x_841) ;  /* 0x000000a000007945 */ /* 0x000fd80003800000 */
[----:B------:R-:W-:Y:S05]  /*1e8e0*/  @P0 BRA `(.L_x_842) ;  /* 0x0000008000000947 */ /* 0x000fea0003800000 */
[----:B------:R-:W-:Y:S02]  /*1e8f0*/  ISETP.GE.AND P1, PT, R72, c[0x0][0x3c8], PT ;  /* 0x0000f20048007a0c */ /* 0x000fe40003f26270 */
[----:B------:R-:W-:-:S11]  /*1e900*/  ISETP.GE.AND P0, PT, R14, c[0x0][0x3c8], PT ;  /* 0x0000f2000e007a0c */ /* 0x000fd60003f06270 */
[-C--:B--2---:R-:W-:Y:S02]  /*1e910*/  @!P1 LEA R4, P3, R72, R2.reuse, 0x1 ;  /* 0x0000000248049211 */ /* 0x084fe400078608ff */
[----:B------:R-:W-:Y:S02]  /*1e920*/  @!P0 LEA R2, P2, R14, R2, 0x1 ;  /* 0x000000020e028211 */ /* 0x000fe400078408ff */
[-C--:B---3--:R-:W-:Y:S02]  /*1e930*/  @!P1 LEA.HI.X R5, R72, R9.reuse, R48, 0x1, P3 ;  /* 0x0000000948059211 */ /* 0x088fe400018f0c30 */
[----:B------:R-:W-:-:S03]  /*1e940*/  @!P0 LEA.HI.X R3, R14, R9, R49, 0x1, P2 ;  /* 0x000000090e038211 */ /* 0x000fc600010f0c31 */
[----:B------:R2:W-:Y:S04]  /*1e950*/  @!P1 ST.E.128 [R4.64], R20 ;  /* 0x0000001404009985 */ /* 0x0005e8000c101d08 */
[----:B-1----:R2:W-:Y:S02]  /*1e960*/  @!P0 ST.E.128 [R2.64], R16 ;  /* 0x0000001002008985 */ /* 0x0025e4000c101d08 */
.L_x_842:
[----:B------:R-:W-:Y:S05]  /*1e970*/  BSYNC B0 ;  /* 0x0000000000007941 */ /* 0x000fea0003800000 */
.L_x_841:
[----:B------:R-:W-:Y:S05]  /*1e980*/  BRA.DIV ~URZ, `(.L_x_843) ;  /* 0x000032427f007947 */ /* 0x000fea000b800000 */
[----:B---3--:R3:W4:Y:S04]  /*1e990*/  SHFL.IDX PT, R9, R6, 0x1, 0x181f ;  /* 0x00381f0006097f89 */ /* 0x00872800000e0000 */
[----:B--2---:R3:W2:Y:S02]  /*1e9a0*/  SHFL.IDX PT, R2, R8, 0x1, 0x181f ;  /* 0x00381f0008027f89 */ /* 0x0046a400000e0000 */
.L_x_902:
[----:B------:R-:W-:Y:S01]  /*1e9b0*/  IADD3 R0, R7, 0x20, RZ ;  /* 0x0000002007007810 */ /* 0x000fe20007ffe0ff */
[----:B------:R-:W-:Y:S03]  /*1e9c0*/  BSSY B0, `(.L_x_844) ;  /* 0x000000b000007945 */ /* 0x000fe60003800000 */
[----:B------:R-:W-:-:S13]  /*1e9d0*/  ISETP.GE.AND P0, PT, R0, R10, PT ;  /* 0x0000000a0000720c */ /* 0x000fda0003f06270 */
[----:B------:R-:W-:Y:S05]  /*1e9e0*/  @P0 BRA `(.L_x_845) ;  /* 0x0000008000000947 */ /* 0x000fea0003800000 */
[----:B------:R-:W-:Y:S02]  /*1e9f0*/  ISETP.GE.AND P1, PT, R72, c[0x0][0x3c8], PT ;  /* 0x0000f20048007a0c */ /* 0x000fe40003f26270 */
[----:B------:R-:W-:-:S11]  /*1ea00*/  ISETP.GE.AND P0, PT, R14, c[0x0][0x3c8], PT ;  /* 0x0000f2000e007a0c */ /* 0x000fd60003f06270 */
[-C--:B--2---:R-:W-:Y:S02]  /*1ea10*/  @!P1 LEA R4, P3, R72, R2.reuse, 0x1 ;  /* 0x0000000248049211 */ /* 0x084fe400078608ff */
[----:B------:R-:W-:Y:S02]  /*1ea20*/  @!P0 LEA R2, P2, R14, R2, 0x1 ;  /* 0x000000020e028211 */ /* 0x000fe400078408ff */
[-C--:B----4-:R-:W-:Y:S02]  /*1ea30*/  @!P1 LEA.HI.X R5, R72, R9.reuse, R48, 0x1, P3 ;  /* 0x0000000948059211 */ /* 0x090fe400018f0c30 */
[----:B------:R-:W-:-:S03]  /*1ea40*/  @!P0 LEA.HI.X R3, R14, R9, R49, 0x1, P2 ;  /* 0x000000090e038211 */ /* 0x000fc600010f0c31 */
[----:B------:R2:W-:Y:S04]  /*1ea50*/  @!P1 ST.E.128 [R4.64], R28 ;  /* 0x0000001c04009985 */ /* 0x0005e8000c101d08 */
[----:B-1----:R2:W-:Y:S02]  /*1ea60*/  @!P0 ST.E.128 [R2.64], R24 ;  /* 0x0000001802008985 */ /* 0x0025e4000c101d08 */
.L_x_845:
[----:B------:R-:W-:Y:S05]  /*1ea70*/  BSYNC B0 ;  /* 0x0000000000007941 */ /* 0x000fea0003800000 */
.L_x_844:
[----:B------:R-:W-:Y:S05]  /*1ea80*/  BRA.DIV ~URZ, `(.L_x_846) ;  /* 0x000032127f007947 */ /* 0x000fea000b800000 */
[----:B----4-:R4:W3:Y:S02]  /*1ea90*/  SHFL.IDX PT, R9, R6, 0x2, 0x181f ;  /* 0x00581f0006097f89 */ /* 0x0108e400000e0000 */
.L_x_903:
[----:B------:R-:W-:Y:S05]  /*1eaa0*/  BRA.DIV ~URZ, `(.L_x_847) ;  /* 0x000032627f007947 */ /* 0x000fea000b800000 */
[----:B--2---:R2:W4:Y:S02]  /*1eab0*/  SHFL.IDX PT, R2, R8, 0x2, 0x181f ;  /* 0x00581f0008027f89 */ /* 0x00452400000e0000 */
.L_x_904:
[----:B------:R-:W-:Y:S01]  /*1eac0*/  IADD3 R0, R7, 0x40, RZ ;  /* 0x0000004007007810 */ /* 0x000fe20007ffe0ff */
[----:B------:R-:W-:Y:S03]  /*1ead0*/  BSSY B0, `(.L_x_848) ;  /* 0x000000b000007945 */ /* 0x000fe60003800000 */
[----:B------:R-:W-:-:S13]  /*1eae0*/  ISETP.GE.AND P0, PT, R0, R10, PT ;  /* 0x0000000a0000720c */ /* 0x000fda0003f06270 */
[----:B------:R-:W-:Y:S05]  /*1eaf0*/  @P0 BRA `(.L_x_849) ;  /* 0x0000008000000947 */ /* 0x000fea0003800000 */
[----:B------:R-:W-:Y:S02]  /*1eb00*/  ISETP.GE.AND P1, PT, R72, c[0x0][0x3c8], PT ;  /* 0x0000f20048007a0c */ /* 0x000fe40003f26270 */
[----:B------:R-:W-:-:S11]  /*1eb10*/  ISETP.GE.AND P0, PT, R14, c[0x0][0x3c8], PT ;  /* 0x0000f2000e007a0c */ /* 0x000fd60003f06270 */
[-C--:B----4-:R-:W-:Y:S02]  /*1eb20*/  @!P1 LEA R4, P3, R72, R2.reuse, 0x1 ;  /* 0x0000000248049211 */ /* 0x090fe400078608ff */
[----:B------:R-:W-:Y:S02]  /*1eb30*/  @!P0 LEA R2, P2, R14, R2, 0x1 ;  /* 0x000000020e028211 */ /* 0x000fe400078408ff */
[-C--:B---3--:R-:W-:Y:S02]  /*1eb40*/  @!P1 LEA.HI.X R5, R72, R9.reuse, R48, 0x1, P3 ;  /* 0x0000000948059211 */ /* 0x088fe400018f0c30 */
[----:B------:R-:W-:-:S03]  /*1eb50*/  @!P0 LEA.HI.X R3, R14, R9, R49, 0x1, P2 ;  /* 0x000000090e038211 */ /* 0x000fc600010f0c31 */
[----:B------:R3:W-:Y:S04]  /*1eb60*/  @!P1 ST.E.128 [R4.64], R36 ;  /* 0x0000002404009985 */ /* 0x0007e8000c101d08 */
[----:B-1----:R3:W-:Y:S02]  /*1eb70*/  @!P0 ST.E.128 [R2.64], R32 ;  /* 0x0000002002008985 */ /* 0x0027e4000c101d08 */
.L_x_849:
[----:B------:R-:W-:Y:S05]  /*1eb80*/  BSYNC B0 ;  /* 0x0000000000007941 */ /* 0x000fea0003800000 */
.L_x_848:
[----:B------:R-:W-:Y:S05]  /*1eb90*/  BRA.DIV ~URZ, `(.L_x_850) ;  /* 0x000031e27f007947 */ /* 0x000fea000b800000 */
[----:B---34-:R-:W3:Y:S04]  /*1eba0*/  SHFL.IDX PT, R6, R6, 0x3, 0x181f ;  /* 0x00781f0006067f89 */ /* 0x018ee800000e0000 */
[----:B------:R4:W2:Y:S02]  /*1ebb0*/  SHFL.IDX PT, R0, R8, 0x3, 0x181f ;  /* 0x00781f0008007f89 */ /* 0x0008a400000e0000 */
.L_x_905:
[----:B------:R-:W-:-:S04]  /*1ebc0*/  IADD3 R2, R7, 0x60, RZ ;  /* 0x0000006007027810 */ /* 0x000fc80007ffe0ff */
[----:B------:R-:W-:-:S13]  /*1ebd0*/  ISETP.GE.AND P0, PT, R2, R10, PT ;  /* 0x0000000a0200720c */ /* 0x000fda0003f06270 */
[----:B------:R-:W-:Y:S05]  /*1ebe0*/  @P0 BRA `(.L_x_851) ;  /* 0x000018d000000947 */ /* 0x000fea0003800000 */
[----:B------:R-:W-:-:S13]  /*1ebf0*/  ISETP.GE.AND P0, PT, R72, c[0x0][0x3c8], PT ;  /* 0x0000f20048007a0c */ /* 0x000fda0003f06270 */
[----:B--2---:R-:W-:-:S04]  /*1ec00*/  @!P0 LEA R2, P1, R72, R0, 0x1 ;  /* 0x0000000048028211 */ /* 0x004fc800078208ff */
[----:B---3--:R-:W-:-:S05]  /*1ec10*/  @!P0 LEA.HI.X R3, R72, R6, R48, 0x1, P1 ;  /* 0x0000000648038211 */ /* 0x008fca00008f0c30 */
[----:B-1----:R1:W-:Y:S01]  /*1ec20*/  @!P0 ST.E.128 [R2.64], R44 ;  /* 0x0000002c02008985 */ /* 0x0023e2000c101d08 */
[----:B------:R-:W-:-:S13]  /*1ec30*/  ISETP.GE.AND P0, PT, R14, c[0x0][0x3c8], PT ;  /* 0x0000f2000e007a0c */ /* 0x000fda0003f06270 */
[----:B------:R-:W-:Y:S05]  /*1ec40*/  @P0 BRA `(.L_x_851) ;  /* 0x0000187000000947 */ /* 0x000fea0003800000 */
[----:B-1----:R-:W-:-:S04]  /*1ec50*/  LEA R2, P0, R14, R0, 0x1 ;  /* 0x000000000e027211 */ /* 0x002fc800078008ff */
[----:B------:R-:W-:-:S05]  /*1ec60*/  LEA.HI.X R3, R14, R6, R49, 0x1, P0 ;  /* 0x000000060e037211 */ /* 0x000fca00000f0c31 */
[----:B------:R1:W-:Y:S01]  /*1ec70*/  ST.E.128 [R2.64], R40 ;  /* 0x0000002802007985 */ /* 0x0003e2000c101d08 */
[----:B------:R-:W-:Y:S05]  /*1ec80*/  BRA `(.L_x_851) ;  /* 0x0000183000007947 */ /* 0x000fea0003800000 */
.L_x_838:
[----:B-1----:R-:W2:Y:S04]  /*1ec90*/  LDL.LU R4, [R1+0x30] ;  /* 0x0000300001047983 */ /* 0x002ea80000300800 */
[----:B------:R-:W3:Y:S01]  /*1eca0*/  LDL.LU R6, [R1+0x34] ;  /* 0x0000340001067983 */ /* 0x000ee20000300800 */
[----:B------:R-:W-:Y:S02]  /*1ecb0*/  IMAD R0, R11, c[0x0][0x408], RZ ;  /* 0x000102000b007a24 */ /* 0x000fe400078e02ff */
[----:B------:R-:W-:-:S04]  /*1ecc0*/  IMAD.WIDE.U32 R2, R7, c[0x0][0x408], RZ ;  /* 0x0001020007027a25 */ /* 0x000fc800078e00ff */
[----:B------:R-:W-:Y:S01]  /*1ecd0*/  IMAD R7, R7, c[0x0][0x40c], R0 ;  /* 0x0001030007077a24 */ /* 0x000fe200078e0200 */
[----:B------:R-:W-:Y:S01]  /*1ece0*/  SHF.R.S32.HI R0, RZ, 0x1f, R8 ;  /* 0x0000001fff007819 */ /* 0x000fe20000011408 */
[----:B------:R-:W-:-:S03]  /*1ecf0*/  @P3 IMAD.HI.U32 R5, R12, c[0x0][0x4ec], RZ ;  /* 0x00013b000c053a27 */ /* 0x000fc600078e00ff */
[----:B------:R-:W-:Y:S01]  /*1ed00*/  IADD3 R3, R3, R7, RZ ;  /* 0x0000000703037210 */ /* 0x000fe20007ffe0ff */
[----:B------:R-:W-:-:S04]  /*1ed10*/  IMAD R0, R0, c[0x0][0x440], RZ ;  /* 0x0001100000007a24 */ /* 0x000fc800078e02ff */
        /* <DEDUP_REMOVED lines=25> */
.L_x_906:
[----:B------:R-:W-:Y:S05]  /*1eeb0*/  BRA.DIV ~URZ, `(.L_x_853) ;  /* 0x00002ff27f007947 */ /* 0x000fea000b800000 */
[----:B------:R3:W4:Y:S02]  /*1eec0*/  SHFL.IDX PT, R0, R28, RZ, 0x1c1f ;  /* 0x001c1fff1c007589 */ /* 0x00072400000e0000 */
.L_x_907:
        /* <DEDUP_REMOVED lines=47> */
[-C--:B--2---:R-:W-:Y:S02]  /*1f1c0*/  @!P3 LEA R6, P5, R13, R0.reuse, 0x2 ;  /* 0x000000000d06b211 */ /* 0x084fe400078a10ff */
[----:B----4-:R-:W-:Y:S02]  /*1f1d0*/  @!P4 LEA R2, P0, R15, R0, 0x2 ;  /* 0x000000000f02c211 */ /* 0x010fe400078010ff */
        /* <DEDUP_REMOVED lines=49> */
.L_x_855:
[----:B------:R-:W-:Y:S05]  /*1f4f0*/  BSYNC B0 ;  /* 0x0000000000007941 */ /* 0x000fea0003800000 */
.L_x_854:
[----:B------:R-:W-:Y:S05]  /*1f500*/  BRA.DIV ~URZ, `(.L_x_856) ;  /* 0x00002a027f007947 */ /* 0x000fea000b800000 */
[----:B--2---:R2:W1:Y:S04]  /*1f510*/  SHFL.IDX PT, R4, R14, 0x1, 0x1c1f ;  /* 0x003c1f000e047f89 */ /* 0x00446800000e0000 */
[----:B----4-:R2:W4:Y:S02]  /*1f520*/  SHFL.IDX PT, R0, R28, 0x1, 0x1c1f ;  /* 0x003c1f001c007f89 */ /* 0x01052400000e0000 */
.L_x_908:
[----:B------:R-:W-:-:S13]  /*1f530*/  ISETP.NE.AND P0, PT, R51, RZ, PT ;  /* 0x000000ff3300720c */ /* 0x000fda0003f05270 */
        /* <DEDUP_REMOVED lines=11> */
[----:B------:R-:W-:-:S02]  /*1f5f0*/  ISETP.GE.AND P3, PT, R18, c[0x0][0x3c8], PT ;  /* 0x0000f20012007a0c */ /* 0x000fc40003f66270 */
[----:B-----5:R-:W-:-:S13]  /*1f600*/  ISETP.GE.AND P2, PT, R5, c[0x0][0x3c8], PT ;  /* 0x0000f20005007a0c */ /* 0x020fda0003f46270 */
[----:B------:R-:W-:Y:S02]  /*1f610*/  @!P2 IMAD.MOV.U32 R8, RZ, RZ, R0 ;  /* 0x000000ffff08a224 */ /* 0x000fe400078e0000 */
[----:B------:R-:W-:-:S04]  /*1f620*/  @!P2 IMAD.MOV.U32 R9, RZ, RZ, R4 ;  /* 0x000000ffff09a224 */ /* 0x000fc800078e0004 */
[----:B------:R-:W-:-:S05]  /*1f630*/  @!P2 IMAD.WIDE R8, R5, 0x4, R8 ;  /* 0x000000040508a825 */ /* 0x000fca00078e0208 */
[----:B------:R1:W-:Y:S01]  /*1f640*/  @!P2 ST.E.64 [R8.64], R120 ;  /* 0x000000780800a985 */ /* 0x0003e2000c101b08 */
[----:B------:R-:W-:-:S03]  /*1f650*/  ISETP.GE.AND P2, PT, R19, c[0x0][0x3c8], PT ;  /* 0x0000f20013007a0c */ /* 0x000fc60003f46270 */
[----:B------:R4:W-:Y:S01]  /*1f660*/  @!P1 ST.E.64 [R6.64], R64 ;  /* 0x0000004006009985 */ /* 0x0009e2000c101b08 */
[----:B------:R-:W-:-:S03]  /*1f670*/  @!P6 LEA R12, P1, R16, R0, 0x2 ;  /* 0x00000000100ce211 */ /* 0x000fc600078210ff */
[----:B------:R5:W-:Y:S01]  /*1f680*/  @!P0 ST.E.64 [R2.64], R60 ;  /* 0x0000003c02008985 */ /* 0x000be2000c101b08 */
[C---:B--2---:R-:W-:Y:S02]  /*1f690*/  @!P5 LEA R14, P0, R15.reuse, R0, 0x2 ;  /* 0x000000000f0ed211 */ /* 0x044fe400078010ff */
[-C--:B------:R-:W-:Y:S02]  /*1f6a0*/  @!P6 LEA.HI.X R13, R16, R4.reuse, R33, 0x2, P1 ;  /* 0x00000004100de211 */ /* 0x080fe400008f1421 */
[----:B------:R-:W-:Y:S02]  /*1f6b0*/  @!P5 LEA.HI.X R15, R15, R4, R31, 0x2, P0 ;  /* 0x000000040f0fd211 */ /* 0x000fe400000f141f */
        /* <DEDUP_REMOVED lines=46> */
.L_x_836:
[----:B------:R-:W3:Y:S04]  /*1f9a0*/  LDL.LU R0, [R1+0x28] ;  /* 0x0000280001007983 */ /* 0x000ee80000300800 */
[----:B------:R-:W4:Y:S01]  /*1f9b0*/  LDL R6, [R1+0x2c] ;  /* 0x00002c0001067983 */ /* 0x000f220000100800 */
[----:B------:R-:W-:Y:S01]  /*1f9c0*/  ISETP.NE.U32.AND P0, PT, RZ, c[0x0][0x508], PT ;  /* 0x00014200ff007a0c */ /* 0x000fe20003f05070 */
[----:B------:R-:W-:Y:S01]  /*1f9d0*/  IMAD.MOV.U32 R4, RZ, RZ, 0x4 ;  /* 0x00000004ff047424 */ /* 0x000fe200078e00ff */
        /* <DEDUP_REMOVED lines=14> */
[----:B-1-3--:R-:W4:Y:S02]  /*1fac0*/  LDG.E R2, [R2.64+0x4] ;  /* 0x0000040802027981 */ /* 0x00af24000c1e1900 */
[----:B----45:R-:W-:Y:S02]  /*1fad0*/  IADD3 R20, -R0, R2, RZ ;  /* 0x0000000200147210 */ /* 0x030fe40007ffe1ff */
.L_x_857:
[----:B------:R-:W-:Y:S01]  /*1fae0*/  ISETP.GT.AND P0, PT, R63, 0x7f, PT ;  /* 0x0000007f3f00780c */ /* 0x000fe20003f04270 */
[----:B------:R-:W-:Y:S01]  /*1faf0*/  BSSY B0, `(.L_x_858) ;  /* 0x0000038000007945 */ /* 0x000fe20003800000 */
[----:B------:R-:W-:Y:S02]  /*1fb00*/  SHF.R.S32.HI R0, RZ, 0x1f, R6 ;  /* 0x0000001fff007819 */ /* 0x000fe40000011406 */
[----:B-----5:R-:W-:-:S02]  /*1fb10*/  SHF.R.S32.HI R18, RZ, 0x1f, R7 ;  /* 0x0000001fff127819 */ /* 0x020fc40000011407 */
[----:B------:R-:W-:Y:S02]  /*1fb20*/  SEL R16, R6, RZ, !P2 ;  /* 0x000000ff06107207 */ /* 0x000fe40005000000 */
[----:B------:R-:W-:-:S05]  /*1fb30*/  SEL R21, R0, RZ, !P2 ;  /* 0x000000ff00157207 */ /* 0x000fca0005000000 */
[----:B------:R-:W-:Y:S05]  /*1fb40*/  @P0 BRA `(.L_x_859) ;  /* 0x0000032000000947 */ /* 0x000fea0003800000 */
[----:B-1----:R-:W3:Y:S01]  /*1fb50*/  LDL R2, [R1+0x14] ;  /* 0x0000140001027983 */ /* 0x002ee20000100800 */
[----:B------:R-:W-:Y:S01]  /*1fb60*/  IMAD R0, R20, c[0x0][0x4e8], RZ ;  /* 0x00013a0014007a24 */ /* 0x000fe200078e02ff */
[----:B---3--:R-:W-:-:S04]  /*1fb70*/  IADD3 R15, R2, R63, RZ ;  /* 0x0000003f020f7210 */ /* 0x008fc80007ffe0ff */
[----:B------:R-:W-:-:S13]  /*1fb80*/  ISETP.GE.AND P0, PT, R15, R0, PT ;  /* 0x000000000f00720c */ /* 0x000fda0003f06270 */
[----:B------:R-:W-:Y:S05]  /*1fb90*/  @P0 BRA `(.L_x_859) ;  /* 0x000002d000000947 */ /* 0x000fea0003800000 */
[----:B------:R-:W3:Y:S04]  /*1fba0*/  LDL R2, [R1+0x30] ;  /* 0x0000300001027983 */ /* 0x000ee80000100800 */
[----:B------:R-:W4:Y:S01]  /*1fbb0*/  LDL.LU R22, [R1+0x34] ;  /* 0x0000340001167983 */ /* 0x000f220000300800 */
[----:B------:R-:W-:Y:S01]  /*1fbc0*/  IMAD.MOV.U32 R0, RZ, RZ, 0x368 ;  /* 0x00000368ff007424 */ /* 0x000fe200078e00ff */
[----:B------:R-:W-:Y:S02]  /*1fbd0*/  ISETP.GT.AND P2, PT, R19, 0x1, PT ;  /* 0x000000011300780c */ /* 0x000fe40003f44270 */
[----:B------:R-:W-:Y:S02]  /*1fbe0*/  MOV R6, R15 ;  /* 0x0000000f00067202 */ /* 0x000fe40000000f00 */
[----:B------:R-:W-:-:S04]  /*1fbf0*/  SEL R0, R0, 0x328, P2 ;  /* 0x0000032800007807 */ /* 0x000fc80001000000 */
[----:B------:R1:W5:Y:S08]  /*1fc00*/  LDC.64 R8, c[0x0][R0+0x170] ;  /* 0x00005c0000087b82 */ /* 0x0003700000000a00 */
[----:B------:R1:W3:Y:S08]  /*1fc10*/  LDC.64 R4, c[0x0][R0+0x168] ;  /* 0x00005a0000047b82 */ /* 0x0002f00000000a00 */
[----:B------:R1:W2:Y:S08]  /*1fc20*/  LDC.64 R12, c[0x0][R0+0x178] ;  /* 0x00005e00000c7b82 */ /* 0x0002b00000000a00 */
[----:B------:R1:W2:Y:S02]  /*1fc30*/  LDC.64 R10, c[0x0][R0+0x160] ;  /* 0x00005800000a7b82 */ /* 0x0002a40000000a00 */
[----:B-1----:R-:W-:-:S05]  /*1fc40*/  IMAD.MOV.U32 R0, RZ, RZ, c[0x0][0x4e8] ;  /* 0x00013a00ff007624 */ /* 0x002fca00078e00ff */
[----:B------:R-:W-:Y:S01]  /*1fc50*/  ISETP.NE.AND P0, PT, R0, 0x1, PT ;  /* 0x000000010000780c */ /* 0x000fe20003f05270 */
[----:B-----5:R-:W-:-:S12]  /*1fc60*/  IMAD R0, R9, R16, RZ ;  /* 0x0000001009007224 */ /* 0x020fd800078e02ff */
[----:B------:R-:W-:-:S05]  /*1fc70*/  @P0 IMAD.HI.U32 R17, R15, c[0x0][0x4ec], RZ ;  /* 0x00013b000f110a27 */ /* 0x000fca00078e00ff */
[----:B------:R-:W-:Y:S01]  /*1fc80*/  @P0 SHF.R.U32.HI R6, RZ, c[0x0][0x4f0], R17 ;  /* 0x00013c00ff060a19 */ /* 0x000fe20000011611 */
[-C--:B---3--:R-:W-:Y:S02]  /*1fc90*/  IMAD R9, R5, R2.reuse, RZ ;  /* 0x0000000205097224 */ /* 0x088fe400078e02ff */
[----:B------:R-:W-:-:S04]  /*1fca0*/  IMAD.WIDE.U32 R4, R4, R2, RZ ;  /* 0x0000000204047225 */ /* 0x000fc800078e00ff */
[----:B------:R-:W-:-:S04]  /*1fcb0*/  IMAD.WIDE.U32 R2, R8, R16, RZ ;  /* 0x0000001008027225 */ /* 0x000fc800078e00ff */
[----:B------:R-:W-:Y:S01]  /*1fcc0*/  IMAD R8, R8, R21, R0 ;  /* 0x0000001508087224 */ /* 0x000fe200078e0200 */
[----:B----4-:R-:W-:Y:S01]  /*1fcd0*/  SEL R0, R22, RZ, P2 ;  /* 0x000000ff16007207 */ /* 0x010fe20001000000 */
[----:B------:R-:W-:Y:S01]  /*1fce0*/  IMAD.IADD R9, R5, 0x1, R9 ;  /* 0x0000000105097824 */ /* 0x000fe200078e0209 */
[----:B------:R-:W-:Y:S01]  /*1fcf0*/  IADD3 R17, P1, P0, R2, R4, R7 ;  /* 0x0000000402117210 */ /* 0x000fe2000783e007 */
[----:B------:R-:W-:Y:S01]  /*1fd00*/  IMAD.MOV R4, RZ, RZ, -R6 ;  /* 0x000000ffff047224 */ /* 0x000fe200078e0a06 */
[----:B------:R-:W-:Y:S01]  /*1fd10*/  IADD3 R5, R3, R8, RZ ;  /* 0x0000000803057210 */ /* 0x000fe20007ffe0ff */
[----:B--2---:R-:W-:-:S03]  /*1fd20*/  IMAD.WIDE.U32 R2, R12, R0, RZ ;  /* 0x000000000c027225 */ /* 0x004fc600078e00ff */
        /* <DEDUP_REMOVED lines=20> */
.L_x_859:
[----:B------:R-:W-:Y:S05]  /*1fe70*/  BSYNC B0 ;  /* 0x0000000000007941 */ /* 0x000fea0003800000 */
.L_x_858:
[----:B------:R-:W-:-:S13]  /*1fe80*/  ISETP.GT.AND P0, PT, R19, 0x1, PT ;  /* 0x000000011300780c */ /* 0x000fda0003f04270 */
[----:B------:R-:W-:Y:S05]  /*1fe90*/  @P0 BRA `(.L_x_851) ;  /* 0x0000062000000947 */ /* 0x000fea0003800000 */
[----:B------:R-:W3:Y:S04]  /*1fea0*/  LDL.LU R9, [R1+0x30] ;  /* 0x0000300001097983 */ /* 0x000ee80000300800 */
[----:B------:R-:W4:Y:S01]  /*1feb0*/  LDL.LU R8, [R1+0x14] ;  /* 0x0000140001087983 */ /* 0x000f220000300800 */
[----:B-1----:R-:W-:Y:S01]  /*1fec0*/  MOV R2, c[0x0][0x4e8] ;  /* 0x00013a0000027a02 */ /* 0x002fe20000000f00 */
[----:B------:R-:W-:Y:S01]  /*1fed0*/  IMAD R0, R18, c[0x0][0x3a0], RZ ;  /* 0x0000e80012007a24 */ /* 0x000fe200078e02ff */
[----:B------:R-:W-:Y:S01]  /*1fee0*/  LEA R4, R23, R50, 0x5 ;  /* 0x0000003217047211 */ /* 0x000fe200078e28ff */
[----:B------:R-:W-:Y:S01]  /*1fef0*/  IMAD R5, R21, c[0x0][0x3f0], RZ ;  /* 0x0000fc0015057a24 */ /* 0x000fe200078e02ff */
[----:B------:R-:W-:Y:S01]  /*1ff00*/  ISETP.NE.AND P0, PT, R2, 0x1, PT ;  /* 0x000000010200780c */ /* 0x000fe20003f05270 */
[----:B------:R-:W-:-:S02]  /*1ff10*/  IMAD R0, R7, c[0x0][0x3a4], R0 ;  /* 0x0000e90007007a24 */ /* 0x000fc400078e0200 */
[----:B------:R-:W-:-:S04]  /*1ff20*/  IMAD.WIDE.U32 R2, R7, c[0x0][0x3a0], RZ ;  /* 0x0000e80007027a25 */ /* 0x000fc800078e00ff */
[----:B------:R-:W-:Y:S01]  /*1ff30*/  IMAD R7, R16, c[0x0][0x3f4], R5 ;  /* 0x0000fd0010077a24 */ /* 0x000fe200078e0205 */
[----:B------:R-:W-:-:S05]  /*1ff40*/  IADD3 R3, R3, R0, RZ ;  /* 0x0000000003037210 */ /* 0x000fca0007ffe0ff */
[----:B---3--:R-:W-:Y:S01]  /*1ff50*/  IMAD.WIDE.U32 R2, R9, c[0x0][0x3e8], R2 ;  /* 0x0000fa0009027a25 */ /* 0x008fe200078e0002 */
[----:B----4-:R-:W-:-:S03]  /*1ff60*/  IADD3 R4, R8, R4, RZ ;  /* 0x0000000408047210 */ /* 0x010fc60007ffe0ff */
[----:B------:R-:W-:Y:S01]  /*1ff70*/  IMAD R3, R9, c[0x0][0x3ec], R3 ;  /* 0x0000fb0009037a24 */ /* 0x000fe200078e0203 */
[----:B------:R-:W-:Y:S02]  /*1ff80*/  IADD3 R8, R50, R8, RZ ;  /* 0x0000000832087210 */ /* 0x000fe40007ffe0ff */
[----:B------:R-:W-:Y:S01]  /*1ff90*/  MOV R0, R4 ;  /* 0x0000000400007202 */ /* 0x000fe20000000f00 */
[----:B------:R-:W-:-:S04]  /*1ffa0*/  @P0 IMAD.HI.U32 R6, R4, c[0x0][0x4ec], RZ ;  /* 0x00013b0004060a27 */ /* 0x000fc800078e00ff */
[----:B------:R-:W-:Y:S01]  /*1ffb0*/  IMAD.WIDE.U32 R2, R16, c[0x0][0x3f0], R2 ;  /* 0x0000fc0010027a25 */ /* 0x000fe200078e0002 */
[----:B------:R-:W-:-:S04]  /*1ffc0*/  @P0 SHF.R.U32.HI R0, RZ, c[0x0][0x4f0], R6 ;  /* 0x00013c00ff000a19 */ /* 0x000fc80000011606 */
        /* <DEDUP_REMOVED lines=17> */
.L_x_909:
[----:B------:R-:W-:Y:S05]  /*200e0*/  BRA.DIV ~URZ, `(.L_x_861) ;  /* 0x00001f527f007947 */ /* 0x000fea000b800000 */
[----:B------:R4:W1:Y:S02]  /*200f0*/  SHFL.IDX PT, R2, R9, RZ, 0x181f ;  /* 0x00181fff09027589 */ /* 0x00086400000e0000 */
.L_x_910:
[----:B------:R-:W-:Y:S01]  /*20100*/  IMAD R7, R20, c[0x0][0x4e8], RZ ;  /* 0x00013a0014077a24 */ /* 0x000fe200078e02ff */
[----:B------:R-:W-:Y:S04]  /*20110*/  BSSY B0, `(.L_x_862) ;  /* 0x000000b000007945 */ /* 0x000fe80003800000 */
[----:B------:R-:W-:-:S13]  /*20120*/  ISETP.GE.AND P0, PT, R8, R7, PT ;  /* 0x000000070800720c */ /* 0x000fda0003f06270 */
[----:B------:R-:W-:Y:S05]  /*20130*/  @P0 BRA `(.L_x_863) ;  /* 0x0000008000000947 */ /* 0x000fea0003800000 */
[----:B------:R-:W-:Y:S02]  /*20140*/  ISETP.GE.AND P1, PT, R72, c[0x0][0x3c8], PT ;  /* 0x0000f20048007a0c */ /* 0x000fe40003f26270 */
[----:B------:R-:W-:-:S11]  /*20150*/  ISETP.GE.AND P0, PT, R14, c[0x0][0x3c8], PT ;  /* 0x0000f2000e007a0c */ /* 0x000fd60003f06270 */
[-C--:B-1----:R-:W-:Y:S02]  /*20160*/  @!P1 LEA R4, P3, R72, R2.reuse, 0x1 ;  /* 0x0000000248049211 */ /* 0x082fe400078608ff */
[----:B------:R-:W-:Y:S02]  /*20170*/  @!P0 LEA R2, P2, R14, R2, 0x1 ;  /* 0x000000020e028211 */ /* 0x000fe400078408ff */
[-C--:B---3--:R-:W-:Y:S02]  /*20180*/  @!P1 LEA.HI.X R5, R72, R10.reuse, R48, 0x1, P3 ;  /* 0x0000000a48059211 */ /* 0x088fe400018f0c30 */
[----:B------:R-:W-:-:S03]  /*20190*/  @!P0 LEA.HI.X R3, R14, R10, R49, 0x1, P2 ;  /* 0x0000000a0e038211 */ /* 0x000fc600010f0c31 */
[----:B------:R1:W-:Y:S04]  /*201a0*/  @!P1 ST.E.128 [R4.64], RZ ;  /* 0x000000ff04009985 */ /* 0x0003e8000c101d08 */
[----:B------:R1:W-:Y:S02]  /*201b0*/  @!P0 ST.E.128 [R2.64], RZ ;  /* 0x000000ff02008985 */ /* 0x0003e4000c101d08 */
.L_x_863:
[----:B------:R-:W-:Y:S05]  /*201c0*/  BSYNC B0 ;  /* 0x0000000000007941 */ /* 0x000fea0003800000 */
.L_x_862:
[----:B------:R-:W-:Y:S05]  /*201d0*/  BRA.DIV ~URZ, `(.L_x_864) ;  /* 0x00001ed27f007947 */ /* 0x000fea000b800000 */
[----:B---3--:R3:W2:Y:S04]  /*201e0*/  SHFL.IDX PT, R10, R6, 0x1, 0x181f ;  /* 0x00381f00060a7f89 */ /* 0x0086a800000e0000 */
[----:B-1----:R3:W1:Y:S02]  /*201f0*/  SHFL.IDX PT, R2, R9, 0x1, 0x181f ;  /* 0x00381f0009027f89 */ /* 0x00266400000e0000 */
.L_x_911:
[----:B------:R-:W-:Y:S01]  /*20200*/  IADD3 R0, R8, 0x20, RZ ;  /* 0x0000002008007810 */ /* 0x000fe20007ffe0ff */
[----:B------:R-:W-:Y:S03]  /*20210*/  BSSY B0, `(.L_x_865) ;  /* 0x000000b000007945 */ /* 0x000fe60003800000 */
[----:B------:R-:W-:-:S13]  /*20220*/  ISETP.GE.AND P0, PT, R0, R7, PT ;  /* 0x000000070000720c */ /* 0x000fda0003f06270 */
[----:B------:R-:W-:Y:S05]  /*20230*/  @P0 BRA `(.L_x_866) ;  /* 0x0000008000000947 */ /* 0x000fea0003800000 */
[----:B------:R-:W-:Y:S02]  /*20240*/  ISETP.GE.AND P1, PT, R72, c[0x0][0x3c8], PT ;  /* 0x0000f20048007a0c */ /* 0x000fe40003f26270 */
[----:B------:R-:W-:-:S11]  /*20250*/  ISETP.GE.AND P0, PT, R14, c[0x0][0x3c8], PT ;  /* 0x0000f2000e007a0c */ /* 0x000fd60003f06270 */
[-C--:B-1----:R-:W-:Y:S02]  /*20260*/  @!P1 LEA R4, P3, R72, R2.reuse, 0x1 ;  /* 0x0000000248049211 */ /* 0x082fe400078608ff */
[----:B------:R-:W-:Y:S02]  /*20270*/  @!P0 LEA R2, P2, R14, R2, 0x1 ;  /* 0x000000020e028211 */ /* 0x000fe400078408ff */
[-C--:B--2---:R-:W-:Y:S02]  /*20280*/  @!P1 LEA.HI.X R5, R72, R10.reuse, R48, 0x1, P3 ;  /* 0x0000000a48059211 */ /* 0x084fe400018f0c30 */
[----:B------:R-:W-:-:S03]  /*20290*/  @!P0 LEA.HI.X R3, R14, R10, R49, 0x1, P2 ;  /* 0x0000000a0e038211 */ /* 0x000fc600010f0c31 */
[----:B------:R1:W-:Y:S04]  /*202a0*/  @!P1 ST.E.128 [R4.64], RZ ;  /* 0x000000ff04009985 */ /* 0x0003e8000c101d08 */
[----:B------:R1:W-:Y:S02]  /*202b0*/  @!P0 ST.E.128 [R2.64], RZ ;  /* 0x000000ff02008985 */ /* 0x0003e4000c101d08 */
.L_x_866:
[----:B------:R-:W-:Y:S05]  /*202c0*/  BSYNC B0 ;  /* 0x0000000000007941 */ /* 0x000fea0003800000 */
.L_x_865:
[----:B------:R-:W-:Y:S05]  /*202d0*/  BRA.DIV ~URZ, `(.L_x_867) ;  /* 0x00001ea27f007947 */ /* 0x000fea000b800000 */
[----:B--2---:R2:W3:Y:S02]  /*202e0*/  SHFL.IDX PT, R10, R6, 0x2, 0x181f ;  /* 0x00581f00060a7f89 */ /* 0x0044e400000e0000 */
.L_x_912:
[----:B------:R-:W-:Y:S05]  /*202f0*/  BRA.DIV ~URZ, `(.L_x_868) ;  /* 0x00001ef27f007947 */ /* 0x000fea000b800000 */
[----:B-1----:R1:W2:Y:S02]  /*20300*/  SHFL.IDX PT, R2, R9, 0x2, 0x181f ;  /* 0x00581f0009027f89 */ /* 0x0022a400000e0000 */
.L_x_913:
        /* <DEDUP_REMOVED lines=8> */
[-C--:B---3--:R-:W-:Y:S02]  /*20390*/  @!P1 LEA.HI.X R5, R72, R10.reuse, R48, 0x1, P3 ;  /* 0x0000000a48059211 */ /* 0x088fe400018f0c30 */
[----:B------:R-:W-:-:S03]  /*203a0*/  @!P0 LEA.HI.X R3, R14, R10, R49, 0x1, P2 ;  /* 0x0000000a0e038211 */ /* 0x000fc600010f0c31 */
[----:B------:R2:W-:Y:S04]  /*203b0*/  @!P1 ST.E.128 [R4.64], RZ ;  /* 0x000000ff04009985 */ /* 0x0005e8000c101d08 */
[----:B------:R2:W-:Y:S02]  /*203c0*/  @!P0 ST.E.128 [R2.64], RZ ;  /* 0x000000ff02008985 */ /* 0x0005e4000c101d08 */
.L_x_870:
[----:B------:R-:W-:Y:S05]  /*203d0*/  BSYNC B0 ;  /* 0x0000000000007941 */ /* 0x000fea0003800000 */
.L_x_869:
[----:B------:R-:W-:Y:S05]  /*203e0*/  BRA.DIV ~URZ, `(.L_x_871) ;  /* 0x00001e727f007947 */ /* 0x000fea000b800000 */
[----:B--23--:R-:W2:Y:S04]  /*203f0*/  SHFL.IDX PT, R6, R6, 0x3, 0x181f ;  /* 0x00781f0006067f89 */ /* 0x00cea800000e0000 */
[----:B------:R3:W1:Y:S02]  /*20400*/  SHFL.IDX PT, R2, R9, 0x3, 0x181f ;  /* 0x00781f0009027f89 */ /* 0x00066400000e0000 */
.L_x_914:
[----:B------:R-:W-:-:S04]  /*20410*/  IADD3 R0, R8, 0x60, RZ ;  /* 0x0000006008007810 */ /* 0x000fc80007ffe0ff */
        /* <DEDUP_REMOVED lines=10> */
.L_x_851:
[----:B------:R-:W-:Y:S05]  /*204c0*/  BSYNC B1 ;  /* 0x0000000000017941 */ /* 0x000fea0003800000 */
.L_x_835:
[----:B-12-4-:R-:W2:Y:S02]  /*204d0*/  LDL R0, [R1+0x54] ;  /* 0x0000540001007983 */ /* 0x016ea40000100800 */
[----:B--2---:R-:W-:-:S13]  /*204e0*/  ISETP.NE.AND P0, PT, R0, RZ, PT ;  /* 0x000000ff0000720c */ /* 0x004fda0003f05270 */
[----:B------:R-:W-:Y:S01]  /*204f0*/  @P0 WARPSYNC 0xffffffff ;  /* 0xffffffff00000948 */ /* 0x000fe20003800000 */
[----:B------:R-:W-:Y:S06]  /*20500*/  @P0 BAR.SYNC.DEFER_BLOCKING 0x5, 0x100 ;  /* 0x0144000000000b1d */ /* 0x000fec0000010000 */
[----:B---3--:R-:W1:Y:S04]  /*20510*/  @P0 LDS.128 R4, [0xe100] ;  /* 0x00e10000ff040984 */ /* 0x008e680000000c00 */
[----:B-1----:R1:W-:Y:S04]  /*20520*/  @P0 STL.64 [R1+0x20], R4 ;  /* 0x0000200401000387 */ /* 0x0023e80000100a00 */
[----:B------:R1:W-:Y:S04]  /*20530*/  @P0 STL.64 [R1+0x28], R6 ;  /* 0x0000280601000387 */ /* 0x0003e80000100a00 */
[----:B------:R-:W-:Y:S06]  /*20540*/  @P0 BAR.ARV 0x4, 0x100 ;  /* 0x0104000000000b1d */ /* 0x000fec0000002000 */
[----:B------:R-:W-:Y:S05]  /*20550*/  @P0 BRA `(.L_x_872) ;  /* 0x0000104000000947 */ /* 0x000fea0003800000 */
[----:B------:R-:W-:Y:S01]  /*20560*/  LOP3.LUT R14, R63, 0x1f, RZ, 0xc0, !PT ;  /* 0x0000001f3f0e7812 */ /* 0x000fe200078ec0ff */
[----:B-1----:R-:W-:-:S03]  /*20570*/  IMAD.MOV.U32 R7, RZ, RZ, RZ ;  /* 0x000000ffff077224 */ /* 0x002fc600078e00ff */
[----:B------:R-:W-:Y:S01]  /*20580*/  ISETP.NE.AND P6, PT, R14, 0x1f, PT ;  /* 0x0000001f0e00780c */ /* 0x000fe20003fc5270 */
[----:B------:R-:W-:Y:S10]  /*20590*/  BRA.DIV ~URZ, `(.L_x_873) ;  /* 0x00001d927f007947 */ /* 0x000ff4000b800000 */
[----:B------:R1:W2:Y:S02]  /*205a0*/  SHFL.IDX PT, R9, R62, RZ, 0x1f ;  /* 0x00001fff3e097589 */ /* 0x0002a400000e0000 */
.L_x_915:
[----:B------:R-:W-:Y:S05]  /*205b0*/  BRA.DIV ~URZ, `(.L_x_874) ;  /* 0x00001de27f007947 */ /* 0x000fea000b800000 */
[----:B------:R3:W4:Y:S02]  /*205c0*/  SHFL.IDX PT, R8, R62, 0x1, 0x1f ;  /* 0x00201f003e087f89 */ /* 0x00072400000e0000 */
.L_x_916:
        /* <DEDUP_REMOVED lines=19> */
.L_x_917:
        /* <DEDUP_REMOVED lines=16> */
.L_x_918:
[----:B---3--:R-:W-:Y:S01]  /*20800*/  IMAD R0, R0, c[0x0][0x538], RZ ;  /* 0x00014e0000007a24 */ /* 0x008fe200078e02ff */
[----:B------:R-:W-:Y:S04]  /*20810*/  BSSY B1, `(.L_x_877) ;  /* 0x00000cf000017945 */ /* 0x000fe80003800000 */
[----:B----4-:R-:W-:-:S04]  /*20820*/  IADD3 R8, R0, R8, RZ ;  /* 0x0000000800087210 */ /* 0x010fc80007ffe0ff */
[----:B--2---:R-:W-:-:S13]  /*20830*/  ISETP.GT.AND P0, PT, R8, R9, PT ;  /* 0x000000090800720c */ /* 0x004fda0003f04270 */
[----:B------:R-:W-:Y:S05]  /*20840*/  @P0 BRA `(.L_x_878) ;  /* 0x0000025000000947 */ /* 0x000fea0003800000 */
.L_x_882:
        /* <DEDUP_REMOVED lines=17> */
.L_x_919:
        /* <DEDUP_REMOVED lines=16> */
.L_x_920:
[----:B--2---:R-:W-:-:S05]  /*20a60*/  IMAD R0, R0, c[0x0][0x538], RZ ;  /* 0x00014e0000007a24 */ /* 0x004fca00078e02ff */
[----:B------:R-:W-:-:S04]  /*20a70*/  IADD3 R8, R0, R8, RZ ;  /* 0x0000000800087210 */ /* 0x000fc80007ffe0ff */
[----:B------:R-:W-:-:S13]  /*20a80*/  ISETP.GT.AND P0, PT, R8, R9, PT ;  /* 0x000000090800720c */ /* 0x000fda0003f04270 */
[----:B-1----:R-:W-:Y:S05]  /*20a90*/  @!P0 BRA `(.L_x_882) ;  /* 0xfffffdb000008947 */ /* 0x002fea000383ffff */
.L_x_878:
[----:B------:R-:W-:-:S05]  /*20aa0*/  IADD3 R11, -R0, R8, RZ ;  /* 0x00000008000b7210 */ /* 0x000fca0007ffe1ff */
[----:B------:R-:W-:-:S05]  /*20ab0*/  IMAD R0, R4, c[0x0][0x538], R11 ;  /* 0x00014e0004007a24 */ /* 0x000fca00078e020b */
[----:B------:R-:W-:Y:S01]  /*20ac0*/  ISETP.GT.AND P0, PT, R0, R9, PT ;  /* 0x000000090000720c */ /* 0x000fe20003f04270 */
[----:B------:R-:W-:-:S12]  /*20ad0*/  BRA.DIV ~URZ, `(.L_x_883) ;  /* 0x00001d027f007947 */ /* 0x000fd8000b800000 */
[----:B------:R-:W-:-:S03]  /*20ae0*/  VOTE.ANY R10, PT, !P0 ;  /* 0x00000000000a7806 */ /* 0x000fc600040e0100 */
.L_x_921:
[----:B------:R-:W2:Y:S01]  /*20af0*/  LDL.LU R0, [R1+0x2c] ;  /* 0x00002c0001007983 */ /* 0x000ea20000300800 */
[----:B------:R-:W2:Y:S02]  /*20b00*/  POPC R8, R10 ;  /* 0x0000000a00087309 */ /* 0x000ea40000000000 */
[----:B--2---:R-:W-:-:S05]  /*20b10*/  IADD3 R0, R8, R0, RZ ;  /* 0x0000000008007210 */ /* 0x004fca0007ffe0ff */
[----:B------:R2:W-:Y:S01]  /*20b20*/  STL [R1+0x2c], R0 ;  /* 0x00002c0001007387 */ /* 0x0005e20000100800 */
[----:B------:R-:W-:Y:S05]  /*20b30*/  BRA.DIV ~URZ, `(.L_x_884) ;  /* 0x00001cf27f007947 */ /* 0x000fea000b800000 */
[----:B------:R3:W4:Y:S04]  /*20b40*/  SHFL.IDX PT, R12, R6, R8, 0x1f ;  /* 0x00001f08060c7589 */ /* 0x00072800000e0000 */
[----:B------:R3:W1:Y:S02]  /*20b50*/  SHFL.IDX PT, R7, R7, R8, 0x1f ;  /* 0x00001f0807077589 */ /* 0x00066400000e0000 */
.L_x_922:
[----:B------:R-:W-:Y:S01]  /*20b60*/  ISETP.NE.AND P0, PT, R10, RZ, PT ;  /* 0x000000ff0a00720c */ /* 0x000fe20003f05270 */
[----:B------:R-:W-:-:S12]  /*20b70*/  BSSY B0, `(.L_x_885) ;  /* 0x0000005000007945 */ /* 0x000fd80003800000 */
[----:B------:R-:W-:Y:S05]  /*20b80*/  @!P0 BRA `(.L_x_886) ;  /* 0x0000003000008947 */ /* 0x000fea0003800000 */
[----:B------:R-:W-:Y:S01]  /*20b90*/  IADD3 R3, R8, -0x1, RZ ;  /* 0xffffffff08037810 */ /* 0x000fe20007ffe0ff */
[----:B------:R-:W-:Y:S05]  /*20ba0*/  BRA.DIV ~URZ, `(.L_x_887) ;  /* 0x00001d527f007947 */ /* 0x000fea000b800000 */
[----:B------:R2:W3:Y:S02]  /*20bb0*/  SHFL.IDX PT, R13, R4, R3, 0x1f ;  /* 0x00001f03040d7589 */ /* 0x0004e400000e0000 */
.L_x_886:
[----:B------:R-:W-:Y:S05]  /*20bc0*/  BSYNC B0 ;  /* 0x0000000000007941 */ /* 0x000fea0003800000 */
.L_x_885:
[----:B--23--:R-:W-:Y:S01]  /*20bd0*/  IMAD R0, R13, c[0x0][0x538], R11 ;  /* 0x00014e000d007a24 */ /* 0x00cfe200078e020b */
[----:B-1----:R-:W-:Y:S01]  /*20be0*/  ISETP.NE.AND P0, PT, R7, 0x1, PT ;  /* 0x000000010700780c */ /* 0x002fe20003f05270 */
[----:B------:R-:W-:Y:S03]  /*20bf0*/  BSSY B0, `(.L_x_888) ;  /* 0x0000087000007945 */ /* 0x000fe60003800000 */
[----:B------:R1:W-:Y:S01]  /*20c00*/  STL [R1+0x20], R0 ;  /* 0x0000200001007387 */ /* 0x0003e20000100800 */
[----:B------:R-:W-:-:S08]  /*20c10*/  IADD3 R9, -R0, R9, RZ ;  /* 0x0000000900097210 */ /* 0x000fd00007ffe1ff */
[----:B------:R-:W-:Y:S05]  /*20c20*/  @!P0 BRA `(.L_x_889) ;  /* 0x000003f000008947 */ /* 0x000fea0003800000 */
[-C--:B-1--4-:R-:W-:Y:S02]  /*20c30*/  IABS R0, R12.reuse ;  /* 0x0000000c00007213 */ /* 0x092fe40000000000 */
        /* <DEDUP_REMOVED lines=15> */
[----:B------:R-:W-:-:S04]  /*20d30*/  IMAD.MOV R0, RZ, RZ, -R8 ;  /* 0x000000ffff007224 */ /* 0x000fc800078e0a08 */
[----:B------:R-:W-:Y:S02]  /*20d40*/  IMAD.MOV.U32 R3, RZ, RZ, R0 ;  /* 0x000000ffff037224 */ /* 0x000fe400078e0000 */
        /* <DEDUP_REMOVED lines=13> */
[----:B-1----:R-:W-:-:S04]  /*20e20*/  IADD3 R2, RZ, -R3, RZ ;  /* 0x80000003ff027210 */ /* 0x002fc80007ffe0ff */
[----:B------:R-:W-:Y:S01]  /*20e30*/  @!P1 IMAD.MOV R0, RZ, RZ, -R0 ;  /* 0x000000ffff009224 */ /* 0x000fe200078e0a00 */
[----:B------:R-:W-:Y:S01]  /*20e40*/  @!P0 LOP3.LUT R0, RZ, R12, RZ, 0x33, !PT ;  /* 0x0000000cff008212 */ /* 0x000fe200078e33ff */
[----:B------:R-:W-:Y:S01]  /*20e50*/  IMAD.MOV.U32 R4, RZ, RZ, R2 ;  /* 0x000000ffff047224 */ /* 0x000fe200078e0002 */
[----:B------:R-:W-:Y:S02]  /*20e60*/  IABS R2, R7 ;  /* 0x0000000700027213 */ /* 0x000fe40000000000 */
[----:B------:R-:W-:Y:S01]  /*20e70*/  IABS R8, R0 ;  /* 0x0000000000087213 */ /* 0x000fe20000000000 */
[----:B------:R-:W-:Y:S02]  /*20e80*/  IMAD R4, R4, R5, RZ ;  /* 0x0000000504047224 */ /* 0x000fe400078e02ff */
[----:B------:R-:W-:Y:S01]  /*20e90*/  IMAD.MOV R6, RZ, RZ, -R2 ;  /* 0x000000ffff067224 */ /* 0x000fe200078e0a02 */
[----:B------:R-:W-:-:S05]  /*20ea0*/  MOV R2, RZ ;  /* 0x000000ff00027202 */ /* 0x000fca0000000f00 */
        /* <DEDUP_REMOVED lines=16> */
[----:B------:R-:W-:Y:S01]  /*20fb0*/  IMAD.MOV R3, RZ, RZ, -R2 ;  /* 0x000000ffff037224 */ /* 0x000fe200078e0a02 */
[----:B------:R-:W-:-:S03]  /*20fc0*/  LEA R2, R7, R2, 0x18 ;  /* 0x0000000207027211 */ /* 0x000fc600078ec0ff */
[----:B------:R-:W-:Y:S02]  /*20fd0*/  IMAD R3, R7, R3, R0 ;  /* 0x0000000307037224 */ /* 0x000fe400078e0200 */
[----:B------:R-:W-:Y:S02]  /*20fe0*/  IMAD R0, R12, R4, R9 ;  /* 0x000000040c007224 */ /* 0x000fe400078e0209 */
[----:B------:R-:W-:-:S05]  /*20ff0*/  IMAD R2, R3, 0x10000, R2 ;  /* 0x0001000003027824 */ /* 0x000fca00078e0202 */
[----:B------:R1:W-:Y:S01]  /*21000*/  STL [R1+0x28], R2 ;  /* 0x0000280201007387 */ /* 0x0003e20000100800 */
[----:B------:R-:W-:Y:S05]  /*21010*/  BRA `(.L_x_890) ;  /* 0x0000044000007947 */ /* 0x000fea0003800000 */
.L_x_889:
[----:B------:R-:W2:Y:S01]  /*21020*/  LDL R3, [R1+0x2c] ;  /* 0x00002c0001037983 */ /* 0x000ea20000100800 */
[----:B------:R-:W-:-:S04]  /*21030*/  IMAD.MOV.U32 R2, RZ, RZ, 0x4 ;  /* 0x00000004ff027424 */ /* 0x000fc800078e00ff */
[----:B--2---:R-:W-:-:S05]  /*21040*/  IMAD.WIDE R2, R3, R2, c[0x0][0x590] ;  /* 0x0001640003027625 */ /* 0x004fca00078e0202 */
[----:B------:R-:W2:Y:S02]  /*21050*/  LDG.E R4, [R2.64] ;  /* 0x0000000802047981 */ /* 0x000ea4000c1e1900 */
[----:B--2-4-:R-:W-:-:S05]  /*21060*/  IMAD R11, R4, R12, RZ ;  /* 0x0000000c040b7224 */ /* 0x014fca00078e02ff */
        /* <DEDUP_REMOVED lines=35> */
[----:B------:R-:W-:Y:S01]  /*212a0*/  MOV R7, R0 ;  /* 0x0000000000077202 */ /* 0x000fe20000000f00 */
[----:B------:R-:W-:Y:S02]  /*212b0*/  IMAD.MOV.U32 R5, RZ, RZ, R2 ;  /* 0x000000ffff057224 */ /* 0x000fe400078e0002 */
[----:B------:R-:W-:-:S02]  /*212c0*/  IMAD.MOV R0, RZ, RZ, -R9 ;  /* 0x000000ffff007224 */ /* 0x000fc400078e0a09 */
[----:B------:R-:W1:Y:S08]  /*212d0*/  I2F.RP R2, R5 ;  /* 0x0000000500027306 */ /* 0x000e700000209400 */
        /* <DEDUP_REMOVED lines=8> */
[----:B------:R-:W-:Y:S01]  /*21360*/  IMAD.HI.U32 R0, R3, R7, RZ ;  /* 0x0000000703007227 */ /* 0x000fe200078e00ff */
[----:B------:R-:W-:-:S03]  /*21370*/  IADD3 R3, R10, 0x1000000, R6 ;  /* 0x010000000a037810 */ /* 0x000fc60007ffe006 */
        /* <DEDUP_REMOVED lines=8> */
[----:B------:R-:W-:-:S06]  /*21400*/  IMAD.MOV R2, RZ, RZ, -R4 ;  /* 0x000000ffff027224 */ /* 0x000fcc00078e0a04 */
[----:B------:R-:W-:-:S06]  /*21410*/  @P2 IADD3 R0, R0, 0x1, RZ ;  /* 0x0000000100002810 */ /* 0x000fcc0007ffe0ff */
[----:B------:R-:W-:Y:S01]  /*21420*/  @!P1 IMAD.MOV R0, RZ, RZ, -R0 ;  /* 0x000000ffff009224 */ /* 0x000fe200078e0a00 */
[----:B------:R-:W-:-:S05]  /*21430*/  @!P0 LOP3.LUT R0, RZ, R4, RZ, 0x33, !PT ;  /* 0x00000004ff008212 */ /* 0x000fca00078e33ff */
[----:B------:R-:W-:-:S05]  /*21440*/  IMAD R2, R0, R2, R3 ;  /* 0x0000000200027224 */ /* 0x000fca00078e0203 */
[----:B------:R1:W-:Y:S02]  /*21450*/  STL [R1+0x28], R2 ;  /* 0x0000280201007387 */ /* 0x0003e40000100800 */
.L_x_890:
[----:B------:R-:W-:Y:S05]  /*21460*/  BSYNC B0 ;  /* 0x0000000000007941 */ /* 0x000fea0003800000 */
.L_x_888:
[----:B------:R-:W-:-:S04]  /*21470*/  LOP3.LUT R0, RZ, R0, RZ, 0x33, !PT ;  /* 0x00000000ff007212 */ /* 0x000fc800078e33ff */
[----:B------:R-:W-:-:S05]  /*21480*/  IADD3 R0, R0, R12, RZ ;  /* 0x0000000c00007210 */ /* 0x000fca0007ffe0ff */
[----:B------:R2:W-:Y:S01]  /*21490*/  STL [R1+0x24], R0 ;  /* 0x0000240001007387 */ /* 0x0005e20000100800 */
[----:B------:R-:W-:Y:S05]  /*214a0*/  BRA `(.L_x_891) ;  /* 0x0000005000007947 */ /* 0x000fea0003800000 */
.L_x_879:
[----:B------:R-:W-:Y:S01]  /*214b0*/  MOV R0, c[0x0][0x53c] ;  /* 0x00014f0000007a02 */ /* 0x000fe20000000f00 */
[----:B------:R2:W-:Y:S04]  /*214c0*/  STL [R1+0x20], R9 ;  /* 0x0000200901007387 */ /* 0x0005e80000100800 */
[----:B------:R2:W-:Y:S04]  /*214d0*/  STL [R1+0x24], RZ ;  /* 0x000024ff01007387 */ /* 0x0005e80000100800 */
[----:B------:R2:W-:Y:S04]  /*214e0*/  STL [R1+0x28], RZ ;  /* 0x000028ff01007387 */ /* 0x0005e80000100800 */
[----:B------:R2:W-:Y:S02]  /*214f0*/  STL [R1+0x2c], R0 ;  /* 0x00002c0001007387 */ /* 0x0005e40000100800 */
.L_x_891:
[----:B------:R-:W-:Y:S05]  /*21500*/  BSYNC B1 ;  /* 0x0000000000017941 */ /* 0x000fea0003800000 */
.L_x_877:
        /* <DEDUP_REMOVED lines=9> */
.L_x_872:
[----:B--2---:R-:W2:Y:S02]  /*215a0*/  LDL R0, [R1+0x2c] ;  /* 0x00002c0001007983 */ /* 0x004ea40000100800 */
[----:B--2---:R-:W-:-:S13]  /*215b0*/  ISETP.GE.AND P0, PT, R0, c[0x0][0x53c], PT ;  /* 0x00014f0000007a0c */ /* 0x004fda0003f06270 */
[----:B-1----:R-:W-:Y:S01]  /*215c0*/  @P0 CALL.REL.NOINC `(.L_x_892) ;  /* 0x0000001000000944 */ /* 0x002fe20003c00000 */
[----:B------:R-:W-:Y:S05]  /*215d0*/  BRA `(.L_x_893) ;  /* 0xfffe020000007947 */ /* 0x000fea000383ffff */
.L_x_892:
[----:B------:R-:W-:Y:S05]  /*215e0*/  EXIT ;  /* 0x000000000000794d */ /* 0x000fea0003800000 */
.L_x_683:
[----:B------:R-:W-:Y:S01]  /*215f0*/  IMAD.MOV.U32 R0, RZ, RZ, R5 ;  /* 0x000000ffff007224 */ /* 0x000fe200078e0005 */
[----:B------:R-:W-:Y:S02]  /*21600*/  MOV R2, 0x1 ;  /* 0x0000000100027802 */ /* 0x000fe40000000f00 */
[----:B------:R-:W-:Y:S02]  /*21610*/  MOV R3, 0x21630 ;  /* 0x0002163000037802 */ /* 0x000fe40000000f00 */
[----:B------:R-:W-:Y:S05]  /*21620*/  CALL.REL.NOINC `($__internal_16_$__cuda_sm70_shflsync_up_p) ;  /* 0x000013c000007944 */ /* 0x000fea0003c00000 */
[----:B------:R-:W-:Y:S01]  /*21630*/  MOV R0, R4 ;  /* 0x0000000400007202 */ /* 0x000fe20000000f00 */
[----:B------:R-:W-:Y:S05]  /*21640*/  BRA `(.L_x_894) ;  /* 0xfffdee1000007947 */ /* 0x000fea000383ffff */
.L_x_684:
[----:B------:R-:W-:Y:S01]  /*21650*/  IMAD.MOV.U32 R0, RZ, RZ, R5 ;  /* 0x000000ffff007224 */ /* 0x000fe200078e0005 */
[----:B------:R-:W-:Y:S02]  /*21660*/  MOV R2, 0x2 ;  /* 0x0000000200027802 */ /* 0x000fe40000000f00 */
[----:B------:R-:W-:Y:S02]  /*21670*/  MOV R3, 0x21690 ;  /* 0x0002169000037802 */ /* 0x000fe40000000f00 */
[----:B------:R-:W-:Y:S05]  /*21680*/  CALL.REL.NOINC `($__internal_16_$__cuda_sm70_shflsync_up_p) ;  /* 0x0000136000007944 */ /* 0x000fea0003c00000 */
[----:B------:R-:W-:Y:S01]  /*21690*/  SEL R0, R4, RZ, P4 ;  /* 0x000000ff04007207 */ /* 0x000fe20002000000 */
[----:B------:R-:W-:Y:S01]  /*216a0*/  IMAD.MOV.U32 R2, RZ, RZ, 0x4 ;  /* 0x00000004ff027424 */ /* 0x000fe200078e00ff */
[----:B------:R-:W-:-:S03]  /*216b0*/  MOV R3, 0x216e0 ;  /* 0x000216e000037802 */ /* 0x000fc60000000f00 */
[----:B------:R-:W-:Y:S02]  /*216c0*/  IMAD.IADD R0, R5, 0x1, R0 ;  /* 0x0000000105007824 */ /* 0x000fe400078e0200 */
        /* <DEDUP_REMOVED lines=14> */
[----:B------:R-:W-:Y:S01]  /*217b0*/  IMAD.IADD R4, R0, 0x1, R4 ;  /* 0x0000000100047824 */ /* 0x000fe200078e0204 */
[----:B------:R-:W-:-:S03]  /*217c0*/  MOV R0, 0x1f ;  /* 0x0000001f00007802 */ /* 0x000fc60000000f00 */
[----:B------:R-:W-:Y:S02]  /*217d0*/  IMAD.MOV.U32 R5, RZ, RZ, R4 ;  /* 0x000000ffff057224 */ /* 0x000fe400078e0004 */
[----:B------:R-:W-:Y:S05]  /*217e0*/  CALL.REL.NOINC `($__internal_15_$__cuda_sm70_shflsync_idx_p) ;  /* 0x000011b000007944 */ /* 0x000fea0003c00000 */
[----:B------:R-:W-:Y:S05]  /*217f0*/  BRA `(.L_x_895) ;  /* 0xfffded6000007947 */ /* 0x000fea000383ffff */
.L_x_686:
[----:B------:R-:W-:Y:S02]  /*21800*/  SEL R0, RZ, 0x1, P0 ;  /* 0x00000001ff007807 */ /* 0x000fe40000000000 */
[----:B------:R-:W-:Y:S02]  /*21810*/  MOV R2, 0x21830 ;  /* 0x0002183000027802 */ /* 0x000fe40000000f00 */
[----:B------:R-:W-:Y:S05]  /*21820*/  CALL.REL.NOINC `($__internal_17_$__cuda_sm70_votesync_ballot) ;  /* 0x0000123000007944 */ /* 0x000fea0003c00000 */
[----:B------:R-:W-:Y:S01]  /*21830*/  MOV R10, R0 ;  /* 0x00000000000a7202 */ /* 0x000fe20000000f00 */
[----:B------:R-:W-:Y:S05]  /*21840*/  BRA `(.L_x_896) ;  /* 0xfffdeda000007947 */ /* 0x000fea000383ffff */
.L_x_687:
[----:B------:R-:W-:Y:S01]  /*21850*/  IMAD.MOV.U32 R5, RZ, RZ, R9 ;  /* 0x000000ffff057224 */ /* 0x000fe200078e0009 */
[----:B------:R-:W-:Y:S01]  /*21860*/  MOV R3, R6 ;  /* 0x0000000600037202 */ /* 0x000fe20000000f00 */
[----:B-1----:R-:W-:Y:S01]  /*21870*/  IMAD.MOV.U32 R0, RZ, RZ, 0x1f ;  /* 0x0000001fff007424 */ /* 0x002fe200078e00ff */
[----:B------:R-:W-:Y:S02]  /*21880*/  MOV R2, 0x218a0 ;  /* 0x000218a000027802 */ /* 0x000fe40000000f00 */
[----:B------:R-:W-:Y:S05]  /*21890*/  CALL.REL.NOINC `($__internal_15_$__cuda_sm70_shflsync_idx_p) ;  /* 0x0000110000007944 */ /* 0x000fea0003c00000 */
[----:B------:R-:W-:Y:S01]  /*218a0*/  IMAD.MOV.U32 R12, RZ, RZ, R0 ;  /* 0x000000ffff0c7224 */ /* 0x000fe200078e0000 */
[----:B------:R-:W-:Y:S01]  /*218b0*/  MOV R5, R8 ;  /* 0x0000000800057202 */ /* 0x000fe20000000f00 */
[----:B------:R-:W-:Y:S01]  /*218c0*/  IMAD.MOV.U32 R7, RZ, RZ, RZ ;  /* 0x000000ffff077224 */ /* 0x000fe200078e00ff */
[----:B------:R-:W-:Y:S01]  /*218d0*/  MOV R3, R6 ;  /* 0x0000000600037202 */ /* 0x000fe20000000f00 */
[----:B------:R-:W-:Y:S01]  /*218e0*/  IMAD.MOV.U32 R0, RZ, RZ, 0x1f ;  /* 0x0000001fff007424 */ /* 0x000fe200078e00ff */
[----:B------:R-:W-:-:S02]  /*218f0*/  MOV R2, 0x21910 ;  /* 0x0002191000027802 */ /* 0x000fc40000000f00 */
[----:B------:R-:W-:Y:S05]  /*21900*/  CALL.REL.NOINC `($__internal_15_$__cuda_sm70_shflsync_idx_p) ;  /* 0x0000109000007944 */ /* 0x000fea0003c00000 */
[----:B------:R-:W-:Y:S01]  /*21910*/  MOV R9, R0 ;  /* 0x0000000000097202 */ /* 0x000fe20000000f00 */
[----:B------:R-:W-:Y:S05]  /*21920*/  BRA `(.L_x_897) ;  /* 0xfffded3000007947 */ /* 0x000fea000383ffff */
.L_x_690:
[----:B------:R-:W-:Y:S01]  /*21930*/  IMAD.MOV.U32 R5, RZ, RZ, R4 ;  /* 0x000000ffff057224 */ /* 0x000fe200078e0004 */
[----:B-1----:R-:W-:-:S02]  /*21940*/  MOV R0, 0x1f ;  /* 0x0000001f00007802 */ /* 0x002fc40000000f00 */
[----:B------:R-:W-:Y:S02]  /*21950*/  MOV R2, 0x21970 ;  /* 0x0002197000027802 */ /* 0x000fe40000000f00 */
[----:B--234-:R-:W-:Y:S05]  /*21960*/  CALL.REL.NOINC `($__internal_15_$__cuda_sm70_shflsync_idx_p) ;  /* 0x0000103000007944 */ /* 0x01cfea0003c00000 */
[----:B------:R-:W-:Y:S01]  /*21970*/  MOV R7, R0 ;  /* 0x0000000000077202 */ /* 0x000fe20000000f00 */
[----:B------:R-:W-:Y:S05]  /*21980*/  BRA `(.L_x_689) ;  /* 0xfffded3000007947 */ /* 0x000fea000383ffff */
.L_x_831:
[----:B------:R-:W-:Y:S01]  /*21990*/  IMAD.MOV.U32 R2, RZ, RZ, R251 ;  /* 0x000000ffff027224 */ /* 0x000fe200078e00fb */
[----:B------:R-:W-:Y:S02]  /*219a0*/  MOV R5, 0x2 ;  /* 0x0000000200057802 */ /* 0x000fe40000000f00 */
[----:B------:R-:W-:Y:S02]  /*219b0*/  MOV R6, 0x219d0 ;  /* 0x000219d000067802 */ /* 0x000fe40000000f00 */
[----:B-1----:R-:W-:Y:S05]  /*219c0*/  CALL.REL.NOINC `($__internal_14_$__cuda_sm70_shflsync_bfly_p) ;  /* 0x00000f9000007944 */ /* 0x002fea0003c00000 */
[----:B--2---:R-:W-:Y:S01]  /*219d0*/  MOV R0, R2 ;  /* 0x0000000200007202 */ /* 0x004fe20000000f00 */
[----:B-1----:R-:W-:Y:S05]  /*219e0*/  BRA `(.L_x_898) ;  /* 0xffffb88000007947 */ /* 0x002fea000383ffff */
.L_x_832:
[----:B------:R-:W-:Y:S01]  /*219f0*/  IMAD.MOV.U32 R2, RZ, RZ, R0 ;  /* 0x000000ffff027224 */ /* 0x000fe200078e0000 */
[----:B------:R-:W-:Y:S02]  /*21a00*/  MOV R5, 0x1 ;  /* 0x0000000100057802 */ /* 0x000fe40000000f00 */
[----:B------:R-:W-:Y:S02]  /*21a10*/  MOV R6, 0x21a30 ;  /* 0x00021a3000067802 */ /* 0x000fe40000000f00 */
[----:B-12---:R-:W-:Y:S05]  /*21a20*/  CALL.REL.NOINC `($__internal_14_$__cuda_sm70_shflsync_bfly_p) ;  /* 0x00000f3000007944 */ /* 0x006fea0003c00000 */
[----:B--2---:R-:W-:Y:S01]  /*21a30*/  FADD.FTZ R0, R0, R2 ;  /* 0x0000000200007221 */ /* 0x004fe20000010000 */
[----:B------:R-:W-:Y:S02]  /*21a40*/  MOV R2, R252 ;  /* 0x000000fc00027202 */ /* 0x000fe40000000f00 */
[----:B-1----:R-:W-:-:S02]  /*21a50*/  MOV R5, 0x2 ;  /* 0x0000000200057802 */ /* 0x002fc40000000f00 */
[----:B------:R-:W-:Y:S02]  /*21a60*/  MOV R6, 0x21a80 ;  /* 0x00021a8000067802 */ /* 0x000fe40000000f00 */
[----:B------:R-:W-:Y:S05]  /*21a70*/  CALL.REL.NOINC `($__internal_14_$__cuda_sm70_shflsync_bfly_p) ;  /* 0x00000ee000007944 */ /* 0x000fea0003c00000 */
[----:B--2---:R-:W-:Y:S01]  /*21a80*/  FADD.FTZ R4, R252, R2 ;  /* 0x00000002fc047221 */ /* 0x004fe20000010000 */
[----:B-1----:R-:W-:Y:S02]  /*21a90*/  MOV R5, 0x1 ;  /* 0x0000000100057802 */ /* 0x002fe40000000f00 */
[----:B------:R-:W-:Y:S02]  /*21aa0*/  MOV R6, 0x21ad0 ;  /* 0x00021ad000067802 */ /* 0x000fe40000000f00 */
[----:B------:R-:W-:Y:S02]  /*21ab0*/  MOV R2, R4 ;  /* 0x0000000400027202 */ /* 0x000fe40000000f00 */
[----:B------:R-:W-:Y:S05]  /*21ac0*/  CALL.REL.NOINC `($__internal_14_$__cuda_sm70_shflsync_bfly_p) ;  /* 0x00000e9000007944 */ /* 0x000fea0003c00000 */
[----:B--2---:R-:W-:Y:S01]  /*21ad0*/  MOV R6, R2 ;  /* 0x0000000200067202 */ /* 0x004fe20000000f00 */
[----:B-1----:R-:W-:Y:S05]  /*21ae0*/  BRA `(.L_x_899) ;  /* 0xffffb7f000007947 */ /* 0x002fea000383ffff */
.L_x_839:
[----:B--234-:R-:W-:Y:S01]  /*21af0*/  IMAD.MOV.U32 R5, RZ, RZ, R6 ;  /* 0x000000ffff057224 */ /* 0x01cfe200078e0006 */
[----:B------:R-:W-:Y:S01]  /*21b00*/  MOV R3, RZ ;  /* 0x000000ff00037202 */ /* 0x000fe20000000f00 */
[----:B------:R-:W-:Y:S01]  /*21b10*/  IMAD.MOV.U32 R0, RZ, RZ, 0x181f ;  /* 0x0000181fff007424 */ /* 0x000fe200078e00ff */
[----:B------:R-:W-:Y:S02]  /*21b20*/  MOV R2, 0x21b40 ;  /* 0x00021b4000027802 */ /* 0x000fe40000000f00 */
[----:B-1----:R-:W-:Y:S05]  /*21b30*/  CALL.REL.NOINC `($__internal_15_$__cuda_sm70_shflsync_idx_p) ;  /* 0x00000e6000007944 */ /* 0x002fea0003c00000 */
[----:B------:R-:W-:Y:S01]  /*21b40*/  MOV R9, R0 ;  /* 0x0000000000097202 */ /* 0x000fe20000000f00 */
[----:B------:R-:W-:Y:S05]  /*21b50*/  BRA `(.L_x_900) ;  /* 0xffffcd4000007947 */ /* 0x000fea000383ffff */
.L_x_840:
[----:B------:R-:W-:Y:S01]  /*21b60*/  IMAD.MOV.U32 R5, RZ, RZ, R8 ;  /* 0x000000ffff057224 */ /* 0x000fe200078e0008 */
[----:B------:R-:W-:Y:S01]  /*21b70*/  MOV R3, RZ ;  /* 0x000000ff00037202 */ /* 0x000fe20000000f00 */
[----:B------:R-:W-:Y:S01]  /*21b80*/  IMAD.MOV.U32 R0, RZ, RZ, 0x181f ;  /* 0x0000181fff007424 */ /* 0x000fe200078e00ff */
[----:B------:R-:W-:-:S02]  /*21b90*/  MOV R2, 0x21bb0 ;  /* 0x00021bb000027802 */ /* 0x000fc40000000f00 */
[----:B-123--:R-:W-:Y:S05]  /*21ba0*/  CALL.REL.NOINC `($__internal_15_$__cuda_sm70_shflsync_idx_p) ;  /* 0x00000df000007944 */ /* 0x00efea0003c00000 */
[----:B------:R-:W-:Y:S01]  /*21bb0*/  MOV R2, R0 ;  /* 0x0000000000027202 */ /* 0x000fe20000000f00 */
[----:B------:R-:W-:Y:S05]  /*21bc0*/  BRA `(.L_x_901) ;  /* 0xffffccf000007947 */ /* 0x000fea000383ffff */
.L_x_843:
[----:B--2---:R-:W-:Y:S01]  /*21bd0*/  IMAD.MOV.U32 R5, RZ, RZ, R6 ;  /* 0x000000ffff057224 */ /* 0x004fe200078e0006 */
[----:B------:R-:W-:Y:S01]  /*21be0*/  MOV R3, 0x1 ;  /* 0x0000000100037802 */ /* 0x000fe20000000f00 */
[----:B------:R-:W-:Y:S01]  /*21bf0*/  IMAD.MOV.U32 R0, RZ, RZ, 0x181f ;  /* 0x0000181fff007424 */ /* 0x000fe200078e00ff */
[----:B------:R-:W-:-:S02]  /*21c00*/  MOV R2, 0x21c20 ;  /* 0x00021c2000027802 */ /* 0x000fc40000000f00 */
[----:B-1-34-:R-:W-:Y:S05]  /*21c10*/  CALL.REL.NOINC `($__internal_15_$__cuda_sm70_shflsync_idx_p) ;  /* 0x00000d8000007944 */ /* 0x01afea0003c00000 */
[----:B------:R-:W-:Y:S01]  /*21c20*/  IMAD.MOV.U32 R9, RZ, RZ, R0 ;  /* 0x000000ffff097224 */ /* 0x000fe200078e0000 */
[----:B------:R-:W-:Y:S01]  /*21c30*/  MOV R3, 0x1 ;  /* 0x0000000100037802 */ /* 0x000fe20000000f00 */
[----:B------:R-:W-:Y:S01]  /*21c40*/  IMAD.MOV.U32 R5, RZ, RZ, R8 ;  /* 0x000000ffff057224 */ /* 0x000fe200078e0008 */
[----:B------:R-:W-:-:S02]  /*21c50*/  MOV R0, 0x181f ;  /* 0x0000181f00007802 */ /* 0x000fc40000000f00 */
[----:B------:R-:W-:Y:S02]  /*21c60*/  MOV R2, 0x21c80 ;  /* 0x00021c8000027802 */ /* 0x000fe40000000f00 */
[----:B------:R-:W-:Y:S05]  /*21c70*/  CALL.REL.NOINC `($__internal_15_$__cuda_sm70_shflsync_idx_p) ;  /* 0x00000d2000007944 */ /* 0x000fea0003c00000 */
[----:B------:R-:W-:Y:S01]  /*21c80*/  MOV R2, R0 ;  /* 0x0000000000027202 */ /* 0x000fe20000000f00 */
[----:B------:R-:W-:Y:S05]  /*21c90*/  BRA `(.L_x_902) ;  /* 0xffffcd1000007947 */ /* 0x000fea000383ffff */
.L_x_846:
[----:B--2---:R-:W-:Y:S01]  /*21ca0*/  IMAD.MOV.U32 R5, RZ, RZ, R6 ;  /* 0x000000ffff057224 */ /* 0x004fe200078e0006 */
[----:B------:R-:W-:Y:S01]  /*21cb0*/  MOV R3, 0x2 ;  /* 0x0000000200037802 */ /* 0x000fe20000000f00 */
[----:B------:R-:W-:Y:S01]  /*21cc0*/  IMAD.MOV.U32 R0, RZ, RZ, 0x181f ;  /* 0x0000181fff007424 */ /* 0x000fe200078e00ff */
[----:B------:R-:W-:Y:S02]  /*21cd0*/  MOV R2, 0x21cf0 ;  /* 0x00021cf000027802 */ /* 0x000fe40000000f00 */
[----:B-1-34-:R-:W-:Y:S05]  /*21ce0*/  CALL.REL.NOINC `($__internal_15_$__cuda_sm70_shflsync_idx_p) ;  /* 0x00000cb000007944 */ /* 0x01afea0003c00000 */
[----:B------:R-:W-:Y:S01]  /*21cf0*/  MOV R9, R0 ;  /* 0x0000000000097202 */ /* 0x000fe20000000f00 */
[----:B------:R-:W-:Y:S05]  /*21d00*/  BRA `(.L_x_903) ;  /* 0xffffcd9000007947 */ /* 0x000fea000383ffff */
.L_x_847:
[----:B--2---:R-:W-:Y:S01]  /*21d10*/  IMAD.MOV.U32 R5, RZ, RZ, R8 ;  /* 0x000000ffff057224 */ /* 0x004fe200078e0008 */
[----:B------:R-:W-:Y:S01]  /*21d20*/  MOV R3, 0x2 ;  /* 0x0000000200037802 */ /* 0x000fe20000000f00 */
[----:B------:R-:W-:Y:S01]  /*21d30*/  IMAD.MOV.U32 R0, RZ, RZ, 0x181f ;  /* 0x0000181fff007424 */ /* 0x000fe200078e00ff */
[----:B------:R-:W-:Y:S02]  /*21d40*/  MOV R2, 0x21d60 ;  /* 0x00021d6000027802 */ /* 0x000fe40000000f00 */
[----:B-1-34-:R-:W-:Y:S05]  /*21d50*/  CALL.REL.NOINC `($__internal_15_$__cuda_sm70_shflsync_idx_p) ;  /* 0x00000c4000007944 */ /* 0x01afea0003c00000 */
[----:B------:R-:W-:Y:S01]  /*21d60*/  MOV R2, R0 ;  /* 0x0000000000027202 */ /* 0x000fe20000000f00 */
[----:B------:R-:W-:Y:S05]  /*21d70*/  BRA `(.L_x_904) ;  /* 0xffffcd4000007947 */ /* 0x000fea000383ffff */
.L_x_850:
[----:B---3--:R-:W-:Y:S01]  /*21d80*/  IMAD.MOV.U32 R5, RZ, RZ, R6 ;  /* 0x000000ffff057224 */ /* 0x008fe200078e0006 */
[----:B------:R-:W-:Y:S01]  /*21d90*/  MOV R3, 0x3 ;  /* 0x0000000300037802 */ /* 0x000fe20000000f00 */
[----:B------:R-:W-:Y:S01]  /*21da0*/  IMAD.MOV.U32 R0, RZ, RZ, 0x181f ;  /* 0x0000181fff007424 */ /* 0x000fe200078e00ff */
[----:B----4-:R-:W-:-:S02]  /*21db0*/  MOV R2, 0x21dd0 ;  /* 0x00021dd000027802 */ /* 0x010fc40000000f00 */
[----:B-12---:R-:W-:Y:S05]  /*21dc0*/  CALL.REL.NOINC `($__internal_15_$__cuda_sm70_shflsync_idx_p) ;  /* 0x00000bd000007944 */ /* 0x006fea0003c00000 */
[----:B------:R-:W-:Y:S01]  /*21dd0*/  IMAD.MOV.U32 R6, RZ, RZ, R0 ;  /* 0x000000ffff067224 */ /* 0x000fe200078e0000 */
[----:B------:R-:W-:Y:S01]  /*21de0*/  MOV R3, 0x3 ;  /* 0x0000000300037802 */ /* 0x000fe20000000f00 */
[----:B------:R-:W-:Y:S01]  /*21df0*/  IMAD.MOV.U32 R5, RZ, RZ, R8 ;  /* 0x000000ffff057224 */ /* 0x000fe200078e0008 */
[----:B------:R-:W-:-:S02]  /*21e00*/  MOV R0, 0x181f ;  /* 0x0000181f00007802 */ /* 0x000fc40000000f00 */
[----:B------:R-:W-:Y:S02]  /*21e10*/  MOV R2, 0x21e30 ;  /* 0x00021e3000027802 */ /* 0x000fe40000000f00 */
[----:B------:R-:W-:Y:S05]  /*21e20*/  CALL.REL.NOINC `($__internal_15_$__cuda_sm70_shflsync_idx_p) ;  /* 0x00000b7000007944 */ /* 0x000fea0003c00000 */
[----:B------:R-:W-:Y:S05]  /*21e30*/  BRA `(.L_x_905) ;  /* 0xffffcd8000007947 */ /* 0x000fea000383ffff */
.L_x_852:
[----:B------:R-:W-:Y:S01]  /*21e40*/  IMAD.MOV.U32 R5, RZ, RZ, R14 ;  /* 0x000000ffff057224 */ /* 0x000fe200078e000e */
[----:B------:R-:W-:Y:S01]  /*21e50*/  MOV R3, RZ ;  /* 0x000000ff00037202 */ /* 0x000fe20000000f00 */
[----:B------:R-:W-:Y:S01]  /*21e60*/  IMAD.MOV.U32 R0, RZ, RZ, 0x1c1f ;  /* 0x00001c1fff007424 */ /* 0x000fe200078e00ff */
[----:B------:R-:W-:Y:S02]  /*21e70*/  MOV R2, 0x21e90 ;  /* 0x00021e9000027802 */ /* 0x000fe40000000f00 */
[----:B------:R-:W-:Y:S05]  /*21e80*/  CALL.REL.NOINC `($__internal_15_$__cuda_sm70_shflsync_idx_p) ;  /* 0x00000b1000007944 */ /* 0x000fea0003c00000 */
[----:B------:R-:W-:Y:S01]  /*21e90*/  MOV R4, R0 ;  /* 0x0000000000047202 */ /* 0x000fe20000000f00 */
[----:B------:R-:W-:Y:S05]  /*21ea0*/  BRA `(.L_x_906) ;  /* 0xffffd00000007947 */ /* 0x000fea000383ffff */
.L_x_853:
[----:B------:R-:W-:Y:S01]  /*21eb0*/  IMAD.MOV.U32 R5, RZ, RZ, R28 ;  /* 0x000000ffff057224 */ /* 0x000fe200078e001c */
[----:B------:R-:W-:Y:S01]  /*21ec0*/  MOV R3, RZ ;  /* 0x000000ff00037202 */ /* 0x000fe20000000f00 */
[----:B------:R-:W-:Y:S01]  /*21ed0*/  IMAD.MOV.U32 R0, RZ, RZ, 0x1c1f ;  /* 0x00001c1fff007424 */ /* 0x000fe200078e00ff */
[----:B------:R-:W-:Y:S02]  /*21ee0*/  MOV R2, 0x21f00 ;  /* 0x00021f0000027802 */ /* 0x000fe40000000f00 */
[----:B-12---:R-:W-:Y:S05]  /*21ef0*/  CALL.REL.NOINC `($__internal_15_$__cuda_sm70_shflsync_idx_p) ;  /* 0x00000aa000007944 */ /* 0x006fea0003c00000 */
[----:B------:R-:W-:Y:S05]  /*21f00*/  BRA `(.L_x_907) ;  /* 0xffffcfc000007947 */ /* 0x000fea000383ffff */
.L_x_856:
[----:B------:R-:W-:Y:S01]  /*21f10*/  IMAD.MOV.U32 R5, RZ, RZ, R14 ;  /* 0x000000ffff057224 */ /* 0x000fe200078e000e */
[----:B----4-:R-:W-:Y:S01]  /*21f20*/  MOV R3, 0x1 ;  /* 0x0000000100037802 */ /* 0x010fe20000000f00 */
[----:B------:R-:W-:Y:S01]  /*21f30*/  IMAD.MOV.U32 R0, RZ, RZ, 0x1c1f ;  /* 0x00001c1fff007424 */ /* 0x000fe200078e00ff */
[----:B------:R-:W-:-:S02]  /*21f40*/  MOV R2, 0x21f60 ;  /* 0x00021f6000027802 */ /* 0x000fc40000000f00 */
[----:B-123--:R-:W-:Y:S05]  /*21f50*/  CALL.REL.NOINC `($__internal_15_$__cuda_sm70_shflsync_idx_p) ;  /* 0x00000a4000007944 */ /* 0x00efea0003c00000 */
[----:B------:R-:W-:Y:S01]  /*21f60*/  IMAD.MOV.U32 R4, RZ, RZ, R0 ;  /* 0x000000ffff047224 */ /* 0x000fe200078e0000 */
[----:B------:R-:W-:Y:S01]  /*21f70*/  MOV R3, 0x1 ;  /* 0x0000000100037802 */ /* 0x000fe20000000f00 */
[----:B------:R-:W-:Y:S01]  /*21f80*/  IMAD.MOV.U32 R5, RZ, RZ, R28 ;  /* 0x000000ffff057224 */ /* 0x000fe200078e001c */
[----:B------:R-:W-:-:S02]  /*21f90*/  MOV R0, 0x1c1f ;  /* 0x00001c1f00007802 */ /* 0x000fc40000000f00 */
[----:B------:R-:W-:Y:S02]  /*21fa0*/  MOV R2, 0x21fc0 ;  /* 0x00021fc000027802 */ /* 0x000fe40000000f00 */
[----:B------:R-:W-:Y:S05]  /*21fb0*/  CALL.REL.NOINC `($__internal_15_$__cuda_sm70_shflsync_idx_p) ;  /* 0x000009e000007944 */ /* 0x000fea0003c00000 */
[----:B------:R-:W-:Y:S05]  /*21fc0*/  BRA `(.L_x_908) ;  /* 0xffffd56000007947 */ /* 0x000fea000383ffff */
.L_x_860:
[----:B------:R-:W-:Y:S01]  /*21fd0*/  IMAD.MOV.U32 R5, RZ, RZ, R6 ;  /* 0x000000ffff057224 */ /* 0x000fe200078e0006 */
[----:B------:R-:W-:Y:S01]  /*21fe0*/  MOV R3, RZ ;  /* 0x000000ff00037202 */ /* 0x000fe20000000f00 */
[----:B------:R-:W-:Y:S01]  /*21ff0*/  IMAD.MOV.U32 R0, RZ, RZ, 0x181f ;  /* 0x0000181fff007424 */ /* 0x000fe200078e00ff */
[----:B------:R-:W-:Y:S02]  /*22000*/  MOV R2, 0x22020 ;  /* 0x0002202000027802 */ /* 0x000fe40000000f00 */
[----:B--2---:R-:W-:Y:S05]  /*22010*/  CALL.REL.NOINC `($__internal_15_$__cuda_sm70_shflsync_idx_p) ;  /* 0x0000098000007944 */ /* 0x004fea0003c00000 */
[----:B------:R-:W-:Y:S01]  /*22020*/  MOV R10, R0 ;  /* 0x00000000000a7202 */ /* 0x000fe20000000f00 */
[----:B------:R-:W-:Y:S05]  /*22030*/  BRA `(.L_x_909) ;  /* 0xffffe0a000007947 */ /* 0x000fea000383ffff */
.L_x_861:
[----:B------:R-:W-:Y:S01]  /*22040*/  IMAD.MOV.U32 R5, RZ, RZ, R9 ;  /* 0x000000ffff057224 */ /* 0x000fe200078e0009 */
[----:B------:R-:W-:Y:S01]  /*22050*/  MOV R3, RZ ;  /* 0x000000ff00037202 */ /* 0x000fe20000000f00 */
[----:B------:R-:W-:Y:S01]  /*22060*/  IMAD.MOV.U32 R0, RZ, RZ, 0x181f ;  /* 0x0000181fff007424 */ /* 0x000fe200078e00ff */
[----:B------:R-:W-:Y:S02]  /*22070*/  MOV R2, 0x22090 ;  /* 0x0002209000027802 */ /* 0x000fe40000000f00 */
[----:B-123--:R-:W-:Y:S05]  /*22080*/  CALL.REL.NOINC `($__internal_15_$__cuda_sm70_shflsync_idx_p) ;  /* 0x0000091000007944 */ /* 0x00efea0003c00000 */
[----:B------:R-:W-:Y:S01]  /*22090*/  MOV R2, R0 ;  /* 0x0000000000027202 */ /* 0x000fe20000000f00 */
[----:B------:R-:W-:Y:S05]  /*220a0*/  BRA `(.L_x_910) ;  /* 0xffffe05000007947 */ /* 0x000fea000383ffff */
.L_x_864:
[----:B-1----:R-:W-:Y:S01]  /*220b0*/  IMAD.MOV.U32 R5, RZ, RZ, R6 ;  /* 0x000000ffff057224 */ /* 0x002fe200078e0006 */
[----:B------:R-:W-:Y:S01]  /*220c0*/  MOV R3, 0x1 ;  /* 0x0000000100037802 */ /* 0x000fe20000000f00 */
[----:B------:R-:W-:Y:S01]  /*220d0*/  IMAD.MOV.U32 R0, RZ, RZ, 0x181f ;  /* 0x0000181fff007424 */ /* 0x000fe200078e00ff */
[----:B------:R-:W-:-:S02]  /*220e0*/  MOV R2, 0x22100 ;  /* 0x0002210000027802 */ /* 0x000fc40000000f00 */
[----:B--234-:R-:W-:Y:S05]  /*220f0*/  CALL.REL.NOINC `($__internal_15_$__cuda_sm70_shflsync_idx_p) ;  /* 0x000008a000007944 */ /* 0x01cfea0003c00000 */
        /* <DEDUP_REMOVED lines=8> */
.L_x_867:
[----:B-1----:R-:W-:Y:S01]  /*22180*/  IMAD.MOV.U32 R5, RZ, RZ, R6 ;  /* 0x000000ffff057224 */ /* 0x002fe200078e0006 */
[----:B------:R-:W-:Y:S01]  /*22190*/  MOV R3, 0x2 ;  /* 0x0000000200037802 */ /* 0x000fe20000000f00 */
[----:B------:R-:W-:Y:S01]  /*221a0*/  IMAD.MOV.U32 R0, RZ, RZ, 0x181f ;  /* 0x0000181fff007424 */ /* 0x000fe200078e00ff */
[----:B------:R-:W-:Y:S02]  /*221b0*/  MOV R2, 0x221d0 ;  /* 0x000221d000027802 */ /* 0x000fe40000000f00 */
[----:B--234-:R-:W-:Y:S05]  /*221c0*/  CALL.REL.NOINC `($__internal_15_$__cuda_sm70_shflsync_idx_p) ;  /* 0x000007d000007944 */ /* 0x01cfea0003c00000 */
[----:B------:R-:W-:Y:S01]  /*221d0*/  MOV R10, R0 ;  /* 0x00000000000a7202 */ /* 0x000fe20000000f00 */
[----:B------:R-:W-:Y:S05]  /*221e0*/  BRA `(.L_x_912) ;  /* 0xffffe10000007947 */ /* 0x000fea000383ffff */
.L_x_868:
[----:B-1----:R-:W-:Y:S01]  /*221f0*/  IMAD.MOV.U32 R5, RZ, RZ, R9 ;  /* 0x000000ffff057224 */ /* 0x002fe200078e0009 */
[----:B------:R-:W-:Y:S01]  /*22200*/  MOV R3, 0x2 ;  /* 0x0000000200037802 */ /* 0x000fe20000000f00 */
[----:B------:R-:W-:Y:S01]  /*22210*/  IMAD.MOV.U32 R0, RZ, RZ, 0x181f ;  /* 0x0000181fff007424 */ /* 0x000fe200078e00ff */
[----:B------:R-:W-:Y:S02]  /*22220*/  MOV R2, 0x22240 ;  /* 0x0002224000027802 */ /* 0x000fe40000000f00 */
[----:B--234-:R-:W-:Y:S05]  /*22230*/  CALL.REL.NOINC `($__internal_15_$__cuda_sm70_shflsync_idx_p) ;  /* 0x0000076000007944 */ /* 0x01cfea0003c00000 */
[----:B------:R-:W-:Y:S01]  /*22240*/  MOV R2, R0 ;  /* 0x0000000000027202 */ /* 0x000fe20000000f00 */
[----:B------:R-:W-:Y:S05]  /*22250*/  BRA `(.L_x_913) ;  /* 0xffffe0b000007947 */ /* 0x000fea000383ffff */
.L_x_871:
        /* <DEDUP_REMOVED lines=13> */
.L_x_873:
[----:B------:R-:W-:Y:S01]  /*22330*/  IMAD.MOV.U32 R5, RZ, RZ, R62 ;  /* 0x000000ffff057224 */ /* 0x000fe200078e003e */
[----:B------:R-:W-:Y:S01]  /*22340*/  MOV R3, RZ ;  /* 0x000000ff00037202 */ /* 0x000fe20000000f00 */
[----:B------:R-:W-:Y:S01]  /*22350*/  IMAD.MOV.U32 R0, RZ, RZ, 0x1f ;  /* 0x0000001fff007424 */ /* 0x000fe200078e00ff */
[----:B------:R-:W-:Y:S02]  /*22360*/  MOV R2, 0x22380 ;  /* 0x0002238000027802 */ /* 0x000fe40000000f00 */
[----:B------:R-:W-:Y:S05]  /*22370*/  CALL.REL.NOINC `($__internal_15_$__cuda_sm70_shflsync_idx_p) ;  /* 0x0000062000007944 */ /* 0x000fea0003c00000 */
[----:B------:R-:W-:Y:S01]  /*22380*/  MOV R9, R0 ;  /* 0x0000000000097202 */ /* 0x000fe20000000f00 */
[----:B------:R-:W-:Y:S05]  /*22390*/  BRA `(.L_x_915) ;  /* 0xffffe21000007947 */ /* 0x000fea000383ffff */
.L_x_874:
[----:B------:R-:W-:Y:S01]  /*223a0*/  IMAD.MOV.U32 R5, RZ, RZ, R62 ;  /* 0x000000ffff057224 */ /* 0x000fe200078e003e */
[----:B------:R-:W-:Y:S01]  /*223b0*/  MOV R3, 0x1 ;  /* 0x0000000100037802 */ /* 0x000fe20000000f00 */
[----:B------:R-:W-:Y:S01]  /*223c0*/  IMAD.MOV.U32 R0, RZ, RZ, 0x1f ;  /* 0x0000001fff007424 */ /* 0x000fe200078e00ff */
[----:B------:R-:W-:Y:S02]  /*223d0*/  MOV R2, 0x223f0 ;  /* 0x000223f000027802 */ /* 0x000fe40000000f00 */
[----:B-12---:R-:W-:Y:S05]  /*223e0*/  CALL.REL.NOINC `($__internal_15_$__cuda_sm70_shflsync_idx_p) ;  /* 0x000005b000007944 */ /* 0x006fea0003c00000 */
[----:B------:R-:W-:Y:S01]  /*223f0*/  MOV R8, R0 ;  /* 0x0000000000087202 */ /* 0x000fe20000000f00 */
[----:B------:R-:W-:Y:S05]  /*22400*/  BRA `(.L_x_916) ;  /* 0xffffe1c000007947 */ /* 0x000fea000383ffff */
.L_x_875:
[----:B------:R-:W-:Y:S02]  /*22410*/  MOV R2, 0x1 ;  /* 0x0000000100027802 */ /* 0x000fe40000000f00 */
[----:B------:R-:W-:-:S02]  /*22420*/  MOV R3, 0x22440 ;  /* 0x0002244000037802 */ /* 0x000fc40000000f00 */
[----:B-1234-:R-:W-:Y:S05]  /*22430*/  CALL.REL.NOINC `($__internal_16_$__cuda_sm70_shflsync_up_p) ;  /* 0x000005b000007944 */ /* 0x01efea0003c00000 */
[----:B------:R-:W-:Y:S05]  /*22440*/  BRA `(.L_x_917) ;  /* 0xffffe2b000007947 */ /* 0x000fea000383ffff */
.L_x_876:
[----:B------:R-:W-:Y:S02]  /*22450*/  MOV R2, 0x2 ;  /* 0x0000000200027802 */ /* 0x000fe40000000f00 */
[----:B------:R-:W-:-:S02]  /*22460*/  MOV R3, 0x22480 ;  /* 0x0002248000037802 */ /* 0x000fc40000000f00 */
[----:B--2-4-:R-:W-:Y:S05]  /*22470*/  CALL.REL.NOINC `($__internal_16_$__cuda_sm70_shflsync_up_p) ;  /* 0x0000057000007944 */ /* 0x014fea0003c00000 */
[----:B------:R-:W-:Y:S01]  /*22480*/  SEL R3, R4, RZ, P1 ;  /* 0x000000ff04037207 */ /* 0x000fe20000800000 */
[----:B------:R-:W-:-:S04]  /*22490*/  IMAD.MOV.U32 R2, RZ, RZ, 0x4 ;  /* 0x00000004ff027424 */ /* 0x000fc800078e00ff */
[----:B------:R-:W-:Y:S01]  /*224a0*/  IMAD.IADD R0, R0, 0x1, R3 ;  /* 0x0000000100007824 */ /* 0x000fe200078e0203 */
        /* <DEDUP_REMOVED lines=20> */
.L_x_880:
[----:B------:R-:W-:Y:S02]  /*225f0*/  MOV R2, 0x1 ;  /* 0x0000000100027802 */ /* 0x000fe40000000f00 */
[----:B------:R-:W-:Y:S02]  /*22600*/  MOV R3, 0x22620 ;  /* 0x0002262000037802 */ /* 0x000fe40000000f00 */
[----:B------:R-:W-:Y:S05]  /*22610*/  CALL.REL.NOINC `($__internal_16_$__cuda_sm70_shflsync_up_p) ;  /* 0x000003d000007944 */ /* 0x000fea0003c00000 */
[----:B------:R-:W-:Y:S01]  /*22620*/  MOV R2, R4 ;  /* 0x0000000400027202 */ /* 0x000fe20000000f00 */
[----:B------:R-:W-:Y:S05]  /*22630*/  BRA `(.L_x_919) ;  /* 0xffffe32000007947 */ /* 0x000fea000383ffff */
.L_x_881:
        /* <DEDUP_REMOVED lines=26> */
.L_x_883:
[----:B------:R-:W-:Y:S02]  /*227e0*/  SEL R0, RZ, 0x1, P0 ;  /* 0x00000001ff007807 */ /* 0x000fe40000000000 */
[----:B------:R-:W-:Y:S02]  /*227f0*/  MOV R2, 0x22810 ;  /* 0x0002281000027802 */ /* 0x000fe40000000f00 */
[----:B-1----:R-:W-:Y:S05]  /*22800*/  CALL.REL.NOINC `($__internal_17_$__cuda_sm70_votesync_ballot) ;  /* 0x0000025000007944 */ /* 0x002fea0003c00000 */
[----:B------:R-:W-:Y:S01]  /*22810*/  MOV R10, R0 ;  /* 0x00000000000a7202 */ /* 0x000fe20000000f00 */
[----:B------:R-:W-:Y:S05]  /*22820*/  BRA `(.L_x_921) ;  /* 0xffffe2c000007947 */ /* 0x000fea000383ffff */
.L_x_884:
[----:B------:R-:W-:Y:S01]  /*22830*/  IMAD.MOV.U32 R5, RZ, RZ, R6 ;  /* 0x000000ffff057224 */ /* 0x000fe200078e0006 */
[----:B------:R-:W-:Y:S01]  /*22840*/  MOV R3, R8 ;  /* 0x0000000800037202 */ /* 0x000fe20000000f00 */
[----:B--2---:R-:W-:Y:S01]  /*22850*/  IMAD.MOV.U32 R0, RZ, RZ, 0x1f ;  /* 0x0000001fff007424 */ /* 0x004fe200078e00ff */
[----:B------:R-:W-:Y:S02]  /*22860*/  MOV R2, 0x22880 ;  /* 0x0002288000027802 */ /* 0x000fe40000000f00 */
[----:B-1----:R-:W-:Y:S05]  /*22870*/  CALL.REL.NOINC `($__internal_15_$__cuda_sm70_shflsync_idx_p) ;  /* 0x0000012000007944 */ /* 0x002fea0003c00000 */
[----:B------:R-:W-:Y:S01]  /*22880*/  IMAD.MOV.U32 R12, RZ, RZ, R0 ;  /* 0x000000ffff0c7224 */ /* 0x000fe200078e0000 */
[----:B------:R-:W-:Y:S01]  /*22890*/  MOV R3, R8 ;  /* 0x0000000800037202 */ /* 0x000fe20000000f00 */
[----:B------:R-:W-:Y:S01]  /*228a0*/  IMAD.MOV.U32 R5, RZ, RZ, R7 ;  /* 0x000000ffff057224 */ /* 0x000fe200078e0007 */
[----:B------:R-:W-:Y:S02]  /*228b0*/  MOV R0, 0x1f ;  /* 0x0000001f00007802 */ /* 0x000fe40000000f00 */
[----:B------:R-:W-:-:S02]  /*228c0*/  MOV R2, 0x228e0 ;  /* 0x000228e000027802 */ /* 0x000fc40000000f00 */
[----:B------:R-:W-:Y:S05]  /*228d0*/  CALL.REL.NOINC `($__internal_15_$__cuda_sm70_shflsync_idx_p) ;  /* 0x000000c000007944 */ /* 0x000fea0003c00000 */
[----:B------:R-:W-:Y:S01]  /*228e0*/  MOV R7, R0 ;  /* 0x0000000000077202 */ /* 0x000fe20000000f00 */
[----:B------:R-:W-:Y:S05]  /*228f0*/  BRA `(.L_x_922) ;  /* 0xffffe26000007947 */ /* 0x000fea000383ffff */
.L_x_887:
[----:B------:R-:W-:Y:S01]  /*22900*/  IMAD.MOV.U32 R5, RZ, RZ, R4 ;  /* 0x000000ffff057224 */ /* 0x000fe200078e0004 */
[----:B--2---:R-:W-:-:S02]  /*22910*/  MOV R0, 0x1f ;  /* 0x0000001f00007802 */ /* 0x004fc40000000f00 */
[----:B------:R-:W-:Y:S02]  /*22920*/  MOV R2, 0x22940 ;  /* 0x0002294000027802 */ /* 0x000fe40000000f00 */
[----:B-1-34-:R-:W-:Y:S05]  /*22930*/  CALL.REL.NOINC `($__internal_15_$__cuda_sm70_shflsync_idx_p) ;  /* 0x0000006000007944 */ /* 0x01afea0003c00000 */
[----:B------:R-:W-:Y:S01]  /*22940*/  MOV R13, R0 ;  /* 0x00000000000d7202 */ /* 0x000fe20000000f00 */
[----:B------:R-:W-:Y:S05]  /*22950*/  BRA `(.L_x_886) ;  /* 0xffffe26000007947 */ /* 0x000fea000383ffff */
        .weak           $__internal_14_$__cuda_sm70_shflsync_bfly_p
        .type           $__internal_14_$__cuda_sm70_shflsync_bfly_p,@function
        .size           $__internal_14_$__cuda_sm70_shflsync_bfly_p,($__internal_15_$__cuda_sm70_shflsync_idx_p - $__internal_14_$__cuda_sm70_shflsync_bfly_p)
$__internal_14_$__cuda_sm70_shflsync_bfly_p:
[----:B------:R-:W-:Y:S01]  /*22960*/  MOV R7, 0x0 ;  /* 0x0000000000077802 */ /* 0x000fe20000000f00 */
[----:B------:R-:W-:Y:S04]  /*22970*/  WARPSYNC R8 ;  /* 0x0000000800007348 */ /* 0x000fe80003800000 */
[----:B------:R1:W2:Y:S01]  /*22980*/  SHFL.BFLY PT, R2, R2, R5, R9 ;  /* 0x0c00000502027389 */ /* 0x0002a200000e0009 */
[----:B------:R-:W-:Y:S05]  /*22990*/  RET.REL.NODEC R6 `(_ZN7cutlass13device_kernelIN5flash19enable_sm80_to_sm89INS1_16FlashAttnFwdSm80INS1_25CollectiveMainloopFwdSm80ILi8ELi1ELb1EN4cute5tupleIJNS5_1CILi128EEENS7_ILi96EEES8_EEELi128ENS_6half_tEfNS_4arch4Sm80ELb0ELb1ELb1ELb1ELb0ELb1ELb1ELb1EEENS1_21CollectiveEpilogueFwdINS6_IJS8_S8_S9_EEENS6_IJNS7_ILi1EEESH_SH_EEESB_SD_Li256ELb1ELb1ELb1ELb0EEENS1_36VarlenDynamicPersistentTileSchedulerILi128ELi96ELi256ELi256ELb1ELb1ELb0ELb1ELb0ELb1EEEEEEEEEvNT_6ParamsE) ;  /* 0xfffdd66006007950 */ /* 0x000fea0003c3ffff */
        .weak           $__internal_15_$__cuda_sm70_shflsync_idx_p
        .type           $__internal_15_$__cuda_sm70_shflsync_idx_p,@function
        .size           $__internal_15_$__cuda_sm70_shflsync_idx_p,($__internal_16_$__cuda_sm70_shflsync_up_p - $__internal_15_$__cuda_sm70_shflsync_idx_p)
$__internal_15_$__cuda_sm70_shflsync_idx_p:
[----:B------:R-:W-:-:S04]  /*229a0*/  MOV R50, 0xffffffff ;  /* 0xffffffff00327802 */ /* 0x000fc80000000f00 */
[----:B------:R-:W-:Y:S04]  /*229b0*/  WARPSYNC R50 ;  /* 0x0000003200007348 */ /* 0x000fe80003800000 */
[----:B------:R1:W2:Y:S02]  /*229c0*/  SHFL.IDX PT, R0, R5, R3, R0 ;  /* 0x0000000305007389 */ /* 0x0002a400000e0000 */
[----:B-1----:R-:W-:-:S04]  /*229d0*/  MOV R3, 0x0 ;  /* 0x0000000000037802 */ /* 0x002fc80000000f00 */
[----:B--2---:R-:W-:Y:S05]  /*229e0*/  RET.REL.NODEC R2 `(_ZN7cutlass13device_kernelIN5flash19enable_sm80_to_sm89INS1_16FlashAttnFwdSm80INS1_25CollectiveMainloopFwdSm80ILi8ELi1ELb1EN4cute5tupleIJNS5_1CILi128EEENS7_ILi96EEES8_EEELi128ENS_6half_tEfNS_4arch4Sm80ELb0ELb1ELb1ELb1ELb0ELb1ELb1ELb1EEENS1_21CollectiveEpilogueFwdINS6_IJS8_S8_S9_EEENS6_IJNS7_ILi1EEESH_SH_EEESB_SD_Li256ELb1ELb1ELb1ELb0EEENS1_36VarlenDynamicPersistentTileSchedulerILi128ELi96ELi256ELi256ELb1ELb1ELb0ELb1ELb0ELb1EEEEEEEEEvNT_6ParamsE) ;  /* 0xfffdd61002007950 */ /* 0x004fea0003c3ffff */
        .weak           $__internal_16_$__cuda_sm70_shflsync_up_p
        .type           $__internal_16_$__cuda_sm70_shflsync_up_p,@function
        .size           $__internal_16_$__cuda_sm70_shflsync_up_p,($__internal_17_$__cuda_sm70_votesync_ballot - $__internal_16_$__cuda_sm70_shflsync_up_p)
$__internal_16_$__cuda_sm70_shflsync_up_p:
[----:B------:R-:W-:Y:S02]  /*229f0*/  IMAD.MOV.U32 R4, RZ, RZ, RZ ;  /* 0x000000ffff047224 */ /* 0x000fe400078e00ff */
[----:B------:R-:W-:-:S04]  /*22a00*/  IMAD.MOV.U32 R10, RZ, RZ, -0x1 ;  /* 0xffffffffff0a7424 */ /* 0x000fc800078e00ff */
[----:B------:R-:W-:Y:S04]  /*22a10*/  WARPSYNC R10 ;  /* 0x0000000a00007348 */ /* 0x000fe80003800000 */
[----:B------:R1:W2:Y:S02]  /*22a20*/  SHFL.UP PT, R4, R0, R2, R4 ;  /* 0x0400000200047389 */ /* 0x0002a400000e0004 */
[----:B-1----:R-:W-:Y:S02]  /*22a30*/  MOV R2, R3 ;  /* 0x0000000300027202 */ /* 0x002fe40000000f00 */
[----:B------:R-:W-:-:S04]  /*22a40*/  MOV R3, 0x0 ;  /* 0x0000000000037802 */ /* 0x000fc80000000f00 */
[----:B--2---:R-:W-:Y:S05]  /*22a50*/  RET.REL.NODEC R2 `(_ZN7cutlass13device_kernelIN5flash19enable_sm80_to_sm89INS1_16FlashAttnFwdSm80INS1_25CollectiveMainloopFwdSm80ILi8ELi1ELb1EN4cute5tupleIJNS5_1CILi128EEENS7_ILi96EEES8_EEELi128ENS_6half_tEfNS_4arch4Sm80ELb0ELb1ELb1ELb1ELb0ELb1ELb1ELb1EEENS1_21CollectiveEpilogueFwdINS6_IJS8_S8_S9_EEENS6_IJNS7_ILi1EEESH_SH_EEESB_SD_Li256ELb1ELb1ELb1ELb0EEENS1_36VarlenDynamicPersistentTileSchedulerILi128ELi96ELi256ELi256ELb1ELb1ELb0ELb1ELb0ELb1EEEEEEEEEvNT_6ParamsE) ;  /* 0xfffdd5a002007950 */ /* 0x004fea0003c3ffff */
        .weak           $__internal_17_$__cuda_sm70_votesync_ballot
        .type           $__internal_17_$__cuda_sm70_votesync_ballot,@function
        .size           $__internal_17_$__cuda_sm70_votesync_ballot,(.L_x_1358 - $__internal_17_$__cuda_sm70_votesync_ballot)
$__internal_17_$__cuda_sm70_votesync_ballot:
[----:B------:R-:W-:Y:S01]  /*22a60*/  ISETP.NE.U32.AND P0, PT, R0, 0x1, PT ;  /* 0x000000010000780c */ /* 0x000fe20003f05070 */
[----:B------:R-:W-:-:S04]  /*22a70*/  IMAD.MOV.U32 R3, RZ, RZ, -0x1 ;  /* 0xffffffffff037424 */ /* 0x000fc800078e00ff */
[----:B------:R-:W-:Y:S08]  /*22a80*/  WARPSYNC R3 ;  /* 0x0000000300007348 */ /* 0x000ff00003800000 */
[----:B------:R-:W-:-:S04]  /*22a90*/  VOTE.ANY R0, PT, !P0 ;  /* 0x0000000000007806 */ /* 0x000fc800040e0100 */
[----:B------:R-:W-:Y:S01]  /*22aa0*/  LOP3.LUT R0, R0, R3, RZ, 0xc0, !PT ;  /* 0x0000000300007212 */ /* 0x000fe200078ec0ff */
[----:B------:R-:W-:-:S04]  /*22ab0*/  IMAD.MOV.U32 R3, RZ, RZ, 0x0 ;  /* 0x00000000ff037424 */ /* 0x000fc800078e00ff */
[----:B------:R-:W-:Y:S05]  /*22ac0*/  RET.REL.NODEC R2 `(_ZN7cutlass13device_kernelIN5flash19enable_sm80_to_sm89INS1_16FlashAttnFwdSm80INS1_25CollectiveMainloopFwdSm80ILi8ELi1ELb1EN4cute5tupleIJNS5_1CILi128EEENS7_ILi96EEES8_EEELi128ENS_6half_tEfNS_4arch4Sm80ELb0ELb1ELb1ELb1ELb0ELb1ELb1ELb1EEENS1_21CollectiveEpilogueFwdINS6_IJS8_S8_S9_EEENS6_IJNS7_ILi1EEESH_SH_EEESB_SD_Li256ELb1ELb1ELb1ELb0EEENS1_36VarlenDynamicPersistentTileSchedulerILi128ELi96ELi256ELi256ELb1ELb1ELb0ELb1ELb0ELb1EEEEEEEEEvNT_6ParamsE) ;  /* 0xfffdd53002007950 */ /* 0x000fea0003c3ffff */
.L_x_923:
        /* <DEDUP_REMOVED lines=11> */
.L_x_1358:


//--------------------- .text._ZN7cutlass13device_kernelIN5flash19enable_sm80_to_sm89INS1_16FlashAttnFwdSm80INS1_25CollectiveMainloopFwdSm80ILi4ELi1ELb0EN4cute5tupleIJNS5_1CILi128EEENS7_ILi64EEES8_EEELi128ENS_6half_tEfNS_4arch4Sm80ELb1ELb0ELb1ELb0ELb0ELb0ELb1ELb1EEENS1_21CollectiveEpilogueFwdINS6_IJS8_S8_S9_EEENS6_IJNS7_ILi1EEESH_SH_EEESB_SD_Li128ELb0ELb1ELb1ELb0EEENS1_30DynamicPersistentTileSchedulerILi128ELi128ELb1ELb1ELb0EEEEEEEEEvNT_6ParamsE --------------------------
	.section	.text._ZN7cutlass13device_kernelIN5flash19enable_sm80_to_sm89INS1_16FlashAttnFwdSm80INS1_25CollectiveMainloopFwdSm80ILi4ELi1ELb0EN4cute5tupleIJNS5_1CILi128EEENS7_ILi64EEES8_EEELi128ENS_6half_tEfNS_4arch4Sm80ELb1ELb0ELb1ELb0ELb0ELb0ELb1ELb1EEENS1_21CollectiveEpilogueFwdINS6_IJS8_S8_S9_EEENS6_IJNS7_ILi1EEESH_SH_EEESB_SD_Li128ELb0ELb1ELb1ELb0EEENS1_30DynamicPersistentTileSchedulerILi128ELi128ELb1ELb1ELb0EEEEEEEEEvNT_6ParamsE,"ax",@progbits
	.sectioninfo	@"SHI_REGISTERS=255"
	.align	128
.text._ZN7cutlass13device_kernelIN5flash19enable_sm80_to_sm89INS1_16FlashAttnFwdSm80INS1_25CollectiveMainloopFwdSm80ILi4ELi1ELb0EN4cute5tupleIJNS5_1CILi128EEENS7_ILi64EEES8_EEELi128ENS_6half_tEfNS_4arch4Sm80ELb1ELb0ELb1ELb0ELb0ELb0ELb1ELb1EEENS1_21CollectiveEpilogueFwdINS6_IJS8_S8_S9_EEENS6_IJNS7_ILi1EEESH_SH_EEESB_SD_Li128ELb0ELb1ELb1ELb0EEENS1_30DynamicPersistentTileSchedulerILi128ELi128ELb1ELb1ELb0EEEEEEEEEvNT_6ParamsE:
        .type           _ZN7cutlass13device_kernelIN5flash19enable_sm80_to_sm89INS1_16FlashAttnFwdSm80INS1_25CollectiveMainloopFwdSm80ILi4ELi1ELb0EN4cute5tupleIJNS5_1CILi128EEENS7_ILi64EEES8_EEELi128ENS_6half_tEfNS_4arch4Sm80ELb1ELb0ELb1ELb0ELb0ELb0ELb1ELb1EEENS1_21CollectiveEpilogueFwdINS6_IJS8_S8_S9_EEENS6_IJNS7_ILi1EEESH_SH_EEESB_SD_Li128ELb0ELb1ELb1ELb0EEENS1_30DynamicPersistentTileSchedulerILi128ELi128ELb1ELb1ELb0EEEEEEEEEvNT_6ParamsE,@function
        .size           _ZN7cutlass13device_kernelIN5flash19enable_sm80_to_sm89INS1_16FlashAttnFwdSm80INS1_25CollectiveMainloopFwdSm80ILi4ELi1ELb0EN4cute5tupleIJNS5_1CILi128EEENS7_ILi64EEES8_EEELi128ENS_6half_tEfNS_4arch4Sm80ELb1ELb0ELb1ELb0ELb0ELb0ELb1ELb1EEENS1_21CollectiveEpilogueFwdINS6_IJS8_S8_S9_EEENS6_IJNS7_ILi1EEESH_SH_EEESB_SD_Li128ELb0ELb1ELb1ELb0EEENS1_30DynamicPersistentTileSchedulerILi128ELi128ELb1ELb1ELb0EEEEEEEEEvNT_6ParamsE,(.L_x_1363 - _ZN7cutlass13device_kernelIN5flash19enable_sm80_to_sm89INS1_16FlashAttnFwdSm80INS1_25CollectiveMainloopFwdSm80ILi4ELi1ELb0EN4cute5tupleIJNS5_1CILi128EEENS7_ILi64EEES8_EEELi128ENS_6half_tEfNS_4arch4Sm80ELb1ELb0ELb1ELb0ELb0ELb0ELb1ELb1EEENS1_21CollectiveEpilogueFwdINS6_IJS8_S8_S9_EEENS6_IJNS7_ILi1EEESH_SH_EEESB_SD_Li128ELb0ELb1ELb1ELb0EEENS1_30DynamicPersistentTileSchedulerILi128ELi128ELb1ELb1ELb0EEEEEEEEEvNT_6ParamsE)
        .other          _ZN7cutlass13device_kernelIN5flash19enable_sm80_to_sm89INS1_16FlashAttnFwdSm80INS1_25CollectiveMainloopFwdSm80ILi4ELi1ELb0EN4cute5tupleIJNS5_1CILi128EEENS7_ILi64EEES8_EEELi128ENS_6half_tEfNS_4arch4Sm80ELb1ELb0ELb1ELb0ELb0ELb0ELb1ELb1EEENS1_21CollectiveEpilogueFwdINS6_IJS8_S8_S9_EEENS6_IJNS7_ILi1EEESH_SH_EEESB_SD_Li128ELb0ELb1ELb1ELb0EEENS1_30DynamicPersistentTileSchedulerILi128ELi128ELb1ELb1ELb0EEEEEEEEEvNT_6ParamsE,@"STO_CUDA_ENTRY STV_DEFAULT"
_ZN7cutlass13device_kernelIN5flash19enable_sm80_to_sm89INS1_16FlashAttnFwdSm80INS1_25CollectiveMainloopFwdSm80ILi4ELi1ELb0EN4cute5tupleIJNS5_1CILi128EEENS7_ILi64EEES8_EEELi128ENS_6half_tEfNS_4arch4Sm80ELb1ELb0ELb1ELb0ELb0ELb0ELb1ELb1EEENS1_21CollectiveEpilogueFwdINS6_IJS8_S8_S9_EEENS6_IJNS7_ILi1EEESH_SH_EEESB_SD_Li128ELb0ELb1ELb1ELb0EEENS1_30DynamicPersistentTileSchedulerILi128ELi128ELb1ELb1ELb0EEEEEEEEEvNT_6ParamsE:
[----:B------:R-:W-:-:S03]  /*0000*/  MOV R1, c[0x0][0x28] ;  /* 0x00000a0000017a02 */ /* 0x000fc60000000f00 */
[----:B------:R-:W1:Y:S01]  /*0010*/  S2R R17, SR_TID.X ;  /* 0x0000000000117919 */ /* 0x000e620000002100 */
[----:B------:R-:W-:-:S03]  /*0020*/  IADD3 R1, R1, -0x98, RZ ;  /* 0xffffff6801017810 */ /* 0x000fc60007ffe0ff */
[----:B------:R-:W2:Y:S01]  /*0030*/  S2R R16, SR_CTAID.X ;  /* 0x0000000000107919 */ /* 0x000ea20000002500 */
[----:B-1----:R-:W-:-:S05]  /*0040*/  SHF.R.U32.HI R0, RZ, 0x5, R17 ;  /* 0x00000005ff007819 */ /* 0x002fca0000011611 */
[----:B------:R-:W1:Y:S04]  /*0050*/  SHFL.IDX PT, R2, R0, RZ, 0x1f ;  /* 0x00001fff00027589 */ /* 0x000e6800000e0000 */
[----:B------:R-:W3:Y:S01]  /*0060*/  SHFL.IDX PT, R0, R0, RZ, 0x1f ;  /* 0x00001fff00007589 */ /* 0x000ee200000e0000 */
[----:B-1----:R-:W-:Y:S01]  /*0070*/  ISETP.GE.AND P0, PT, R2, 0x1, PT ;  /* 0x000000010200780c */ /* 0x002fe20003f06270 */
[----:B---3--:R1:W3:-:S12]  /*0080*/  R2UR UR6, R0 ;  /* 0x00000000000673c2 */ /* 0x0082d800000e0000 */
[----:B------:R-:W-:Y:S06]  /*0090*/  @P0 BAR.ARV 0x4, 0x80 ;  /* 0x0102000000000b1d */ /* 0x000fec0000002000 */
[----:B--2---:R-:W-:-:S13]  /*00a0*/  ISETP.GE.AND P0, PT, R16, c[0x0][0x538], PT ;  /* 0x00014e0010007a0c */ /* 0x004fda0003f06270 */
[----:B------:R-:W-:Y:S05]  /*00b0*/  @P0 EXIT ;  /* 0x000000000000094d */ /* 0x000fea0003800000 */
[----:B-1-3--:R-:W-:Y:S01]  /*00c0*/  SHF.R.S32.HI R15, RZ, 0x1f, R17 ;  /* 0x0000001fff0f7819 */ /* 0x00afe20000011411 */
[----:B------:R-:W-:Y:S01]  /*00d0*/  IMAD.MOV.U32 R228, RZ, RZ, 0x40 ;  /* 0x00000040ffe47424 */ /* 0x000fe200078e00ff */
[----:B------:R-:W-:Y:S02]  /*00e0*/  ULDC.64 UR8, c[0x0][0x118] ;  /* 0x0000460000087ab9 */ /* 0x000fe40000000a00 */
[CC--:B------:R-:W-:Y:S02]  /*00f0*/  LEA.HI R12, R15.reuse, R17.reuse, RZ, 0x3 ;  /* 0x000000110f0c7211 */ /* 0x0c0fe400078f18ff */
[CC--:B------:R-:W-:Y:S02]  /*0100*/  LEA.HI R4, R15.reuse, R17.reuse, RZ, 0x4 ;  /* 0x000000110f047211 */ /* 0x0c0fe400078f20ff */
[----:B------:R-:W-:Y:S02]  /*0110*/  LEA.HI R0, R15, R17, RZ, 0x2 ;  /* 0x000000110f007211 */ /* 0x000fe400078f10ff */
[----:B------:R-:W-:-:S02]  /*0120*/  SHF.R.S32.HI R20, RZ, 0x3, R12 ;  /* 0x00000003ff147819 */ /* 0x000fc4000001140c */
[----:B------:R-:W-:Y:S02]  /*0130*/  LOP3.LUT R2, R4, 0xfffffff0, RZ, 0xc0, !PT ;  /* 0xfffffff004027812 */ /* 0x000fe400078ec0ff */
[----:B------:R-:W-:Y:S01]  /*0140*/  LOP3.LUT R3, R12, 0xfffffff8, RZ, 0xc0, !PT ;  /* 0xfffffff80c037812 */ /* 0x000fe200078ec0ff */
[----:B------:R-:W-:Y:S01]  /*0150*/  IMAD.SHL.U32 R6, R20, 0x40, RZ ;  /* 0x0000004014067824 */ /* 0x000fe200078e00ff */
[----:B------:R-:W-:Y:S01]  /*0160*/  LOP3.LUT R0, R0, 0xfffffffc, RZ, 0xc0, !PT ;  /* 0xfffffffc00007812 */ /* 0x000fe200078ec0ff */
[C---:B------:R-:W-:Y:S01]  /*0170*/  IMAD.IADD R2, R17.reuse, 0x1, -R2 ;  /* 0x0000000111027824 */ /* 0x040fe200078e0a02 */
[----:B------:R-:W-:Y:S01]  /*0180*/  SHF.R.S32.HI R5, RZ, 0x4, R4 ;  /* 0x00000004ff057819 */ /* 0x000fe20000011404 */
[C---:B------:R-:W-:Y:S02]  /*0190*/  IMAD.IADD R9, R17.reuse, 0x1, -R3 ;  /* 0x0000000111097824 */ /* 0x040fe400078e0a03 */
[----:B------:R-:W-:Y:S01]  /*01a0*/  IMAD.IADD R3, R17, 0x1, -R0 ;  /* 0x0000000111037824 */ /* 0x000fe200078e0a00 */
[----:B------:R-:W-:Y:S01]  /*01b0*/  LEA.HI R4, R4, R5, RZ, 0x1 ;  /* 0x0000000504047211 */ /* 0x000fe200078f08ff */
[----:B------:R-:W-:Y:S01]  /*01c0*/  IMAD.SHL.U32 R18, R9, 0x8, RZ ;  /* 0x0000000809127824 */ /* 0x000fe200078e00ff */
[----:B------:R-:W-:-:S02]  /*01d0*/  LOP3.LUT R0, R6, 0x1c0, RZ, 0xc0, !PT ;  /* 0x000001c006007812 */ /* 0x000fc400078ec0ff */
[----:B------:R-:W-:Y:S02]  /*01e0*/  LOP3.LUT R6, R4, 0xfffffffe, RZ, 0xc0, !PT ;  /* 0xfffffffe04067812 */ /* 0x000fe400078ec0ff */
[----:B------:R-:W-:Y:S01]  /*01f0*/  SHF.R.S32.HI R4, RZ, 0x1f, R2 ;  /* 0x0000001fff047819 */ /* 0x000fe20000011402 */
[----:B------:R-:W-:Y:S01]  /*0200*/  STL [R1+0x48], R18 ;  /* 0x0000481201007387 */ /* 0x000fe20000100800 */
[----:B------:R-:W-:Y:S01]  /*0210*/  LEA.HI R8, R3, R3, RZ, 0x1 ;  /* 0x0000000303087211 */ /* 0x000fe200078f08ff */
[----:B------:R-:W-:Y:S01]  /*0220*/  IMAD.IADD R13, R5, 0x1, -R6 ;  /* 0x00000001050d7824 */ /* 0x000fe200078e0a06 */
[----:B------:R-:W-:Y:S02]  /*0230*/  LOP3.LUT R7, R0, 0x38, R18, 0xf8, !PT ;  /* 0x0000003800077812 */ /* 0x000fe400078ef812 */
[----:B------:R-:W-:Y:S02]  /*0240*/  LEA.HI R11, R4, R2, RZ, 0x3 ;  /* 0x00000002040b7211 */ /* 0x000fe400078f18ff */
[----:B------:R-:W-:-:S02]  /*0250*/  SHF.R.U32.HI R0, RZ, 0x3, R0 ;  /* 0x00000003ff007819 */ /* 0x000fc40000011600 */
[----:B------:R-:W-:Y:S02]  /*0260*/  LOP3.LUT R4, R8, 0x1ffffffe, RZ, 0xc0, !PT ;  /* 0x1ffffffe08047812 */ /* 0x000fe400078ec0ff */
[----:B------:R-:W-:Y:S02]  /*0270*/  LOP3.LUT R10, R7, R0, RZ, 0x3c, !PT ;  /* 0x00000000070a7212 */ /* 0x000fe400078e3cff */
[----:B------:R-:W-:Y:S01]  /*0280*/  LOP3.LUT R0, R11, 0xfffffff8, RZ, 0xc0, !PT ;  /* 0xfffffff80b007812 */ /* 0x000fe200078ec0ff */
[----:B------:R-:W-:Y:S01]  /*0290*/  IMAD.IADD R14, R3, 0x1, -R4 ;  /* 0x00000001030e7824 */ /* 0x000fe200078e0a04 */
[-C--:B------:R-:W-:Y:S01]  /*02a0*/  LEA.HI R5, R15, R17.reuse, RZ, 0x5 ;  /* 0x000000110f057211 */ /* 0x080fe200078f28ff */
[----:B------:R-:W-:Y:S01]  /*02b0*/  IMAD.SHL.U32 R3, R9, 0x40, RZ ;  /* 0x0000004009037824 */ /* 0x000fe200078e00ff */
[----:B------:R-:W-:Y:S01]  /*02c0*/  LEA.HI R4, R15, R17, RZ, 0x6 ;  /* 0x000000110f047211 */ /* 0x000fe200078f30ff */
[----:B------:R-:W-:Y:S01]  /*02d0*/  IMAD.IADD R7, R2, 0x1, -R0 ;  /* 0x0000000102077824 */ /* 0x000fe200078e0a00 */
[----:B------:R-:W-:-:S02]  /*02e0*/  SHF.R.S32.HI R231, RZ, 0x5, R5 ;  /* 0x00000005ffe77819 */ /* 0x000fc40000011405 */
[----:B------:R-:W-:Y:S01]  /*02f0*/  LOP3.LUT R0, R3, 0x1c0, RZ, 0xc0, !PT ;  /* 0x000001c003007812 */ /* 0x000fe200078ec0ff */
[----:B------:R-:W-:Y:S01]  /*0300*/  IMAD.SHL.U32 R4, R4, 0x8, RZ ;  /* 0x0000000804047824 */ /* 0x000fe200078e00ff */
[----:B------:R-:W-:Y:S02]  /*0310*/  SHF.R.S32.HI R2, RZ, 0x1f, R5 ;  /* 0x0000001fff027819 */ /* 0x000fe40000011405 */
[----:B------:R-:W-:Y:S02]  /*0320*/  LOP3.LUT R6, R0, 0x8, R12, 0xf8, !PT ;  /* 0x0000000800067812 */ /* 0x000fe400078ef80c */
[----:B------:R-:W-:Y:S02]  /*0330*/  SHF.R.U32.HI R3, RZ, 0x3, R0 ;  /* 0x00000003ff037819 */ /* 0x000fe40000011600 */
[----:B------:R-:W-:Y:S01]  /*0340*/  LEA.HI R0, R2, R231, RZ, 0x2 ;  /* 0x000000e702007211 */ /* 0x000fe200078f10ff */
[----:B------:R-:W-:Y:S01]  /*0350*/  IMAD.SHL.U32 R2, R13, 0x8, RZ ;  /* 0x000000080d027824 */ /* 0x000fe200078e00ff */
[----:B------:R-:W-:-:S02]  /*0360*/  LOP3.LUT R5, R5, 0xffffffe0, RZ, 0xc0, !PT ;  /* 0xffffffe005057812 */ /* 0x000fc400078ec0ff */
[----:B------:R-:W-:Y:S01]  /*0370*/  LOP3.LUT R12, R6, R3, RZ, 0x3c, !PT ;  /* 0x00000003060c7212 */ /* 0x000fe200078e3cff */
[----:B------:R-:W-:Y:S01]  /*0380*/  IMAD.SHL.U32 R3, R7, 0x40, RZ ;  /* 0x0000004007037824 */ /* 0x000fe200078e00ff */
[----:B------:R-:W-:Y:S01]  /*0390*/  LOP3.LUT R0, R0, 0xffffffc, RZ, 0xc0, !PT ;  /* 0x0ffffffc00007812 */ /* 0x000fe200078ec0ff */
[----:B------:R-:W-:Y:S01]  /*03a0*/  IMAD.IADD R17, R17, 0x1, -R5 ;  /* 0x0000000111117824 */ /* 0x000fe200078e0a05 */
[----:B------:R-:W-:Y:S01]  /*03b0*/  LOP3.LUT R10, R10, 0x7ffffe00, R4, 0xf8, !PT ;  /* 0x7ffffe000a0a7812 */ /* 0x000fe200078ef804 */
[----:B------:R-:W-:Y:S01]  /*03c0*/  IMAD.SHL.U32 R4, R8, 0x20, RZ ;  /* 0x0000002008047824 */ /* 0x000fe200078e00ff */
[----:B------:R-:W-:Y:S01]  /*03d0*/  LOP3.LUT P3, RZ, R7, 0x2, RZ, 0xc0, !PT ;  /* 0x0000000207ff7812 */ /* 0x000fe2000786c0ff */
[----:B------:R-:W-:Y:S01]  /*03e0*/  IMAD.IADD R8, R231, 0x1, -R0 ;  /* 0x00000001e7087824 */ /* 0x000fe200078e0a00 */
[----:B------:R-:W-:Y:S01]  /*03f0*/  LOP3.LUT R0, R3, 0x1c0, RZ, 0xc0, !PT ;  /* 0x000001c003007812 */ /* 0x000fe200078ec0ff */
[----:B------:R-:W-:Y:S01]  /*0400*/  IMAD.SHL.U32 R3, R11, 0x40, RZ ;  /* 0x000000400b037824 */ /* 0x000fe200078e00ff */
[----:B------:R-:W-:Y:S01]  /*0410*/  SHF.R.S32.HI R6, RZ, 0x1f, R17 ;  /* 0x0000001fff067819 */ /* 0x000fe20000011411 */
[----:B------:R-:W-:Y:S01]  /*0420*/  IMAD.SHL.U32 R244, R10, 0x2, RZ ;  /* 0x000000020af47824 */ /* 0x000fe200078e00ff */
[----:B------:R-:W-:-:S02]  /*0430*/  LOP3.LUT R2, R0, 0x8, R2, 0xf8, !PT ;  /* 0x0000000800027812 */ /* 0x000fc400078ef802 */
[----:B------:R-:W-:Y:S02]  /*0440*/  SHF.R.U32.HI R0, RZ, 0x3, R0 ;  /* 0x00000003ff007819 */ /* 0x000fe40000011600 */
[----:B------:R-:W-:Y:S02]  /*0450*/  LOP3.LUT R3, R3, 0xfffffe00, RZ, 0xc0, !PT ;  /* 0xfffffe0003037812 */ /* 0x000fe400078ec0ff */
[----:B------:R-:W-:Y:S02]  /*0460*/  LEA.HI R6, R6, R17, RZ, 0x2 ;  /* 0x0000001106067211 */ /* 0x000fe400078f10ff */
[----:B------:R-:W-:Y:S01]  /*0470*/  LOP3.LUT R225, R2, R0, RZ, 0x3c, !PT ;  /* 0x0000000002e17212 */ /* 0x000fe200078e3cff */
[----:B------:R-:W-:Y:S01]  /*0480*/  IMAD R231, R231, 0x400, R3 ;  /* 0x00000400e7e77824 */ /* 0x000fe200078e0203 */
[----:B------:R-:W-:Y:S01]  /*0490*/  SHF.R.S32.HI R5, RZ, 0x2, R6 ;  /* 0x00000002ff057819 */ /* 0x000fe20000011406 */
[----:B------:R-:W-:Y:S01]  /*04a0*/  IMAD R0, R13, 0x200, R12 ;  /* 0x000002000d007824 */ /* 0x000fe200078e020c */
[----:B------:R-:W-:Y:S01]  /*04b0*/  IADD3 R2, R18, 0x40, RZ ;  /* 0x0000004012027810 */ /* 0x000fe20007ffe0ff */
[----:B------:R-:W-:Y:S01]  /*04c0*/  IMAD.IADD R231, R231, 0x1, R225 ;  /* 0x00000001e7e77824 */ /* 0x000fe200078e02e1 */
[----:B------:R-:W-:Y:S01]  /*04d0*/  LOP3.LUT R4, R4, 0xffffffc0, RZ, 0xc0, !PT ;  /* 0xffffffc004047812 */ /* 0x000fe200078ec0ff */
[----:B------:R-:W-:Y:S01]  /*04e0*/  IMAD R15, R8, 0x10, R5 ;  /* 0x00000010080f7824 */ /* 0x000fe200078e0205 */
[----:B------:R-:W-:Y:S01]  /*04f0*/  LOP3.LUT R225, R225, R3, RZ, 0xfc, !PT ;  /* 0x00000003e1e17212 */ /* 0x000fe200078efcff */
[----:B------:R-:W-:Y:S01]  /*0500*/  IMAD.MOV.U32 R5, RZ, RZ, 0x20 ;  /* 0x00000020ff057424 */ /* 0x000fe200078e00ff */
[----:B------:R-:W-:Y:S01]  /*0510*/  LOP3.LUT P0, RZ, R7, 0x4, RZ, 0xc0, !PT ;  /* 0x0000000407ff7812 */ /* 0x000fe2000780c0ff */
[----:B------:R-:W-:Y:S01]  /*0520*/  IMAD R7, R9, 0x10, R20 ;  /* 0x0000001009077824 */ /* 0x000fe200078e0214 */
[----:B------:R-:W-:Y:S01]  /*0530*/  LOP3.LUT R3, R6, 0x7ffffffc, RZ, 0xc0, !PT ;  /* 0x7ffffffc06037812 */ /* 0x000fe200078ec0ff */
[----:B------:R-:W-:Y:S01]  /*0540*/  IMAD R4, R14, 0x8, R4 ;  /* 0x000000080e047824 */ /* 0x000fe200078e0204 */
[----:B------:R-:W-:Y:S01]  /*0550*/  SHF.R.S32.HI R2, RZ, 0x1f, R2 ;  /* 0x0000001fff027819 */ /* 0x000fe20000011402 */
[----:B------:R-:W-:Y:S01]  /*0560*/  STL [R1+0x68], R15 ;  /* 0x0000680f01007387 */ /* 0x000fe20000100800 */
[----:B------:R-:W-:Y:S01]  /*0570*/  LEA R224, R0, 0x4100, 0x1 ;  /* 0x0000410000e07811 */ /* 0x000fe200078e08ff */
[----:B------:R-:W-:Y:S01]  /*0580*/  IMAD.IADD R0, R17, 0x1, -R3 ;  /* 0x0000000111007824 */ /* 0x000fe200078e0a03 */
[----:B------:R-:W-:Y:S01]  /*0590*/  R2P PR, R9, 0x6 ;  /* 0x0000000609007804 */ /* 0x000fe20000000000 */
[----:B------:R-:W-:Y:S01]  /*05a0*/  STL [R1+0x5c], R16 ;  /* 0x00005c1001007387 */ /* 0x000fe20000100800 */
[----:B------:R-:W-:Y:S01]  /*05b0*/  LEA R231, R231, 0x8100, 0x1 ;  /* 0x00008100e7e77811 */ /* 0x000fe200078e08ff */
[----:B------:R-:W-:Y:S01]  /*05c0*/  IMAD.SHL.U32 R0, R0, 0x2, RZ ;  /* 0x0000000200007824 */ /* 0x000fe200078e00ff */
[----:B------:R-:W-:Y:S01]  /*05d0*/  LEA R225, R225, 0x100, 0x1 ;  /* 0x00000100e1e17811 */ /* 0x000fe200078e08ff */
[----:B------:R-:W-:Y:S01]  /*05e0*/  STL [R1+0x6c], R7 ;  /* 0x00006c0701007387 */ /* 0x000fe20000100800 */
[----:B------:R-:W-:-:S02]  /*05f0*/  SEL R227, R228, 0xffffffc0, !P2 ;  /* 0xffffffc0e4e37807 */ /* 0x000fc40005000000 */
[----:B------:R-:W-:Y:S01]  /*0600*/  SEL R228, R228, 0xffffffc0, !P0 ;  /* 0xffffffc0e4e47807 */ /* 0x000fe20004000000 */
[----:B------:R1:W-:Y:S01]  /*0610*/  STL [R1+0x60], R2 ;  /* 0x0000600201007387 */ /* 0x0003e20000100800 */
[C---:B------:R-:W-:Y:S01]  /*0620*/  IADD3 R235, R224.reuse, 0x20, RZ ;  /* 0x00000020e0eb7810 */ /* 0x040fe20007ffe0ff */
[C---:B------:R-:W-:Y:S02]  /*0630*/  IMAD.IADD R230, R224.reuse, 0x1, R227 ;  /* 0x00000001e0e67824 */ /* 0x040fe400078e02e3 */
[----:B------:R-:W-:Y:S01]  /*0640*/  @P1 IADD3 R235, R224, -0x20, RZ ;  /* 0xffffffe0e0eb1810 */ /* 0x000fe20007ffe0ff */
[----:B------:R-:W-:Y:S02]  /*0650*/  IMAD.IADD R232, R231, 0x1, R228 ;  /* 0x00000001e7e87824 */ /* 0x000fe400078e02e4 */
[----:B------:R-:W-:Y:S01]  /*0660*/  IMAD.IADD R229, R228, 0x1, R225 ;  /* 0x00000001e4e57824 */ /* 0x000fe200078e02e1 */
[----:B------:R-:W-:Y:S01]  /*0670*/  IADD3 R243, R235, 0x800, RZ ;  /* 0x00000800ebf37810 */ /* 0x000fe20007ffe0ff */
[----:B------:R-:W-:Y:S01]  /*0680*/  IMAD.IADD R227, R227, 0x1, R235 ;  /* 0x00000001e3e37824 */ /* 0x000fe200078e02eb */
[----:B------:R-:W-:-:S02]  /*0690*/  IADD3 R242, R235, 0x1000, RZ ;  /* 0x00001000ebf27810 */ /* 0x000fc40007ffe0ff */
[C---:B------:R-:W-:Y:S02]  /*06a0*/  IADD3 R241, R235.reuse, 0x1800, RZ ;  /* 0x00001800ebf17810 */ /* 0x040fe40007ffe0ff */
[C---:B------:R-:W-:Y:S02]  /*06b0*/  IADD3 R240, R235.reuse, 0x2000, RZ ;  /* 0x00002000ebf07810 */ /* 0x040fe40007ffe0ff */
[C---:B------:R-:W-:Y:S02]  /*06c0*/  IADD3 R239, R235.reuse, 0x2800, RZ ;  /* 0x00002800ebef7810 */ /* 0x040fe40007ffe0ff */
[C---:B------:R-:W-:Y:S02]  /*06d0*/  IADD3 R238, R235.reuse, 0x3000, RZ ;  /* 0x00003000ebee7810 */ /* 0x040fe40007ffe0ff */
[----:B------:R-:W-:Y:S01]  /*06e0*/  IADD3 R237, R235, 0x3800, RZ ;  /* 0x00003800ebed7810 */ /* 0x000fe20007ffe0ff */
[----:B-1----:R-:W-:-:S05]  /*06f0*/  IMAD.IADD R2, R15, 0x1, R4 ;  /* 0x000000010f027824 */ /* 0x002fca00078e0204 */
[----:B------:R-:W-:Y:S04]  /*0700*/  STL [R1+0x64], R2 ;  /* 0x0000640201007387 */ /* 0x000fe80000100800 */
[----:B------:R1:W-:Y:S02]  /*0710*/  STL [R1+0x40], R0 ;  /* 0x0000400001007387 */ /* 0x0003e40000100800 */
[----:B-1----:R-:W-:-:S05]  /*0720*/  SEL R0, R5, 0xffffffe0, !P3 ;  /* 0xffffffe005007807 */ /* 0x002fca0005800000 */
[----:B------:R-:W-:Y:S02]  /*0730*/  IMAD.IADD R233, R231, 0x1, R0 ;  /* 0x00000001e7e97824 */ /* 0x000fe400078e0200 */
[C---:B------:R-:W-:Y:S02]  /*0740*/  IMAD.IADD R226, R0.reuse, 0x1, R225 ;  /* 0x0000000100e27824 */ /* 0x040fe400078e02e1 */
[----:B------:R-:W-:Y:S02]  /*0750*/  IMAD.IADD R234, R233, 0x1, R228 ;  /* 0x00000001e9ea7824 */ /* 0x000fe400078e02e4 */
[----:B------:R-:W-:Y:S02]  /*0760*/  IMAD.IADD R236, R0, 0x1, R232 ;  /* 0x0000000100ec7824 */ /* 0x000fe400078e02e8 */
[----:B------:R-:W-:Y:S02]  /*0770*/  IMAD.IADD R228, R228, 0x1, R226 ;  /* 0x00000001e4e47824 */ /* 0x000fe400078e02e2 */
.L_x_979:
        /* <DEDUP_REMOVED lines=19> */
.L_x_925:
[----:B------:R-:W-:-:S04]  /*08b0*/  MOV R0, c[0x0][0x554] ;  /* 0x0001550000007a02 */ /* 0x000fc80000000f00 */
[----:B------:R-:W-:Y:S02]  /*08c0*/  ISETP.NE.AND P0, PT, R0, 0x1, PT ;  /* 0x000000010000780c */ /* 0x000fe40003f05270 */
[----:B------:R-:W-:-:S11]  /*08d0*/  MOV R0, R2 ;  /* 0x0000000200007202 */ /* 0x000fd60000000f00 */
[----:B------:R-:W-:-:S05]  /*08e0*/  @P0 IMAD.HI.U32 R4, R2, c[0x0][0x558], RZ ;  /* 0x0001560002040a27 */ /* 0x000fca00078e00ff */
[----:B------:R-:W-:-:S05]  /*08f0*/  @P0 SHF.R.U32.HI R0, RZ, c[0x0][0x55c], R4 ;  /* 0x00015700ff000a19 */ /* 0x000fca0000011604 */
[----:B------:R-:W-:Y:S02]  /*0900*/  IMAD R4, R0, c[0x0][0x554], RZ ;  /* 0x0001550000047a24 */ /* 0x000fe400078e02ff */
.L_x_926:
[----:B------:R-:W-:Y:S05]  /*0910*/  BSYNC B0 ;  /* 0x0000000000007941 */ /* 0x000fea0003800000 */
.L_x_924:
[----:B------:R-:W-:Y:S01]  /*0920*/  IMAD.MOV.U32 R5, RZ, RZ, c[0x0][0x53c] ;  /* 0x00014f00ff057624 */ /* 0x000fe200078e00ff */
[----:B------:R-:W-:Y:S01]  /*0930*/  ULDC UR5, c[0x0][0x1d0] ;  /* 0x0000740000057ab9 */ /* 0x000fe20000000800 */
[----:B------:R-:W-:Y:S01]  /*0940*/  IMAD.MOV.U32 R11, RZ, RZ, R0 ;  /* 0x000000ffff0b7224 */ /* 0x000fe200078e0000 */
[----:B------:R-:W-:Y:S01]  /*0950*/  UIADD3 UR5, UR5, 0x3f, URZ ;  /* 0x0000003f05057890 */ /* 0x000fe2000fffe03f */
[----:B------:R-:W-:Y:S01]  /*0960*/  IMAD.MOV.U32 R7, RZ, RZ, c[0x0][0x548] ;  /* 0x00015200ff077624 */ /* 0x000fe200078e00ff */
[----:B------:R-:W-:Y:S01]  /*0970*/  ISETP.NE.AND P0, PT, R5, 0x1, PT ;  /* 0x000000010500780c */ /* 0x000fe20003f05270 */
[----:B------:R-:W-:Y:S01]  /*0980*/  IMAD.IADD R4, R2, 0x1, -R4 ;  /* 0x0000000102047824 */ /* 0x000fe200078e0a04 */
[----:B------:R-:W-:Y:S01]  /*0990*/  LOP3.LUT R5, RZ, R0, RZ, 0x33, !PT ;  /* 0x00000000ff057212 */ /* 0x000fe200078e33ff */
[----:B------:R-:W-:Y:S01]  /*09a0*/  USHF.R.S32.HI UR4, URZ, 0x1f, UR5 ;  /* 0x0000001f3f047899 */ /* 0x000fe20008011405 */
[----:B------:R-:W-:Y:S01]  /*09b0*/  BSSY B0, `(.L_x_927) ;  /* 0x0000041000007945 */ /* 0x000fe20003800000 */
[----:B------:R-:W-:-:S02]  /*09c0*/  IMAD R3, R3, c[0x0][0x554], R4 ;  /* 0x0001550003037a24 */ /* 0x000fc400078e0204 */
[----:B------:R-:W-:Y:S01]  /*09d0*/  ULEA.HI UR4, UR4, UR5, URZ, 0x6 ;  /* 0x0000000504047291 */ /* 0x000fe2000f8f303f */
[----:B------:R-:W-:Y:S02]  /*09e0*/  IMAD.MOV.U32 R2, RZ, RZ, RZ ;  /* 0x000000ffff027224 */ /* 0x000fe400078e00ff */
[----:B------:R-:W-:Y:S01]  /*09f0*/  IMAD.MOV.U32 R25, RZ, RZ, R3 ;  /* 0x000000ffff197224 */ /* 0x000fe200078e0003 */
[----:B------:R-:W-:Y:S02]  /*0a00*/  USHF.R.S32.HI UR4, URZ, 0x6, UR4 ;  /* 0x000000063f047899 */ /* 0x000fe40008011404 */
[----:B------:R-:W-:Y:S01]  /*0a10*/  @P0 IMAD.HI.U32 R6, R0, c[0x0][0x540], RZ ;  /* 0x0001500000060a27 */ /* 0x000fe200078e00ff */
[----:B------:R-:W-:-:S03]  /*0a20*/  IADD3 R0, R5, c[0x0][0x53c], RZ ;  /* 0x00014f0005007a10 */ /* 0x000fc60007ffe0ff */
[----:B------:R-:W-:Y:S01]  /*0a30*/  IMAD.MOV.U32 R5, RZ, RZ, c[0x0][0x2c4] ;  /* 0x0000b100ff057624 */ /* 0x000fe200078e00ff */
[----:B------:R-:W-:Y:S01]  /*0a40*/  @P0 SHF.R.U32.HI R11, RZ, c[0x0][0x544], R6 ;  /* 0x00015100ff0b0a19 */ /* 0x000fe20000011606 */
[----:B------:R-:W-:Y:S01]  /*0a50*/  IMAD.MOV.U32 R6, RZ, RZ, 0x40 ;  /* 0x00000040ff067424 */ /* 0x000fe200078e00ff */
[----:B------:R-:W-:Y:S02]  /*0a60*/  ISETP.NE.AND P0, PT, R7, 0x1, PT ;  /* 0x000000010700780c */ /* 0x000fe40003f05270 */
[----:B------:R-:W-:Y:S01]  /*0a70*/  ISETP.NE.AND P3, PT, R5, 0x1, PT ;  /* 0x000000010500780c */ /* 0x000fe20003f65270 */
        /* <DEDUP_REMOVED lines=52> */
.L_x_928:
[----:B------:R-:W-:Y:S05]  /*0dc0*/  BSYNC B0 ;  /* 0x0000000000007941 */ /* 0x000fea0003800000 */
.L_x_927:
[----:B------:R-:W-:Y:S01]  /*0dd0*/  LOP3.LUT R0, R11, 0xffff, RZ, 0xc0, !PT ;  /* 0x0000ffff0b007812 */ /* 0x000fe200078ec0ff */
[----:B------:R-:W-:Y:S01]  /*0de0*/  CS2R R18, SRZ ;  /* 0x0000000000127805 */ /* 0x000fe2000001ff00 */
[----:B------:R-:W-:Y:S01]  /*0df0*/  CS2R R20, SRZ ;  /* 0x0000000000147805 */ /* 0x000fe2000001ff00 */
[----:B------:R-:W-:Y:S01]  /*0e00*/  CS2R R126, SRZ ;  /* 0x00000000007e7805 */ /* 0x000fe2000001ff00 */
        /* <DEDUP_REMOVED lines=15> */
[----:B------:R2:W-:Y:S01]  /*0f00*/  STL [R1+0x8], R24 ;  /* 0x0000081801007387 */ /* 0x0005e20000100800 */
        /* <DEDUP_REMOVED lines=55> */
[----:B--2---:R-:W2:Y:S04]  /*1280*/  LDL R4, [R1+0x6c] ;  /* 0x00006c0001047983 */ /* 0x004ea80000100800 */
[----:B------:R-:W3:Y:S04]  /*1290*/  LDL.64 R8, [R1+0x48] ;  /* 0x0000480001087983 */ /* 0x000ee80000100a00 */
[----:B------:R4:W3:Y:S01]  /*12a0*/  LDL.64 R26, [R1+0x48] ;  /* 0x00004800011a7983 */ /* 0x0008e20000100a00 */
[----:B------:R-:W-:-:S04]  /*12b0*/  ISETP.NE.U32.AND P0, PT, RZ, c[0x0][0x340], PT ;  /* 0x0000d000ff007a0c */ /* 0x000fc80003f05070 */
[----:B------:R-:W-:-:S13]  /*12c0*/  ISETP.NE.AND.EX P0, PT, RZ, c[0x0][0x344], PT, P0 ;  /* 0x0000d100ff007a0c */ /* 0x000fda0003f05300 */
[----:B------:R-:W-:-:S05]  /*12d0*/  @P0 MOV R2, 0x4 ;  /* 0x0000000400020802 */ /* 0x000fca0000000f00 */
[----:B------:R-:W-:-:S05]  /*12e0*/  @P0 IMAD.WIDE R2, R25, R2, c[0x0][0x340] ;  /* 0x0000d00019020625 */ /* 0x000fca00078e0202 */
[----:B------:R5:W4:Y:S01]  /*12f0*/  @P0 LDG.E R18, [R2.64] ;  /* 0x0000000802120981 */ /* 0x000b22000c1e1900 */
[----:B------:R-:W-:Y:S02]  /*1300*/  SHF.R.S32.HI R13, RZ, 0x1f, R28 ;  /* 0x0000001fff0d7819 */ /* 0x000fe4000001141c */
[----:B------:R-:W-:Y:S01]  /*1310*/  SHF.R.S32.HI R17, RZ, 0x1f, R25 ;  /* 0x0000001fff117819 */ /* 0x000fe20000011419 */
[----:B------:R-:W1:Y:S01]  /*1320*/  S2R R7, SR_TID.X ;  /* 0x0000000000077919 */ /* 0x000e620000002100 */
[----:B------:R-:W-:-:S03]  /*1330*/  IADD3 R96, R24, -0x1, RZ ;  /* 0xffffffff18607810 */ /* 0x000fc60007ffe0ff */
[----:B------:R-:W-:-:S04]  /*1340*/  IMAD R10, R17, c[0x0][0x1c0], RZ ;  /* 0x00007000110a7a24 */ /* 0x000fc800078e02ff */
[----:B------:R-:W-:Y:S02]  /*1350*/  IMAD R10, R25, c[0x0][0x1c4], R10 ;  /* 0x00007100190a7a24 */ /* 0x000fe400078e020a */
[----:B-----5:R-:W-:Y:S01]  /*1360*/  IMAD R3, R13, c[0x0][0x1b8], RZ ;  /* 0x00006e000d037a24 */ /* 0x020fe200078e02ff */
[----:B-1----:R-:W-:-:S03]  /*1370*/  SHF.R.S32.HI R22, RZ, 0x1f, R7 ;  /* 0x0000001fff167819 */ /* 0x002fc60000011407 */
[----:B------:R-:W-:Y:S01]  /*1380*/  IMAD R3, R28, c[0x0][0x1bc], R3 ;  /* 0x00006f001c037a24 */ /* 0x000fe200078e0203 */
[----:B------:R-:W-:-:S04]  /*1390*/  LEA.HI R22, R22, R7, RZ, 0x3 ;  /* 0x0000000716167211 */ /* 0x000fc800078f18ff */
[----:B------:R-:W-:Y:S02]  /*13a0*/  SHF.R.S32.HI R22, RZ, 0x3, R22 ;  /* 0x00000003ff167819 */ /* 0x000fe40000011416 */
[----:B--2---:R-:W-:Y:S01]  /*13b0*/  IADD3 R0, R4, R23, RZ ;  /* 0x0000001704007210 */ /* 0x004fe20007ffe0ff */
[----:B------:R-:W-:-:S04]  /*13c0*/  IMAD.WIDE.U32 R4, R28, c[0x0][0x1b8], RZ ;  /* 0x00006e001c047a25 */ /* 0x000fc800078e00ff */
[----:B------:R-:W-:Y:S01]  /*13d0*/  @P3 IMAD.HI.U32 R6, R0, c[0x0][0x2c8], RZ ;  /* 0x0000b20000063a27 */ /* 0x000fe200078e00ff */
[----:B------:R-:W-:Y:S02]  /*13e0*/  IADD3 R5, R5, R3, RZ ;  /* 0x0000000305057210 */ /* 0x000fe40007ffe0ff */
[----:B------:R-:W-:Y:S01]  /*13f0*/  SHF.R.S32.HI R3, RZ, 0x1f, R22 ;  /* 0x0000001fff037819 */ /* 0x000fe20000011416 */
[----:B------:R-:W-:Y:S01]  /*1400*/  IMAD.MOV.U32 R2, RZ, RZ, R0 ;  /* 0x000000ffff027224 */ /* 0x000fe200078e0000 */
[----:B---3--:R-:W-:Y:S01]  /*1410*/  MOV R26, R8 ;  /* 0x00000008001a7202 */ /* 0x008fe20000000f00 */
[----:B------:R-:W-:Y:S01]  /*1420*/  IMAD.WIDE.U32 R4, R25, c[0x0][0x1c0], R4 ;  /* 0x0000700019047a25 */ /* 0x000fe200078e0004 */
[----:B------:R-:W-:Y:S02]  /*1430*/  @P3 SHF.R.U32.HI R2, RZ, c[0x0][0x2cc], R6 ;  /* 0x0000b300ff023a19 */ /* 0x000fe40000011606 */
[----:B------:R-:W-:Y:S01]  /*1440*/  SHF.R.S32.HI R27, RZ, 0x1f, R26 ;  /* 0x0000001fff1b7819 */ /* 0x000fe2000001141a */
[C---:B------:R-:W-:Y:S01]  /*1450*/  IMAD R6, R3.reuse, c[0x0][0x1e0], RZ ;  /* 0x0000780003067a24 */ /* 0x040fe200078e02ff */
[----:B------:R-:W-:Y:S01]  /*1460*/  IADD3 R12, -R2, RZ, RZ ;  /* 0x000000ff020c7210 */ /* 0x000fe20007ffe1ff */
[----:B------:R-:W-:Y:S01]  /*1470*/  IMAD R3, R3, c[0x0][0x208], RZ ;  /* 0x0000820003037a24 */ /* 0x000fe200078e02ff */
[----:B------:R-:W-:Y:S01]  /*1480*/  ISETP.GE.AND P6, PT, R26, c[0x0][0x1d4], PT ;  /* 0x000075001a007a0c */ /* 0x000fe20003fc6270 */
[C---:B------:R-:W-:Y:S01]  /*1490*/  IMAD R11, R22.reuse, c[0x0][0x1e4], R6 ;  /* 0x00007900160b7a24 */ /* 0x040fe200078e0206 */
[----:B------:R1:W-:Y:S01]  /*14a0*/  STL [R1+0x4c], R27 ;  /* 0x00004c1b01007387 */ /* 0x0003e20000100800 */
[C---:B------:R-:W-:Y:S01]  /*14b0*/  IMAD R3, R22.reuse, c[0x0][0x20c], R3 ;  /* 0x0000830016037a24 */ /* 0x040fe200078e0203 */
[----:B------:R-:W-:Y:S01]  /*14c0*/  SEL R16, RZ, 0x1, P6 ;  /* 0x00000001ff107807 */ /* 0x000fe20003000000 */
[----:B------:R-:W-:Y:S01]  /*14d0*/  IMAD.WIDE.U32 R6, R22, c[0x0][0x208], R26 ;  /* 0x0000820016067a25 */ /* 0x000fe200078e001a */
[----:B------:R-:W-:-:S03]  /*14e0*/  ISETP.GE.AND P4, PT, R26, c[0x0][0x198], PT ;  /* 0x000066001a007a0c */ /* 0x000fc60003f86270 */
[----:B------:R-:W-:Y:S01]  /*14f0*/  IMAD.WIDE.U32 R8, R22, c[0x0][0x1e0], R26 ;  /* 0x0000780016087a25 */ /* 0x000fe200078e001a */
[----:B------:R-:W-:Y:S02]  /*1500*/  IADD3 R7, R7, R3, RZ ;  /* 0x0000000307077210 */ /* 0x000fe40007ffe0ff */
[----:B------:R-:W-:Y:S01]  /*1510*/  SHF.R.S32.HI R3, RZ, 0x1f, R2 ;  /* 0x0000001fff037819 */ /* 0x000fe20000011402 */
[----:B------:R-:W-:Y:S02]  /*1520*/  IMAD.IADD R9, R9, 0x1, R11 ;  /* 0x0000000109097824 */ /* 0x000fe400078e020b */
[----:B------:R-:W-:Y:S02]  /*1530*/  IMAD.IADD R5, R5, 0x1, R10 ;  /* 0x0000000105057824 */ /* 0x000fe400078e020a */
[----:B------:R-:W-:Y:S01]  /*1540*/  IMAD R12, R12, c[0x0][0x2c4], R0 ;  /* 0x0000b1000c0c7a24 */ /* 0x000fe200078e0200 */
[----:B------:R-:W-:Y:S01]  /*1550*/  IADD3 R0, R26, 0x40, RZ ;  /* 0x000000401a007810 */ /* 0x000fe20007ffe0ff */
[----:B------:R-:W-:-:S02]  /*1560*/  IMAD R10, R13, c[0x0][0x1e8], RZ ;  /* 0x00007a000d0a7a24 */ /* 0x000fc400078e02ff */
[----:B------:R-:W-:Y:S01]  /*1570*/  IMAD R11, R13, c[0x0][0x210], RZ ;  /* 0x000084000d0b7a24 */ /* 0x000fe200078e02ff */
[C---:B------:R-:W-:Y:S01]  /*1580*/  ISETP.GE.AND P5, PT, R0.reuse, c[0x0][0x1d4], PT ;  /* 0x0000750000007a0c */ /* 0x040fe20003fa6270 */
[----:B------:R-:W-:Y:S01]  /*1590*/  IMAD R3, R3, c[0x0][0x1b0], RZ ;  /* 0x00006c0003037a24 */ /* 0x000fe200078e02ff */
[----:B------:R-:W-:Y:S01]  /*15a0*/  ISETP.GE.AND P2, PT, R0, c[0x0][0x198], PT ;  /* 0x0000660000007a0c */ /* 0x000fe20003f46270 */
[C---:B------:R-:W-:Y:S01]  /*15b0*/  IMAD R14, R28.reuse, c[0x0][0x1ec], R10 ;  /* 0x00007b001c0e7a24 */ /* 0x040fe200078e020a */
[----:B------:R-:W-:Y:S01]  /*15c0*/  SEL R13, RZ, 0xffffffff, P5 ;  /* 0xffffffffff0d7807 */ /* 0x000fe20002800000 */
[C---:B------:R-:W-:Y:S02]  /*15d0*/  IMAD R15, R28.reuse, c[0x0][0x214], R11 ;  /* 0x000085001c0f7a24 */ /* 0x040fe400078e020b */
[----:B------:R-:W-:Y:S01]  /*15e0*/  IMAD.WIDE.U32 R10, R28, c[0x0][0x1e8], R8 ;  /* 0x00007a001c0a7a25 */ /* 0x000fe200078e0008 */
[----:B------:R-:W-:-:S03]  /*15f0*/  SHF.L.U32 R13, R13, 0x1, RZ ;  /* 0x000000010d0d7819 */ /* 0x000fc600000006ff */
[C---:B------:R-:W-:Y:S02]  /*1600*/  IMAD R3, R2.reuse, c[0x0][0x1b4], R3 ;  /* 0x00006d0002037a24 */ /* 0x040fe400078e0203 */
[----:B------:R-:W-:Y:S01]  /*1610*/  IMAD.WIDE.U32 R4, R2, c[0x0][0x1b0], R4 ;  /* 0x00006c0002047a25 */ /* 0x000fe200078e0004 */
[----:B------:R-:W-:-:S03]  /*1620*/  SHF.R.S32.HI R2, RZ, 0x1f, R12 ;  /* 0x0000001fff027819 */ /* 0x000fc6000001140c */
[----:B------:R-:W-:Y:S01]  /*1630*/  IMAD.WIDE.U32 R8, R28, c[0x0][0x210], R6 ;  /* 0x000084001c087a25 */ /* 0x000fe200078e0006 */
[----:B------:R-:W-:Y:S02]  /*1640*/  MOV R6, R10 ;  /* 0x0000000a00067202 */ /* 0x000fe40000000f00 */
[----:B------:R-:W-:Y:S01]  /*1650*/  IADD3 R5, R5, R3, RZ ;  /* 0x0000000305057210 */ /* 0x000fe20007ffe0ff */
[----:B------:R-:W-:Y:S01]  /*1660*/  IMAD R10, R2, c[0x0][0x1a8], RZ ;  /* 0x00006a00020a7a24 */ /* 0x000fe200078e02ff */
[----:B------:R-:W-:Y:S01]  /*1670*/  IADD3 R7, R11, R14, RZ ;  /* 0x0000000e0b077210 */ /* 0x000fe20007ffe0ff */
[--C-:B----4-:R-:W-:Y:S01]  /*1680*/  @P0 IMAD.MOV.U32 R2, RZ, RZ, R18.reuse ;  /* 0x000000ffff020224 */ /* 0x110fe200078e0012 */
[----:B------:R-:W-:Y:S01]  /*1690*/  @P0 SHF.R.S32.HI R3, RZ, 0x1f, R18 ;  /* 0x0000001fff030819 */ /* 0x000fe20000011412 */
[C---:B------:R-:W-:Y:S01]  /*16a0*/  IMAD R10, R12.reuse, c[0x0][0x1ac], R10 ;  /* 0x00006b000c0a7a24 */ /* 0x040fe200078e020a */
[----:B------:R-:W-:Y:S01]  /*16b0*/  @!P0 MOV R2, R25 ;  /* 0x0000001900028202 */ /* 0x000fe20000000f00 */
[----:B------:R-:W-:Y:S01]  /*16c0*/  IMAD.WIDE.U32 R4, R12, c[0x0][0x1a8], R4 ;  /* 0x00006a000c047a25 */ /* 0x000fe200078e0004 */
[----:B------:R-:W-:-:S02]  /*16d0*/  @!P0 MOV R3, R17 ;  /* 0x0000001100038202 */ /* 0x000fc40000000f00 */
[----:B------:R-:W-:Y:S01]  /*16e0*/  LOP3.LUT R11, R13, 0x2, R16, 0xe2, !PT ;  /* 0x000000020d0b7812 */ /* 0x000fe200078ee210 */
[----:B------:R-:W-:Y:S01]  /*16f0*/  IMAD.WIDE.U32 R12, R2, c[0x0][0x1f0], R6 ;  /* 0x00007c00020c7a25 */ /* 0x000fe200078e0006 */
[----:B------:R-:W-:-:S03]  /*1700*/  LEA R6, P0, R4, c[0x0][0x160], 0x1 ;  /* 0x0000580004067a11 */ /* 0x000fc600078008ff */
[----:B------:R-:W-:Y:S01]  /*1710*/  IMAD.IADD R9, R9, 0x1, R15 ;  /* 0x0000000109097824 */ /* 0x000fe200078e020f */
[----:B------:R1:W-:Y:S01]  /*1720*/  STL.64 [R1+0x28], R12 ;  /* 0x0000280c01007387 */ /* 0x0003e20000100a00 */
[C---:B------:R-:W-:Y:S02]  /*1730*/  IMAD R7, R3.reuse, c[0x0][0x1f0], RZ ;  /* 0x00007c0003077a24 */ /* 0x040fe400078e02ff */
[----:B------:R-:W-:Y:S02]  /*1740*/  IMAD R3, R3, c[0x0][0x218], RZ ;  /* 0x0000860003037a24 */ /* 0x000fe400078e02ff */
[----:B------:R-:W-:-:S04]  /*1750*/  IMAD.WIDE.U32 R8, R2, c[0x0][0x218], R8 ;  /* 0x0000860002087a25 */ /* 0x000fc800078e0008 */
[C---:B------:R-:W-:Y:S01]  /*1760*/  IMAD R7, R2.reuse, c[0x0][0x1f4], R7 ;  /* 0x00007d0002077a24 */ /* 0x040fe200078e0207 */
[----:B------:R1:W-:Y:S01]  /*1770*/  STL.64 [R1+0x30], R8 ;  /* 0x0000300801007387 */ /* 0x0003e20000100a00 */
[----:B------:R-:W-:Y:S02]  /*1780*/  IMAD R2, R2, c[0x0][0x21c], R3 ;  /* 0x0000870002027a24 */ /* 0x000fe400078e0203 */
[----:B------:R-:W-:Y:S01]  /*1790*/  IMAD.IADD R5, R5, 0x1, R10 ;  /* 0x0000000105057824 */ /* 0x000fe200078e020a */
[----:B------:R-:W-:Y:S02]  /*17a0*/  IADD3 R3, R13, R7, RZ ;  /* 0x000000070d037210 */ /* 0x000fe40007ffe0ff */
[----:B------:R-:W-:Y:S02]  /*17b0*/  IADD3 R2, R9, R2, RZ ;  /* 0x0000000209027210 */ /* 0x000fe40007ffe0ff */
[----:B------:R-:W-:Y:S02]  /*17c0*/  LEA.HI.X R5, R4, c[0x0][0x164], R5, 0x1, P0 ;  /* 0x0000590004057a11 */ /* 0x000fe400000f0c05 */
[----:B------:R-:W-:Y:S01]  /*17d0*/  IADD3 R4, R22, R23, RZ ;  /* 0x0000001716047210 */ /* 0x000fe20007ffe0ff */
[----:B------:R1:W-:Y:S04]  /*17e0*/  STL [R1+0x38], R2 ;  /* 0x0000380201007387 */ /* 0x0003e80000100800 */
[----:B------:R1:W-:Y:S01]  /*17f0*/  STL [R1+0x20], R3 ;  /* 0x0000200301007387 */ /* 0x0003e20000100800 */
[----:B------:R-:W-:Y:S05]  /*1800*/  BRA.DIV ~URZ, `(.L_x_930) ;  /* 0x00011dc27f007947 */ /* 0x000fea000b800000 */
[----:B------:R2:W3:Y:S02]  /*1810*/  SHFL.IDX PT, R7, R5, RZ, 0x181f ;  /* 0x00181fff05077589 */ /* 0x0004e400000e0000 */
.L_x_980:
[----:B------:R-:W-:Y:S05]  /*1820*/  BRA.DIV ~URZ, `(.L_x_931) ;  /* 0x00011e127f007947 */ /* 0x000fea000b800000 */
[----:B-1----:R1:W4:Y:S02]  /*1830*/  SHFL.IDX PT, R3, R6, RZ, 0x181f ;  /* 0x00181fff06037589 */ /* 0x00232400000e0000 */
.L_x_981:
[----:B------:R-:W-:Y:S01]  /*1840*/  MOV R10, c[0x0][0x2c4] ;  /* 0x0000b100000a7a02 */ /* 0x000fe20000000f00 */
[----:B------:R-:W-:Y:S04]  /*1850*/  BSSY B0, `(.L_x_932) ;  /* 0x0000010000007945 */ /* 0x000fe80003800000 */
[----:B------:R-:W-:-:S05]  /*1860*/  IMAD R10, R10, c[0x0][0x168], RZ ;  /* 0x00005a000a0a7a24 */ /* 0x000fca00078e02ff */
[----:B------:R-:W-:-:S13]  /*1870*/  ISETP.GE.AND P0, PT, R4, R10, PT ;  /* 0x0000000a0400720c */ /* 0x000fda0003f06270 */
[----:B------:R-:W-:Y:S05]  /*1880*/  @P0 BRA `(.L_x_933) ;  /* 0x000000c000000947 */ /* 0x000fea0003800000 */
[----:B------:R-:W5:Y:S04]  /*1890*/  LDL.64 R14, [R1+0x48] ;  /* 0x00004800010e7983 */ /* 0x000f680000100a00 */
[----:B--2---:R-:W2:Y:S01]  /*18a0*/  LDL R12, [R1+0x60] ;  /* 0x00006000010c7983 */ /* 0x004ea20000100800 */
[----:B---3--:R-:W-:Y:S01]  /*18b0*/  MOV R9, R7 ;  /* 0x0000000700097202 */ /* 0x008fe20000000f00 */
[----:B----4-:R-:W-:Y:S01]  /*18c0*/  IMAD.MOV.U32 R8, RZ, RZ, R3 ;  /* 0x000000ffff087224 */ /* 0x010fe200078e0003 */
[----:B------:R-:W-:-:S03]  /*18d0*/  LEA R2, P0, R0, R3, 0x1 ;  /* 0x0000000300027211 */ /* 0x000fc600078008ff */
[----:B-----5:R-:W-:Y:S01]  /*18e0*/  IMAD.WIDE R8, R14, 0x2, R8 ;  /* 0x000000020e087825 */ /* 0x020fe200078e0208 */
[----:B--2---:R-:W-:-:S04]  /*18f0*/  LEA.HI.X R3, R0, R7, R12, 0x1, P0 ;  /* 0x0000000700037211 */ /* 0x004fc800000f0c0c */
[----:B------:R-:W-:Y:S01]  /*1900*/  @!PT LDS RZ, [RZ] ;  /* 0x00000000fffff984 */ /* 0x000fe20000000800 */
[----:B------:R-:W-:Y:S01]  /*1910*/  @!PT LDS RZ, [RZ] ;  /* 0x00000000fffff984 */ /* 0x000fe20000000800 */
[----:B------:R-:W-:Y:S01]  /*1920*/  @!PT LDS RZ, [RZ] ;  /* 0x00000000fffff984 */ /* 0x000fe20000000800 */
[----:B------:R2:W-:Y:S04]  /*1930*/  LDGSTS.E.BYPASS.LTC128B.128 [R244+0x8100], [R8.64], !P4 ;  /* 0x0810000008f47fae */ /* 0x0005e8000e101d48 */
[----:B------:R2:W-:Y:S02]  /*1940*/  LDGSTS.E.BYPASS.LTC128B.128 [R244+0xc100], [R2.64], !P2 ;  /* 0x0c10000002f47fae */ /* 0x0005e4000d101d48 */
.L_x_933:
[----:B------:R-:W-:Y:S05]  /*1950*/  BSYNC B0 ;  /* 0x0000000000007941 */ /* 0x000fea0003800000 */
.L_x_932:
[----:B------:R-:W-:Y:S05]  /*1960*/  BRA.DIV ~URZ, `(.L_x_934) ;  /* 0x00011d427f007947 */ /* 0x000fea000b800000 */
[----:B---3--:R3:W1:Y:S04]  /*1970*/  SHFL.IDX PT, R7, R5, 0x1, 0x181f ;  /* 0x00381f0005077f89 */ /* 0x00866800000e0000 */
[----:B--2-4-:R3:W2:Y:S02]  /*1980*/  SHFL.IDX PT, R3, R6, 0x1, 0x181f ;  /* 0x00381f0006037f89 */ /* 0x0146a400000e0000 */
.L_x_982:
[----:B------:R-:W-:Y:S01]  /*1990*/  IADD3 R2, R4, 0x10, RZ ;  /* 0x0000001004027810 */ /* 0x000fe20007ffe0ff */
[----:B------:R-:W-:Y:S03]  /*19a0*/  BSSY B0, `(.L_x_935) ;  /* 0x000000f000007945 */ /* 0x000fe60003800000 */
[----:B------:R-:W-:-:S13]  /*19b0*/  ISETP.GE.AND P0, PT, R2, R10, PT ;  /* 0x0000000a0200720c */ /* 0x000fda0003f06270 */
[----:B------:R-:W-:Y:S05]  /*19c0*/  @P0 BRA `(.L_x_936) ;  /* 0x000000c000000947 */ /* 0x000fea0003800000 */
[----:B------:R-:W4:Y:S04]  /*19d0*/  LDL.64 R14, [R1+0x48] ;  /* 0x00004800010e7983 */ /* 0x000f280000100a00 */
[----:B------:R-:W5:Y:S01]  /*19e0*/  LDL R12, [R1+0x60] ;  /* 0x00006000010c7983 */ /* 0x000f620000100800 */
[----:B-1----:R-:W-:Y:S01]  /*19f0*/  MOV R9, R7 ;  /* 0x0000000700097202 */ /* 0x002fe20000000f00 */
[----:B--2---:R-:W-:Y:S01]  /*1a00*/  IMAD.MOV.U32 R8, RZ, RZ, R3 ;  /* 0x000000ffff087224 */ /* 0x004fe200078e0003 */
[----:B------:R-:W-:-:S03]  /*1a10*/  LEA R2, P0, R0, R3, 0x1 ;  /* 0x0000000300027211 */ /* 0x000fc600078008ff */
[----:B----4-:R-:W-:Y:S01]  /*1a20*/  IMAD.WIDE R8, R14, 0x2, R8 ;  /* 0x000000020e087825 */ /* 0x010fe200078e0208 */
[----:B-----5:R-:W-:-:S04]  /*1a30*/  LEA.HI.X R3, R0, R7, R12, 0x1, P0 ;  /* 0x0000000700037211 */ /* 0x020fc800000f0c0c */
[----:B------:R-:W-:Y:S01]  /*1a40*/  @!PT LDS RZ, [RZ] ;  /* 0x00000000fffff984 */ /* 0x000fe20000000800 */
[----:B------:R-:W-:Y:S01]  /*1a50*/  @!PT LDS RZ, [RZ] ;  /* 0x00000000fffff984 */ /* 0x000fe20000000800 */
[----:B------:R-:W-:Y:S01]  /*1a60*/  @!PT LDS RZ, [RZ] ;  /* 0x00000000fffff984 */ /* 0x000fe20000000800 */
[----:B------:R1:W-:Y:S04]  /*1a70*/  LDGSTS.E.BYPASS.LTC128B.128 [R244+0x8900], [R8.64], !P4 ;  /* 0x0890000008f47fae */ /* 0x0003e8000e101d48 */
[----:B------:R1:W-:Y:S02]  /*1a80*/  LDGSTS.E.BYPASS.LTC128B.128 [R244+0xc900], [R2.64], !P2 ;  /* 0x0c90000002f47fae */ /* 0x0003e4000d101d48 */
.L_x_936:
[----:B------:R-:W-:Y:S05]  /*1a90*/  BSYNC B0 ;  /* 0x0000000000007941 */ /* 0x000fea0003800000 */
.L_x_935:
[----:B------:R-:W-:Y:S05]  /*1aa0*/  BRA.DIV ~URZ, `(.L_x_937) ;  /* 0x00011cd27f007947 */ /* 0x000fea000b800000 */
[----:B-1----:R1:W4:Y:S02]  /*1ab0*/  SHFL.IDX PT, R7, R5, 0x2, 0x181f ;  /* 0x00581f0005077f89 */ /* 0x00232400000e0000 */
.L_x_983:
[----:B------:R-:W-:Y:S05]  /*1ac0*/  BRA.DIV ~URZ, `(.L_x_938) ;  /* 0x00011d227f007947 */ /* 0x000fea000b800000 */
[----:B--2---:R2:W1:Y:S02]  /*1ad0*/  SHFL.IDX PT, R3, R6, 0x2, 0x181f ;  /* 0x00581f0006037f89 */ /* 0x00446400000e0000 */
.L_x_984:
[----:B------:R-:W-:Y:S01]  /*1ae0*/  IADD3 R2, R4, 0x20, RZ ;  /* 0x0000002004027810 */ /* 0x000fe20007ffe0ff */
[----:B------:R-:W-:Y:S03]  /*1af0*/  BSSY B0, `(.L_x_939) ;  /* 0x000000f000007945 */ /* 0x000fe60003800000 */
[----:B------:R-:W-:-:S13]  /*1b00*/  ISETP.GE.AND P0, PT, R2, R10, PT ;  /* 0x0000000a0200720c */ /* 0x000fda0003f06270 */
[----:B------:R-:W-:Y:S05]  /*1b10*/  @P0 BRA `(.L_x_940) ;  /* 0x000000c000000947 */ /* 0x000fea0003800000 */
[----:B------:R-:W5:Y:S04]  /*1b20*/  LDL.64 R14, [R1+0x48] ;  /* 0x00004800010e7983 */ /* 0x000f680000100a00 */
[----:B--2---:R-:W2:Y:S01]  /*1b30*/  LDL R12, [R1+0x60] ;  /* 0x00006000010c7983 */ /* 0x004ea20000100800 */
[----:B----4-:R-:W-:Y:S01]  /*1b40*/  MOV R9, R7 ;  /* 0x0000000700097202 */ /* 0x010fe20000000f00 */
[----:B-1----:R-:W-:Y:S01]  /*1b50*/  IMAD.MOV.U32 R8, RZ, RZ, R3 ;  /* 0x000000ffff087224 */ /* 0x002fe200078e0003 */
        /* <DEDUP_REMOVED lines=8> */
.L_x_940:
[----:B------:R-:W-:Y:S05]  /*1be0*/  BSYNC B0 ;  /* 0x0000000000007941 */ /* 0x000fea0003800000 */
.L_x_939:
[----:B------:R-:W-:Y:S05]  /*1bf0*/  BRA.DIV ~URZ, `(.L_x_941) ;  /* 0x00011c627f007947 */ /* 0x000fea000b800000 */
[----:B----4-:R4:W2:Y:S04]  /*1c00*/  SHFL.IDX PT, R7, R5, 0x3, 0x181f ;  /* 0x00781f0005077f89 */ /* 0x0108a800000e0000 */
[----:B-1----:R4:W1:Y:S02]  /*1c10*/  SHFL.IDX PT, R3, R6, 0x3, 0x181f ;  /* 0x00781f0006037f89 */ /* 0x00286400000e0000 */
.L_x_985:
[----:B------:R-:W-:Y:S01]  /*1c20*/  IADD3 R2, R4, 0x30, RZ ;  /* 0x0000003004027810 */ /* 0x000fe20007ffe0ff */
[----:B------:R-:W-:Y:S03]  /*1c30*/  BSSY B0, `(.L_x_942) ;  /* 0x000000f000007945 */ /* 0x000fe60003800000 */
[----:B------:R-:W-:-:S13]  /*1c40*/  ISETP.GE.AND P0, PT, R2, R10, PT ;  /* 0x0000000a0200720c */ /* 0x000fda0003f06270 */
[----:B------:R-:W-:Y:S05]  /*1c50*/  @P0 BRA `(.L_x_943) ;  /* 0x000000c000000947 */ /* 0x000fea0003800000 */
[----:B------:R-:W5:Y:S04]  /*1c60*/  LDL.64 R14, [R1+0x48] ;  /* 0x00004800010e7983 */ /* 0x000f680000100a00 */
[----:B---3--:R-:W3:Y:S01]  /*1c70*/  LDL R12, [R1+0x60] ;  /* 0x00006000010c7983 */ /* 0x008ee20000100800 */
[----:B--2---:R-:W-:Y:S01]  /*1c80*/  MOV R9, R7 ;  /* 0x0000000700097202 */ /* 0x004fe20000000f00 */
[----:B-1----:R-:W-:Y:S01]  /*1c90*/  IMAD.MOV.U32 R8, RZ, RZ, R3 ;  /* 0x000000ffff087224 */ /* 0x002fe200078e0003 */
[----:B------:R-:W-:-:S03]  /*1ca0*/  LEA R2, P0, R0, R3, 0x1 ;  /* 0x0000000300027211 */ /* 0x000fc600078008ff */
[----:B-----5:R-:W-:Y:S01]  /*1cb0*/  IMAD.WIDE R8, R14, 0x2, R8 ;  /* 0x000000020e087825 */ /* 0x020fe200078e0208 */
[----:B---3--:R-:W-:-:S04]  /*1cc0*/  LEA.HI.X R3, R0, R7, R12, 0x1, P0 ;  /* 0x0000000700037211 */ /* 0x008fc800000f0c0c */
[----:B------:R-:W-:Y:S01]  /*1cd0*/  @!PT LDS RZ, [RZ] ;  /* 0x00000000fffff984 */ /* 0x000fe20000000800 */
[----:B------:R-:W-:Y:S01]  /*1ce0*/  @!PT LDS RZ, [RZ] ;  /* 0x00000000fffff984 */ /* 0x000fe20000000800 */
[----:B------:R-:W-:Y:S01]  /*1cf0*/  @!PT LDS RZ, [RZ] ;  /* 0x00000000fffff984 */ /* 0x000fe20000000800 */
[----:B------:R1:W-:Y:S04]  /*1d00*/  LDGSTS.E.BYPASS.LTC128B.128 [R244+0x9900], [R8.64], !P4 ;  /* 0x0990000008f47fae */ /* 0x0003e8000e101d48 */
[----:B------:R1:W-:Y:S02]  /*1d10*/  LDGSTS.E.BYPASS.LTC128B.128 [R244+0xd900], [R2.64], !P2 ;  /* 0x0d90000002f47fae */ /* 0x0003e4000d101d48 */
.L_x_943:
[----:B------:R-:W-:Y:S05]  /*1d20*/  BSYNC B0 ;  /* 0x0000000000007941 */ /* 0x000fea0003800000 */
.L_x_942:
[----:B------:R-:W-:Y:S05]  /*1d30*/  BRA.DIV ~URZ, `(.L_x_944) ;  /* 0x00011bf27f007947 */ /* 0x000fea000b800000 */
[----:B--2---:R2:W3:Y:S02]  /*1d40*/  SHFL.IDX PT, R7, R5, 0x4, 0x181f ;  /* 0x00981f0005077f89 */ /* 0x0044e400000e0000 */
.L_x_986:
[----:B------:R-:W-:Y:S05]  /*1d50*/  BRA.DIV ~URZ, `(.L_x_945) ;  /* 0x00011c427f007947 */ /* 0x000fea000b800000 */
[----:B-1----:R1:W2:Y:S02]  /*1d60*/  SHFL.IDX PT, R3, R6, 0x4, 0x181f ;  /* 0x00981f0006037f89 */ /* 0x0022a400000e0000 */
.L_x_987:
[----:B------:R-:W-:Y:S01]  /*1d70*/  IADD3 R2, R4, 0x40, RZ ;  /* 0x0000004004027810 */ /* 0x000fe20007ffe0ff */
[----:B------:R-:W-:Y:S03]  /*1d80*/  BSSY B0, `(.L_x_946) ;  /* 0x000000f000007945 */ /* 0x000fe60003800000 */
[----:B------:R-:W-:-:S13]  /*1d90*/  ISETP.GE.AND P0, PT, R2, R10, PT ;  /* 0x0000000a0200720c */ /* 0x000fda0003f06270 */
[----:B------:R-:W-:Y:S05]  /*1da0*/  @P0 BRA `(.L_x_947) ;  /* 0x000000c000000947 */ /* 0x000fea0003800000 */
[----:B------:R-:W5:Y:S04]  /*1db0*/  LDL.64 R14, [R1+0x48] ;  /* 0x00004800010e7983 */ /* 0x000f680000100a00 */
[----:B----4-:R-:W4:Y:S01]  /*1dc0*/  LDL R12, [R1+0x60] ;  /* 0x00006000010c7983 */ /* 0x010f220000100800 */
[----:B---3--:R-:W-:Y:S01]  /*1dd0*/  MOV R9, R7 ;  /* 0x0000000700097202 */ /* 0x008fe20000000f00 */
[----:B--2---:R-:W-:Y:S01]  /*1de0*/  IMAD.MOV.U32 R8, RZ, RZ, R3 ;  /* 0x000000ffff087224 */ /* 0x004fe200078e0003 */
[----:B------:R-:W-:-:S03]  /*1df0*/  LEA R2, P0, R0, R3, 0x1 ;  /* 0x0000000300027211 */ /* 0x000fc600078008ff */
[----:B-----5:R-:W-:Y:S01]  /*1e00*/  IMAD.WIDE R8, R14, 0x2, R8 ;  /* 0x000000020e087825 */ /* 0x020fe200078e0208 */
[----:B----4-:R-:W-:-:S04]  /*1e10*/  LEA.HI.X R3, R0, R7, R12, 0x1, P0 ;  /* 0x0000000700037211 */ /* 0x010fc800000f0c0c */
[----:B------:R-:W-:Y:S01]  /*1e20*/  @!PT LDS RZ, [RZ] ;  /* 0x00000000fffff984 */ /* 0x000fe20000000800 */
[----:B------:R-:W-:Y:S01]  /*1e30*/  @!PT LDS RZ, [RZ] ;  /* 0x00000000fffff984 */ /* 0x000fe20000000800 */
[----:B------:R-:W-:Y:S01]  /*1e40*/  @!PT LDS RZ, [RZ] ;  /* 0x00000000fffff984 */ /* 0x000fe20000000800 */
[----:B------:R2:W-:Y:S04]  /*1e50*/  LDGSTS.E.BYPASS.LTC128B.128 [R244+0xa100], [R8.64], !P4 ;  /* 0x0a10000008f47fae */ /* 0x0005e8000e101d48 */
[----:B------:R2:W-:Y:S02]  /*1e60*/  LDGSTS.E.BYPASS.LTC128B.128 [R244+0xe100], [R2.64], !P2 ;  /* 0x0e10000002f47fae */ /* 0x0005e4000d101d48 */
.L_x_947:
[----:B------:R-:W-:Y:S05]  /*1e70*/  BSYNC B0 ;  /* 0x0000000000007941 */ /* 0x000fea0003800000 */
.L_x_946:
[----:B------:R-:W-:Y:S05]  /*1e80*/  BRA.DIV ~URZ, `(.L_x_948) ;  /* 0x00011b827f007947 */ /* 0x000fea000b800000 */
[----:B---3--:R3:W1:Y:S04]  /*1e90*/  SHFL.IDX PT, R7, R5, 0x5, 0x181f ;  /* 0x00b81f0005077f89 */ /* 0x00866800000e0000 */
[----:B--2---:R3:W2:Y:S02]  /*1ea0*/  SHFL.IDX PT, R3, R6, 0x5, 0x181f ;  /* 0x00b81f0006037f89 */ /* 0x0046a400000e0000 */
.L_x_988:
[----:B------:R-:W-:Y:S01]  /*1eb0*/  IADD3 R2, R4, 0x50, RZ ;  /* 0x0000005004027810 */ /* 0x000fe20007ffe0ff */
[----:B------:R-:W-:Y:S03]  /*1ec0*/  BSSY B0, `(.L_x_949) ;  /* 0x000000f000007945 */ /* 0x000fe60003800000 */
[----:B------:R-:W-:-:S13]  /*1ed0*/  ISETP.GE.AND P0, PT, R2, R10, PT ;  /* 0x0000000a0200720c */ /* 0x000fda0003f06270 */
[----:B------:R-:W-:Y:S05]  /*1ee0*/  @P0 BRA `(.L_x_950) ;  /* 0x000000c000000947 */ /* 0x000fea0003800000 */
[----:B------:R-:W5:Y:S04]  /*1ef0*/  LDL.64 R14, [R1+0x48] ;  /* 0x00004800010e7983 */ /* 0x000f680000100a00 */
[----:B---3--:R-:W3:Y:S01]  /*1f00*/  LDL R12, [R1+0x60] ;  /* 0x00006000010c7983 */ /* 0x008ee20000100800 */
[----:B-1----:R-:W-:Y:S01]  /*1f10*/  MOV R9, R7 ;  /* 0x0000000700097202 */ /* 0x002fe20000000f00 */
[----:B--2---:R-:W-:Y:S01]  /*1f20*/  IMAD.MOV.U32 R8, RZ, RZ, R3 ;  /* 0x000000ffff087224 */ /* 0x004fe200078e0003 */
        /* <DEDUP_REMOVED lines=8> */
.L_x_950:
[----:B------:R-:W-:Y:S05]  /*1fb0*/  BSYNC B0 ;  /* 0x0000000000007941 */ /* 0x000fea0003800000 */
.L_x_949:
[----:B------:R-:W-:Y:S05]  /*1fc0*/  BRA.DIV ~URZ, `(.L_x_951) ;  /* 0x00011b127f007947 */ /* 0x000fea000b800000 */
[----:B-1----:R1:W3:Y:S02]  /*1fd0*/  SHFL.IDX PT, R7, R5, 0x6, 0x181f ;  /* 0x00d81f0005077f89 */ /* 0x0022e400000e0000 */
.L_x_989:
[----:B------:R-:W-:Y:S05]  /*1fe0*/  BRA.DIV ~URZ, `(.L_x_952) ;  /* 0x00011b627f007947 */ /* 0x000fea000b800000 */
[----:B--2---:R2:W1:Y:S02]  /*1ff0*/  SHFL.IDX PT, R3, R6, 0x6, 0x181f ;  /* 0x00d81f0006037f89 */ /* 0x00446400000e0000 */
.L_x_990:
[----:B------:R-:W-:Y:S01]  /*2000*/  IADD3 R2, R4, 0x60, RZ ;  /* 0x0000006004027810 */ /* 0x000fe20007ffe0ff */
[----:B------:R-:W-:Y:S03]  /*2010*/  BSSY B0, `(.L_x_953) ;  /* 0x000000f000007945 */ /* 0x000fe60003800000 */
[----:B------:R-:W-:-:S13]  /*2020*/  ISETP.GE.AND P0, PT, R2, R10, PT ;  /* 0x0000000a0200720c */ /* 0x000fda0003f06270 */
[----:B------:R-:W-:Y:S05]  /*2030*/  @P0 BRA `(.L_x_954) ;  /* 0x000000c000000947 */ /* 0x000fea0003800000 */
[----:B------:R-:W5:Y:S04]  /*2040*/  LDL.64 R14, [R1+0x48] ;  /* 0x00004800010e7983 */ /* 0x000f680000100a00 */
[----:B--2---:R-:W2:Y:S01]  /*2050*/  LDL R12, [R1+0x60] ;  /* 0x00006000010c7983 */ /* 0x004ea20000100800 */
[----:B---3--:R-:W-:Y:S01]  /*2060*/  MOV R9, R7 ;  /* 0x0000000700097202 */ /* 0x008fe20000000f00 */
        /* <DEDUP_REMOVED lines=9> */
.L_x_954:
[----:B------:R-:W-:Y:S05]  /*2100*/  BSYNC B0 ;  /* 0x0000000000007941 */ /* 0x000fea0003800000 */
.L_x_953:
[----:B------:R-:W-:Y:S05]  /*2110*/  BRA.DIV ~URZ, `(.L_x_955) ;  /* 0x00011aa27f007947 */ /* 0x000fea000b800000 */
[----:B-1-34-:R-:W1:Y:S04]  /*2120*/  SHFL.IDX PT, R5, R5, 0x7, 0x181f ;  /* 0x00f81f0005057f89 */ /* 0x01ae6800000e0000 */
[----:B--2---:R-:W2:Y:S02]  /*2130*/  SHFL.IDX PT, R6, R6, 0x7, 0x181f ;  /* 0x00f81f0006067f89 */ /* 0x004ea400000e0000 */
.L_x_991:
[----:B------:R-:W3:Y:S04]  /*2140*/  LDL.64 R154, [R1+0x48] ;  /* 0x00004800019a7983 */ /* 0x000ee80000100a00 */
[----:B------:R-:W4:Y:S01]  /*2150*/  LDL R8, [R1+0x60] ;  /* 0x0000600001087983 */ /* 0x000f220000100800 */
[----:B------:R-:W-:-:S04]  /*2160*/  IADD3 R4, R4, 0x70, RZ ;  /* 0x0000007004047810 */ /* 0x000fc80007ffe0ff */
[----:B------:R-:W-:Y:S01]  /*2170*/  ISETP.GE.AND P1, PT, R4, R10, PT ;  /* 0x0000000a0400720c */ /* 0x000fe20003f26270 */
[----:B-1----:R-:W-:-:S12]  /*2180*/  IMAD.MOV.U32 R7, RZ, RZ, R5 ;  /* 0x000000ffff077224 */ /* 0x002fd800078e0005 */
[----:B--2---:R-:W-:Y:S01]  /*2190*/  @!P1 LEA R2, P0, R0, R6, 0x1 ;  /* 0x0000000600029211 */ /* 0x004fe200078008ff */
[----:B---3--:R-:W-:-:S03]  /*21a0*/  @!P1 IMAD.WIDE R6, R154, 0x2, R6 ;  /* 0x000000029a069825 */ /* 0x008fc600078e0206 */
[----:B----4-:R-:W-:Y:S02]  /*21b0*/  @!P1 LEA.HI.X R3, R0, R5, R8, 0x1, P0 ;  /* 0x0000000500039211 */ /* 0x010fe400000f0c08 */
[----:B------:R-:W-:Y:S01]  /*21c0*/  @!PT LDS RZ, [RZ] ;  /* 0x00000000fffff984 */ /* 0x000fe20000000800 */
[----:B------:R-:W-:Y:S01]  /*21d0*/  @!PT LDS RZ, [RZ] ;  /* 0x00000000fffff984 */ /* 0x000fe20000000800 */
[----:B------:R-:W-:Y:S01]  /*21e0*/  @!PT LDS RZ, [RZ] ;  /* 0x00000000fffff984 */ /* 0x000fe20000000800 */
[----:B------:R1:W-:Y:S04]  /*21f0*/  @!P1 LDGSTS.E.BYPASS.LTC128B.128 [R244+0xb900], [R6.64], !P4 ;  /* 0x0b90000006f49fae */ /* 0x0003e8000e101d48 */
[----:B------:R1:W-:Y:S04]  /*2200*/  @!P1 LDGSTS.E.BYPASS.LTC128B.128 [R244+0xf900], [R2.64], !P2 ;  /* 0x0f90000002f49fae */ /* 0x0003e8000d101d48 */
[----:B------:R-:W0:Y:S01]  /*2210*/  LDGDEPBAR ;  /* 0x00000000000079af */ /* 0x000e220000000000 */
[----:B------:R-:W-:Y:S02]  /*2220*/  WARPSYNC 0xffffffff ;  /* 0xffffffff00007948 */ /* 0x000fe40003800000 */
[----:B------:R-:W2:Y:S04]  /*2230*/  LDL.64 R156, [R1+0x28] ;  /* 0x00002800019c7983 */ /* 0x000ea80000100a00 */
[----:B------:R-:W3:Y:S04]  /*2240*/  LDL R153, [R1+0x20] ;  /* 0x0000200001997983 */ /* 0x000ee80000100800 */
[----:B------:R-:W4:Y:S04]  /*2250*/  LDL.64 R18, [R1+0x30] ;  /* 0x0000300001127983 */ /* 0x000f280000100a00 */
[----:B------:R-:W4:Y:S04]  /*2260*/  LDL R17, [R1+0x38] ;  /* 0x0000380001117983 */ /* 0x000f280000100800 */
[----:B------:R-:W1:Y:S01]  /*2270*/  S2R R8, SR_TID.X ;  /* 0x0000000000087919 */ /* 0x000e620000002100 */
[----:B------:R-:W-:Y:S01]  /*2280*/  SHF.R.S32.HI R10, RZ, 0x1f, R96 ;  /* 0x0000001fff0a7819 */ /* 0x000fe20000011460 */
[----:B------:R-:W-:Y:S01]  /*2290*/  IMAD.WIDE.U32 R4, R96, c[0x0][0x1e0], RZ ;  /* 0x0000780060047a25 */ /* 0x000fe200078e00ff */
[----:B------:R-:W-:Y:S01]  /*22a0*/  MOV R148, c[0x0][0x1e0] ;  /* 0x0000780000947a02 */ /* 0x000fe20000000f00 */
[----:B------:R-:W4:Y:S01]  /*22b0*/  LDL R209, [R1+0x18] ;  /* 0x0000180001d17983 */ /* 0x000f220000100800 */
[----:B------:R-:W-:-:S02]  /*22c0*/  MOV R151, c[0x0][0x1e4] ;  /* 0x0000790000977a02 */ /* 0x000fc40000000f00 */
[----:B------:R-:W-:Y:S01]  /*22d0*/  MOV R23, c[0x0][0x208] ;  /* 0x0000820000177a02 */ /* 0x000fe20000000f00 */
[----:B------:R2:W5:Y:S01]  /*22e0*/  LDL R208, [R1+0x8] ;  /* 0x0000080001d07983 */ /* 0x0005620000100800 */
[----:B-1----:R-:W-:-:S04]  /*22f0*/  SHF.R.S32.HI R16, RZ, 0x1f, R8 ;  /* 0x0000001fff107819 */ /* 0x002fc80000011408 */
[----:B------:R-:W-:-:S04]  /*2300*/  LEA.HI R16, R16, R8, RZ, 0x3 ;  /* 0x0000000810107211 */ /* 0x000fc800078f18ff */
[----:B------:R-:W-:-:S04]  /*2310*/  SHF.R.S32.HI R16, RZ, 0x3, R16 ;  /* 0x00000003ff107819 */ /* 0x000fc80000011410 */
[----:B------:R-:W-:-:S05]  /*2320*/  IADD3 R0, -R16, c[0x0][0x1d0], RZ ;  /* 0x0000740010007a10 */ /* 0x000fca0007ffe1ff */
[----:B------:R-:W-:Y:S02]  /*2330*/  IMAD R0, R96, -0x40, R0 ;  /* 0xffffffc060007824 */ /* 0x000fe400078e0200 */
[----:B------:R-:W-:-:S03]  /*2340*/  IMAD R2, R10, c[0x0][0x1e0], RZ ;  /* 0x000078000a027a24 */ /* 0x000fc600078e02ff */
[----:B------:R-:W-:Y:S01]  /*2350*/  ISETP.GE.AND P1, PT, R0, 0x1, PT ;  /* 0x000000010000780c */ /* 0x000fe20003f26270 */
[----:B------:R-:W-:Y:S01]  /*2360*/  IMAD R3, R96, c[0x0][0x1e4], R2 ;  /* 0x0000790060037a24 */ /* 0x000fe200078e0202 */
[----:B------:R-:W-:-:S04]  /*2370*/  ISETP.GE.AND P4, PT, R0, 0x11, PT ;  /* 0x000000110000780c */ /* 0x000fc80003f86270 */
[----:B------:R-:W-:Y:S01]  /*2380*/  IADD3 R3, R5, R3, RZ ;  /* 0x0000000305037210 */ /* 0x000fe20007ffe0ff */
[----:B------:R-:W-:Y:S06]  /*2390*/  BAR.SYNC.DEFER_BLOCKING 0x0 ;  /* 0x0000000000007b1d */ /* 0x000fec0000010000 */
[----:B------:R-:W-:Y:S02]  /*23a0*/  @P1 ISETP.GE.AND P6, PT, R154, c[0x0][0x1d4], PT ;  /* 0x000075009a001a0c */ /* 0x000fe40003fc6270 */
[----:B------:R-:W-:Y:S01]  /*23b0*/  ISETP.GE.AND P2, PT, R0, 0x21, PT ;  /* 0x000000210000780c */ /* 0x000fe20003f46270 */
[----:B------:R-:W-:Y:S01]  /*23c0*/  IMAD.WIDE.U32 R12, R148, 0x20, RZ ;  /* 0x00000020940c7825 */ /* 0x000fe200078e00ff */
[----:B------:R-:W-:-:S02]  /*23d0*/  MOV R22, 0x5 ;  /* 0x0000000500167802 */ /* 0x000fc40000000f00 */
[----:B------:R-:W-:Y:S02]  /*23e0*/  MOV R152, 0xffffffc0 ;  /* 0xffffffc000987802 */ /* 0x000fe40000000f00 */
[C---:B------:R-:W-:Y:S02]  /*23f0*/  SHF.L.U64.HI R22, R23.reuse, R22, c[0x0][0x20c] ;  /* 0x0000830017167619 */ /* 0x040fe40000010216 */
[----:B------:R-:W-:Y:S01]  /*2400*/  SHF.L.U32 R23, R23, 0x5, RZ ;  /* 0x0000000517177819 */ /* 0x000fe200000006ff */
[----:B------:R-:W-:Y:S01]  /*2410*/  IMAD R145, R96, R152, c[0x0][0x1d0] ;  /* 0x0000740060917624 */ /* 0x000fe200078e0298 */
[----:B--2---:R-:W-:-:S04]  /*2420*/  LEA R2, P0, R4, R156, 0x6 ;  /* 0x0000009c04027211 */ /* 0x004fc800078030ff */
[----:B---3--:R-:W-:Y:S02]  /*2430*/  LEA.HI.X R3, R4, R153, R3, 0x6, P0 ;  /* 0x0000009904037211 */ /* 0x008fe400000f3403 */
[----:B------:R-:W-:-:S04]  /*2440*/  @P1 LEA R4, P0, R2, c[0x0][0x1c8], 0x1 ;  /* 0x0000720002041a11 */ /* 0x000fc800078008ff */
[----:B------:R-:W-:Y:S02]  /*2450*/  @P1 LEA.HI.X R5, R2, c[0x0][0x1cc], R3, 0x1, P0 ;  /* 0x0000730002051a11 */ /* 0x000fe400000f0c03 */
[----:B------:R-:W-:-:S03]  /*2460*/  @P4 LEA R6, P0, R148, R2, 0x4 ;  /* 0x0000000294064211 */ /* 0x000fc600078020ff */
[----:B------:R-:W-:Y:S01]  /*2470*/  @!PT LDS RZ, [RZ] ;  /* 0x00000000fffff984 */ /* 0x000fe20000000800 */
[----:B------:R-:W-:Y:S01]  /*2480*/  @!PT LDS RZ, [RZ] ;  /* 0x00000000fffff984 */ /* 0x000fe20000000800 */
[----:B------:R-:W-:Y:S01]  /*2490*/  @!PT LDS RZ, [RZ] ;  /* 0x00000000fffff984 */ /* 0x000fe20000000800 */
[----:B------:R1:W-:Y:S01]  /*24a0*/  @P1 LDGSTS.E.BYPASS.LTC128B.128 [R244+0x4100], [R4.64], !P6 ;  /* 0x0410000004f41fae */ /* 0x0003e2000f101d48 */
[----:B------:R-:W-:Y:S02]  /*24b0*/  @P4 ISETP.GE.AND P6, PT, R154, c[0x0][0x1d4], PT ;  /* 0x000075009a004a0c */ /* 0x000fe40003fc6270 */
[----:B------:R-:W-:Y:S01]  /*24c0*/  @P4 LEA.HI.X R7, R148, R3, R151, 0x4, P0 ;  /* 0x0000000394074211 */ /* 0x000fe200000f2497 */
[----:B------:R1:W-:Y:S01]  /*24d0*/  @P1 LDGSTS.E.BYPASS.LTC128B.128 [R244+0x6100], [R4.64+0x80], !P5 ;  /* 0x0610008004f41fae */ /* 0x0003e2000e901d48 */
[----:B------:R-:W-:-:S04]  /*24e0*/  @P4 LEA R8, P0, R6, c[0x0][0x1c8], 0x1 ;  /* 0x0000720006084a11 */ /* 0x000fc800078008ff */
[----:B------:R-:W-:Y:S02]  /*24f0*/  @P4 LEA.HI.X R9, R6, c[0x0][0x1cc], R7, 0x1, P0 ;  /* 0x0000730006094a11 */ /* 0x000fe400000f0c07 */
[----:B------:R-:W-:Y:S02]  /*2500*/  ISETP.GE.AND P1, PT, R0, 0x31, PT ;  /* 0x000000310000780c */ /* 0x000fe40003f26270 */
[----:B------:R-:W-:Y:S01]  /*2510*/  @P2 IADD3 R0, P0, R2, R12, RZ ;  /* 0x0000000c02002210 */ /* 0x000fe20007f1e0ff */
[----:B------:R2:W-:Y:S01]  /*2520*/  @P4 LDGSTS.E.BYPASS.LTC128B.128 [R244+0x4900], [R8.64], !P6 ;  /* 0x0490000008f44fae */ /* 0x0005e2000f101d48 */
[----:B------:R-:W-:-:S03]  /*2530*/  @P2 ISETP.GE.AND P6, PT, R154, c[0x0][0x1d4], PT ;  /* 0x000075009a002a0c */ /* 0x000fc60003fc6270 */
[----:B------:R2:W-:Y:S01]  /*2540*/  @P4 LDGSTS.E.BYPASS.LTC128B.128 [R244+0x6900], [R8.64+0x80], !P5 ;  /* 0x0690008008f44fae */ /* 0x0005e2000e901d48 */
[----:B-1----:R-:W-:-:S04]  /*2550*/  SHF.L.U32 R4, R151, 0x5, RZ ;  /* 0x0000000597047819 */ /* 0x002fc800000006ff */
[----:B------:R-:W-:Y:S02]  /*2560*/  @P2 IADD3.X R4, R3, R13, R4, P0, !PT ;  /* 0x0000000d03042210 */ /* 0x000fe400007fe404 */
[----:B------:R-:W-:-:S04]  /*2570*/  @P2 LEA R6, P0, R0, c[0x0][0x1c8], 0x1 ;  /* 0x0000720000062a11 */ /* 0x000fc800078008ff */
[----:B------:R-:W-:Y:S01]  /*2580*/  @P2 LEA.HI.X R7, R0, c[0x0][0x1cc], R4, 0x1, P0 ;  /* 0x0000730000072a11 */ /* 0x000fe200000f0c04 */
[----:B------:R-:W-:Y:S02]  /*2590*/  @P1 IMAD R0, R151, 0x30, RZ ;  /* 0x0000003097001824 */ /* 0x000fe400078e02ff */
[----:B------:R-:W-:Y:S02]  /*25a0*/  @P1 IMAD.WIDE.U32 R2, R148, 0x30, R2 ;  /* 0x0000003094021825 */ /* 0x000fe400078e0002 */
[----:B------:R1:W-:Y:S01]  /*25b0*/  @P2 LDGSTS.E.BYPASS.LTC128B.128 [R244+0x5100], [R6.64], !P6 ;  /* 0x0510000006f42fae */ /* 0x0003e2000f101d48 */
[----:B------:R-:W-:Y:S02]  /*25c0*/  @P1 ISETP.GE.AND P6, PT, R154, c[0x0][0x1d4], PT ;  /* 0x000075009a001a0c */ /* 0x000fe40003fc6270 */
[----:B------:R-:W-:Y:S01]  /*25d0*/  @P1 IADD3 R0, R3, R0, RZ ;  /* 0x0000000003001210 */ /* 0x000fe20007ffe0ff */
[----:B------:R1:W-:Y:S01]  /*25e0*/  @P2 LDGSTS.E.BYPASS.LTC128B.128 [R244+0x7100], [R6.64+0x80], !P5 ;  /* 0x0710008006f42fae */ /* 0x0003e2000e901d48 */
[----:B------:R-:W-:-:S04]  /*25f0*/  @P1 LEA R4, P0, R2, c[0x0][0x1c8], 0x1 ;  /* 0x0000720002041a11 */ /* 0x000fc800078008ff */
[----:B------:R-:W-:-:S05]  /*2600*/  @P1 LEA.HI.X R5, R2, c[0x0][0x1cc], R0, 0x1, P0 ;  /* 0x0000730002051a11 */ /* 0x000fca00000f0c00 */
[----:B------:R1:W-:Y:S04]  /*2610*/  @P1 LDGSTS.E.BYPASS.LTC128B.128 [R244+0x5900], [R4.64], !P6 ;  /* 0x0590000004f41fae */ /* 0x0003e8000f101d48 */
[----:B------:R1:W-:Y:S04]  /*2620*/  @P1 LDGSTS.E.BYPASS.LTC128B.128 [R244+0x7900], [R4.64+0x80], !P5 ;  /* 0x0790008004f41fae */ /* 0x0003e8000e901d48 */
[----:B------:R-:W0:Y:S01]  /*2630*/  LDGDEPBAR ;  /* 0x00000000000079af */ /* 0x000e220000000000 */
[----:B------:R-:W-:-:S04]  /*2640*/  DEPBAR.LE SB0, 0x1 ;  /* 0x000080400000791a */ /* 0x000fc80000000000 */
[----:B------:R-:W-:-:S04]  /*2650*/  DEPBAR.LE SB0, 0x0 ;  /* 0x000080000000791a */ /* 0x000fc80000000000 */
[----:B------:R-:W-:Y:S01]  /*2660*/  BAR.SYNC.DEFER_BLOCKING 0x0 ;  /* 0x0000000000007b1d */ /* 0x000fe20000010000 */
[----:B------:R-:W-:Y:S02]  /*2670*/  IMAD R0, R10, c[0x0][0x208], RZ ;  /* 0x000082000a007a24 */ /* 0x000fe400078e02ff */
[----:B------:R-:W-:-:S04]  /*2680*/  IMAD.WIDE.U32 R2, R96, c[0x0][0x208], RZ ;  /* 0x0000820060027a25 */ /* 0x000fc800078e00ff */
[----:B--2---:R-:W-:Y:S01]  /*2690*/  IMAD R8, R96, c[0x0][0x20c], R0 ;  /* 0x0000830060087a24 */ /* 0x004fe200078e0200 */
[----:B----4-:R-:W-:Y:S01]  /*26a0*/  LEA R0, P0, R2, R18, 0x6 ;  /* 0x0000001202007211 */ /* 0x010fe200078030ff */
[----:B-1----:R-:W-:Y:S04]  /*26b0*/  LDSM.16.M88.4 R4, [R231+0x2000] ;  /* 0x00200000e704783b */ /* 0x002fe80000000200 */
[----:B------:R-:W1:Y:S04]  /*26c0*/  LDSM.16.M88.4 R24, [R224] ;  /* 0x00000000e018783b */ /* 0x000e680000000200 */
[----:B------:R-:W2:Y:S04]  /*26d0*/  LDSM.16.M88.4 R28, [R224+0x800] ;  /* 0x00080000e01c783b */ /* 0x000ea80000000200 */
[----:B------:R-:W3:Y:S04]  /*26e0*/  LDSM.16.M88.4 R32, [R224+0x1000] ;  /* 0x00100000e020783b */ /* 0x000ee80000000200 */
[----:B------:R-:W4:Y:S01]  /*26f0*/  LDSM.16.M88.4 R36, [R224+0x1800] ;  /* 0x00180000e024783b */ /* 0x000f220000000200 */
[----:B------:R-:W-:-:S03]  /*2700*/  IADD3 R3, R3, R8, RZ ;  /* 0x0000000803037210 */ /* 0x000fc60007ffe0ff */
[----:B------:R-:W3:Y:S01]  /*2710*/  LDSM.16.M88.4 R12, [R231] ;  /* 0x00000000e70c783b */ /* 0x000ee20000000200 */
[----:B------:R-:W-:Y:S02]  /*2720*/  LEA.HI.X R3, R2, R17, R3, 0x6, P0 ;  /* 0x0000001102037211 */ /* 0x000fe400000f3403 */
[C---:B------:R-:W-:Y:S01]  /*2730*/  LEA R2, P0, R0.reuse, c[0x0][0x1f8], 0x1 ;  /* 0x00007e0000027a11 */ /* 0x040fe200078008ff */
[----:B------:R-:W-:Y:S01]  /*2740*/  LDSM.16.M88.4 R56, [R235] ;  /* 0x00000000eb38783b */ /* 0x000fe20000000200 */
[----:B------:R-:W-:Y:S02]  /*2750*/  LOP3.LUT R8, R11, 0x1, RZ, 0xc0, !PT ;  /* 0x000000010b087812 */ /* 0x000fe400078ec0ff */
[----:B------:R-:W-:Y:S01]  /*2760*/  LEA.HI.X R3, R0, c[0x0][0x1fc], R3, 0x1, P0 ;  /* 0x00007f0000037a11 */ /* 0x000fe200000f0c03 */
[----:B------:R-:W-:Y:S01]  /*2770*/  LDSM.16.M88.4 R52, [R243] ;  /* 0x00000000f334783b */ /* 0x000fe20000000200 */
[C---:B------:R-:W-:Y:S02]  /*2780*/  IADD3 R18, P4, R23.reuse, R2, RZ ;  /* 0x0000000217127210 */ /* 0x040fe40007f9e0ff */
[----:B------:R-:W-:Y:S01]  /*2790*/  IADD3 R20, P1, P0, R23, 0x80, R2 ;  /* 0x0000008017147810 */ /* 0x000fe2000783e002 */
[----:B------:R-:W-:Y:S01]  /*27a0*/  LDSM.16.M88.4 R48, [R242] ;  /* 0x00000000f230783b */ /* 0x000fe20000000200 */
[----:B------:R-:W-:-:S02]  /*27b0*/  ISETP.NE.U32.AND P2, PT, R8, 0x1, PT ;  /* 0x000000010800780c */ /* 0x000fc40003f45070 */
[----:B------:R-:W-:Y:S01]  /*27c0*/  IADD3 R0, -R16, R145, RZ ;  /* 0x0000009110007210 */ /* 0x000fe20007ffe1ff */
[----:B------:R-:W-:Y:S01]  /*27d0*/  LDSM.16.M88.4 R44, [R241] ;  /* 0x00000000f12c783b */ /* 0x000fe20000000200 */
[----:B------:R-:W-:Y:S02]  /*27e0*/  IADD3.X R19, R22, R3, RZ, P4, !PT ;  /* 0x0000000316137210 */ /* 0x000fe400027fe4ff */
[----:B------:R-:W-:Y:S02]  /*27f0*/  IADD3 R16, P4, R18, R23, RZ ;  /* 0x0000001712107210 */ /* 0x000fe40007f9e0ff */
[----:B------:R-:W-:Y:S02]  /*2800*/  IADD3.X R21, R22, RZ, R3, P1, P0 ;  /* 0x000000ff16157210 */ /* 0x000fe40000fe0403 */
[----:B------:R-:W-:Y:S02]  /*2810*/  LOP3.LUT P1, RZ, R11, 0x2, RZ, 0xc0, !PT ;  /* 0x000000020bff7812 */ /* 0x000fe4000782c0ff */
[C---:B------:R-:W-:Y:S01]  /*2820*/  ISETP.LT.OR P0, PT, R0.reuse, 0x1, P2 ;  /* 0x000000010000780c */ /* 0x040fe20001701670 */
[----:B-1----:R-:W-:Y:S01]  /*2830*/  HMMA.16816.F32 R60, R4, R24, RZ ;  /* 0x00000018043c723c */ /* 0x002fe200000018ff */
[----:B------:R-:W-:Y:S01]  /*2840*/  IADD3.X R17, R19, R22, RZ, P4, !PT ;  /* 0x0000001613117210 */ /* 0x000fe200027fe4ff */
[----:B------:R-:W-:Y:S01]  /*2850*/  LDSM.16.M88.4 R8, [R233] ;  /* 0x00000000e908783b */ /* 0x000fe20000000200 */
[----:B------:R-:W-:-:S05]  /*2860*/  ISETP.LT.OR P4, PT, R0, 0x1, !P1 ;  /* 0x000000010000780c */ /* 0x000fca0004f81670 */
[C---:B--2---:R-:W-:Y:S08]  /*2870*/  HMMA.16816.F32 R76, R4.reuse, R28, RZ ;  /* 0x0000001c044c723c */ /* 0x044ff000000018ff */
[C---:B---3--:R-:W-:Y:S08]  /*2880*/  HMMA.16816.F32 R72, R4.reuse, R32, RZ ;  /* 0x000000200448723c */ /* 0x048ff000000018ff */
[C---:B----4-:R-:W-:Y:S08]  /*2890*/  HMMA.16816.F32 R80, R4.reuse, R36, RZ ;  /* 0x000000240450723c */ /* 0x050ff000000018ff */
[C---:B------:R-:W-:Y:S08]  /*28a0*/  HMMA.16816.F32 R116, R4.reuse, R26, RZ ;  /* 0x0000001a0474723c */ /* 0x040ff000000018ff */
[C---:B------:R-:W-:Y:S08]  /*28b0*/  HMMA.16816.F32 R120, R4.reuse, R30, RZ ;  /* 0x0000001e0478723c */ /* 0x040ff000000018ff */
[C---:B------:R-:W-:Y:S08]  /*28c0*/  HMMA.16816.F32 R112, R4.reuse, R34, RZ ;  /* 0x000000220470723c */ /* 0x040ff000000018ff */
[----:B------:R-:W-:Y:S01]  /*28d0*/  HMMA.16816.F32 R108, R4, R38, RZ ;  /* 0x00000026046c723c */ /* 0x000fe200000018ff */
[----:B------:R-:W1:Y:S04]  /*28e0*/  LDSM.16.M88.4 R4, [R233+0x2000] ;  /* 0x00200000e904783b */ /* 0x000e680000000200 */
[----:B------:R-:W-:Y:S01]  /*28f0*/  @!PT LDS RZ, [RZ] ;  /* 0x00000000fffff984 */ /* 0x000fe20000000800 */
[----:B------:R-:W-:Y:S01]  /*2900*/  @!PT LDS RZ, [RZ] ;  /* 0x00000000fffff984 */ /* 0x000fe20000000800 */
[----:B------:R-:W-:Y:S01]  /*2910*/  @!PT LDS RZ, [RZ] ;  /* 0x00000000fffff984 */ /* 0x000fe20000000800 */
[----:B------:R2:W-:Y:S01]  /*2920*/  LDGSTS.E.BYPASS.LTC128B.128 [R244+0x100], [R2.64], !P0 ;  /* 0x0010000002f47fae */ /* 0x0005e2000c101d48 */
[----:B------:R-:W-:-:S03]  /*2930*/  ISETP.LT.OR P0, PT, R0, 0x11, P2 ;  /* 0x000000110000780c */ /* 0x000fc60001701670 */
[----:B------:R2:W-:Y:S01]  /*2940*/  LDGSTS.E.BYPASS.LTC128B.128 [R244+0x2100], [R2.64+0x80], !P4 ;  /* 0x0210008002f47fae */ /* 0x0005e2000e101d48 */
[----:B------:R-:W-:-:S09]  /*2950*/  ISETP.LT.OR P4, PT, R0, 0x11, !P1 ;  /* 0x000000110000780c */ /* 0x000fd20004f81670 */
[----:B------:R3:W-:Y:S04]  /*2960*/  LDGSTS.E.BYPASS.LTC128B.128 [R244+0x900], [R18.64], !P0 ;  /* 0x0090000012f47fae */ /* 0x0007e8000c101d48 */
[----:B------:R4:W-:Y:S01]  /*2970*/  LDGSTS.E.BYPASS.LTC128B.128 [R244+0x2900], [R20.64], !P4 ;  /* 0x0290000014f47fae */ /* 0x0009e2000e101d48 */
[C---:B------:R-:W-:Y:S02]  /*2980*/  ISETP.LT.OR P4, PT, R0.reuse, 0x21, P2 ;  /* 0x000000210000780c */ /* 0x040fe40001781670 */
[----:B------:R-:W-:Y:S02]  /*2990*/  ISETP.LT.OR P2, PT, R0, 0x31, P2 ;  /* 0x000000310000780c */ /* 0x000fe40001741670 */
[----:B--2---:R-:W-:Y:S01]  /*29a0*/  IADD3 R2, P0, R16, R23, RZ ;  /* 0x0000001710027210 */ /* 0x004fe20007f1e0ff */
[----:B------:R-:W-:Y:S08]  /*29b0*/  HMMA.16816.F32 R68, R12, R24, RZ ;  /* 0x000000180c44723c */ /* 0x000ff000000018ff */
[----:B------:R3:W-:Y:S01]  /*29c0*/  LDGSTS.E.BYPASS.LTC128B.128 [R244+0x1100], [R16.64], !P4 ;  /* 0x0110000010f47fae */ /* 0x0007e2000e101d48 */
[----:B------:R-:W-:-:S02]  /*29d0*/  IADD3.X R3, R17, R22, RZ, P0, !PT ;  /* 0x0000001611037210 */ /* 0x000fc400007fe4ff */
[C---:B------:R-:W-:Y:S02]  /*29e0*/  ISETP.LT.OR P0, PT, R0.reuse, 0x21, !P1 ;  /* 0x000000210000780c */ /* 0x040fe40004f01670 */
[----:B------:R-:W-:Y:S01]  /*29f0*/  ISETP.LT.OR P1, PT, R0, 0x31, !P1 ;  /* 0x000000310000780c */ /* 0x000fe20004f21670 */
[C---:B------:R-:W-:Y:S08]  /*2a00*/  HMMA.16816.F32 R100, R12.reuse, R28, RZ ;  /* 0x0000001c0c64723c */ /* 0x040ff000000018ff */
[C---:B------:R-:W-:Y:S02]  /*2a10*/  HMMA.16816.F32 R92, R12.reuse, R30, RZ ;  /* 0x0000001e0c5c723c */ /* 0x040fe400000018ff */
[----:B------:R3:W-:Y:S04]  /*2a20*/  LDGSTS.E.BYPASS.LTC128B.128 [R244+0x3100], [R16.64+0x80], !P0 ;  /* 0x0310008010f47fae */ /* 0x0007e8000c101d48 */
[----:B------:R2:W-:Y:S02]  /*2a30*/  LDGSTS.E.BYPASS.LTC128B.128 [R244+0x1900], [R2.64], !P2 ;  /* 0x0190000002f47fae */ /* 0x0005e4000d101d48 */
[C---:B------:R-:W-:Y:S02]  /*2a40*/  HMMA.16816.F32 R64, R12.reuse, R36, RZ ;  /* 0x000000240c40723c */ /* 0x040fe400000018ff */
[----:B------:R2:W-:Y:S04]  /*2a50*/  LDGSTS.E.BYPASS.LTC128B.128 [R244+0x3900], [R2.64+0x80], !P1 ;  /* 0x0390008002f47fae */ /* 0x0005e8000c901d48 */
[----:B------:R-:W-:Y:S02]  /*2a60*/  LDSM.16.M88.4 R40, [R230] ;  /* 0x00000000e628783b */ /* 0x000fe40000000200 */
[C---:B------:R-:W-:Y:S02]  /*2a70*/  HMMA.16816.F32 R104, R12.reuse, R26, RZ ;  /* 0x0000001a0c68723c */ /* 0x040fe400000018ff */
[----:B------:R-:W-:Y:S04]  /*2a80*/  LDSM.16.M88.4 R28, [R230+0x800] ;  /* 0x00080000e61c783b */ /* 0x000fe80000000200 */
[----:B------:R-:W-:Y:S02]  /*2a90*/  LDSM.16.M88.4 R24, [R230+0x1000] ;  /* 0x00100000e618783b */ /* 0x000fe40000000200 */
[C---:B------:R-:W-:Y:S02]  /*2aa0*/  HMMA.16816.F32 R88, R12.reuse, R32, RZ ;  /* 0x000000200c58723c */ /* 0x040fe400000018ff */
[----:B----4-:R-:W-:Y:S04]  /*2ab0*/  LDSM.16.M88.4 R20, [R230+0x1800] ;  /* 0x00180000e614783b */ /* 0x010fe80000000200 */
[----:B---3--:R-:W-:Y:S02]  /*2ac0*/  LDSM.16.M88.4 R16, [R232+0x2000] ;  /* 0x00200000e810783b */ /* 0x008fe40000000200 */
[C---:B------:R-:W-:Y:S02]  /*2ad0*/  HMMA.16816.F32 R84, R12.reuse, R34, RZ ;  /* 0x000000220c54723c */ /* 0x040fe400000018ff */
[----:B------:R-:W0:Y:S06]  /*2ae0*/  LDGDEPBAR ;  /* 0x00000000000079af */ /* 0x000e2c0000000000 */
[----:B------:R-:W-:Y:S01]  /*2af0*/  HMMA.16816.F32 R36, R12, R38, RZ ;  /* 0x000000260c24723c */ /* 0x000fe200000018ff */
[----:B------:R-:W3:Y:S07]  /*2b00*/  LDSM.16.M88.4 R12, [R232] ;  /* 0x00000000e80c783b */ /* 0x000eee0000000200 */
[-C--:B-1----:R-:W-:Y:S08]  /*2b10*/  HMMA.16816.F32 R32, R4, R56.reuse, R60 ;  /* 0x000000380420723c */ /* 0x082ff0000000183c */
[----:B------:R-:W-:Y:S08]  /*2b20*/  HMMA.16816.F32 R60, R8, R56, R68 ;  /* 0x00000038083c723c */ /* 0x000ff00000001844 */
[C---:B------:R-:W-:Y:S08]  /*2b30*/  HMMA.16816.F32 R68, R4.reuse, R44, R80 ;  /* 0x0000002c0444723c */ /* 0x040ff00000001850 */
[C---:B------:R-:W-:Y:S08]  /*2b40*/  HMMA.16816.F32 R80, R4.reuse, R58, R116 ;  /* 0x0000003a0450723c */ /* 0x040ff00000001874 */
[C---:B------:R-:W-:Y:S08]  /*2b50*/  HMMA.16816.F32 R76, R4.reuse, R52, R76 ;  /* 0x00000034044c723c */ /* 0x040ff0000000184c */
[C---:B------:R-:W-:Y:S08]  /*2b60*/  HMMA.16816.F32 R128, R4.reuse, R54, R120 ;  /* 0x000000360480723c */ /* 0x040ff00000001878 */
[C---:B------:R-:W-:Y:S08]  /*2b70*/  HMMA.16816.F32 R136, R4.reuse, R50, R112 ;  /* 0x000000320488723c */ /* 0x040ff00000001870 */
[----:B------:R-:W-:Y:S08]  /*2b80*/  HMMA.16816.F32 R124, R4, R46, R108 ;  /* 0x0000002e047c723c */ /* 0x000ff0000000186c */
[C---:B------:R-:W-:Y:S08]  /*2b90*/  HMMA.16816.F32 R132, R8.reuse, R52, R100 ;  /* 0x000000340884723c */ /* 0x040ff00000001864 */
[C---:B------:R-:W-:Y:S01]  /*2ba0*/  HMMA.16816.F32 R116, R8.reuse, R54, R92 ;  /* 0x000000360874723c */ /* 0x040fe2000000185c */
[----:B------:R-:W-:Y:S07]  /*2bb0*/  LDSM.16.M88.4 R92, [R227+0x1800] ;  /* 0x00180000e35c783b */ /* 0x000fee0000000200 */
[C---:B------:R-:W-:Y:S08]  /*2bc0*/  HMMA.16816.F32 R140, R8.reuse, R48, R88 ;  /* 0x00000030088c723c */ /* 0x040ff00000001858 */
[C---:B------:R-:W-:Y:S08]  /*2bd0*/  HMMA.16816.F32 R120, R8.reuse, R44, R64 ;  /* 0x0000002c0878723c */ /* 0x040ff00000001840 */
[C---:B------:R-:W-:Y:S08]  /*2be0*/  HMMA.16816.F32 R112, R8.reuse, R58, R104 ;  /* 0x0000003a0870723c */ /* 0x040ff00000001868 */
[C---:B------:R-:W-:Y:S08]  /*2bf0*/  HMMA.16816.F32 R108, R8.reuse, R50, R84 ;  /* 0x00000032086c723c */ /* 0x040ff00000001854 */
[----:B------:R-:W-:Y:S01]  /*2c00*/  HMMA.16816.F32 R52, R8, R46, R36 ;  /* 0x0000002e0834723c */ /* 0x000fe20000001824 */
[----:B------:R-:W-:Y:S04]  /*2c10*/  LDSM.16.M88.4 R8, [R227] ;  /* 0x00000000e308783b */ /* 0x000fe80000000200 */
[----:B------:R-:W1:Y:S03]  /*2c20*/  LDSM.16.M88.4 R36, [R234] ;  /* 0x00000000ea24783b */ /* 0x000e660000000200 */
[----:B------:R-:W-:Y:S01]  /*2c30*/  HMMA.16816.F32 R72, R4, R48, R72 ;  /* 0x000000300448723c */ /* 0x000fe20000001848 */
[----:B------:R-:W4:Y:S04]  /*2c40*/  LDSM.16.M88.4 R4, [R234+0x2000] ;  /* 0x00200000ea04783b */ /* 0x000f280000000200 */
[----:B------:R-:W-:Y:S03]  /*2c50*/  LDSM.16.M88.4 R48, [R227+0x800] ;  /* 0x00080000e330783b */ /* 0x000fe60000000200 */
[-C--:B---3--:R-:W-:Y:S01]  /*2c60*/  HMMA.16816.F32 R44, R12, R40.reuse, R60 ;  /* 0x000000280c2c723c */ /* 0x088fe2000000183c */
[----:B------:R-:W-:Y:S07]  /*2c70*/  LDSM.16.M88.4 R60, [R224+0x2000] ;  /* 0x00200000e03c783b */ /* 0x000fee0000000200 */
[C---:B------:R-:W-:Y:S01]  /*2c80*/  HMMA.16816.F32 R100, R16.reuse, R40, R32 ;  /* 0x000000281064723c */ /* 0x040fe20000001820 */
[----:B------:R-:W-:Y:S07]  /*2c90*/  LDSM.16.M88.4 R32, [R231+0x4000] ;  /* 0x00400000e720783b */ /* 0x000fee0000000200 */
[C---:B------:R-:W-:Y:S01]  /*2ca0*/  HMMA.16816.F32 R104, R16.reuse, R28, R76 ;  /* 0x0000001c1068723c */ /* 0x040fe2000000184c */
[----:B------:R-:W3:Y:S07]  /*2cb0*/  LDSM.16.M88.4 R76, [R227+0x1000] ;  /* 0x00100000e34c783b */ /* 0x000eee0000000200 */
[C---:B------:R-:W-:Y:S08]  /*2cc0*/  HMMA.16816.F32 R88, R16.reuse, R24, R72 ;  /* 0x000000181058723c */ /* 0x040ff00000001848 */
[C---:B------:R-:W-:Y:S08]  /*2cd0*/  HMMA.16816.F32 R84, R16.reuse, R20, R68 ;  /* 0x000000141054723c */ /* 0x040ff00000001844 */
[C---:B------:R-:W-:Y:S08]  /*2ce0*/  HMMA.16816.F32 R72, R16.reuse, R42, R80 ;  /* 0x0000002a1048723c */ /* 0x040ff00000001850 */
[C---:B------:R-:W-:Y:S08]  /*2cf0*/  HMMA.16816.F32 R68, R16.reuse, R30, R128 ;  /* 0x0000001e1044723c */ /* 0x040ff00000001880 */
[C---:B------:R-:W-:Y:S08]  /*2d00*/  HMMA.16816.F32 R64, R16.reuse, R26, R136 ;  /* 0x0000001a1040723c */ /* 0x040ff00000001888 */
[----:B------:R-:W-:Y:S08]  /*2d10*/  HMMA.16816.F32 R56, R16, R22, R124 ;  /* 0x000000161038723c */ /* 0x000ff0000000187c */
[C---:B------:R-:W-:Y:S01]  /*2d20*/  HMMA.16816.F32 R16, R12.reuse, R42, R112 ;  /* 0x0000002a0c10723c */ /* 0x040fe20000001870 */
[----:B------:R-:W-:Y:S07]  /*2d30*/  LDSM.16.M88.4 R40, [R240] ;  /* 0x00000000f028783b */ /* 0x000fee0000000200 */
[C---:B------:R-:W-:Y:S08]  /*2d40*/  HMMA.16816.F32 R80, R12.reuse, R28, R132 ;  /* 0x0000001c0c50723c */ /* 0x040ff00000001884 */
        /* <DEDUP_REMOVED lines=8> */
[-C--:B-1----:R-:W-:Y:S01]  /*2dd0*/  HMMA.16816.F32 R12, R36, R8.reuse, R44 ;  /* 0x00000008240c723c */ /* 0x082fe2000000182c */
[----:B------:R-:W-:Y:S07]  /*2de0*/  LDSM.16.M88.4 R44, [R230+0x2000] ;  /* 0x00200000e62c783b */ /* 0x000fee0000000200 */
[C---:B----4-:R-:W-:Y:S08]  /*2df0*/  HMMA.16816.F32 R52, R4.reuse, R8, R100 ;  /* 0x000000080434723c */ /* 0x050ff00000001864 */
[----:B---3--:R-:W-:Y:S08]  /*2e00*/  HMMA.16816.F32 R124, R4, R78, R64 ;  /* 0x0000004e047c723c */ /* 0x008ff00000001840 */
[----:B------:R-:W-:Y:S08]  /*2e10*/  HMMA.16816.F32 R12, R32, R60, R12 ;  /* 0x0000003c200c723c */ /* 0x000ff0000000180c */
[----:B------:R-:W-:Y:S01]  /*2e20*/  HMMA.16816.F32 R64, R36, R10, R16 ;  /* 0x0000000a2440723c */ /* 0x000fe20000001810 */
[----:B------:R-:W1:Y:S07]  /*2e30*/  LDSM.16.M88.4 R16, [R232+0x4000] ;  /* 0x00400000e810783b */ /* 0x000e6e0000000200 */
[----:B--2---:R-:W-:Y:S08]  /*2e40*/  HMMA.16816.F32 R52, R28, R60, R52 ;  /* 0x0000003c1c34723c */ /* 0x004ff00000001834 */
[C---:B------:R-:W-:Y:S01]  /*2e50*/  HMMA.16816.F32 R72, R4.reuse, R10, R72 ;  /* 0x0000000a0448723c */ /* 0x040fe20000001848 */
[----:B------:R-:W-:Y:S07]  /*2e60*/  LDSM.16.M88.4 R8, [R234+0x4000] ;  /* 0x00400000ea08783b */ /* 0x000fee0000000200 */
[----:B------:R-:W-:Y:S08]  /*2e70*/  HMMA.16816.F32 R136, R4, R94, R56 ;  /* 0x0000005e0488723c */ /* 0x000ff00000001838 */
[----:B------:R-:W-:Y:S01]  /*2e80*/  HMMA.16816.F32 R56, R24, R40, R12 ;  /* 0x000000281838723c */ /* 0x000fe2000000180c */
[----:B------:R-:W2:Y:S07]  /*2e90*/  LDSM.16.M88.4 R12, [R232+0x6000] ;  /* 0x00600000e80c783b */ /* 0x000eae0000000200 */
[C---:B------:R-:W-:Y:S08]  /*2ea0*/  HMMA.16816.F32 R128, R4.reuse, R92, R84 ;  /* 0x0000005c0480723c */ /* 0x040ff00000001854 */
[C---:B------:R-:W-:Y:S08]  /*2eb0*/  HMMA.16816.F32 R104, R4.reuse, R48, R104 ;  /* 0x000000300468723c */ /* 0x040ff00000001868 */
[----:B------:R-:W-:Y:S08]  /*2ec0*/  HMMA.16816.F32 R100, R4, R50, R68 ;  /* 0x000000320464723c */ /* 0x000ff00000001844 */
[C---:B------:R-:W-:Y:S08]  /*2ed0*/  HMMA.16816.F32 R84, R36.reuse, R48, R80 ;  /* 0x000000302454723c */ /* 0x040ff00000001850 */
[----:B------:R-:W-:Y:S01]  /*2ee0*/  HMMA.16816.F32 R116, R36, R50, R116 ;  /* 0x000000322474723c */ /* 0x000fe20000001874 */
[----:B------:R-:W3:Y:S07]  /*2ef0*/  LDSM.16.M88.4 R48, [R227+0x2000] ;  /* 0x00200000e330783b */ /* 0x000eee0000000200 */
[----:B------:R-:W-:Y:S08]  /*2f00*/  HMMA.16816.F32 R52, R20, R40, R52 ;  /* 0x000000281434723c */ /* 0x000ff00000001834 */
[-C--:B------:R-:W-:Y:S08]  /*2f10*/  HMMA.16816.F32 R64, R32, R62.reuse, R64 ;  /* 0x0000003e2040723c */ /* 0x080ff00000001840 */
[----:B------:R-:W-:Y:S01]  /*2f20*/  HMMA.16816.F32 R72, R28, R62, R72 ;  /* 0x0000003e1c48723c */ /* 0x000fe20000001848 */
[----:B------:R-:W-:Y:S07]  /*2f30*/  LDSM.16.M88.4 R60, [R239] ;  /* 0x00000000ef3c783b */ /* 0x000fee0000000200 */
[----:B-1----:R-:W-:Y:S01]  /*2f40*/  HMMA.16816.F32 R68, R16, R44, R56 ;  /* 0x0000002c1044723c */ /* 0x002fe20000001838 */
[----:B------:R-:W1:Y:S07]  /*2f50*/  LDSM.16.M88.4 R56, [R224+0x2800] ;  /* 0x00280000e038783b */ /* 0x000e6e0000000200 */
[----:B------:R-:W-:Y:S01]  /*2f60*/  HMMA.16816.F32 R88, R4, R76, R88 ;  /* 0x0000004c0458723c */ /* 0x000fe20000001858 */
[----:B------:R-:W4:Y:S07]  /*2f70*/  LDSM.16.M88.4 R4, [R236+0x6000] ;  /* 0x00600000ec04783b */ /* 0x000f2e0000000200 */
[----:B--2---:R-:W-:Y:S08]  /*2f80*/  HMMA.16816.F32 R52, R12, R44, R52 ;  /* 0x0000002c0c34723c */ /* 0x004ff00000001834 */
[-C--:B------:R-:W-:Y:S08]  /*2f90*/  HMMA.16816.F32 R64, R24, R42.reuse, R64 ;  /* 0x0000002a1840723c */ /* 0x080ff00000001840 */
[----:B------:R-:W-:Y:S01]  /*2fa0*/  HMMA.16816.F32 R72, R20, R42, R72 ;  /* 0x0000002a1448723c */ /* 0x000fe20000001848 */
[----:B------:R-:W2:Y:S07]  /*2fb0*/  LDSM.16.M88.4 R40, [R230+0x2800] ;  /* 0x00280000e628783b */ /* 0x000eae0000000200 */
[C---:B------:R-:W-:Y:S08]  /*2fc0*/  HMMA.16816.F32 R140, R36.reuse, R76, R140 ;  /* 0x0000004c248c723c */ /* 0x040ff0000000188c */
[----:B------:R-:W-:Y:S08]  /*2fd0*/  HMMA.16816.F32 R108, R36, R78, R108 ;  /* 0x0000004e246c723c */ /* 0x000ff0000000186c */
[----:B---3--:R-:W-:Y:S08]  /*2fe0*/  HMMA.16816.F32 R76, R8, R48, R68 ;  /* 0x00000030084c723c */ /* 0x008ff00000001844 */
[----:B-1----:R-:W-:Y:S08]  /*2ff0*/  HMMA.16816.F32 R68, R32, R56, R84 ;  /* 0x000000382044723c */ /* 0x002ff00000001854 */
[----:B----4-:R-:W-:Y:S08]  /*3000*/  HMMA.16816.F32 R80, R4, R48, R52 ;  /* 0x000000300450723c */ /* 0x010ff00000001834 */
[----:B------:R-:W-:Y:S08]  /*3010*/  HMMA.16816.F32 R52, R16, R46, R64 ;  /* 0x0000002e1034723c */ /* 0x000ff00000001840 */
[C---:B------:R-:W-:Y:S08]  /*3020*/  HMMA.16816.F32 R120, R36.reuse, R92, R120 ;  /* 0x0000005c2478723c */ /* 0x040ff00000001878 */
[----:B------:R-:W-:Y:S08]  /*3030*/  HMMA.16816.F32 R112, R36, R94, R112 ;  /* 0x0000005e2470723c */ /* 0x000ff00000001870 */
[----:B------:R-:W-:Y:S08]  /*3040*/  HMMA.16816.F32 R64, R12, R46, R72 ;  /* 0x0000002e0c40723c */ /* 0x000ff00000001848 */
[----:B------:R-:W-:Y:S01]  /*3050*/  HMMA.16816.F32 R36, R28, R56, R104 ;  /* 0x000000381c24723c */ /* 0x000fe20000001868 */
[----:B------:R-:W-:-:S04]  /*3060*/  FMUL.FTZ R0, R76, c[0x0][0x320] ;  /* 0x0000c8004c007a20 */ /* 0x000fc80000410000 */
[----:B------:R1:W3:Y:S03]  /*3070*/  MUFU.TANH R144, R0 ;  /* 0x0000000000907308 */ /* 0x0002e60000002400 */
[----:B------:R-:W-:Y:S01]  /*3080*/  HMMA.16816.F32 R68, R24, R60, R68 ;  /* 0x0000003c1844723c */ /* 0x000fe20000001844 */
[----:B-1----:R-:W-:-:S04]  /*3090*/  FMUL.FTZ R0, R77, c[0x0][0x320] ;  /* 0x0000c8004d007a20 */ /* 0x002fc80000410000 */
[----:B------:R1:W4:Y:S03]  /*30a0*/  MUFU.TANH R132, R0 ;  /* 0x0000000000847308 */ /* 0x0003260000002400 */
[----:B------:R-:W-:Y:S08]  /*30b0*/  HMMA.16816.F32 R84, R4, R50, R64 ;  /* 0x000000320454723c */ /* 0x000ff00000001840 */
[----:B------:R-:W-:Y:S01]  /*30c0*/  HMMA.16816.F32 R44, R20, R60, R36 ;  /* 0x0000003c142c723c */ /* 0x000fe20000001824 */
[----:B------:R-:W2:Y:S01]  /*30d0*/  LDSM.16.M88.4 R36, [R227+0x2800] ;  /* 0x00280000e324783b */ /* 0x000ea20000000200 */
[----:B-1----:R-:W-:-:S06]  /*30e0*/  FMUL.FTZ R0, R78, c[0x0][0x320] ;  /* 0x0000c8004e007a20 */ /* 0x002fcc0000410000 */
[-C--:B------:R-:W-:Y:S01]  /*30f0*/  HMMA.16816.F32 R64, R32, R58.reuse, R116 ;  /* 0x0000003a2040723c */ /* 0x080fe20000001874 */
[----:B------:R1:W1:Y:S07]  /*3100*/  MUFU.TANH R134, R0 ;  /* 0x0000000000867308 */ /* 0x00026e0000002400 */
[----:B------:R-:W-:Y:S01]  /*3110*/  HMMA.16816.F32 R72, R28, R58, R100 ;  /* 0x0000003a1c48723c */ /* 0x000fe20000001864 */
[----:B-1----:R-:W-:-:S07]  /*3120*/  FMUL.FTZ R0, R79, c[0x0][0x320] ;  /* 0x0000c8004f007a20 */ /* 0x002fce0000410000 */
[----:B------:R-:W-:Y:S01]  /*3130*/  HMMA.16816.F32 R76, R8, R50, R52 ;  /* 0x00000032084c723c */ /* 0x000fe20000001834 */
[----:B------:R-:W1:Y:S01]  /*3140*/  LDSM.16.M88.4 R52, [R224+0x3000] ;  /* 0x00300000e034783b */ /* 0x000e620000000200 */
[----:B------:R2:W1:Y:S02]  /*3150*/  MUFU.TANH R133, R0 ;  /* 0x0000000000857308 */ /* 0x0004640000002400 */
[----:B--2---:R-:W-:-:S06]  /*3160*/  FMUL.FTZ R0, R80, c[0x0][0x320] ;  /* 0x0000c80050007a20 */ /* 0x004fcc0000410000 */
[----:B------:R2:W1:Y:S01]  /*3170*/  MUFU.TANH R147, R0 ;  /* 0x0000000000937308 */ /* 0x0004620000002400 */
[----:B------:R-:W-:Y:S01]  /*3180*/  HMMA.16816.F32 R68, R16, R40, R68 ;  /* 0x000000281044723c */ /* 0x000fe20000001844 */
[----:B--2---:R-:W-:-:S06]  /*3190*/  FMUL.FTZ R0, R81, c[0x0][0x320] ;  /* 0x0000c80051007a20 */ /* 0x004fcc0000410000 */
[----:B------:R2:W1:Y:S01]  /*31a0*/  MUFU.TANH R146, R0 ;  /* 0x0000000000927308 */ /* 0x0004620000002400 */
[----:B------:R-:W-:Y:S01]  /*31b0*/  HMMA.16816.F32 R56, R24, R62, R64 ;  /* 0x0000003e1838723c */ /* 0x000fe20000001840 */
[----:B--2---:R-:W-:-:S06]  /*31c0*/  FMUL.FTZ R0, R82, c[0x0][0x320] ;  /* 0x0000c80052007a20 */ /* 0x004fcc0000410000 */
[----:B------:R2:W1:Y:S01]  /*31d0*/  MUFU.TANH R150, R0 ;  /* 0x0000000000967308 */ /* 0x0004620000002400 */
[----:B------:R-:W-:Y:S01]  /*31e0*/  HMMA.16816.F32 R48, R12, R40, R44 ;  /* 0x000000280c30723c */ /* 0x000fe2000000182c */
[----:B------:R-:W1:Y:S01]  /*31f0*/  LDSM.16.M88.4 R44, [R238] ;  /* 0x00000000ee2c783b */ /* 0x000e620000000200 */
[----:B--2---:R-:W-:-:S05]  /*3200*/  FMUL.FTZ R0, R83, c[0x0][0x320] ;  /* 0x0000c80053007a20 */ /* 0x004fca0000410000 */
[----:B------:R2:W1:Y:S01]  /*3210*/  MUFU.TANH R149, R0 ;  /* 0x0000000000957308 */ /* 0x0004620000002400 */
[----:B------:R-:W-:Y:S01]  /*3220*/  HMMA.16816.F32 R64, R20, R62, R72 ;  /* 0x0000003e1440723c */ /* 0x000fe20000001848 */
[----:B--2---:R-:W-:-:S06]  /*3230*/  FMUL.FTZ R0, R76, c[0x0][0x320] ;  /* 0x0000c8004c007a20 */ /* 0x004fcc0000410000 */
[----:B------:R2:W1:Y:S02]  /*3240*/  MUFU.TANH R106, R0 ;  /* 0x00000000006a7308 */ /* 0x0004640000002400 */
[----:B--2---:R-:W-:-:S06]  /*3250*/  FMUL.FTZ R0, R77, c[0x0][0x320] ;  /* 0x0000c8004d007a20 */ /* 0x004fcc0000410000 */
[----:B------:R2:W1:Y:S01]  /*3260*/  MUFU.TANH R103, R0 ;  /* 0x0000000000677308 */ /* 0x0004620000002400 */
[----:B------:R-:W-:Y:S01]  /*3270*/  HMMA.16816.F32 R60, R16, R42, R56 ;  /* 0x0000002a103c723c */ /* 0x000fe20000001838 */
[----:B------:R-:W1:Y:S01]  /*3280*/  LDSM.16.M88.4 R56, [R230+0x3000] ;  /* 0x00300000e638783b */ /* 0x000e620000000200 */
[----:B--2---:R-:W-:-:S05]  /*3290*/  FMUL.FTZ R0, R78, c[0x0][0x320] ;  /* 0x0000c8004e007a20 */ /* 0x004fca0000410000 */
[----:B------:R2:W1:Y:S01]  /*32a0*/  MUFU.TANH R105, R0 ;  /* 0x0000000000697308 */ /* 0x0004620000002400 */
[----:B------:R-:W-:Y:S01]  /*32b0*/  HMMA.16816.F32 R80, R4, R36, R48 ;  /* 0x000000240450723c */ /* 0x000fe20000001830 */
[----:B--2---:R-:W-:-:S07]  /*32c0*/  FMUL.FTZ R0, R79, c[0x0][0x320] ;  /* 0x0000c8004f007a20 */ /* 0x004fce0000410000 */
[----:B------:R-:W-:Y:S01]  /*32d0*/  HMMA.16816.F32 R76, R8, R36, R68 ;  /* 0x00000024084c723c */ /* 0x000fe20000001844 */
[----:B------:R2:W2:Y:S07]  /*32e0*/  MUFU.TANH R104, R0 ;  /* 0x0000000000687308 */ /* 0x0004ae0000002400 */
[----:B-1----:R-:W-:Y:S01]  /*32f0*/  HMMA.16816.F32 R68, R32, R52, R140 ;  /* 0x000000342044723c */ /* 0x002fe2000000188c */
[----:B--2---:R-:W-:-:S04]  /*3300*/  FMUL.FTZ R0, R84, c[0x0][0x320] ;  /* 0x0000c80054007a20 */ /* 0x004fc80000410000 */
[----:B------:R1:W2:Y:S03]  /*3310*/  MUFU.TANH R118, R0 ;  /* 0x0000000000767308 */ /* 0x0002a60000002400 */
[----:B------:R-:W-:Y:S08]  /*3320*/  HMMA.16816.F32 R48, R28, R52, R88 ;  /* 0x000000341c30723c */ /* 0x000ff00000001858 */
[----:B------:R-:W-:Y:S01]  /*3330*/  HMMA.16816.F32 R64, R12, R42, R64 ;  /* 0x0000002a0c40723c */ /* 0x000fe20000001840 */
[----:B-1----:R-:W-:-:S04]  /*3340*/  FMUL.FTZ R0, R85, c[0x0][0x320] ;  /* 0x0000c80055007a20 */ /* 0x002fc80000410000 */
[----:B------:R1:W1:Y:S03]  /*3350*/  MUFU.TANH R117, R0 ;  /* 0x0000000000757308 */ /* 0x0002660000002400 */
        /* <DEDUP_REMOVED lines=10> */
[----:B------:R-:W2:Y:S01]  /*3400*/  LDSM.16.M88.4 R48, [R227+0x3000] ;  /* 0x00300000e330783b */ /* 0x000ea20000000200 */
[----:B-1----:R-:W-:-:S04]  /*3410*/  FMUL.FTZ R0, R77, c[0x0][0x320] ;  /* 0x0000c8004d007a20 */ /* 0x002fc80000410000 */
[----:B------:R1:W1:Y:S02]  /*3420*/  MUFU.TANH R93, R0 ;  /* 0x00000000005d7308 */ /* 0x0002640000002400 */
[----:B------:R-:W-:Y:S01]  /*3430*/  HMMA.16816.F32 R84, R4, R38, R64 ;  /* 0x000000260454723c */ /* 0x000fe20000001840 */
[----:B------:R-:W2:Y:S01]  /*3440*/  LDSM.16.M88.4 R36, [R224+0x3800] ;  /* 0x00380000e024783b */ /* 0x000ea20000000200 */
[----:B-1----:R-:W-:-:S04]  /*3450*/  FMUL.FTZ R0, R78, c[0x0][0x320] ;  /* 0x0000c8004e007a20 */ /* 0x002fc80000410000 */
[----:B------:R1:W1:Y:S02]  /*3460*/  MUFU.TANH R98, R0 ;  /* 0x0000000000627308 */ /* 0x0002640000002400 */
[----:B------:R-:W-:Y:S01]  /*3470*/  HMMA.16816.F32 R64, R16, R56, R68 ;  /* 0x000000381040723c */ /* 0x000fe20000001844 */
[----:B-1----:R-:W-:-:S05]  /*3480*/  FMUL.FTZ R0, R79, c[0x0][0x320] ;  /* 0x0000c8004f007a20 */ /* 0x002fca0000410000 */
[----:B------:R1:W1:Y:S02]  /*3490*/  MUFU.TANH R95, R0 ;  /* 0x00000000005f7308 */ /* 0x0002640000002400 */
[----:B------:R-:W-:Y:S01]  /*34a0*/  HMMA.16816.F32 R68, R28, R54, R124 ;  /* 0x000000361c44723c */ /* 0x000fe2000000187c */
[----:B------:R-:W2:Y:S01]  /*34b0*/  LDSM.16.M88.4 R52, [R237] ;  /* 0x00000000ed34783b */ /* 0x000ea20000000200 */
[----:B-1----:R-:W-:-:S04]  /*34c0*/  FMUL.FTZ R0, R80, c[0x0][0x320] ;  /* 0x0000c80050007a20 */ /* 0x002fc80000410000 */
[----:B------:R1:W1:Y:S02]  /*34d0*/  MUFU.TANH R102, R0 ;  /* 0x0000000000667308 */ /* 0x0002640000002400 */
[----:B------:R-:W-:Y:S01]  /*34e0*/  HMMA.16816.F32 R60, R24, R46, R60 ;  /* 0x0000002e183c723c */ /* 0x000fe2000000183c */
[----:B-1----:R-:W-:-:S05]  /*34f0*/  FMUL.FTZ R0, R81, c[0x0][0x320] ;  /* 0x0000c80051007a20 */ /* 0x002fca0000410000 */
[----:B------:R1:W1:Y:S02]  /*3500*/  MUFU.TANH R101, R0 ;  /* 0x0000000000657308 */ /* 0x0002640000002400 */
[----:B------:R-:W-:Y:S01]  /*3510*/  HMMA.16816.F32 R40, R12, R56, R40 ;  /* 0x000000380c28723c */ /* 0x000fe20000001828 */
[----:B-1----:R-:W-:-:S05]  /*3520*/  FMUL.FTZ R0, R82, c[0x0][0x320] ;  /* 0x0000c80052007a20 */ /* 0x002fca0000410000 */
        /* <DEDUP_REMOVED lines=8> */
[----:B------:R1:W1:Y:S01]  /*35b0*/  MUFU.TANH R88, R0 ;  /* 0x0000000000587308 */ /* 0x0002620000002400 */
[----:B------:R-:W-:Y:S08]  /*35c0*/  HMMA.16816.F32 R64, R32, R36, R120 ;  /* 0x000000242040723c */ /* 0x000ff00000001878 */
[----:B------:R-:W-:Y:S01]  /*35d0*/  HMMA.16816.F32 R44, R16, R58, R60 ;  /* 0x0000003a102c723c */ /* 0x000fe2000000183c */
[----:B-1----:R-:W-:-:S07]  /*35e0*/  FMUL.FTZ R0, R74, c[0x0][0x320] ;  /* 0x0000c8004a007a20 */ /* 0x002fce0000410000 */
[----:B------:R-:W-:Y:S01]  /*35f0*/  HMMA.16816.F32 R60, R32, R38, R112 ;  /* 0x00000026203c723c */ /* 0x000fe20000001870 */
[----:B------:R-:W-:Y:S01]  /*3600*/  LDSM.16.M88.4 R32, [R227+0x3800] ;  /* 0x00380000e320783b */ /* 0x000fe20000000200 */
[----:B------:R1:W1:Y:S06]  /*3610*/  MUFU.TANH R91, R0 ;  /* 0x00000000005b7308 */ /* 0x00026c0000002400 */
[----:B------:R-:W-:Y:S01]  /*3620*/  HMMA.16816.F32 R80, R4, R48, R40 ;  /* 0x000000300450723c */ /* 0x000fe20000001828 */
[----:B------:R-:W2:Y:S01]  /*3630*/  LDSM.16.M88.4 R40, [R230+0x3800] ;  /* 0x00380000e628783b */ /* 0x000ea20000000200 */
[----:B------:R-:W-:Y:S01]  /*3640*/  ISETP.GT.AND P0, PT, R96, R209, PT ;  /* 0x000000d16000720c */ /* 0x000fe20003f04270 */
[----:B------:R-:W-:-:S04]  /*3650*/  DEPBAR.LE SB0, 0x0 ;  /* 0x000080000000791a */ /* 0x000fc80000000000 */
[----:B-1----:R-:W-:Y:S02]  /*3660*/  FMUL.FTZ R0, R75, c[0x0][0x320] ;  /* 0x0000c8004b007a20 */ /* 0x002fe40000410000 */
[C---:B------:R-:W-:Y:S08]  /*3670*/  HMMA.16816.F32 R72, R28.reuse, R36, R128 ;  /* 0x000000241c48723c */ /* 0x040ff00000001880 */
[----:B------:R-:W-:Y:S01]  /*3680*/  HMMA.16816.F32 R28, R28, R38, R136 ;  /* 0x000000261c1c723c */ /* 0x000fe20000001888 */
[----:B------:R1:W1:Y:S02]  /*3690*/  MUFU.TANH R90, R0 ;  /* 0x00000000005a7308 */ /* 0x0002640000002400 */
[----:B-1----:R-:W-:-:S06]  /*36a0*/  FMUL.FTZ R0, R84, c[0x0][0x320] ;  /* 0x0000c80054007a20 */ /* 0x002fcc0000410000 */
[----:B------:R1:W1:Y:S01]  /*36b0*/  MUFU.TANH R94, R0 ;  /* 0x00000000005e7308 */ /* 0x0002620000002400 */
[----:B------:R-:W-:Y:S08]  /*36c0*/  HMMA.16816.F32 R68, R12, R58, R68 ;  /* 0x0000003a0c44723c */ /* 0x000ff00000001844 */
[----:B------:R-:W-:Y:S01]  /*36d0*/  HMMA.16816.F32 R56, R24, R52, R64 ;  /* 0x000000341838723c */ /* 0x000fe20000001840 */
[----:B-1----:R-:W-:-:S04]  /*36e0*/  FMUL.FTZ R0, R85, c[0x0][0x320] ;  /* 0x0000c80055007a20 */ /* 0x002fc80000410000 */
[----:B------:R1:W1:Y:S03]  /*36f0*/  MUFU.TANH R92, R0 ;  /* 0x00000000005c7308 */ /* 0x0002660000002400 */
[----:B------:R-:W-:Y:S08]  /*3700*/  HMMA.16816.F32 R64, R20, R52, R72 ;  /* 0x000000341440723c */ /* 0x000ff00000001848 */
[----:B------:R-:W-:Y:S01]  /*3710*/  HMMA.16816.F32 R24, R24, R54, R60 ;  /* 0x000000361818723c */ /* 0x000fe2000000183c */
[----:B-1----:R-:W-:-:S07]  /*3720*/  FMUL.FTZ R0, R86, c[0x0][0x320] ;  /* 0x0000c80056007a20 */ /* 0x002fce0000410000 */
[----:B------:R-:W-:Y:S01]  /*3730*/  HMMA.16816.F32 R52, R20, R54, R28 ;  /* 0x000000361434723c */ /* 0x000fe2000000181c */
[----:B------:R1:W1:Y:S02]  /*3740*/  MUFU.TANH R100, R0 ;  /* 0x0000000000647308 */ /* 0x0002640000002400 */
[----:B-1----:R-:W-:-:S06]  /*3750*/  FMUL.FTZ R0, R87, c[0x0][0x320] ;  /* 0x0000c80057007a20 */ /* 0x002fcc0000410000 */
        /* <DEDUP_REMOVED lines=9> */
[----:B-1----:R-:W-:Y:S02]  /*37f0*/  FMUL.FTZ R0, R79, c[0x0][0x320] ;  /* 0x0000c8004f007a20 */ /* 0x002fe40000410000 */
[----:B------:R-:W-:Y:S08]  /*3800*/  HMMA.16816.F32 R76, R8, R50, R44 ;  /* 0x00000032084c723c */ /* 0x000ff0000000182c */
[C---:B------:R-:W-:Y:S08]  /*3810*/  HMMA.16816.F32 R44, R16.reuse, R40, R56 ;  /* 0x00000028102c723c */ /* 0x040ff00000001838 */
[----:B------:R-:W-:Y:S01]  /*3820*/  HMMA.16816.F32 R16, R16, R42, R24 ;  /* 0x0000002a1010723c */ /* 0x000fe20000001818 */
[----:B------:R1:W1:Y:S07]  /*3830*/  MUFU.TANH R85, R0 ;  /* 0x0000000000557308 */ /* 0x00026e0000002400 */
[----:B------:R-:W-:Y:S01]  /*3840*/  HMMA.16816.F32 R68, R4, R50, R68 ;  /* 0x000000320444723c */ /* 0x000fe20000001844 */
[----:B-1----:R-:W-:-:S07]  /*3850*/  FMUL.FTZ R0, R80, c[0x0][0x320] ;  /* 0x0000c80050007a20 */ /* 0x002fce0000410000 */
[-C--:B------:R-:W-:Y:S01]  /*3860*/  HMMA.16816.F32 R44, R8, R32.reuse, R44 ;  /* 0x00000020082c723c */ /* 0x080fe2000000182c */
[----:B------:R1:W1:Y:S07]  /*3870*/  MUFU.TANH R87, R0 ;  /* 0x0000000000577308 */ /* 0x00026e0000002400 */
[----:B------:R-:W-:Y:S08]  /*3880*/  HMMA.16816.F32 R20, R4, R32, R36 ;  /* 0x000000200414723c */ /* 0x000ff00000001824 */
[----:B------:R-:W-:Y:S01]  /*3890*/  HMMA.16816.F32 R8, R8, R34, R16 ;  /* 0x000000220808723c */ /* 0x000fe20000001810 */
[----:B-1----:R-:W-:-:S07]  /*38a0*/  FMUL.FTZ R0, R81, c[0x0][0x320] ;  /* 0x0000c80051007a20 */ /* 0x002fce0000410000 */
[----:B------:R-:W-:Y:S01]  /*38b0*/  HMMA.16816.F32 R4, R4, R34, R12 ;  /* 0x000000220404723c */ /* 0x000fe2000000180c */
[----:B------:R1:W1:Y:S02]  /*38c0*/  MUFU.TANH R80, R0 ;  /* 0x0000000000507308 */ /* 0x0002640000002400 */
[----:B-1----:R-:W-:-:S06]  /*38d0*/  FMUL.FTZ R0, R82, c[0x0][0x320] ;  /* 0x0000c80052007a20 */ /* 0x002fcc0000410000 */
[----:B------:R1:W1:Y:S01]  /*38e0*/  MUFU.TANH R72, R0 ;  /* 0x0000000000487308 */ /* 0x0002620000002400 */
[----:B------:R-:W-:Y:S02]  /*38f0*/  FMUL.FTZ R77, R77, c[0x0][0x320] ;  /* 0x0000c8004d4d7a20 */ /* 0x000fe40000410000 */
[----:B------:R-:W-:Y:S02]  /*3900*/  FMUL.FTZ R78, R78, c[0x0][0x320] ;  /* 0x0000c8004e4e7a20 */ /* 0x000fe40000410000 */
[----:B-1----:R-:W-:-:S04]  /*3910*/  FMUL.FTZ R0, R83, c[0x0][0x320] ;  /* 0x0000c80053007a20 */ /* 0x002fc80000410000 */
[----:B------:R1:W1:Y:S01]  /*3920*/  MUFU.TANH R50, R0 ;  /* 0x0000000000327308 */ /* 0x0002620000002400 */
[----:B------:R-:W-:Y:S02]  /*3930*/  FMUL.FTZ R79, R79, c[0x0][0x320] ;  /* 0x0000c8004f4f7a20 */ /* 0x000fe40000410000 */
[----:B------:R-:W-:Y:S02]  /*3940*/  FMUL.FTZ R68, R68, c[0x0][0x320] ;  /* 0x0000c80044447a20 */ /* 0x000fe40000410000 */
        /* <DEDUP_REMOVED lines=8> */
[----:B------:R-:W-:Y:S02]  /*39d0*/  FMUL.FTZ R21, R21, c[0x0][0x320] ;  /* 0x0000c80015157a20 */ /* 0x000fe40000410000 */
[----:B------:R-:W-:-:S02]  /*39e0*/  FMUL.FTZ R22, R22, c[0x0][0x320] ;  /* 0x0000c80016167a20 */ /* 0x000fc40000410000 */
[----:B-1----:R-:W-:Y:S02]  /*39f0*/  FMUL.FTZ R0, R71, c[0x0][0x320] ;  /* 0x0000c80047007a20 */ /* 0x002fe40000410000 */
[----:B------:R-:W-:Y:S02]  /*3a00*/  FMUL.FTZ R23, R23, c[0x0][0x320] ;  /* 0x0000c80017177a20 */ /* 0x000fe40000410000 */
[----:B------:R1:W1:Y:S01]  /*3a10*/  MUFU.TANH R41, R0 ;  /* 0x0000000000297308 */ /* 0x0002620000002400 */
        /* <DEDUP_REMOVED lines=8> */
[----:B-1----:R-:W-:Y:S01]  /*3aa0*/  FMUL.FTZ R0, R47, c[0x0][0x320] ;  /* 0x0000c8002f007a20 */ /* 0x002fe20000410000 */
[----:B------:R1:W1:Y:S08]  /*3ab0*/  MUFU.TANH R37, R20 ;  /* 0x0000001400257308 */ /* 0x0002700000002400 */
        /* <DEDUP_REMOVED lines=24> */
[----:B-12345:R-:W-:Y:S01]  /*3c40*/  IADD3 R0, R208, -0x2, RZ ;  /* 0xfffffffed0007810 */ /* 0x03efe20007ffe0ff */
[----:B------:R-:W-:Y:S01]  /*3c50*/  IMAD.SHL.U32 R8, R148, 0x20, RZ ;  /* 0x0000002094087824 */ /* 0x000fe200078e00ff */
[----:B------:R-:W-:-:S02]  /*3c60*/  ISETP.GE.AND P6, PT, R154, c[0x0][0x1d4], PT ;  /* 0x000075009a007a0c */ /* 0x000fc40003fc6270 */
[----:B------:R-:W-:Y:S01]  /*3c70*/  SHF.R.S32.HI R2, RZ, 0x1f, R0 ;  /* 0x0000001fff027819 */ /* 0x000fe20000011400 */
[----:B------:R-:W-:Y:S01]  /*3c80*/  IMAD.WIDE.U32 R4, R0, c[0x0][0x1e0], RZ ;  /* 0x0000780000047a25 */ /* 0x000fe200078e00ff */
[----:B------:R-:W-:-:S03]  /*3c90*/  SHF.L.U64.HI R9, R148, 0x5, R151 ;  /* 0x0000000594097819 */ /* 0x000fc60000010297 */
        /* <DEDUP_REMOVED lines=8> */
[-C--:B------:R-:W-:Y:S02]  /*3d20*/  IADD3 R4, P1, R6, R8.reuse, RZ ;  /* 0x0000000806047210 */ /* 0x080fe40007f3e0ff */
[----:B------:R-:W-:Y:S01]  /*3d30*/  IADD3 R10, P4, P2, R8, 0x80, R2 ;  /* 0x00000080080a7810 */ /* 0x000fe20007a9e002 */
[C-C-:B------:R-:W-:Y:S01]  /*3d40*/  IMAD.X R7, R9.reuse, 0x1, R3.reuse, P0 ;  /* 0x0000000109077824 */ /* 0x140fe200000e0603 */
[----:B------:R-:W-:Y:S01]  /*3d50*/  IADD3 R8, P0, R4, R8, RZ ;  /* 0x0000000804087210 */ /* 0x000fe20007f1e0ff */
[----:B------:R-:W-:Y:S01]  /*3d60*/  @!PT LDS RZ, [RZ] ;  /* 0x00000000fffff984 */ /* 0x000fe20000000800 */
[----:B------:R-:W-:Y:S01]  /*3d70*/  @!PT LDS RZ, [RZ] ;  /* 0x00000000fffff984 */ /* 0x000fe20000000800 */
[----:B------:R-:W-:Y:S01]  /*3d80*/  @!PT LDS RZ, [RZ] ;  /* 0x00000000fffff984 */ /* 0x000fe20000000800 */
[----:B------:R1:W-:Y:S01]  /*3d90*/  LDGSTS.E.BYPASS.LTC128B.128 [R244+0x4100], [R2.64], !P6 ;  /* 0x0410000002f47fae */ /* 0x0003e2000f101d48 */
[----:B------:R-:W-:Y:S01]  /*3da0*/  IADD3.X R11, R9, RZ, R3, P4, P2 ;  /* 0x000000ff090b7210 */ /* 0x000fe200027e4403 */
        /* <DEDUP_REMOVED lines=9> */
.L_x_957:
[----:B--234-:R-:W-:Y:S05]  /*3e40*/  BSYNC B0 ;  /* 0x0000000000007941 */ /* 0x01cfea0003800000 */
.L_x_956:
[----:B-1----:R-:W2:Y:S04]  /*3e50*/  LDL R0, [R1+0x64] ;  /* 0x0000640001007983 */ /* 0x002ea80000100800 */
[----:B------:R-:W2:Y:S04]  /*3e60*/  LDL R180, [R1+0x58] ;  /* 0x0000580001b47983 */ /* 0x000ea80000100800 */
[----:B------:R-:W3:Y:S04]  /*3e70*/  LDL R5, [R1+0x40] ;  /* 0x0000400001057983 */ /* 0x000ee80000100800 */
[----:B------:R-:W-:Y:S04]  /*3e80*/  STL [R1+0x88], R234 ;  /* 0x000088ea01007387 */ /* 0x000fe80000100800 */
[----:B------:R-:W-:Y:S04]  /*3e90*/  STL [R1+0x84], R233 ;  /* 0x000084e901007387 */ /* 0x000fe80000100800 */
[----:B------:R-:W-:Y:S04]  /*3ea0*/  STL [R1+0x80], R232 ;  /* 0x000080e801007387 */ /* 0x000fe80000100800 */
[----:B------:R-:W-:Y:S04]  /*3eb0*/  STL [R1+0x7c], R231 ;  /* 0x00007ce701007387 */ /* 0x000fe80000100800 */
[----:B------:R-:W-:Y:S04]  /*3ec0*/  STL [R1+0x78], R230 ;  /* 0x000078e601007387 */ /* 0x000fe80000100800 */
[----:B------:R-:W-:Y:S04]  /*3ed0*/  STL [R1+0x74], R227 ;  /* 0x000074e301007387 */ /* 0x000fe80000100800 */
[----:B------:R-:W-:Y:S01]  /*3ee0*/  STL [R1+0x70], R224 ;  /* 0x000070e001007387 */ /* 0x000fe20000100800 */
[----:B------:R-:W-:-:S03]  /*3ef0*/  IMAD R4, R96, R152, 0x1 ;  /* 0x0000000160047424 */ /* 0x000fc600078e0298 */
[----:B------:R-:W-:Y:S04]  /*3f00*/  LDSM.16.MT88.4 R60, [R225+0x2000] ;  /* 0x00200000e13c783b */ /* 0x000fe80000004200 */
[----:B------:R-:W-:Y:S04]  /*3f10*/  LDSM.16.MT88.4 R56, [R228] ;  /* 0x00000000e438783b */ /* 0x000fe80000004200 */
[----:B------:R-:W0:Y:S01]  /*3f20*/  LDGDEPBAR ;  /* 0x00000000000079af */ /* 0x000e220000000000 */
[----:B--2---:R-:W-:-:S04]  /*3f30*/  IMAD.IADD R2, R0, 0x1, R180 ;  /* 0x0000000100027824 */ /* 0x004fc800078e02b4 */
[----:B------:R-:W-:-:S04]  /*3f40*/  @P3 IMAD.HI.U32 R0, R2, c[0x0][0x2c8], RZ ;  /* 0x0000b20002003a27 */ /* 0x000fc800078e00ff */
[----:B------:R-:W-:Y:S01]  /*3f50*/  IMAD.MOV.U32 R3, RZ, RZ, R2 ;  /* 0x000000ffff037224 */ /* 0x000fe200078e0002 */
[----:B------:R-:W-:Y:S01]  /*3f60*/  @P3 SHF.R.U32.HI R3, RZ, c[0x0][0x2cc], R0 ;  /* 0x0000b300ff033a19 */ /* 0x000fe20000011600 */
[----:B------:R-:W-:Y:S04]  /*3f70*/  STL [R1+0x1c], R2 ;  /* 0x00001c0201007387 */ /* 0x000fe80000100800 */
[----:B------:R-:W1:Y:S01]  /*3f80*/  SHFL.IDX PT, R2, R3, RZ, 0x1c1f ;  /* 0x001c1fff03027589 */ /* 0x000e6200000e0000 */
[----:B---3--:R-:W-:-:S03]  /*3f90*/  IADD3 R4, -R5, c[0x0][0x1d0], R4 ;  /* 0x0000740005047a10 */ /* 0x008fc60007ffe104 */
[----:B------:R-:W2:Y:S01]  /*3fa0*/  SHFL.IDX PT, R0, R3, 0x1, 0x1c1f ;  /* 0x003c1f0003007f89 */ /* 0x000ea200000e0000 */
[----:B------:R-:W-:Y:S01]  /*3fb0*/  IADD3 R4, R4, -c[0x0][0x168], RZ ;  /* 0x80005a0004047a10 */ /* 0x000fe20007ffe0ff */
[----:B------:R-:W-:-:S04]  /*3fc0*/  IMAD.IADD R5, R145, 0x1, -R5 ;  /* 0x0000000191057824 */ /* 0x000fc800078e0a05 */
[----:B-1----:R-:W-:-:S05]  /*3fd0*/  IMAD.IADD R2, R4, 0x1, R2 ;  /* 0x0000000104027824 */ /* 0x002fca00078e0202 */
[----:B------:R-:W-:-:S04]  /*3fe0*/  IMNMX R2, R5, R2, PT ;  /* 0x0000000205027217 */ /* 0x000fc80003800200 */
[C---:B------:R-:W-:Y:S02]  /*3ff0*/  ISETP.GT.AND P2, PT, R2.reuse, RZ, PT ;  /* 0x000000ff0200720c */ /* 0x040fe40003f44270 */
[C---:B------:R-:W-:Y:S02]  /*4000*/  ISETP.GT.AND P1, PT, R2.reuse, 0x1, PT ;  /* 0x000000010200780c */ /* 0x040fe40003f24270 */
[----:B------:R-:W-:Y:S02]  /*4010*/  ISETP.GT.AND P0, PT, R2, 0x8, PT ;  /* 0x000000080200780c */ /* 0x000fe40003f04270 */
[----:B------:R-:W-:Y:S02]  /*4020*/  FSEL R7, R144, -INF , P2 ;  /* 0xff80000090077808 */ /* 0x000fe40001000000 */
[----:B------:R-:W-:Y:S02]  /*4030*/  FSEL R8, R132, -INF , P1 ;  /* 0xff80000084087808 */ /* 0x000fe40000800000 */
[----:B------:R-:W-:-:S02]  /*4040*/  ISETP.GT.AND P2, PT, R2, 0x10, PT ;  /* 0x000000100200780c */ /* 0x000fc40003f44270 */
[----:B------:R-:W-:Y:S02]  /*4050*/  ISETP.GT.AND P1, PT, R2, 0x11, PT ;  /* 0x000000110200780c */ /* 0x000fe40003f24270 */
[----:B------:R-:W-:Y:S02]  /*4060*/  FSEL R9, R106, -INF , P0 ;  /* 0xff8000006a097808 */ /* 0x000fe40000000000 */
[----:B------:R-:W-:Y:S02]  /*4070*/  ISETP.GT.AND P0, PT, R2, 0x18, PT ;  /* 0x000000180200780c */ /* 0x000fe40003f04270 */
[----:B------:R-:W-:Y:S02]  /*4080*/  FSEL R19, R97, -INF , P2 ;  /* 0xff80000061137808 */ /* 0x000fe40001000000 */
[----:B------:R-:W-:Y:S01]  /*4090*/  FSEL R21, R93, -INF , P1 ;  /* 0xff8000005d157808 */ /* 0x000fe20000800000 */
[----:B--2---:R-:W-:Y:S01]  /*40a0*/  IMAD.IADD R0, R4, 0x1, R0 ;  /* 0x0000000104007824 */ /* 0x004fe200078e0200 */
[----:B------:R-:W-:-:S02]  /*40b0*/  ISETP.GT.AND P2, PT, R2, 0x20, PT ;  /* 0x000000200200780c */ /* 0x000fc40003f44270 */
[C---:B------:R-:W-:Y:S02]  /*40c0*/  ISETP.GT.AND P1, PT, R2.reuse, 0x21, PT ;  /* 0x000000210200780c */ /* 0x040fe40003f24270 */
[----:B------:R-:W-:Y:S02]  /*40d0*/  FSEL R22, R89, -INF , P0 ;  /* 0xff80000059167808 */ /* 0x000fe40000000000 */
[----:B------:R-:W-:Y:S02]  /*40e0*/  ISETP.GT.AND P0, PT, R2, 0x28, PT ;  /* 0x000000280200780c */ /* 0x000fe40003f04270 */
[----:B------:R-:W-:Y:S02]  /*40f0*/  FSEL R164, R84, -INF , P2 ;  /* 0xff80000054a47808 */ /* 0x000fe40001000000 */
[----:B------:R-:W-:Y:S02]  /*4100*/  FSEL R165, R49, -INF , P1 ;  /* 0xff80000031a57808 */ /* 0x000fe40000800000 */
[----:B------:R-:W-:-:S02]  /*4110*/  ISETP.GT.AND P2, PT, R2, 0x30, PT ;  /* 0x000000300200780c */ /* 0x000fc40003f44270 */
[----:B------:R-:W-:Y:S02]  /*4120*/  ISETP.GT.AND P1, PT, R2, 0x31, PT ;  /* 0x000000310200780c */ /* 0x000fe40003f24270 */
[----:B------:R-:W-:Y:S02]  /*4130*/  IMNMX R0, R5, R0, PT ;  /* 0x0000000005007217 */ /* 0x000fe40003800200 */
[----:B------:R-:W-:Y:S02]  /*4140*/  FSEL R166, R48, -INF , P0 ;  /* 0xff80000030a67808 */ /* 0x000fe40000000000 */
[----:B------:R-:W-:Y:S02]  /*4150*/  ISETP.GT.AND P0, PT, R2, 0x38, PT ;  /* 0x000000380200780c */ /* 0x000fe40003f04270 */
[----:B------:R-:W-:Y:S02]  /*4160*/  FSEL R168, R44, -INF , P2 ;  /* 0xff8000002ca87808 */ /* 0x000fe40001000000 */
[----:B------:R-:W-:-:S02]  /*4170*/  FSEL R170, R45, -INF , P1 ;  /* 0xff8000002daa7808 */ /* 0x000fc40000800000 */
[C---:B------:R-:W-:Y:S02]  /*4180*/  ISETP.GT.AND P2, PT, R0.reuse, RZ, PT ;  /* 0x000000ff0000720c */ /* 0x040fe40003f44270 */
[----:B------:R-:W-:Y:S02]  /*4190*/  ISETP.GT.AND P1, PT, R0, 0x1, PT ;  /* 0x000000010000780c */ /* 0x000fe40003f24270 */
[----:B------:R-:W-:Y:S02]  /*41a0*/  ISETP.GT.AND P4, PT, R2, 0x9, PT ;  /* 0x000000090200780c */ /* 0x000fe40003f84270 */
[----:B------:R-:W-:Y:S02]  /*41b0*/  FMNMX.FTZ R137, R7, R8, !PT ;  /* 0x0000000807897209 */ /* 0x000fe40007810000 */
[----:B------:R-:W-:Y:S02]  /*41c0*/  FSEL R169, R12, -INF , P0 ;  /* 0xff8000000ca97808 */ /* 0x000fe40000000000 */
[----:B------:R-:W-:-:S02]  /*41d0*/  ISETP.GT.AND P0, PT, R0, 0x8, PT ;  /* 0x000000080000780c */ /* 0x000fc40003f04270 */
[----:B------:R-:W-:Y:S02]  /*41e0*/  FSEL R25, R134, -INF , P2 ;  /* 0xff80000086197808 */ /* 0x000fe40001000000 */
[----:B------:R-:W-:Y:S02]  /*41f0*/  FSEL R26, R133, -INF , P1 ;  /* 0xff800000851a7808 */ /* 0x000fe40000800000 */
[----:B------:R-:W-:Y:S02]  /*4200*/  FSEL R13, R103, -INF , P4 ;  /* 0xff800000670d7808 */ /* 0x000fe40002000000 */
        /* <DEDUP_REMOVED lines=12> */
[----:B------:R-:W-:Y:S02]  /*42d0*/  ISETP.GT.AND P4, PT, R2, 0x19, PT ;  /* 0x000000190200780c */ /* 0x000fe40003f84270 */
        /* <DEDUP_REMOVED lines=30> */
[----:B------:R-:W-:Y:S01]  /*44c0*/  FMNMX.FTZ R136, R157, R136, !PT ;  /* 0x000000889d887209 */ /* 0x000fe20007810000 */
[----:B------:R-:W-:Y:S01]  /*44d0*/  LDSM.16.MT88.4 R76, [R229+0x2000] ;  /* 0x00200000e54c783b */ /* 0x000fe20000004200 */
[----:B------:R-:W-:-:S02]  /*44e0*/  FMNMX.FTZ R137, R168, R137, !PT ;  /* 0x00000089a8897209 */ /* 0x000fc40007810000 */
[----:B------:R-:W-:Y:S02]  /*44f0*/  ISETP.GT.AND P1, PT, R0, 0x31, PT ;  /* 0x000000310000780c */ /* 0x000fe40003f24270 */
[----:B------:R-:W-:Y:S02]  /*4500*/  FSEL R163, R46, -INF , P0 ;  /* 0xff8000002ea37808 */ /* 0x000fe40000000000 */
[----:B------:R-:W-:Y:S01]  /*4510*/  FMNMX.FTZ R136, R156, R136, !PT ;  /* 0x000000889c887209 */ /* 0x000fe20007810000 */
[----:B------:R-:W-:Y:S01]  /*4520*/  LDSM.16.MT88.4 R44, [R225+0x800] ;  /* 0x00080000e12c783b */ /* 0x000fe20000004200 */
        /* <DEDUP_REMOVED lines=8> */
[----:B------:R-:W-:Y:S01]  /*45b0*/  FSEL R161, R15, -INF , P0 ;  /* 0xff8000000fa17808 */ /* 0x000fe20000000000 */
[----:B------:R-:W1:Y:S01]  /*45c0*/  SHFL.IDX PT, R0, R3, 0x2, 0x1c1f ;  /* 0x005c1f0003007f89 */ /* 0x000e6200000e0000 */
[----:B------:R-:W-:-:S02]  /*45d0*/  FMNMX.FTZ R136, R162, R136, !PT ;  /* 0x00000088a2887209 */ /* 0x000fc40007810000 */
[----:B------:R-:W-:Y:S02]  /*45e0*/  FMNMX.FTZ R137, R155, R137, !PT ;  /* 0x000000899b897209 */ /* 0x000fe40007810000 */
[----:B------:R-:W-:Y:S02]  /*45f0*/  FSEL R160, R14, -INF , P1 ;  /* 0xff8000000ea07808 */ /* 0x000fe40000800000 */
[----:B------:R-:W-:Y:S01]  /*4600*/  FMNMX.FTZ R136, R161, R136, !PT ;  /* 0x00000088a1887209 */ /* 0x000fe20007810000 */
[----:B------:R-:W2:Y:S03]  /*4610*/  SHFL.IDX PT, R2, R3, 0x3, 0x1c1f ;  /* 0x007c1f0003027f89 */ /* 0x000ea600000e0000 */
[----:B------:R-:W-:Y:S01]  /*4620*/  FMNMX.FTZ R136, R160, R136, !PT ;  /* 0x00000088a0887209 */ /* 0x000fe20007810000 */
[----:B------:R-:W3:Y:S04]  /*4630*/  SHFL.BFLY PT, R3, R137, 0x2, 0x1f ;  /* 0x0c401f0089037f89 */ /* 0x000ee800000e0000 */
[----:B------:R-:W4:Y:S01]  /*4640*/  SHFL.BFLY PT, R6, R136, 0x2, 0x1f ;  /* 0x0c401f0088067f89 */ /* 0x000f2200000e0000 */
[----:B-1----:R-:W-:-:S05]  /*4650*/  IMAD.IADD R0, R4, 0x1, R0 ;  /* 0x0000000104007824 */ /* 0x002fca00078e0200 */
[----:B------:R-:W-:Y:S01]  /*4660*/  IMNMX R0, R5, R0, PT ;  /* 0x0000000005007217 */ /* 0x000fe20003800200 */
[----:B--2---:R-:W-:-:S03]  /*4670*/  IMAD.IADD R2, R4, 0x1, R2 ;  /* 0x0000000104027824 */ /* 0x004fc600078e0202 */
[C---:B------:R-:W-:Y:S02]  /*4680*/  ISETP.GT.AND P2, PT, R0.reuse, RZ, PT ;  /* 0x000000ff0000720c */ /* 0x040fe40003f44270 */
[----:B---3--:R-:W-:Y:S02]  /*4690*/  FMNMX.FTZ R137, R137, R3, !PT ;  /* 0x0000000389897209 */ /* 0x008fe40007810000 */
[C---:B------:R-:W-:Y:S02]  /*46a0*/  ISETP.GT.AND P1, PT, R0.reuse, 0x1, PT ;  /* 0x000000010000780c */ /* 0x040fe40003f24270 */
[C---:B------:R-:W-:Y:S02]  /*46b0*/  ISETP.GT.AND P4, PT, R0.reuse, 0x8, PT ;  /* 0x000000080000780c */ /* 0x040fe40003f84270 */
[----:B------:R-:W-:Y:S01]  /*46c0*/  ISETP.GT.AND P0, PT, R0, 0x9, PT ;  /* 0x000000090000780c */ /* 0x000fe20003f04270 */
[----:B------:R-:W1:Y:S01]  /*46d0*/  SHFL.BFLY PT, R3, R137, 0x1, 0x1f ;  /* 0x0c201f0089037f89 */ /* 0x000e6200000e0000 */
[----:B------:R-:W-:-:S02]  /*46e0*/  IMNMX R2, R5, R2, PT ;  /* 0x0000000205027217 */ /* 0x000fc40003800200 */
[----:B----4-:R-:W-:Y:S02]  /*46f0*/  FMNMX.FTZ R136, R136, R6, !PT ;  /* 0x0000000688887209 */ /* 0x010fe40007810000 */
[----:B------:R-:W-:Y:S02]  /*4700*/  FSEL R5, R147, -INF , P2 ;  /* 0xff80000093057808 */ /* 0x000fe40001000000 */
[----:B------:R-:W-:Y:S02]  /*4710*/  FSEL R6, R146, -INF , P1 ;  /* 0xff80000092067808 */ /* 0x000fe40000800000 */
[----:B------:R-:W-:Y:S02]  /*4720*/  FSEL R10, R118, -INF , P4 ;  /* 0xff800000760a7808 */ /* 0x000fe40002000000 */
[----:B------:R-:W-:Y:S02]  /*4730*/  FSEL R11, R117, -INF , P0 ;  /* 0xff800000750b7808 */ /* 0x000fe40000000000 */
[----:B------:R-:W-:-:S02]  /*4740*/  ISETP.GT.AND P2, PT, R0, 0x10, PT ;  /* 0x000000100000780c */ /* 0x000fc40003f44270 */
[C---:B------:R-:W-:Y:S02]  /*4750*/  ISETP.GT.AND P1, PT, R0.reuse, 0x11, PT ;  /* 0x000000110000780c */ /* 0x040fe40003f24270 */
[C---:B------:R-:W-:Y:S02]  /*4760*/  ISETP.GT.AND P4, PT, R0.reuse, 0x18, PT ;  /* 0x000000180000780c */ /* 0x040fe40003f84270 */
[----:B------:R-:W-:Y:S02]  /*4770*/  ISETP.GT.AND P0, PT, R0, 0x19, PT ;  /* 0x000000190000780c */ /* 0x000fe40003f04270 */
[----:B------:R-:W-:Y:S02]  /*4780*/  FSEL R16, R102, -INF , P2 ;  /* 0xff80000066107808 */ /* 0x000fe40001000000 */
[----:B------:R-:W-:Y:S02]  /*4790*/  FSEL R17, R101, -INF , P1 ;  /* 0xff80000065117808 */ /* 0x000fe40000800000 */
[----:B------:R-:W-:-:S02]  /*47a0*/  FSEL R23, R94, -INF , P4 ;  /* 0xff8000005e177808 */ /* 0x000fc40002000000 */
[----:B------:R-:W-:Y:S02]  /*47b0*/  FSEL R29, R92, -INF , P0 ;  /* 0xff8000005c1d7808 */ /* 0x000fe40000000000 */
[C---:B------:R-:W-:Y:S02]  /*47c0*/  ISETP.GT.AND P2, PT, R0.reuse, 0x20, PT ;  /* 0x000000200000780c */ /* 0x040fe40003f44270 */
[C---:B------:R-:W-:Y:S02]  /*47d0*/  ISETP.GT.AND P1, PT, R0.reuse, 0x21, PT ;  /* 0x000000210000780c */ /* 0x040fe40003f24270 */
[C---:B------:R-:W-:Y:S02]  /*47e0*/  ISETP.GT.AND P4, PT, R0.reuse, 0x28, PT ;  /* 0x000000280000780c */ /* 0x040fe40003f84270 */
[----:B------:R-:W-:Y:S02]  /*47f0*/  ISETP.GT.AND P0, PT, R0, 0x29, PT ;  /* 0x000000290000780c */ /* 0x000fe40003f04270 */
[----:B------:R-:W-:-:S02]  /*4800*/  FSEL R145, R87, -INF , P2 ;  /* 0xff80000057917808 */ /* 0x000fc40001000000 */
[----:B------:R-:W-:Y:S02]  /*4810*/  FSEL R148, R80, -INF , P1 ;  /* 0xff80000050947808 */ /* 0x000fe40000800000 */
[----:B------:R-:W-:Y:S02]  /*4820*/  FSEL R147, R68, -INF , P4 ;  /* 0xff80000044937808 */ /* 0x000fe40002000000 */
[----:B-1----:R-:W-:Y:S01]  /*4830*/  FMNMX.FTZ R137, R137, R3, !PT ;  /* 0x0000000389897209 */ /* 0x002fe20007810000 */
[----:B------:R-:W1:Y:S01]  /*4840*/  SHFL.BFLY PT, R4, R136, 0x1, 0x1f ;  /* 0x0c201f0088047f89 */ /* 0x000e6200000e0000 */
[----:B------:R-:W-:Y:S02]  /*4850*/  FSEL R146, R69, -INF , P0 ;  /* 0xff80000045927808 */ /* 0x000fe40000000000 */
[C---:B------:R-:W-:Y:S01]  /*4860*/  ISETP.GT.AND P2, PT, R0.reuse, 0x30, PT ;  /* 0x000000300000780c */ /* 0x040fe20003f44270 */
[----:B------:R-:W-:Y:S01]  /*4870*/  LDSM.16.MT88.4 R80, [R226+0x2000] ;  /* 0x00200000e250783b */ /* 0x000fe20000004200 */
[----:B------:R-:W-:-:S02]  /*4880*/  ISETP.GT.AND P1, PT, R0, 0x31, PT ;  /* 0x000000310000780c */ /* 0x000fc40003f24270 */
[C---:B------:R-:W-:Y:S02]  /*4890*/  ISETP.GT.AND P4, PT, R0.reuse, 0x38, PT ;  /* 0x000000380000780c */ /* 0x040fe40003f84270 */
[----:B------:R-:W-:Y:S02]  /*48a0*/  ISETP.GT.AND P0, PT, R0, 0x39, PT ;  /* 0x000000390000780c */ /* 0x000fe40003f04270 */
[----:B------:R-:W-:-:S04]  /*48b0*/  FMNMX.FTZ R0, R5, R6, !PT ;  /* 0x0000000605007209 */ /* 0x000fc80007810000 */
[----:B------:R-:W-:Y:S02]  /*48c0*/  FMNMX.FTZ R0, R10, R0, !PT ;  /* 0x000000000a007209 */ /* 0x000fe40007810000 */
[----:B------:R-:W-:Y:S02]  /*48d0*/  FSEL R153, R36, -INF , P1 ;  /* 0xff80000024997808 */ /* 0x000fe40000800000 */
[----:B------:R-:W-:Y:S02]  /*48e0*/  FMNMX.FTZ R0, R11, R0, !PT ;  /* 0x000000000b007209 */ /* 0x000fe40007810000 */
[----:B------:R-:W-:Y:S02]  /*48f0*/  ISETP.GT.AND P1, PT, R2, 0x1, PT ;  /* 0x000000010200780c */ /* 0x000fe40003f24270 */
[----:B------:R-:W-:Y:S02]  /*4900*/  FMNMX.FTZ R0, R16, R0, !PT ;  /* 0x0000000010007209 */ /* 0x000fe40007810000 */
[----:B------:R-:W-:Y:S01]  /*4910*/  FSEL R152, R20, -INF , P4 ;  /* 0xff80000014987808 */ /* 0x000fe20002000000 */
[----:B------:R-:W-:Y:S01]  /*4920*/  FMUL.FTZ R20, R137, c[0x0][0x2d0] ;  /* 0x0000b40089147a20 */ /* 0x000fe20000410000 */
[----:B------:R-:W-:-:S02]  /*4930*/  FSEL R15, R149, -INF , P1 ;  /* 0xff800000950f7808 */ /* 0x000fc40000800000 */
[----:B------:R-:W-:Y:S02]  /*4940*/  FMNMX.FTZ R0, R17, R0, !PT ;  /* 0x0000000011007209 */ /* 0x000fe40007810000 */
[----:B------:R-:W-:Y:S02]  /*4950*/  FSETP.NEU.FTZ.AND P1, PT, R137, -INF , PT ;  /* 0xff8000008900780b */ /* 0x000fe40003f3d000 */
[----:B------:R-:W-:Y:S02]  /*4960*/  ISETP.GT.AND P4, PT, R2, 0x8, PT ;  /* 0x000000080200780c */ /* 0x000fe40003f84270 */
[----:B------:R-:W-:Y:S02]  /*4970*/  FMNMX.FTZ R0, R23, R0, !PT ;  /* 0x0000000017007209 */ /* 0x000fe40007810000 */
[----:B------:R-:W-:Y:S02]  /*4980*/  FSEL R20, R20, RZ, P1 ;  /* 0x000000ff14147208 */ /* 0x000fe40000800000 */
[----:B------:R-:W-:-:S02]  /*4990*/  FSEL R154, R37, -INF , P2 ;  /* 0xff800000259a7808 */ /* 0x000fc40001000000 */
[----:B------:R-:W-:Y:S02]  /*49a0*/  ISETP.GT.AND P2, PT, R2, RZ, PT ;  /* 0x000000ff0200720c */ /* 0x000fe40003f44270 */
[----:B------:R-:W-:Y:S02]  /*49b0*/  FSEL R14, R135, -INF , P4 ;  /* 0xff800000870e7808 */ /* 0x000fe40002000000 */
[----:B------:R-:W-:Y:S01]  /*49c0*/  FMNMX.FTZ R135, R29, R0, !PT ;  /* 0x000000001d877209 */ /* 0x000fe20007810000 */
[----:B------:R-:W-:Y:S01]  /*49d0*/  FFMA.FTZ R0, R7, c[0x0][0x2d0], -R20 ;  /* 0x0000b40007007a23 */ /* 0x000fe20000010814 */
[----:B------:R-:W-:Y:S02]  /*49e0*/  FSEL R12, R150, -INF , P2 ;  /* 0xff800000960c7808 */ /* 0x000fe40001000000 */
[----:B------:R-:W-:Y:S01]  /*49f0*/  FMNMX.FTZ R135, R145, R135, !PT ;  /* 0x0000008791877209 */ /* 0x000fe20007810000 */
[----:B------:R2:W-:Y:S01]  /*4a00*/  MUFU.EX2 R150, R0 ;  /* 0x0000000000967308 */ /* 0x0005e20000000800 */
[----:B------:R-:W-:-:S02]  /*4a10*/  FSEL R151, R18, -INF , P0 ;  /* 0xff80000012977808 */ /* 0x000fc40000000000 */
[----:B------:R-:W-:Y:S02]  /*4a20*/  ISETP.GT.AND P0, PT, R2, 0x9, PT ;  /* 0x000000090200780c */ /* 0x000fe40003f04270 */
[----:B------:R-:W-:Y:S02]  /*4a30*/  FMNMX.FTZ R135, R148, R135, !PT ;  /* 0x0000008794877209 */ /* 0x000fe40007810000 */
[----:B------:R-:W-:Y:S02]  /*4a40*/  ISETP.GT.AND P2, PT, R2, 0x10, PT ;  /* 0x000000100200780c */ /* 0x000fe40003f44270 */
[----:B------:R-:W-:Y:S02]  /*4a50*/  FSEL R18, R119, -INF , P0 ;  /* 0xff80000077127808 */ /* 0x000fe40000000000 */
[----:B--2---:R-:W-:Y:S02]  /*4a60*/  FMNMX.FTZ R0, R12, R15, !PT ;  /* 0x0000000f0c007209 */ /* 0x004fe40007810000 */
[----:B------:R-:W-:-:S02]  /*4a70*/  FMNMX.FTZ R135, R147, R135, !PT ;  /* 0x0000008793877209 */ /* 0x000fc40007810000 */
[----:B------:R-:W-:Y:S01]  /*4a80*/  FMNMX.FTZ R0, R14, R0, !PT ;  /* 0x000000000e007209 */ /* 0x000fe20007810000 */
[----:B------:R-:W-:Y:S01]  /*4a90*/  FFMA.FTZ R3, R8, c[0x0][0x2d0], -R20 ;  /* 0x0000b40008037a23 */ /* 0x000fe20000010814 */
[----:B------:R-:W-:Y:S02]  /*4aa0*/  ISETP.GT.AND P1, PT, R2, 0x11, PT ;  /* 0x000000110200780c */ /* 0x000fe40003f24270 */
[----:B------:R-:W-:Y:S02]  /*4ab0*/  FSEL R28, R116, -INF , P2 ;  /* 0xff800000741c7808 */ /* 0x000fe40001000000 */
[----:B------:R-:W-:Y:S02]  /*4ac0*/  FMNMX.FTZ R0, R18, R0, !PT ;  /* 0x0000000012007209 */ /* 0x000fe40007810000 */
[----:B------:R-:W-:Y:S01]  /*4ad0*/  FMNMX.FTZ R135, R146, R135, !PT ;  /* 0x0000008792877209 */ /* 0x000fe20007810000 */
[----:B------:R2:W-:Y:S01]  /*4ae0*/  MUFU.EX2 R149, R3 ;  /* 0x0000000300957308 */ /* 0x0005e20000000800 */
[----:B------:R-:W-:-:S02]  /*4af0*/  ISETP.GT.AND P0, PT, R2, 0x18, PT ;  /* 0x000000180200780c */ /* 0x000fc40003f04270 */
[----:B------:R-:W-:Y:S02]  /*4b00*/  FSEL R36, R107, -INF , P1 ;  /* 0xff8000006b247808 */ /* 0x000fe40000800000 */
[----:B------:R-:W-:Y:S01]  /*4b10*/  FMNMX.FTZ R0, R28, R0, !PT ;  /* 0x000000001c007209 */ /* 0x000fe20007810000 */
[----:B------:R-:W-:Y:S01]  /*4b20*/  LDSM.16.MT88.4 R104, [R228+0x2000] ;  /* 0x00200000e468783b */ /* 0x000fe20000004200 */
[----:B------:R-:W-:Y:S02]  /*4b30*/  FMNMX.FTZ R135, R154, R135, !PT ;  /* 0x000000879a877209 */ /* 0x000fe40007810000 */
[----:B------:R-:W-:Y:S02]  /*4b40*/  ISETP.GT.AND P4, PT, R2, 0x19, PT ;  /* 0x000000190200780c */ /* 0x000fe40003f84270 */
[----:B------:R-:W-:Y:S02]  /*4b50*/  FSEL R8, R100, -INF , P0 ;  /* 0xff80000064087808 */ /* 0x000fe40000000000 */
[----:B------:R-:W-:Y:S01]  /*4b60*/  FMNMX.FTZ R0, R36, R0, !PT ;  /* 0x0000000024007209 */ /* 0x000fe20007810000 */
[----:B--2---:R-:W-:Y:S01]  /*4b70*/  FFMA.FTZ R3, R9, c[0x0][0x2d0], -R20 ;  /* 0x0000b40009037a23 */ /* 0x004fe20000010814 */
[----:B------:R-:W-:-:S03]  /*4b80*/  FMNMX.FTZ R135, R153, R135, !PT ;  /* 0x0000008799877209 */ /* 0x000fc60007810000 */
[----:B------:R2:W-:Y:S01]  /*4b90*/  MUFU.EX2 R245, R3 ;  /* 0x0000000300f57308 */ /* 0x0005e20000000800 */
[----:B------:R-:W-:Y:S02]  /*4ba0*/  ISETP.GT.AND P2, PT, R2, 0x20, PT ;  /* 0x000000200200780c */ /* 0x000fe40003f44270 */
[----:B------:R-:W-:Y:S02]  /*4bb0*/  FSEL R7, R99, -INF , P4 ;  /* 0xff80000063077808 */ /* 0x000fe40002000000 */
[----:B------:R-:W-:Y:S02]  /*4bc0*/  FMNMX.FTZ R0, R8, R0, !PT ;  /* 0x0000000008007209 */ /* 0x000fe40007810000 */
[----:B------:R-:W-:Y:S02]  /*4bd0*/  FMNMX.FTZ R135, R152, R135, !PT ;  /* 0x0000008798877209 */ /* 0x000fe40007810000 */
[----:B------:R-:W-:Y:S02]  /*4be0*/  ISETP.GT.AND P1, PT, R2, 0x21, PT ;  /* 0x000000210200780c */ /* 0x000fe40003f24270 */
[----:B------:R-:W-:Y:S01]  /*4bf0*/  FSEL R138, R72, -INF , P2 ;  /* 0xff800000488a7808 */ /* 0x000fe20001000000 */
[----:B--2---:R-:W-:Y:S01]  /*4c00*/  FFMA.FTZ R3, R13, c[0x0][0x2d0], -R20 ;  /* 0x0000b4000d037a23 */ /* 0x004fe20000010814 */
[----:B------:R-:W-:-:S03]  /*4c10*/  FMNMX.FTZ R135, R151, R135, !PT ;  /* 0x0000008797877209 */ /* 0x000fc60007810000 */
[----:B------:R2:W-:Y:S01]  /*4c20*/  MUFU.EX2 R210, R3 ;  /* 0x0000000300d27308 */ /* 0x0005e20000000800 */
[----:B------:R-:W-:Y:S02]  /*4c30*/  ISETP.GT.AND P0, PT, R2, 0x28, PT ;  /* 0x000000280200780c */ /* 0x000fe40003f04270 */
[----:B------:R-:W-:Y:S02]  /*4c40*/  FSEL R141, R50, -INF , P1 ;  /* 0xff800000328d7808 */ /* 0x000fe40000800000 */
[----:B-1----:R-:W-:Y:S01]  /*4c50*/  FMNMX.FTZ R136, R136, R4, !PT ;  /* 0x0000000488887209 */ /* 0x002fe20007810000 */
[----:B------:R-:W-:Y:S01]  /*4c60*/  LDSM.16.MT88.4 R48, [R225] ;  /* 0x00000000e130783b */ /* 0x000fe20000004200 */
[----:B------:R-:W-:Y:S02]  /*4c70*/  ISETP.GT.AND P2, PT, R2, 0x29, PT ;  /* 0x000000290200780c */ /* 0x000fe40003f44270 */
[----:B--2---:R-:W-:Y:S01]  /*4c80*/  FMNMX.FTZ R3, R7, R0, !PT ;  /* 0x0000000007037209 */ /* 0x004fe20007810000 */
[----:B------:R-:W-:-:S03]  /*4c90*/  FFMA.FTZ R0, R19, c[0x0][0x2d0], -R20 ;  /* 0x0000b40013007a23 */ /* 0x000fc60000010814 */
[----:B------:R-:W-:Y:S01]  /*4ca0*/  FMNMX.FTZ R3, R138, R3, !PT ;  /* 0x000000038a037209 */ /* 0x000fe20007810000 */
[----:B------:R1:W-:Y:S01]  /*4cb0*/  MUFU.EX2 R211, R0 ;  /* 0x0000000000d37308 */ /* 0x0003e20000000800 */
[----:B------:R-:W2:Y:S01]  /*4cc0*/  SHFL.BFLY PT, R4, R135, 0x2, 0x1f ;  /* 0x0c401f0087047f89 */ /* 0x000ea200000e0000 */
[----:B------:R-:W-:Y:S02]  /*4cd0*/  FSEL R143, R70, -INF , P0 ;  /* 0xff800000468f7808 */ /* 0x000fe40000000000 */
[----:B------:R-:W-:Y:S01]  /*4ce0*/  FMNMX.FTZ R3, R141, R3, !PT ;  /* 0x000000038d037209 */ /* 0x000fe20007810000 */
[----:B------:R-:W-:Y:S01]  /*4cf0*/  LDSM.16.MT88.4 R68, [R229+0x800] ;  /* 0x00080000e544783b */ /* 0x000fe20000004200 */
[----:B------:R-:W-:Y:S02]  /*4d00*/  ISETP.GT.AND P1, PT, R2, 0x30, PT ;  /* 0x000000300200780c */ /* 0x000fe40003f24270 */
[----:B------:R-:W-:Y:S01]  /*4d10*/  FSEL R144, R41, -INF , P2 ;  /* 0xff80000029907808 */ /* 0x000fe20001000000 */
[----:B-1----:R-:W-:-:S04]  /*4d20*/  FFMA.FTZ R0, R21, c[0x0][0x2d0], -R20 ;  /* 0x0000b40015007a23 */ /* 0x002fc80000010814 */
[----:B------:R1:W-:Y:S01]  /*4d30*/  MUFU.EX2 R246, R0 ;  /* 0x0000000000f67308 */ /* 0x0003e20000000800 */
[----:B------:R-:W-:Y:S02]  /*4d40*/  ISETP.GT.AND P0, PT, R2, 0x31, PT ;  /* 0x000000310200780c */ /* 0x000fe40003f04270 */
[----:B------:R-:W-:Y:S02]  /*4d50*/  FSEL R142, R40, -INF , P1 ;  /* 0xff800000288e7808 */ /* 0x000fe40000800000 */
[----:B------:R-:W-:Y:S01]  /*4d60*/  ISETP.GT.AND P2, PT, R2, 0x38, PT ;  /* 0x000000380200780c */ /* 0x000fe20003f44270 */
[----:B------:R-:W-:Y:S01]  /*4d70*/  LDSM.16.MT88.4 R40, [R226+0x800] ;  /* 0x00080000e228783b */ /* 0x000fe20000004200 */
[----:B------:R-:W-:Y:S02]  /*4d80*/  FSEL R140, R39, -INF , P0 ;  /* 0xff800000278c7808 */ /* 0x000fe40000000000 */
[----:B-1----:R-:W-:-:S04]  /*4d90*/  FMNMX.FTZ R0, R143, R3, !PT ;  /* 0x000000038f007209 */ /* 0x002fc80007810000 */
[----:B------:R-:W-:Y:S01]  /*4da0*/  FMNMX.FTZ R0, R144, R0, !PT ;  /* 0x0000000090007209 */ /* 0x000fe20007810000 */
[----:B------:R-:W-:-:S03]  /*4db0*/  FFMA.FTZ R3, R22, c[0x0][0x2d0], -R20 ;  /* 0x0000b40016037a23 */ /* 0x000fc60000010814 */
[----:B------:R-:W-:Y:S01]  /*4dc0*/  FMNMX.FTZ R0, R142, R0, !PT ;  /* 0x000000008e007209 */ /* 0x000fe20007810000 */
[----:B------:R1:W-:Y:S01]  /*4dd0*/  MUFU.EX2 R204, R3 ;  /* 0x0000000300cc7308 */ /* 0x0003e20000000800 */
[----:B------:R-:W-:Y:S02]  /*4de0*/  ISETP.GT.AND P1, PT, R2, 0x39, PT ;  /* 0x000000390200780c */ /* 0x000fe40003f24270 */
[----:B------:R-:W-:Y:S02]  /*4df0*/  FSEL R139, R35, -INF , P2 ;  /* 0xff800000238b7808 */ /* 0x000fe40001000000 */
[----:B------:R-:W-:Y:S02]  /*4e00*/  FMNMX.FTZ R0, R140, R0, !PT ;  /* 0x000000008c007209 */ /* 0x000fe40007810000 */
[----:B------:R-:W-:Y:S02]  /*4e10*/  FSETP.NEU.FTZ.AND P0, PT, R136, -INF , PT ;  /* 0xff8000008800780b */ /* 0x000fe40003f1d000 */
[----:B------:R-:W-:-:S02]  /*4e20*/  FSEL R133, R38, -INF , P1 ;  /* 0xff80000026857808 */ /* 0x000fc40000800000 */
[----:B------:R-:W-:Y:S01]  /*4e30*/  FMNMX.FTZ R134, R139, R0, !PT ;  /* 0x000000008b867209 */ /* 0x000fe20007810000 */
[----:B-1----:R-:W-:Y:S01]  /*4e40*/  FMUL.FTZ R3, R136, c[0x0][0x2d0] ;  /* 0x0000b40088037a20 */ /* 0x002fe20000410000 */
[----:B--2---:R-:W-:Y:S01]  /*4e50*/  FMNMX.FTZ R135, R135, R4, !PT ;  /* 0x0000000487877209 */ /* 0x004fe20007810000 */
[----:B------:R-:W-:Y:S01]  /*4e60*/  FFMA.FTZ R2, R24, c[0x0][0x2d0], -R20 ;  /* 0x0000b40018027a23 */ /* 0x000fe20000010814 */
[----:B------:R-:W-:Y:S02]  /*4e70*/  FMNMX.FTZ R134, R133, R134, !PT ;  /* 0x0000008685867209 */ /* 0x000fe40007810000 */
[----:B------:R-:W-:Y:S01]  /*4e80*/  FSEL R3, R3, RZ, P0 ;  /* 0x000000ff03037208 */ /* 0x000fe20000000000 */
[----:B------:R1:W-:Y:S02]  /*4e90*/  MUFU.EX2 R207, R2 ;  /* 0x0000000200cf7308 */ /* 0x0003e40000000800 */
[----:B------:R-:W-:Y:S02]  /*4ea0*/  SHFL.BFLY PT, R4, R134, 0x2, 0x1f ;  /* 0x0c401f0086047f89 */ /* 0x000fe400000e0000 */
[----:B------:R-:W-:-:S04]  /*4eb0*/  FFMA.FTZ R0, R25, c[0x0][0x2d0], -R3 ;  /* 0x0000b40019007a23 */ /* 0x000fc80000010803 */
[----:B------:R2:W-:Y:S01]  /*4ec0*/  MUFU.EX2 R132, R0 ;  /* 0x0000000000847308 */ /* 0x0005e20000000800 */
[----:B-1----:R-:W1:Y:S01]  /*4ed0*/  SHFL.BFLY PT, R2, R135, 0x1, 0x1f ;  /* 0x0c201f0087027f89 */ /* 0x002e6200000e0000 */
[----:B--2---:R-:W-:-:S06]  /*4ee0*/  FFMA.FTZ R0, R26, c[0x0][0x2d0], -R3 ;  /* 0x0000b4001a007a23 */ /* 0x004fcc0000010803 */
[----:B------:R2:W-:Y:S02]  /*4ef0*/  MUFU.EX2 R131, R0 ;  /* 0x0000000000837308 */ /* 0x0005e40000000800 */
[----:B--2---:R-:W-:-:S06]  /*4f00*/  FFMA.FTZ R0, R31, c[0x0][0x2d0], -R3 ;  /* 0x0000b4001f007a23 */ /* 0x004fcc0000010803 */
[----:B------:R2:W-:Y:S01]  /*4f10*/  MUFU.EX2 R194, R0 ;  /* 0x0000000000c27308 */ /* 0x0005e20000000800 */
[----:B-1----:R-:W-:Y:S02]  /*4f20*/  FMNMX.FTZ R135, R135, R2, !PT ;  /* 0x0000000287877209 */ /* 0x002fe40007810000 */
[----:B------:R-:W-:Y:S01]  /*4f30*/  FMNMX.FTZ R134, R134, R4, !PT ;  /* 0x0000000486867209 */ /* 0x000fe20007810000 */
[----:B--2---:R-:W-:-:S04]  /*4f40*/  FFMA.FTZ R0, R33, c[0x0][0x2d0], -R3 ;  /* 0x0000b40021007a23 */ /* 0x004fc80000010803 */
[----:B------:R1:W-:Y:S01]  /*4f50*/  MUFU.EX2 R195, R0 ;  /* 0x0000000000c37308 */ /* 0x0003e20000000800 */
[C---:B------:R-:W-:Y:S01]  /*4f60*/  FMUL.FTZ R2, R135.reuse, c[0x0][0x2d0] ;  /* 0x0000b40087027a20 */ /* 0x040fe20000410000 */
[----:B------:R-:W-:Y:S01]  /*4f70*/  FSETP.NEU.FTZ.AND P0, PT, R135, -INF , PT ;  /* 0xff8000008700780b */ /* 0x000fe20003f1d000 */
[----:B------:R-:W2:Y:S01]  /*4f80*/  SHFL.BFLY PT, R4, R134, 0x1, 0x1f ;  /* 0x0c201f0086047f89 */ /* 0x000ea200000e0000 */
[----:B-1----:R-:W-:-:S04]  /*4f90*/  FFMA.FTZ R0, R30, c[0x0][0x2d0], -R3 ;  /* 0x0000b4001e007a23 */ /* 0x002fc80000010803 */
[----:B------:R1:W-:Y:S01]  /*4fa0*/  MUFU.EX2 R198, R0 ;  /* 0x0000000000c67308 */ /* 0x0003e20000000800 */
[----:B------:R-:W-:Y:S01]  /*4fb0*/  FSEL R2, R2, RZ, P0 ;  /* 0x000000ff02027208 */ /* 0x000fe20000000000 */
[--C-:B-1----:R-:W-:Y:S01]  /*4fc0*/  FFMA.FTZ R0, R27, c[0x0][0x2d0], -R3.reuse ;  /* 0x0000b4001b007a23 */ /* 0x102fe20000010803 */
[----:B--2---:R-:W-:Y:S01]  /*4fd0*/  FMNMX.FTZ R134, R134, R4, !PT ;  /* 0x0000000486867209 */ /* 0x004fe20007810000 */
[----:B------:R-:W1:Y:S04]  /*4fe0*/  LDSM.16.MT88.4 R24, [R229] ;  /* 0x00000000e518783b */ /* 0x000e680000004200 */
[----:B------:R2:W-:Y:S02]  /*4ff0*/  MUFU.EX2 R199, R0 ;  /* 0x0000000000c77308 */ /* 0x0005e40000000800 */
[----:B--2---:R-:W-:-:S06]  /*5000*/  FFMA.FTZ R0, R32, c[0x0][0x2d0], -R3 ;  /* 0x0000b40020007a23 */ /* 0x004fcc0000010803 */
[----:B------:R2:W-:Y:S02]  /*5010*/  MUFU.EX2 R205, R0 ;  /* 0x0000000000cd7308 */ /* 0x0005e40000000800 */
[----:B--2---:R-:W-:Y:S01]  /*5020*/  FFMA.FTZ R0, R34, c[0x0][0x2d0], -R3 ;  /* 0x0000b40022007a23 */ /* 0x004fe20000010803 */
[----:B------:R-:W-:Y:S01]  /*5030*/  FSETP.NEU.FTZ.AND P0, PT, R134, -INF , PT ;  /* 0xff8000008600780b */ /* 0x000fe20003f1d000 */
[--C-:B------:R-:W-:Y:S01]  /*5040*/  FFMA.FTZ R4, R16, c[0x0][0x2d0], -R2.reuse ;  /* 0x0000b40010047a23 */ /* 0x100fe20000010802 */
[----:B------:R-:W2:Y:S03]  /*5050*/  LDSM.16.MT88.4 R32, [R226] ;  /* 0x00000000e220783b */ /* 0x000ea60000004200 */
[----:B------:R3:W-:Y:S02]  /*5060*/  MUFU.EX2 R224, R0 ;  /* 0x0000000000e07308 */ /* 0x0007e40000000800 */
[----:B---3--:R-:W-:-:S06]  /*5070*/  FFMA.FTZ R0, R5, c[0x0][0x2d0], -R2 ;  /* 0x0000b40005007a23 */ /* 0x008fcc0000010802 */
[----:B------:R3:W-:Y:S02]  /*5080*/  MUFU.EX2 R130, R0 ;  /* 0x0000000000827308 */ /* 0x0007e40000000800 */
[----:B---3--:R-:W-:-:S06]  /*5090*/  FFMA.FTZ R0, R6, c[0x0][0x2d0], -R2 ;  /* 0x0000b40006007a23 */ /* 0x008fcc0000010802 */
[----:B------:R3:W4:Y:S02]  /*50a0*/  MUFU.EX2 R129, R0 ;  /* 0x0000000000817308 */ /* 0x0007240000000800 */
[----:B---3--:R-:W-:-:S06]  /*50b0*/  FFMA.FTZ R0, R10, c[0x0][0x2d0], -R2 ;  /* 0x0000b4000a007a23 */ /* 0x008fcc0000010802 */
[----:B------:R3:W-:Y:S02]  /*50c0*/  MUFU.EX2 R186, R0 ;  /* 0x0000000000ba7308 */ /* 0x0007e40000000800 */
[----:B---3--:R-:W-:-:S06]  /*50d0*/  FFMA.FTZ R0, R11, c[0x0][0x2d0], -R2 ;  /* 0x0000b4000b007a23 */ /* 0x008fcc0000010802 */
[----:B------:R3:W1:Y:S08]  /*50e0*/  MUFU.EX2 R187, R0 ;  /* 0x0000000000bb7308 */ /* 0x0006700000000800 */
[----:B------:R1:W-:Y:S01]  /*50f0*/  MUFU.EX2 R193, R4 ;  /* 0x0000000400c17308 */ /* 0x0003e20000000800 */
[----:B---3--:R-:W-:-:S05]  /*5100*/  FMUL.FTZ R0, R134, c[0x0][0x2d0] ;  /* 0x0000b40086007a20 */ /* 0x008fca0000410000 */
[----:B------:R-:W-:Y:S01]  /*5110*/  FSEL R0, R0, RZ, P0 ;  /* 0x000000ff00007208 */ /* 0x000fe20000000000 */
[----:B-1----:R-:W-:-:S04]  /*5120*/  FFMA.FTZ R4, R17, c[0x0][0x2d0], -R2 ;  /* 0x0000b40011047a23 */ /* 0x002fc80000010802 */
[----:B------:R1:W-:Y:S02]  /*5130*/  MUFU.EX2 R197, R4 ;  /* 0x0000000400c57308 */ /* 0x0003e40000000800 */
[----:B-1----:R-:W-:-:S06]  /*5140*/  FFMA.FTZ R4, R12, c[0x0][0x2d0], -R0 ;  /* 0x0000b4000c047a23 */ /* 0x002fcc0000010800 */
[----:B------:R1:W-:Y:S02]  /*5150*/  MUFU.EX2 R128, R4 ;  /* 0x0000000400807308 */ /* 0x0003e40000000800 */
[----:B-1----:R-:W-:-:S06]  /*5160*/  FFMA.FTZ R4, R15, c[0x0][0x2d0], -R0 ;  /* 0x0000b4000f047a23 */ /* 0x002fcc0000010800 */
[----:B------:R1:W3:Y:S02]  /*5170*/  MUFU.EX2 R21, R4 ;  /* 0x0000000400157308 */ /* 0x0002e40000000800 */
[----:B-1----:R-:W-:-:S06]  /*5180*/  FFMA.FTZ R4, R14, c[0x0][0x2d0], -R0 ;  /* 0x0000b4000e047a23 */ /* 0x002fcc0000010800 */
[----:B------:R1:W-:Y:S02]  /*5190*/  MUFU.EX2 R184, R4 ;  /* 0x0000000400b87308 */ /* 0x0003e40000000800 */
[----:B-1----:R-:W-:-:S06]  /*51a0*/  FFMA.FTZ R4, R18, c[0x0][0x2d0], -R0 ;  /* 0x0000b40012047a23 */ /* 0x002fcc0000010800 */
[----:B------:R1:W1:Y:S02]  /*51b0*/  MUFU.EX2 R185, R4 ;  /* 0x0000000400b97308 */ /* 0x0002640000000800 */
[----:B-1----:R-:W-:-:S06]  /*51c0*/  FFMA.FTZ R4, R23, c[0x0][0x2d0], -R2 ;  /* 0x0000b40017047a23 */ /* 0x002fcc0000010802 */
[----:B------:R1:W-:Y:S02]  /*51d0*/  MUFU.EX2 R181, R4 ;  /* 0x0000000400b57308 */ /* 0x0003e40000000800 */
[----:B-1----:R-:W-:-:S06]  /*51e0*/  FFMA.FTZ R4, R29, c[0x0][0x2d0], -R2 ;  /* 0x0000b4001d047a23 */ /* 0x002fcc0000010802 */
[----:B------:R1:W-:Y:S01]  /*51f0*/  MUFU.EX2 R227, R4 ;  /* 0x0000000400e37308 */ /* 0x0003e20000000800 */
[----:B----4-:R-:W-:Y:S02]  /*5200*/  F2FP.PACK_AB R12, R129, R130 ;  /* 0x00000082810c723e */ /* 0x010fe400000000ff */
[----:B------:R-:W-:Y:S02]  /*5210*/  F2FP.PACK_AB R14, R187, R186 ;  /* 0x000000babb0e723e */ /* 0x000fe400000000ff */
[----:B---3--:R-:W-:Y:S01]  /*5220*/  F2FP.PACK_AB R13, R21, R128 ;  /* 0x00000080150d723e */ /* 0x008fe200000000ff */
[----:B-1----:R-:W-:-:S04]  /*5230*/  FFMA.FTZ R4, R28, c[0x0][0x2d0], -R0 ;  /* 0x0000b4001c047a23 */ /* 0x002fc80000010800 */
[----:B------:R1:W-:Y:S01]  /*5240*/  MUFU.EX2 R192, R4 ;  /* 0x0000000400c07308 */ /* 0x0003e20000000800 */
[----:B------:R-:W-:Y:S01]  /*5250*/  F2FP.PACK_AB R15, R185, R184 ;  /* 0x000000b8b90f723e */ /* 0x000fe200000000ff */
[----:B-1----:R-:W-:-:S06]  /*5260*/  FFMA.FTZ R4, R36, c[0x0][0x2d0], -R0 ;  /* 0x0000b40024047a23 */ /* 0x002fcc0000010800 */
[----:B------:R1:W3:Y:S01]  /*5270*/  MUFU.EX2 R196, R4 ;  /* 0x0000000400c47308 */ /* 0x0002e20000000800 */
[----:B------:R-:W-:Y:S01]  /*5280*/  HMMA.16816.F32 R64, R12, R48, RZ ;  /* 0x000000300c40723c */ /* 0x000fe200000018ff */
[----:B-1----:R-:W-:-:S06]  /*5290*/  FFMA.FTZ R4, R8, c[0x0][0x2d0], -R0 ;  /* 0x0000b40008047a23 */ /* 0x002fcc0000010800 */
[----:B------:R1:W-:Y:S02]  /*52a0*/  MUFU.EX2 R247, R4 ;  /* 0x0000000400f77308 */ /* 0x0003e40000000800 */
[----:B-1----:R-:W-:-:S06]  /*52b0*/  FFMA.FTZ R4, R7, c[0x0][0x2d0], -R0 ;  /* 0x0000b40007047a23 */ /* 0x002fcc0000010800 */
[----:B------:R1:W4:Y:S01]  /*52c0*/  MUFU.EX2 R252, R4 ;  /* 0x0000000400fc7308 */ /* 0x0003220000000800 */
[----:B------:R-:W-:Y:S01]  /*52d0*/  F2FP.PACK_AB R16, R149, R150 ;  /* 0x000000969510723e */ /* 0x000fe200000000ff */
[----:B------:R-:W-:Y:S01]  /*52e0*/  HMMA.16816.F32 R84, R12, R24, RZ ;  /* 0x000000180c54723c */ /* 0x000fe200000018ff */
[----:B------:R-:W-:Y:S02]  /*52f0*/  F2FP.PACK_AB R18, R210, R245 ;  /* 0x000000f5d212723e */ /* 0x000fe400000000ff */
[----:B------:R-:W-:Y:S02]  /*5300*/  F2FP.PACK_AB R17, R131, R132 ;  /* 0x000000848311723e */ /* 0x000fe400000000ff */
[----:B------:R-:W-:Y:S02]  /*5310*/  F2FP.PACK_AB R19, R195, R194 ;  /* 0x000000c2c313723e */ /* 0x000fe400000000ff */
[----:B---3--:R-:W-:Y:S02]  /*5320*/  F2FP.PACK_AB R5, R196, R192 ;  /* 0x000000c0c405723e */ /* 0x008fe400000000ff */
[----:B------:R-:W-:-:S02]  /*5330*/  F2FP.PACK_AB R6, R227, R181 ;  /* 0x000000b5e306723e */ /* 0x000fc400000000ff */
[----:B-1----:R-:W-:Y:S02]  /*5340*/  F2FP.PACK_AB R4, R197, R193 ;  /* 0x000000c1c504723e */ /* 0x002fe400000000ff */
[----:B----4-:R-:W-:Y:S01]  /*5350*/  F2FP.PACK_AB R7, R252, R247 ;  /* 0x000000f7fc07723e */ /* 0x010fe200000000ff */
[C---:B------:R-:W-:Y:S08]  /*5360*/  HMMA.16816.F32 R28, R16.reuse, R24, RZ ;  /* 0x00000018101c723c */ /* 0x040ff000000018ff */
[----:B--2---:R-:W-:Y:S08]  /*5370*/  HMMA.16816.F32 R52, R16, R32, RZ ;  /* 0x000000201034723c */ /* 0x004ff000000018ff */
[----:B------:R-:W-:Y:S01]  /*5380*/  HMMA.16816.F32 R176, R4, R44, R64 ;  /* 0x0000002c04b0723c */ /* 0x000fe20000001840 */
[----:B------:R-:W1:Y:S01]  /*5390*/  LDSM.16.MT88.4 R64, [R228+0x2800] ;  /* 0x00280000e440783b */ /* 0x000e620000004200 */
[----:B------:R-:W-:-:S02]  /*53a0*/  F2FP.PACK_AB R8, R246, R211 ;  /* 0x000000d3f608723e */ /* 0x000fc400000000ff */
[----:B------:R-:W-:Y:S02]  /*53b0*/  F2FP.PACK_AB R9, R199, R198 ;  /* 0x000000c6c709723e */ /* 0x000fe400000000ff */
[----:B------:R-:W-:Y:S02]  /*53c0*/  F2FP.PACK_AB R10, R207, R204 ;  /* 0x000000cccf0a723e */ /* 0x000fe400000000ff */
[----:B------:R-:W-:Y:S01]  /*53d0*/  F2FP.PACK_AB R11, R224, R205 ;  /* 0x000000cde00b723e */ /* 0x000fe200000000ff */
[----:B------:R-:W-:Y:S08]  /*53e0*/  HMMA.16816.F32 R216, R4, R68, R84 ;  /* 0x0000004404d8723c */ /* 0x000ff00000001854 */
[----:B------:R-:W-:Y:S08]  /*53f0*/  HMMA.16816.F32 R84, R12, R104, RZ ;  /* 0x000000680c54723c */ /* 0x000ff000000018ff */
[C---:B------:R-:W-:Y:S01]  /*5400*/  HMMA.16816.F32 R248, R8.reuse, R68, R28 ;  /* 0x0000004408f8723c */ /* 0x040fe2000000181c */
[----:B------:R-:W2:Y:S07]  /*5410*/  LDSM.16.MT88.4 R28, [R225+0x2800] ;  /* 0x00280000e11c783b */ /* 0x000eae0000004200 */
[----:B------:R-:W-:Y:S01]  /*5420*/  HMMA.16816.F32 R200, R8, R40, R52 ;  /* 0x0000002808c8723c */ /* 0x000fe20000001834 */
[----:B------:R-:W3:Y:S07]  /*5430*/  LDSM.16.MT88.4 R52, [R226+0x2800] ;  /* 0x00280000e234783b */ /* 0x000eee0000004200 */
[C---:B------:R-:W-:Y:S08]  /*5440*/  HMMA.16816.F32 R72, R16.reuse, R48, RZ ;  /* 0x000000301048723c */ /* 0x040ff000000018ff */
[C---:B------:R-:W-:Y:S08]  /*5450*/  HMMA.16816.F32 R116, R16.reuse, R60, RZ ;  /* 0x0000003c1074723c */ /* 0x040ff000000018ff */
[C---:B------:R-:W-:Y:S08]  /*5460*/  HMMA.16816.F32 R88, R16.reuse, R104, RZ ;  /* 0x000000681058723c */ /* 0x040ff000000018ff */
[----:B------:R-:W-:Y:S08]  /*5470*/  HMMA.16816.F32 R108, R16, R80, RZ ;  /* 0x00000050106c723c */ /* 0x000ff000000018ff */
[----:B-1----:R-:W-:Y:S08]  /*5480*/  HMMA.16816.F32 R84, R4, R64, R84 ;  /* 0x000000400454723c */ /* 0x002ff00000001854 */
[----:B------:R-:W-:Y:S08]  /*5490*/  HMMA.16816.F32 R36, R12, R32, RZ ;  /* 0x000000200c24723c */ /* 0x000ff000000018ff */
[C---:B------:R-:W-:Y:S01]  /*54a0*/  HMMA.16816.F32 R172, R8.reuse, R44, R72 ;  /* 0x0000002c08ac723c */ /* 0x040fe20000001848 */
[----:B------:R-:W1:Y:S07]  /*54b0*/  LDSM.16.MT88.4 R72, [R229+0x2800] ;  /* 0x00280000e548783b */ /* 0x000e6e0000004200 */
[----:B--2---:R-:W-:Y:S01]  /*54c0*/  HMMA.16816.F32 R116, R8, R28, R116 ;  /* 0x0000001c0874723c */ /* 0x004fe20000001874 */
[----:B------:R-:W-:-:S07]  /*54d0*/  IMAD.MOV.U32 R206, RZ, RZ, R84 ;  /* 0x000000ffffce7224 */ /* 0x000fce00078e0054 */
[----:B------:R-:W-:Y:S08]  /*54e0*/  HMMA.16816.F32 R112, R12, R60, RZ ;  /* 0x0000003c0c70723c */ /* 0x000ff000000018ff */
[-C--:B------:R-:W-:Y:S08]  /*54f0*/  HMMA.16816.F32 R96, R16, R76.reuse, RZ ;  /* 0x0000004c1060723c */ /* 0x080ff000000018ff */
[----:B------:R-:W-:Y:S07]  /*5500*/  HMMA.16816.F32 R92, R12, R76, RZ ;  /* 0x0000004c0c5c723c */ /* 0x000fee00000018ff */
[----:B------:R-:W-:Y:S01]  /*5510*/  IMAD.MOV.U32 R77, RZ, RZ, R85 ;  /* 0x000000ffff4d7224 */ /* 0x000fe200078e0055 */
[----:B------:R-:W-:Y:S01]  /*5520*/  HMMA.16816.F32 R88, R8, R64, R88 ;  /* 0x000000400858723c */ /* 0x000fe20000001858 */
[----:B------:R-:W-:-:S06]  /*5530*/  IMAD.MOV.U32 R76, RZ, RZ, R86 ;  /* 0x000000ffff4c7224 */ /* 0x000fcc00078e0056 */
[----:B------:R-:W-:Y:S01]  /*5540*/  IMAD.MOV.U32 R64, RZ, RZ, R87 ;  /* 0x000000ffff407224 */ /* 0x000fe200078e0057 */
[----:B---3--:R-:W-:Y:S08]  /*5550*/  HMMA.16816.F32 R108, R8, R52, R108 ;  /* 0x00000034086c723c */ /* 0x008ff0000000186c */
[C---:B------:R-:W-:Y:S08]  /*5560*/  HMMA.16816.F32 R84, R12.reuse, R62, RZ ;  /* 0x0000003e0c54723c */ /* 0x040ff000000018ff */
[----:B------:R-:W-:Y:S08]  /*5570*/  HMMA.16816.F32 R100, R12, R80, RZ ;  /* 0x000000500c64723c */ /* 0x000ff000000018ff */
[----:B------:R-:W-:Y:S01]  /*5580*/  HMMA.16816.F32 R188, R4, R40, R36 ;  /* 0x0000002804bc723c */ /* 0x000fe20000001824 */
[----:B------:R-:W2:Y:S01]  /*5590*/  LDSM.16.MT88.4 R36, [R228+0x800] ;  /* 0x00080000e424783b */ /* 0x000ea20000004200 */
[----:B------:R-:W-:-:S02]  /*55a0*/  IMAD.MOV.U32 R61, RZ, RZ, R119 ;  /* 0x000000ffff3d7224 */ /* 0x000fc400078e0077 */
[----:B------:R-:W-:Y:S02]  /*55b0*/  IMAD.MOV.U32 R60, RZ, RZ, R118 ;  /* 0x000000ffff3c7224 */ /* 0x000fe400078e0076 */
[----:B------:R-:W-:Y:S02]  /*55c0*/  IMAD.MOV.U32 R80, RZ, RZ, R116 ;  /* 0x000000ffff507224 */ /* 0x000fe400078e0074 */
[----:B------:R-:W-:Y:S02]  /*55d0*/  IMAD.MOV.U32 R81, RZ, RZ, R117 ;  /* 0x000000ffff517224 */ /* 0x000fe400078e0075 */
[----:B------:R-:W-:Y:S01]  /*55e0*/  HMMA.16816.F32 R116, R4, R28, R112 ;  /* 0x0000001c0474723c */ /* 0x000fe20000001870 */
[----:B------:R-:W-:Y:S02]  /*55f0*/  IMAD.MOV.U32 R23, RZ, RZ, R108 ;  /* 0x000000ffff177224 */ /* 0x000fe400078e006c */
[----:B------:R-:W-:-:S04]  /*5600*/  IMAD.MOV.U32 R22, RZ, RZ, R111 ;  /* 0x000000ffff167224 */ /* 0x000fc800078e006f */
[----:B------:R-:W-:Y:S01]  /*5610*/  IMAD.MOV.U32 R29, RZ, RZ, R110 ;  /* 0x000000ffff1d7224 */ /* 0x000fe200078e006e */
[----:B------:R-:W-:Y:S01]  /*5620*/  HMMA.16816.F32 R124, R16, R56, RZ ;  /* 0x00000038107c723c */ /* 0x000fe200000018ff */
[----:B------:R-:W-:-:S07]  /*5630*/  IMAD.MOV.U32 R28, RZ, RZ, R109 ;  /* 0x000000ffff1c7224 */ /* 0x000fce00078e006d */
[----:B------:R-:W-:Y:S08]  /*5640*/  HMMA.16816.F32 R120, R12, R56, RZ ;  /* 0x000000380c78723c */ /* 0x000ff000000018ff */
[C---:B------:R-:W-:Y:S08]  /*5650*/  HMMA.16816.F32 R108, R4.reuse, R30, R84 ;  /* 0x0000001e046c723c */ /* 0x040ff00000001854 */
[----:B------:R-:W-:Y:S08]  /*5660*/  HMMA.16816.F32 R100, R4, R52, R100 ;  /* 0x000000340464723c */ /* 0x000ff00000001864 */
[-C--:B-1----:R-:W-:Y:S08]  /*5670*/  HMMA.16816.F32 R96, R8, R72.reuse, R96 ;  /* 0x000000480860723c */ /* 0x082ff00000001860 */
[----:B------:R-:W-:Y:S08]  /*5680*/  HMMA.16816.F32 R92, R4, R72, R92 ;  /* 0x00000048045c723c */ /* 0x000ff0000000185c */
[----:B------:R-:W-:Y:S01]  /*5690*/  HMMA.16816.F32 R84, R12, R82, RZ ;  /* 0x000000520c54723c */ /* 0x000fe200000018ff */
[----:B------:R-:W-:-:S02]  /*56a0*/  IMAD.MOV.U32 R57, RZ, RZ, R102 ;  /* 0x000000ffff397224 */ /* 0x000fc400078e0066 */
[----:B------:R-:W-:Y:S02]  /*56b0*/  IMAD.MOV.U32 R56, RZ, RZ, R103 ;  /* 0x000000ffff387224 */ /* 0x000fe400078e0067 */
[----:B------:R-:W-:Y:S02]  /*56c0*/  IMAD.MOV.U32 R233, RZ, RZ, R88 ;  /* 0x000000ffffe97224 */ /* 0x000fe400078e0058 */
[----:B------:R-:W-:Y:S01]  /*56d0*/  IMAD.MOV.U32 R232, RZ, RZ, R89 ;  /* 0x000000ffffe87224 */ /* 0x000fe200078e0059 */
[----:B--2---:R-:W-:Y:S01]  /*56e0*/  HMMA.16816.F32 R220, R8, R36, R124 ;  /* 0x0000002408dc723c */ /* 0x004fe2000000187c */
[----:B------:R-:W-:Y:S02]  /*56f0*/  IMAD.MOV.U32 R25, RZ, RZ, R98 ;  /* 0x000000ffff197224 */ /* 0x000fe400078e0062 */
[----:B------:R-:W-:Y:S02]  /*5700*/  IMAD.MOV.U32 R171, RZ, RZ, R99 ;  /* 0x000000ffffab7224 */ /* 0x000fe400078e0063 */
[----:B------:R-:W-:-:S02]  /*5710*/  IMAD.MOV.U32 R41, RZ, RZ, R97 ;  /* 0x000000ffff297224 */ /* 0x000fc400078e0061 */
[----:B------:R-:W-:Y:S01]  /*5720*/  IMAD.MOV.U32 R40, RZ, RZ, R96 ;  /* 0x000000ffff287224 */ /* 0x000fe200078e0060 */
[C---:B------:R-:W-:Y:S01]  /*5730*/  HMMA.16816.F32 R212, R4.reuse, R36, R120 ;  /* 0x0000002404d4723c */ /* 0x040fe20000001878 */
[----:B------:R-:W-:Y:S02]  /*5740*/  IMAD.MOV.U32 R24, RZ, RZ, R94 ;  /* 0x000000ffff187224 */ /* 0x000fe400078e005e */
[----:B------:R-:W-:Y:S02]  /*5750*/  IMAD.MOV.U32 R104, RZ, RZ, R92 ;  /* 0x000000ffff687224 */ /* 0x000fe400078e005c */
[----:B------:R-:W-:Y:S02]  /*5760*/  IMAD.MOV.U32 R105, RZ, RZ, R93 ;  /* 0x000000ffff697224 */ /* 0x000fe400078e005d */
[----:B------:R-:W-:Y:S01]  /*5770*/  IMAD.MOV.U32 R37, RZ, RZ, R100 ;  /* 0x000000ffff257224 */ /* 0x000fe200078e0064 */
[----:B------:R-:W-:Y:S01]  /*5780*/  HMMA.16816.F32 R112, R4, R54, R84 ;  /* 0x000000360470723c */ /* 0x000fe20000001854 */
[----:B------:R-:W-:-:S02]  /*5790*/  IMAD.MOV.U32 R36, RZ, RZ, R101 ;  /* 0x000000ffff247224 */ /* 0x000fc400078e0065 */
[----:B------:R-:W-:Y:S02]  /*57a0*/  IMAD.MOV.U32 R234, RZ, RZ, R95 ;  /* 0x000000ffffea7224 */ /* 0x000fe400078e005f */
[----:B------:R-:W-:Y:S02]  /*57b0*/  IMAD.MOV.U32 R231, RZ, RZ, R90 ;  /* 0x000000ffffe77224 */ /* 0x000fe400078e005a */
[----:B------:R-:W-:Y:S01]  /*57c0*/  IMAD.MOV.U32 R230, RZ, RZ, R91 ;  /* 0x000000ffffe67224 */ /* 0x000fe200078e005b */
[C---:B------:R-:W-:Y:S08]  /*57d0*/  HMMA.16816.F32 R100, R12.reuse, R50, RZ ;  /* 0x000000320c64723c */ /* 0x040ff000000018ff */
[C---:B------:R-:W-:Y:S08]  /*57e0*/  HMMA.16816.F32 R96, R12.reuse, R34, RZ ;  /* 0x000000220c60723c */ /* 0x040ff000000018ff */
[C---:B------:R-:W-:Y:S08]  /*57f0*/  HMMA.16816.F32 R92, R12.reuse, R26, RZ ;  /* 0x0000001a0c5c723c */ /* 0x040ff000000018ff */
[C---:B------:R-:W-:Y:S08]  /*5800*/  HMMA.16816.F32 R88, R12.reuse, R58, RZ ;  /* 0x0000003a0c58723c */ /* 0x040ff000000018ff */
[C---:B------:R-:W-:Y:S08]  /*5810*/  HMMA.16816.F32 R84, R12.reuse, R78, RZ ;  /* 0x0000004e0c54723c */ /* 0x040ff000000018ff */
[----:B------:R-:W-:Y:S01]  /*5820*/  HMMA.16816.F32 R12, R12, R106, RZ ;  /* 0x0000006a0c0c723c */ /* 0x000fe200000018ff */
[----:B------:R-:W-:-:S02]  /*5830*/  IMAD.MOV.U32 R73, RZ, RZ, R181 ;  /* 0x000000ffff497224 */ /* 0x000fc400078e00b5 */
[----:B------:R-:W-:-:S05]  /*5840*/  IMAD.MOV.U32 R65, RZ, RZ, R180 ;  /* 0x000000ffff417224 */ /* 0x000fca00078e00b4 */
[C---:B------:R-:W-:Y:S08]  /*5850*/  HMMA.16816.F32 R100, R4.reuse, R46, R100 ;  /* 0x0000002e0464723c */ /* 0x040ff00000001864 */
[C---:B------:R-:W-:Y:S08]  /*5860*/  HMMA.16816.F32 R96, R4.reuse, R42, R96 ;  /* 0x0000002a0460723c */ /* 0x040ff00000001860 */
[C---:B------:R-:W-:Y:S08]  /*5870*/  HMMA.16816.F32 R92, R4.reuse, R70, R92 ;  /* 0x00000046045c723c */ /* 0x040ff0000000185c */
[C---:B------:R-:W-:Y:S08]  /*5880*/  HMMA.16816.F32 R180, R4.reuse, R38, R88 ;  /* 0x0000002604b4723c */ /* 0x040ff00000001858 */
[C---:B------:R-:W-:Y:S08]  /*5890*/  HMMA.16816.F32 R120, R4.reuse, R74, R84 ;  /* 0x0000004a0478723c */ /* 0x040ff00000001854 */
[----:B------:R-:W-:Y:S08]  /*58a0*/  HMMA.16816.F32 R124, R4, R66, R12 ;  /* 0x00000042047c723c */ /* 0x000ff0000000180c */
[C---:B------:R-:W-:Y:S08]  /*58b0*/  HMMA.16816.F32 R48, R16.reuse, R50, RZ ;  /* 0x000000321030723c */ /* 0x040ff000000018ff */
[----:B------:R-:W-:Y:S11]  /*58c0*/  HMMA.16816.F32 R4, R16, R58, RZ ;  /* 0x0000003a1004723c */ /* 0x000ff600000018ff */
[----:B------:R-:W-:Y:S05]  /*58d0*/  @!UPT UIADD3 URZ, URZ, URZ, URZ ;  /* 0x0000003f3f3ff290 */ /* 0x000fea000fffe03f */
[C---:B------:R-:W-:Y:S08]  /*58e0*/  HMMA.16816.F32 R88, R8.reuse, R46, R48 ;  /* 0x0000002e0858723c */ /* 0x040ff00000001830 */
[----:B------:R-:W-:Y:S08]  /*58f0*/  HMMA.16816.F32 R48, R8, R38, R4 ;  /* 0x000000260830723c */ /* 0x000ff00000001804 */
[----:B------:R-:W-:Y:S11]  /*5900*/  HMMA.16816.F32 R4, R16, R62, RZ ;  /* 0x0000003e1004723c */ /* 0x000ff600000018ff */
[----:B------:R-:W-:Y:S11]  /*5910*/  @!UPT UIADD3 URZ, URZ, URZ, URZ ;  /* 0x0000003f3f3ff290 */ /* 0x000ff6000fffe03f */
[----:B------:R-:W-:Y:S02]  /*5920*/  @!UPT UIADD3 URZ, URZ, URZ, URZ ;  /* 0x0000003f3f3ff290 */ /* 0x000fe4000fffe03f */
[----:B------:R-:W-:Y:S08]  /*5930*/  HMMA.16816.F32 R44, R8, R30, R4 ;  /* 0x0000001e082c723c */ /* 0x000ff00000001804 */
[----:B------:R-:W-:Y:S01]  /*5940*/  HMMA.16816.F32 R4, R16, R82, RZ ;  /* 0x000000521004723c */ /* 0x000fe200000018ff */
[----:B------:R-:W-:Y:S02]  /*5950*/  IMAD.MOV.U32 R72, RZ, RZ, R25 ;  /* 0x000000ffff487224 */ /* 0x000fe400078e0019 */
[----:B------:R-:W-:-:S05]  /*5960*/  IMAD.MOV.U32 R15, RZ, RZ, R24 ;  /* 0x000000ffff0f7224 */ /* 0x000fca00078e0018 */
[C---:B------:R-:W-:Y:S08]  /*5970*/  HMMA.16816.F32 R32, R16.reuse, R34, RZ ;  /* 0x000000221020723c */ /* 0x040ff000000018ff */
[----:B------:R-:W-:Y:S08]  /*5980*/  HMMA.16816.F32 R24, R16, R26, RZ ;  /* 0x0000001a1018723c */ /* 0x000ff000000018ff */
[----:B------:R-:W-:Y:S08]  /*5990*/  HMMA.16816.F32 R52, R8, R54, R4 ;  /* 0x000000360834723c */ /* 0x000ff00000001804 */
[C---:B------:R-:W-:Y:S08]  /*59a0*/  HMMA.16816.F32 R4, R16.reuse, R78, RZ ;  /* 0x0000004e1004723c */ /* 0x040ff000000018ff */
[----:B------:R-:W-:Y:S01]  /*59b0*/  HMMA.16816.F32 R16, R16, R106, RZ ;  /* 0x0000006a1010723c */ /* 0x000fe200000018ff */
[----:B------:R-:W-:-:S07]  /*59c0*/  IMAD.MOV.U32 R79, RZ, RZ, R64 ;  /* 0x000000ffff4f7224 */ /* 0x000fce00078e0040 */
[----:B------:R-:W-:Y:S01]  /*59d0*/  HMMA.16816.F32 R84, R8, R42, R32 ;  /* 0x0000002a0854723c */ /* 0x000fe20000001820 */
[----:B------:R-:W-:-:S06]  /*59e0*/  IMAD.MOV.U32 R106, RZ, RZ, R65 ;  /* 0x000000ffff6a7224 */ /* 0x000fcc00078e0041 */
[----:B------:R-:W-:Y:S02]  /*59f0*/  IMAD.MOV.U32 R43, RZ, RZ, R72 ;  /* 0x000000ffff2b7224 */ /* 0x000fe400078e0048 */
[----:B------:R-:W-:Y:S02]  /*5a00*/  IMAD.MOV.U32 R42, RZ, RZ, R73 ;  /* 0x000000ffff2a7224 */ /* 0x000fe400078e0049 */
[C---:B------:R-:W-:Y:S07]  /*5a10*/  HMMA.16816.F32 R72, R8.reuse, R74, R4 ;  /* 0x0000004a0848723c */ /* 0x040fee0000001804 */
[----:B------:R-:W-:Y:S01]  /*5a20*/  FFMA.FTZ R4, R164, c[0x0][0x2d0], -R20 ;  /* 0x0000b400a4047a23 */ /* 0x000fe20000010814 */
[----:B------:R-:W-:Y:S01]  /*5a30*/  HMMA.16816.F32 R68, R8, R70, R24 ;  /* 0x000000460844723c */ /* 0x000fe20000001818 */
[----:B------:R-:W-:-:S07]  /*5a40*/  IMAD.MOV.U32 R5, RZ, RZ, R207 ;  /* 0x000000ffff057224 */ /* 0x000fce00078e00cf */
[----:B------:R-:W-:Y:S07]  /*5a50*/  HMMA.16816.F32 R64, R8, R66, R16 ;  /* 0x000000420840723c */ /* 0x000fee0000001810 */
[----:B------:R-:W-:Y:S02]  /*5a60*/  IMAD.MOV.U32 R11, RZ, RZ, R77 ;  /* 0x000000ffff0b7224 */ /* 0x000fe400078e004d */
[----:B------:R-:W-:Y:S02]  /*5a70*/  IMAD.MOV.U32 R77, RZ, RZ, R205 ;  /* 0x000000ffff4d7224 */ /* 0x000fe400078e00cd */
[----:B------:R1:W-:Y:S01]  /*5a80*/  MUFU.EX2 R205, R4 ;  /* 0x0000000400cd7308 */ /* 0x0003e20000000800 */
[----:B-----5:R-:W-:-:S02]  /*5a90*/  IMAD.MOV.U32 R6, RZ, RZ, R208 ;  /* 0x000000ffff067224 */ /* 0x020fc400078e00d0 */
[----:B------:R-:W-:Y:S02]  /*5aa0*/  IMAD.MOV.U32 R7, RZ, RZ, R209 ;  /* 0x000000ffff077224 */ /* 0x000fe400078e00d1 */
[----:B-1----:R-:W-:-:S04]  /*5ab0*/  FFMA.FTZ R4, R165, c[0x0][0x2d0], -R20 ;  /* 0x0000b400a5047a23 */ /* 0x002fc80000010814 */
[----:B------:R1:W-:Y:S02]  /*5ac0*/  MUFU.EX2 R207, R4 ;  /* 0x0000000400cf7308 */ /* 0x0003e40000000800 */
[----:B-1----:R-:W-:-:S06]  /*5ad0*/  FFMA.FTZ R4, R166, c[0x0][0x2d0], -R20 ;  /* 0x0000b400a6047a23 */ /* 0x002fcc0000010814 */
[----:B------:R1:W-:Y:S02]  /*5ae0*/  MUFU.EX2 R208, R4 ;  /* 0x0000000400d07308 */ /* 0x0003e40000000800 */
[----:B-1----:R-:W-:-:S06]  /*5af0*/  FFMA.FTZ R4, R167, c[0x0][0x2d0], -R20 ;  /* 0x0000b400a7047a23 */ /* 0x002fcc0000010814 */
[----:B------:R1:W-:Y:S01]  /*5b00*/  MUFU.EX2 R209, R4 ;  /* 0x0000000400d17308 */ /* 0x0003e20000000800 */
[----:B------:R-:W-:Y:S02]  /*5b10*/  IMAD.MOV.U32 R78, RZ, RZ, R76 ;  /* 0x000000ffff4e7224 */ /* 0x000fe400078e004c */
[----:B------:R-:W-:Y:S02]  /*5b20*/  IMAD.MOV.U32 R76, RZ, RZ, R204 ;  /* 0x000000ffff4c7224 */ /* 0x000fe400078e00cc */
[----:B-1----:R-:W-:-:S04]  /*5b30*/  FFMA.FTZ R4, R159, c[0x0][0x2d0], -R3 ;  /* 0x0000b4009f047a23 */ /* 0x002fc80000010803 */
[----:B------:R1:W-:Y:S01]  /*5b40*/  MUFU.EX2 R62, R4 ;  /* 0x00000004003e7308 */ /* 0x0003e20000000800 */
[----:B------:R-:W-:Y:S02]  /*5b50*/  IMAD.MOV.U32 R10, RZ, RZ, R206 ;  /* 0x000000ffff0a7224 */ /* 0x000fe400078e00ce */
[----:B-1----:R-:W-:-:S05]  /*5b60*/  FFMA.FTZ R4, R158, c[0x0][0x2d0], -R3 ;  /* 0x0000b4009e047a23 */ /* 0x002fca0000010803 */
[----:B------:R1:W-:Y:S02]  /*5b70*/  MUFU.EX2 R63, R4 ;  /* 0x00000004003f7308 */ /* 0x0003e40000000800 */
[----:B-1----:R-:W-:-:S06]  /*5b80*/  FFMA.FTZ R4, R157, c[0x0][0x2d0], -R3 ;  /* 0x0000b4009d047a23 */ /* 0x002fcc0000010803 */
[----:B------:R1:W-:Y:S02]  /*5b90*/  MUFU.EX2 R204, R4 ;  /* 0x0000000400cc7308 */ /* 0x0003e40000000800 */
[----:B-1----:R-:W-:-:S06]  /*5ba0*/  FFMA.FTZ R4, R156, c[0x0][0x2d0], -R3 ;  /* 0x0000b4009c047a23 */ /* 0x002fcc0000010803 */
[----:B------:R1:W-:Y:S01]  /*5bb0*/  MUFU.EX2 R206, R4 ;  /* 0x0000000400ce7308 */ /* 0x0003e20000000800 */
[----:B------:R-:W-:Y:S02]  /*5bc0*/  IMAD.MOV.U32 R107, RZ, RZ, R15 ;  /* 0x000000ffff6b7224 */ /* 0x000fe400078e000f */
[----:B------:R-:W2:Y:S01]  /*5bd0*/  LDSM.16.MT88.4 R12, [R225+0x1000] ;  /* 0x00100000e10c783b */ /* 0x000ea20000004200 */
[----:B-1----:R-:W-:-:S04]  /*5be0*/  FFMA.FTZ R4, R145, c[0x0][0x2d0], -R2 ;  /* 0x0000b40091047a23 */ /* 0x002fc80000010802 */
[----:B------:R1:W-:Y:S01]  /*5bf0*/  MUFU.EX2 R58, R4 ;  /* 0x00000004003a7308 */ /* 0x0003e20000000800 */
[----:B------:R-:W-:Y:S02]  /*5c00*/  IMAD.MOV.U32 R82, RZ, RZ, R60 ;  /* 0x000000ffff527224 */ /* 0x000fe400078e003c */
[----:B------:R-:W-:Y:S02]  /*5c10*/  IMAD.MOV.U32 R83, RZ, RZ, R61 ;  /* 0x000000ffff537224 */ /* 0x000fe400078e003d */
[----:B-1----:R-:W-:-:S04]  /*5c20*/  FFMA.FTZ R4, R148, c[0x0][0x2d0], -R2 ;  /* 0x0000b40094047a23 */ /* 0x002fc80000010802 */
[----:B------:R1:W3:Y:S01]  /*5c30*/  MUFU.EX2 R59, R4 ;  /* 0x00000004003b7308 */ /* 0x0002e20000000800 */
[----:B------:R-:W-:Y:S01]  /*5c40*/  IMAD.MOV.U32 R8, RZ, RZ, R29 ;  /* 0x000000ffff087224 */ /* 0x000fe200078e001d */
[----:B------:R-:W-:Y:S01]  /*5c50*/  MOV R9, R23 ;  /* 0x0000001700097202 */ /* 0x000fe20000000f00 */
[----:B------:R-:W-:Y:S02]  /*5c60*/  FFMA.FTZ R29, R163, c[0x0][0x2d0], -R3 ;  /* 0x0000b400a31d7a23 */ /* 0x000fe40000010803 */
[----:B-1----:R-:W-:-:S04]  /*5c70*/  FFMA.FTZ R4, R147, c[0x0][0x2d0], -R2 ;  /* 0x0000b40093047a23 */ /* 0x002fc80000010802 */
[----:B------:R1:W-:Y:S01]  /*5c80*/  MUFU.EX2 R60, R4 ;  /* 0x00000004003c7308 */ /* 0x0003e20000000800 */
[----:B------:R-:W-:Y:S02]  /*5c90*/  IMAD.MOV.U32 R38, RZ, RZ, R28 ;  /* 0x000000ffff267224 */ /* 0x000fe400078e001c */
[----:B------:R-:W-:Y:S02]  /*5ca0*/  IMAD.MOV.U32 R163, RZ, RZ, R22 ;  /* 0x000000ffffa37224 */ /* 0x000fe400078e0016 */
[--C-:B------:R-:W-:Y:S02]  /*5cb0*/  FFMA.FTZ R28, R162, c[0x0][0x2d0], -R3.reuse ;  /* 0x0000b400a21c7a23 */ /* 0x100fe40000010803 */
[----:B------:R-:W-:Y:S02]  /*5cc0*/  FFMA.FTZ R27, R161, c[0x0][0x2d0], -R3 ;  /* 0x0000b400a11b7a23 */ /* 0x000fe40000010803 */
[----:B-1----:R-:W-:-:S04]  /*5cd0*/  FFMA.FTZ R4, R146, c[0x0][0x2d0], -R2 ;  /* 0x0000b40092047a23 */ /* 0x002fc80000010802 */
[----:B------:R1:W-:Y:S01]  /*5ce0*/  MUFU.EX2 R61, R4 ;  /* 0x00000004003d7308 */ /* 0x0003e20000000800 */
[----:B------:R-:W-:Y:S02]  /*5cf0*/  FFMA.FTZ R26, R160, c[0x0][0x2d0], -R3 ;  /* 0x0000b400a01a7a23 */ /* 0x000fe40000010803 */
[--C-:B------:R-:W-:Y:S02]  /*5d00*/  FFMA.FTZ R25, R154, c[0x0][0x2d0], -R2.reuse ;  /* 0x0000b4009a197a23 */ /* 0x100fe40000010802 */
[--C-:B------:R-:W-:Y:S02]  /*5d10*/  FFMA.FTZ R24, R153, c[0x0][0x2d0], -R2.reuse ;  /* 0x0000b40099187a23 */ /* 0x100fe40000010802 */
[--C-:B------:R-:W-:Y:S02]  /*5d20*/  FFMA.FTZ R23, R152, c[0x0][0x2d0], -R2.reuse ;  /* 0x0000b40098177a23 */ /* 0x100fe40000010802 */
[----:B------:R-:W-:Y:S02]  /*5d30*/  FFMA.FTZ R22, R151, c[0x0][0x2d0], -R2 ;  /* 0x0000b40097167a23 */ /* 0x000fe40000010802 */
[----:B------:R-:W-:-:S02]  /*5d40*/  FFMA.FTZ R3, R143, c[0x0][0x2d0], -R0 ;  /* 0x0000b4008f037a23 */ /* 0x000fc40000010800 */
[--C-:B-1----:R-:W-:Y:S02]  /*5d50*/  FFMA.FTZ R4, R138, c[0x0][0x2d0], -R0.reuse ;  /* 0x0000b4008a047a23 */ /* 0x102fe40000010800 */
[----:B------:R-:W-:Y:S02]  /*5d60*/  FFMA.FTZ R2, R144, c[0x0][0x2d0], -R0 ;  /* 0x0000b40090027a23 */ /* 0x000fe40000010800 */
[----:B------:R1:W-:Y:S01]  /*5d70*/  MUFU.EX2 R39, R4 ;  /* 0x0000000400277308 */ /* 0x0003e20000000800 */
[--C-:B------:R-:W-:Y:S02]  /*5d80*/  FFMA.FTZ R34, R168, c[0x0][0x2d0], -R20.reuse ;  /* 0x0000b400a8227a23 */ /* 0x100fe40000010814 */
[--C-:B------:R-:W-:Y:S02]  /*5d90*/  FFMA.FTZ R33, R170, c[0x0][0x2d0], -R20.reuse ;  /* 0x0000b400aa217a23 */ /* 0x100fe40000010814 */
[--C-:B------:R-:W-:Y:S02]  /*5da0*/  FFMA.FTZ R32, R169, c[0x0][0x2d0], -R20.reuse ;  /* 0x0000b400a9207a23 */ /* 0x100fe40000010814 */
[----:B------:R-:W-:-:S02]  /*5db0*/  FFMA.FTZ R31, R155, c[0x0][0x2d0], -R20 ;  /* 0x0000b4009b1f7a23 */ /* 0x000fc40000010814 */
[----:B------:R-:W-:Y:S02]  /*5dc0*/  FADD.FTZ R20, R132, R131 ;  /* 0x0000008384147221 */ /* 0x000fe40000010000 */
[----:B------:R-:W-:Y:S02]  /*5dd0*/  IMAD.MOV.U32 R18, RZ, RZ, R57 ;  /* 0x000000ffff127224 */ /* 0x000fe400078e0039 */
[----:B------:R-:W-:Y:S02]  /*5de0*/  IMAD.MOV.U32 R19, RZ, RZ, R56 ;  /* 0x000000ffff137224 */ /* 0x000fe400078e0038 */
[----:B-1----:R-:W-:Y:S01]  /*5df0*/  FFMA.FTZ R4, R141, c[0x0][0x2d0], -R0 ;  /* 0x0000b4008d047a23 */ /* 0x002fe20000010800 */
[----:B------:R-:W-:Y:S01]  /*5e00*/  MUFU.EX2 R57, R3 ;  /* 0x0000000300397308 */ /* 0x000fe20000000800 */
[----:B------:R-:W-:-:S07]  /*5e10*/  IMAD.MOV.U32 R132, RZ, RZ, R38 ;  /* 0x000000ffff847224 */ /* 0x000fce00078e0026 */
[----:B------:R3:W1:Y:S08]  /*5e20*/  MUFU.EX2 R56, R4 ;  /* 0x0000000400387308 */ /* 0x0006700000000800 */
[----:B------:R-:W4:Y:S01]  /*5e30*/  MUFU.EX2 R38, R2 ;  /* 0x0000000200267308 */ /* 0x000f220000000800 */
[----:B------:R-:W-:Y:S02]  /*5e40*/  IMAD.MOV.U32 R17, RZ, RZ, R36 ;  /* 0x000000ffff117224 */ /* 0x000fe400078e0024 */
[----:B------:R-:W-:-:S02]  /*5e50*/  FFMA.FTZ R36, R139, c[0x0][0x2d0], -R0 ;  /* 0x0000b4008b247a23 */ /* 0x000fc40000010800 */
[----:B------:R-:W-:Y:S02]  /*5e60*/  IMAD.MOV.U32 R16, RZ, RZ, R37 ;  /* 0x000000ffff107224 */ /* 0x000fe400078e0025 */
[----:B------:R-:W-:Y:S01]  /*5e70*/  IMAD.MOV.U32 R131, RZ, RZ, R5 ;  /* 0x000000ffff837224 */ /* 0x000fe200078e0005 */
[----:B---3--:R-:W-:Y:S01]  /*5e80*/  F2FP.PACK_AB R4, R59, R58 ;  /* 0x0000003a3b04723e */ /* 0x008fe200000000ff */
[----:B------:R-:W-:Y:S01]  /*5e90*/  IMAD.MOV.U32 R139, RZ, RZ, R6 ;  /* 0x000000ffff8b7224 */ /* 0x000fe200078e0006 */
[----:B-1----:R-:W-:Y:S01]  /*5ea0*/  F2FP.PACK_AB R5, R56, R39 ;  /* 0x000000273805723e */ /* 0x002fe200000000ff */
[----:B------:R-:W-:Y:S01]  /*5eb0*/  IMAD.MOV.U32 R138, RZ, RZ, R7 ;  /* 0x000000ffff8a7224 */ /* 0x000fe200078e0007 */
[----:B------:R-:W-:Y:S01]  /*5ec0*/  F2FP.PACK_AB R6, R61, R60 ;  /* 0x0000003c3d06723e */ /* 0x000fe200000000ff */
[----:B------:R-:W-:Y:S02]  /*5ed0*/  FFMA.FTZ R37, R133, c[0x0][0x2d0], -R0 ;  /* 0x0000b40085257a23 */ /* 0x000fe40000010800 */
[----:B------:R-:W-:Y:S01]  /*5ee0*/  IMAD.MOV.U32 R133, RZ, RZ, R8 ;  /* 0x000000ffff857224 */ /* 0x000fe200078e0008 */
[----:B----4-:R-:W-:Y:S01]  /*5ef0*/  F2FP.PACK_AB R7, R38, R57 ;  /* 0x000000392607723e */ /* 0x010fe200000000ff */
[----:B------:R-:W-:Y:S01]  /*5f00*/  IMAD.MOV.U32 R2, RZ, RZ, R9 ;  /* 0x000000ffff027224 */ /* 0x000fe200078e0009 */
[----:B------:R-:W-:Y:S01]  /*5f10*/  F2FP.PACK_AB R8, R207, R205 ;  /* 0x000000cdcf08723e */ /* 0x000fe200000000ff */
[----:B------:R-:W-:Y:S01]  /*5f20*/  IMAD.MOV.U32 R161, RZ, RZ, R10 ;  /* 0x000000ffffa17224 */ /* 0x000fe200078e000a */
[----:B------:R-:W-:Y:S01]  /*5f30*/  F2FP.PACK_AB R9, R63, R62 ;  /* 0x0000003e3f09723e */ /* 0x000fe200000000ff */
[----:B------:R-:W-:Y:S01]  /*5f40*/  IMAD.MOV.U32 R162, RZ, RZ, R11 ;  /* 0x000000ffffa27224 */ /* 0x000fe200078e000b */
[----:B------:R-:W-:-:S02]  /*5f50*/  F2FP.PACK_AB R10, R209, R208 ;  /* 0x000000d0d10a723e */ /* 0x000fc400000000ff */
[----:B------:R-:W-:Y:S01]  /*5f60*/  F2FP.PACK_AB R11, R206, R204 ;  /* 0x000000ccce0b723e */ /* 0x000fe200000000ff */
[--C-:B------:R-:W-:Y:S01]  /*5f70*/  FFMA.FTZ R30, R142, c[0x0][0x2d0], -R0.reuse ;  /* 0x0000b4008e1e7a23 */ /* 0x100fe20000010800 */
[-C--:B--2---:R-:W-:Y:S01]  /*5f80*/  HMMA.16816.F32 R144, R4, R12.reuse, R176 ;  /* 0x0000000c0490723c */ /* 0x084fe200000018b0 */
[----:B------:R-:W-:Y:S02]  /*5f90*/  FFMA.FTZ R35, R140, c[0x0][0x2d0], -R0 ;  /* 0x0000b4008c237a23 */ /* 0x000fe40000010800 */
[----:B------:R-:W-:Y:S02]  /*5fa0*/  FADD.FTZ R0, R130, R129 ;  /* 0x0000008182007221 */ /* 0x000fe40000010000 */
[----:B------:R-:W-:Y:S02]  /*5fb0*/  FADD.FTZ R21, R128, R21 ;  /* 0x0000001580157221 */ /* 0x000fe40000010000 */
[----:B------:R-:W-:Y:S01]  /*5fc0*/  FADD.FTZ R3, R150, R149 ;  /* 0x0000009596037221 */ /* 0x000fe20000010000 */
[----:B------:R-:W-:Y:S01]  /*5fd0*/  HMMA.16816.F32 R140, R8, R12, R172 ;  /* 0x0000000c088c723c */ /* 0x000fe200000018ac */
[----:B------:R-:W-:-:S02]  /*5fe0*/  IMAD.MOV.U32 R160, RZ, RZ, R42 ;  /* 0x000000ffffa07224 */ /* 0x000fc400078e002a */
[----:B------:R-:W-:Y:S02]  /*5ff0*/  IMAD.MOV.U32 R130, RZ, RZ, R43 ;  /* 0x000000ffff827224 */ /* 0x000fe400078e002b */
[----:B------:R-:W-:Y:S02]  /*6000*/  IMAD.MOV.U32 R128, RZ, RZ, R41 ;  /* 0x000000ffff807224 */ /* 0x000fe400078e0029 */
[----:B------:R-:W-:Y:S01]  /*6010*/  IMAD.MOV.U32 R179, RZ, RZ, R40 ;  /* 0x000000ffffb37224 */ /* 0x000fe200078e0028 */
[-C--:B------:R-:W-:Y:S08]  /*6020*/  HMMA.16816.F32 R148, R4, R14.reuse, R100 ;  /* 0x0000000e0494723c */ /* 0x080ff00000001864 */
[C---:B------:R-:W-:Y:S01]  /*6030*/  HMMA.16816.F32 R40, R8.reuse, R14, R88 ;  /* 0x0000000e0828723c */ /* 0x040fe20000001858 */
[----:B------:R-:W1:Y:S07]  /*6040*/  LDSM.16.MT88.4 R12, [R226+0x1000] ;  /* 0x00100000e20c783b */ /* 0x000e6e0000004200 */
[-C--:B-1----:R-:W-:Y:S08]  /*6050*/  HMMA.16816.F32 R172, R8, R12.reuse, R200 ;  /* 0x0000000c08ac723c */ /* 0x082ff000000018c8 */
[C---:B------:R-:W-:Y:S08]  /*6060*/  HMMA.16816.F32 R152, R4.reuse, R12, R188 ;  /* 0x0000000c0498723c */ /* 0x040ff000000018bc */
[-C--:B------:R-:W-:Y:S08]  /*6070*/  HMMA.16816.F32 R156, R4, R14.reuse, R96 ;  /* 0x0000000e049c723c */ /* 0x080ff00000001860 */
[----:B------:R-:W-:Y:S01]  /*6080*/  HMMA.16816.F32 R84, R8, R14, R84 ;  /* 0x0000000e0854723c */ /* 0x000fe20000001854 */
[----:B------:R-:W1:Y:S01]  /*6090*/  LDSM.16.MT88.4 R12, [R229+0x1000] ;  /* 0x00100000e50c783b */ /* 0x000e620000004200 */
[----:B------:R-:W-:-:S06]  /*60a0*/  IMAD.MOV.U32 R129, RZ, RZ, R171 ;  /* 0x000000ffff817224 */ /* 0x000fcc00078e00ab */
        /* <DEDUP_REMOVED lines=11> */
[----:B------:R-:W-:-:S02]  /*6160*/  IMAD.MOV.U32 R212, RZ, RZ, R161 ;  /* 0x000000ffffd47224 */ /* 0x000fc400078e00a1 */
[----:B------:R-:W-:Y:S02]  /*6170*/  IMAD.MOV.U32 R213, RZ, RZ, R162 ;  /* 0x000000ffffd57224 */ /* 0x000fe400078e00a2 */
[----:B------:R-:W-:Y:S02]  /*6180*/  IMAD.MOV.U32 R214, RZ, RZ, R78 ;  /* 0x000000ffffd67224 */ /* 0x000fe400078e004e */
[----:B------:R-:W-:Y:S02]  /*6190*/  IMAD.MOV.U32 R215, RZ, RZ, R79 ;  /* 0x000000ffffd77224 */ /* 0x000fe400078e004f */
[----:B------:R-:W-:Y:S02]  /*61a0*/  IMAD.MOV.U32 R162, RZ, RZ, R76 ;  /* 0x000000ffffa27224 */ /* 0x000fe400078e004c */
[----:B------:R-:W-:Y:S01]  /*61b0*/  IMAD.MOV.U32 R161, RZ, RZ, R77 ;  /* 0x000000ffffa17224 */ /* 0x000fe200078e004d */
        /* <DEDUP_REMOVED lines=10> */
[----:B------:R-:W-:Y:S02]  /*6260*/  IMAD.MOV.U32 R98, RZ, RZ, R221 ;  /* 0x000000ffff627224 */ /* 0x000fe400078e00dd */
[----:B------:R-:W-:-:S02]  /*6270*/  IMAD.MOV.U32 R97, RZ, RZ, R222 ;  /* 0x000000ffff617224 */ /* 0x000fc400078e00de */
[----:B------:R-:W-:Y:S02]  /*6280*/  IMAD.MOV.U32 R96, RZ, RZ, R223 ;  /* 0x000000ffff607224 */ /* 0x000fe400078e00df */
[----:B------:R-:W-:Y:S02]  /*6290*/  IMAD.MOV.U32 R83, RZ, RZ, R92 ;  /* 0x000000ffff537224 */ /* 0x000fe400078e005c */
[----:B------:R-:W-:Y:S02]  /*62a0*/  IMAD.MOV.U32 R82, RZ, RZ, R93 ;  /* 0x000000ffff527224 */ /* 0x000fe400078e005d */
[----:B------:R-:W-:Y:S02]  /*62b0*/  IMAD.MOV.U32 R81, RZ, RZ, R94 ;  /* 0x000000ffff517224 */ /* 0x000fe400078e005e */
[----:B------:R-:W-:Y:S01]  /*62c0*/  IMAD.MOV.U32 R80, RZ, RZ, R95 ;  /* 0x000000ffff507224 */ /* 0x000fe200078e005f */
[-C--:B-1----:R-:W-:Y:S08]  /*62d0*/  HMMA.16816.F32 R220, R8, R12.reuse, R88 ;  /* 0x0000000c08dc723c */ /* 0x082ff00000001858 */
[C---:B------:R-:W-:Y:S01]  /*62e0*/  HMMA.16816.F32 R88, R4.reuse, R12, R16 ;  /* 0x0000000c0458723c */ /* 0x040fe20000001810 */
[----:B------:R-:W1:Y:S07]  /*62f0*/  LDSM.16.MT88.4 R16, [R229+0x3000] ;  /* 0x00300000e510783b */ /* 0x000e6e0000004200 */
[-C--:B------:R-:W-:Y:S08]  /*6300*/  HMMA.16816.F32 R92, R4, R14.reuse, R112 ;  /* 0x0000000e045c723c */ /* 0x080ff00000001870 */
[----:B------:R-:W-:Y:S01]  /*6310*/  HMMA.16816.F32 R116, R8, R14, R52 ;  /* 0x0000000e0874723c */ /* 0x000fe20000001834 */
[----:B------:R-:W2:Y:S01]  /*6320*/  LDSM.16.MT88.4 R12, [R228+0x3000] ;  /* 0x00300000e40c783b */ /* 0x000ea20000004200 */
[----:B------:R-:W-:-:S02]  /*6330*/  IMAD.MOV.U32 R163, RZ, RZ, R106 ;  /* 0x000000ffffa37224 */ /* 0x000fc400078e006a */
[----:B------:R-:W-:Y:S02]  /*6340*/  IMAD.MOV.U32 R106, RZ, RZ, R107 ;  /* 0x000000ffff6a7224 */ /* 0x000fe400078e006b */
[----:B------:R-:W-:Y:S02]  /*6350*/  FADD.FTZ R3, R245, R3 ;  /* 0x00000003f5037221 */ /* 0x000fe40000010000 */
[----:B------:R-:W-:Y:S01]  /*6360*/  FADD.FTZ R0, R186, R0 ;  /* 0x00000000ba007221 */ /* 0x000fe20000010000 */
[----:B------:R-:W-:Y:S01]  /*6370*/  MOV R201, R232 ;  /* 0x000000e800c97202 */ /* 0x000fe20000000f00 */
[----:B------:R-:W-:Y:S01]  /*6380*/  IMAD.MOV.U32 R107, RZ, RZ, R234 ;  /* 0x000000ffff6b7224 */ /* 0x000fe200078e00ea */
[----:B------:R-:W-:Y:S01]  /*6390*/  MUFU.EX2 R32, R32 ;  /* 0x0000002000207308 */ /* 0x000fe20000000800 */
[----:B------:R-:W-:Y:S01]  /*63a0*/  FADD.FTZ R2, R194, R20 ;  /* 0x00000014c2027221 */ /* 0x000fe20000010000 */
[----:B------:R-:W-:Y:S01]  /*63b0*/  LDSM.16.MT88.4 R112, [R229+0x3800] ;  /* 0x00380000e570783b */ /* 0x000fe20000004200 */
[----:B------:R-:W-:-:S02]  /*63c0*/  IMAD.MOV.U32 R101, RZ, RZ, R128 ;  /* 0x000000ffff657224 */ /* 0x000fc400078e0080 */
[----:B------:R-:W-:Y:S01]  /*63d0*/  IMAD.MOV.U32 R102, RZ, RZ, R130 ;  /* 0x000000ffff667224 */ /* 0x000fe200078e0082 */
[----:B------:R3:W5:Y:S01]  /*63e0*/  LDL.LU R234, [R1+0x88] ;  /* 0x0000880001ea7983 */ /* 0x0007620000300800 */
[C---:B-1----:R-:W-:Y:S08]  /*63f0*/  HMMA.16816.F32 R108, R4.reuse, R18, R120 ;  /* 0x00000012046c723c */ /* 0x042ff00000001878 */
[C---:B------:R-:W-:Y:S08]  /*6400*/  HMMA.16816.F32 R104, R4.reuse, R16, R104 ;  /* 0x000000100468723c */ /* 0x040ff00000001868 */
[C---:B--2---:R-:W-:Y:S08]  /*6410*/  HMMA.16816.F32 R120, R4.reuse, R12, R212 ;  /* 0x0000000c0478723c */ /* 0x044ff000000018d4 */
[----:B------:R-:W-:Y:S07]  /*6420*/  HMMA.16816.F32 R44, R4, R14, R124 ;  /* 0x0000000e042c723c */ /* 0x000fee000000187c */
[----:B------:R-:W-:-:S02]  /*6430*/  FADD.FTZ R7, R184, R21 ;  /* 0x00000015b8077221 */ /* 0x000fc40000010000 */
[----:B------:R-:W-:Y:S02]  /*6440*/  FADD.FTZ R6, R210, R3 ;  /* 0x00000003d2067221 */ /* 0x000fe40000010000 */
[----:B------:R-:W-:Y:S02]  /*6450*/  FADD.FTZ R5, R195, R2 ;  /* 0x00000002c3057221 */ /* 0x000fe40000010000 */
[----:B------:R-:W-:Y:S02]  /*6460*/  FADD.FTZ R4, R187, R0 ;  /* 0x00000000bb047221 */ /* 0x000fe40000010000 */
[----:B------:R-:W-:Y:S02]  /*6470*/  FADD.FTZ R3, R185, R7 ;  /* 0x00000007b9037221 */ /* 0x000fe40000010000 */
[----:B------:R-:W-:Y:S01]  /*6480*/  FADD.FTZ R0, R198, R5 ;  /* 0x00000005c6007221 */ /* 0x000fe20000010000 */
[----:B------:R-:W-:Y:S01]  /*6490*/  HMMA.16816.F32 R52, R8, R18, R72 ;  /* 0x000000120834723c */ /* 0x000fe20000001848 */
[----:B------:R-:W-:Y:S01]  /*64a0*/  FADD.FTZ R4, R193, R4 ;  /* 0x00000004c1047221 */ /* 0x000fe20000010000 */
[----:B------:R-:W1:Y:S01]  /*64b0*/  LDSM.16.MT88.4 R184, [R226+0x1800] ;  /* 0x00180000e2b8783b */ /* 0x000e620000004200 */
[----:B------:R-:W-:Y:S01]  /*64c0*/  FADD.FTZ R3, R192, R3 ;  /* 0x00000003c0037221 */ /* 0x000fe20000010000 */
[----:B------:R2:W-:Y:S01]  /*64d0*/  MUFU.EX2 R19, R22 ;  /* 0x0000001600137308 */ /* 0x0005e20000000800 */
[----:B------:R-:W-:Y:S01]  /*64e0*/  FADD.FTZ R21, R197, R4 ;  /* 0x00000004c5157221 */ /* 0x000fe20000010000 */
[----:B------:R-:W-:Y:S01]  /*64f0*/  LDSM.16.MT88.4 R192, [R229+0x1800] ;  /* 0x00180000e5c0783b */ /* 0x000fe20000004200 */
[----:B------:R-:W-:-:S02]  /*6500*/  FADD.FTZ R20, R196, R3 ;  /* 0x00000003c4147221 */ /* 0x000fc40000010000 */
[----:B------:R-:W-:Y:S02]  /*6510*/  IMAD.MOV.U32 R196, RZ, RZ, R99 ;  /* 0x000000ffffc47224 */ /* 0x000fe400078e0063 */
[----:B------:R-:W-:Y:S02]  /*6520*/  IMAD.MOV.U32 R197, RZ, RZ, R98 ;  /* 0x000000ffffc57224 */ /* 0x000fe400078e0062 */
[----:B------:R-:W-:Y:S02]  /*6530*/  IMAD.MOV.U32 R198, RZ, RZ, R97 ;  /* 0x000000ffffc67224 */ /* 0x000fe400078e0061 */
[----:B------:R-:W-:Y:S02]  /*6540*/  FADD.FTZ R2, R211, R6 ;  /* 0x00000006d3027221 */ /* 0x000fe40000010000 */
[----:B------:R-:W-:Y:S01]  /*6550*/  LDSM.16.MT88.4 R4, [R228+0x3800] ;  /* 0x00380000e404783b */ /* 0x000fe20000004200 */
[----:B--2---:R-:W-:Y:S02]  /*6560*/  FADD.FTZ R22, R199, R0 ;  /* 0x00000000c7167221 */ /* 0x004fe40000010000 */
[----:B------:R-:W-:-:S02]  /*6570*/  IMAD.MOV.U32 R199, RZ, RZ, R96 ;  /* 0x000000ffffc77224 */ /* 0x000fc400078e0060 */
[----:B------:R-:W2:Y:S01]  /*6580*/  LDSM.16.MT88.4 R96, [R226+0x3800] ;  /* 0x00380000e260783b */ /* 0x000ea20000004200 */
[----:B------:R-:W-:Y:S02]  /*6590*/  IMAD.MOV.U32 R103, RZ, RZ, R129 ;  /* 0x000000ffff677224 */ /* 0x000fe400078e0081 */
[----:B------:R-:W-:Y:S02]  /*65a0*/  IMAD.MOV.U32 R200, RZ, RZ, R233 ;  /* 0x000000ffffc87224 */ /* 0x000fe400078e00e9 */
[----:B------:R-:W-:Y:S02]  /*65b0*/  IMAD.MOV.U32 R202, RZ, RZ, R231 ;  /* 0x000000ffffca7224 */ /* 0x000fe400078e00e7 */
[----:B------:R-:W-:Y:S01]  /*65c0*/  IMAD.MOV.U32 R203, RZ, RZ, R230 ;  /* 0x000000ffffcb7224 */ /* 0x000fe200078e00e6 */
[C---:B------:R-:W-:Y:S01]  /*65d0*/  HMMA.16816.F32 R100, R8.reuse, R16, R100 ;  /* 0x000000100864723c */ /* 0x040fe20000001864 */
[----:B------:R4:W-:Y:S08]  /*65e0*/  MUFU.EX2 R16, R34 ;  /* 0x0000002200107308 */ /* 0x0009f00000000800 */
[----:B------:R-:W1:Y:S01]  /*65f0*/  MUFU.EX2 R31, R31 ;  /* 0x0000001f001f7308 */ /* 0x000e620000000800 */
[C---:B------:R-:W-:Y:S07]  /*6600*/  HMMA.16816.F32 R212, R8.reuse, R12, R200 ;  /* 0x0000000c08d4723c */ /* 0x040fee00000018c8 */
[----:B------:R-:W-:Y:S01]  /*6610*/  MUFU.EX2 R27, R27 ;  /* 0x0000001b001b7308 */ /* 0x000fe20000000800 */
[----:B------:R-:W-:Y:S07]  /*6620*/  HMMA.16816.F32 R64, R8, R14, R64 ;  /* 0x0000000e0840723c */ /* 0x000fee0000001840 */
[----:B------:R-:W-:Y:S01]  /*6630*/  MUFU.EX2 R26, R26 ;  /* 0x0000001a001a7308 */ /* 0x000fe20000000800 */
[----:B------:R-:W-:Y:S01]  /*6640*/  IMAD.MOV.U32 R132, RZ, RZ, R224 ;  /* 0x000000ffff847224 */ /* 0x000fe200078e00e0 */
[----:B------:R3:W5:Y:S06]  /*6650*/  LDL.LU R233, [R1+0x84] ;  /* 0x0000840001e97983 */ /* 0x00076c0000300800 */
[----:B------:R2:W2:Y:S08]  /*6660*/  MUFU.EX2 R18, R33 ;  /* 0x0000002100127308 */ /* 0x0004b00000000800 */
[----:B------:R3:W-:Y:S01]  /*6670*/  MUFU.EX2 R17, R23 ;  /* 0x0000001700117308 */ /* 0x0007e20000000800 */
[----:B----4-:R-:W-:Y:S01]  /*6680*/  IMAD.MOV.U32 R34, RZ, RZ, R131 ;  /* 0x000000ffff227224 */ /* 0x010fe200078e0083 */
[----:B-1----:R-:W-:Y:S01]  /*6690*/  F2FP.PACK_AB R130, R31, R32 ;  /* 0x000000201f82723e */ /* 0x002fe200000000ff */
[----:B------:R-:W-:Y:S01]  /*66a0*/  IMAD.MOV.U32 R133, RZ, RZ, R227 ;  /* 0x000000ffff857224 */ /* 0x000fe200078e00e3 */
[----:B------:R-:W-:Y:S04]  /*66b0*/  LDSM.16.MT88.4 R200, [R228+0x1800] ;  /* 0x00180000e4c8783b */ /* 0x000fe80000004200 */
[----:B------:R1:W-:Y:S01]  /*66c0*/  MUFU.EX2 R14, R29 ;  /* 0x0000001d000e7308 */ /* 0x0003e20000000800 */
[----:B--2---:R-:W-:Y:S01]  /*66d0*/  IMAD.MOV.U32 R33, RZ, RZ, R160 ;  /* 0x000000ffff217224 */ /* 0x004fe200078e00a0 */
[----:B------:R2:W5:Y:S06]  /*66e0*/  LDL.LU R232, [R1+0x80] ;  /* 0x0000800001e87983 */ /* 0x00056c0000300800 */
[----:B------:R4:W2:Y:S01]  /*66f0*/  MUFU.EX2 R15, R28 ;  /* 0x0000001c000f7308 */ /* 0x0008a20000000800 */
[----:B---3--:R-:W-:-:S07]  /*6700*/  FADD.FTZ R23, R246, R2 ;  /* 0x00000002f6177221 */ /* 0x008fce0000010000 */
[----:B------:R3:W-:Y:S01]  /*6710*/  MUFU.EX2 R12, R25 ;  /* 0x00000019000c7308 */ /* 0x0007e20000000800 */
[----:B-1----:R-:W-:-:S07]  /*6720*/  IMAD.MOV.U32 R29, RZ, RZ, R161 ;  /* 0x000000ffff1d7224 */ /* 0x002fce00078e00a1 */
[----:B------:R-:W1:Y:S01]  /*6730*/  MUFU.EX2 R13, R24 ;  /* 0x00000018000d7308 */ /* 0x000e620000000800 */
[----:B----4-:R-:W-:-:S07]  /*6740*/  IMAD.MOV.U32 R28, RZ, RZ, R162 ;  /* 0x000000ffff1c7224 */ /* 0x010fce00078e00a2 */
[----:B------:R-:W-:Y:S01]  /*6750*/  MUFU.EX2 R9, R30 ;  /* 0x0000001e00097308 */ /* 0x000fe20000000800 */
[----:B---3--:R-:W-:-:S07]  /*6760*/  IMAD.MOV.U32 R25, RZ, RZ, R163 ;  /* 0x000000ffff197224 */ /* 0x008fce00078e00a3 */
[----:B------:R-:W3:Y:S01]  /*6770*/  MUFU.EX2 R11, R35 ;  /* 0x00000023000b7308 */ /* 0x000ee20000000800 */
[----:B------:R-:W4:Y:S01]  /*6780*/  LDSM.16.MT88.4 R160, [R225+0x1800] ;  /* 0x00180000e1a0783b */ /* 0x000f220000004200 */
[----:B------:R-:W-:-:S06]  /*6790*/  @P3 IMAD.HI.U32 R2, R25, c[0x0][0x2c8], RZ ;  /* 0x0000b20019023a27 */ /* 0x000fcc00078e00ff */
[----:B------:R-:W-:Y:S08]  /*67a0*/  MUFU.EX2 R8, R36 ;  /* 0x0000002400087308 */ /* 0x000ff00000000800 */
[----:B------:R-:W3:Y:S01]  /*67b0*/  MUFU.EX2 R10, R37 ;  /* 0x00000025000a7308 */ /* 0x000ee20000000800 */
[----:B------:R-:W-:Y:S01]  /*67c0*/  IMAD.MOV.U32 R0, RZ, RZ, R25 ;  /* 0x000000ffff007224 */ /* 0x000fe200078e0019 */
[----:B------:R-:W-:Y:S01]  /*67d0*/  @P3 SHF.R.U32.HI R0, RZ, c[0x0][0x2cc], R2 ;  /* 0x0000b300ff003a19 */ /* 0x000fe20000011602 */
[----:B------:R-:W-:Y:S01]  /*67e0*/  IMAD.MOV.U32 R2, RZ, RZ, c[0x0][0x168] ;  /* 0x00005a00ff027624 */ /* 0x000fe200078e00ff */
[----:B------:R-:W-:Y:S01]  /*67f0*/  F2FP.PACK_AB R128, R18, R16 ;  /* 0x000000101280723e */ /* 0x000fe200000000ff */
[----:B------:R4:W5:Y:S01]  /*6800*/  LDL.LU R231, [R1+0x7c] ;  /* 0x00007c0001e77983 */ /* 0x0009620000300800 */
[----:B--2---:R-:W-:-:S02]  /*6810*/  F2FP.PACK_AB R129, R15, R14 ;  /* 0x0000000e0f81723e */ /* 0x004fc400000000ff */
[----:B------:R-:W-:Y:S02]  /*6820*/  F2FP.PACK_AB R131, R26, R27 ;  /* 0x0000001b1a83723e */ /* 0x000fe400000000ff */
[----:B------:R-:W-:Y:S01]  /*6830*/  F2FP.PACK_AB R126, R19, R17 ;  /* 0x00000011137e723e */ /* 0x000fe200000000ff */
[----:B------:R-:W-:Y:S01]  /*6840*/  FADD.FTZ R3, R29, R22 ;  /* 0x000000161d037221 */ /* 0x000fe20000010000 */
[----:B-1----:R-:W-:Y:S01]  /*6850*/  F2FP.PACK_AB R124, R13, R12 ;  /* 0x0000000c0d7c723e */ /* 0x002fe200000000ff */
[----:B------:R1:W5:Y:S01]  /*6860*/  LDL.LU R230, [R1+0x78] ;  /* 0x0000780001e67983 */ /* 0x0003620000300800 */
[----:B---3--:R-:W-:Y:S02]  /*6870*/  F2FP.PACK_AB R125, R11, R9 ;  /* 0x000000090b7d723e */ /* 0x008fe400000000ff */
[----:B------:R-:W-:Y:S02]  /*6880*/  F2FP.PACK_AB R127, R10, R8 ;  /* 0x000000080a7f723e */ /* 0x000fe400000000ff */
[----:B------:R-:W-:Y:S01]  /*6890*/  IADD3 R0, R0, c[0x0][0x1d0], -R2 ;  /* 0x0000740000007a10 */ /* 0x000fe20007ffe802 */
[----:B------:R-:W-:Y:S01]  /*68a0*/  HMMA.16816.F32 R172, R128, R184, R172 ;  /* 0x000000b880ac723c */ /* 0x000fe200000018ac */
[----:B------:R-:W-:Y:S01]  /*68b0*/  FADD.FTZ R3, R132, R3 ;  /* 0x0000000384037221 */ /* 0x000fe20000010000 */
[----:B------:R1:W5:Y:S01]  /*68c0*/  LDL.LU R227, [R1+0x74] ;  /* 0x0000740001e37983 */ /* 0x0003620000300800 */
[----:B------:R-:W-:-:S05]  /*68d0*/  SHF.R.S32.HI R2, RZ, 0x1f, R0 ;  /* 0x0000001fff027819 */ /* 0x000fca0000011400 */
[C---:B------:R-:W-:Y:S01]  /*68e0*/  HMMA.16816.F32 R152, R124.reuse, R184, R152 ;  /* 0x000000b87c98723c */ /* 0x040fe20000001898 */
[----:B------:R-:W-:Y:S01]  /*68f0*/  LEA.HI R24, R2, R0, RZ, 0x6 ;  /* 0x0000000002187211 */ /* 0x000fe200078f30ff */
[----:B------:R-:W-:Y:S01]  /*6900*/  FADD.FTZ R0, R28, R23 ;  /* 0x000000171c007221 */ /* 0x000fe20000010000 */
[----:B------:R1:W5:Y:S05]  /*6910*/  LDL.LU R224, [R1+0x70] ;  /* 0x0000700001e07983 */ /* 0x00036a0000300800 */
[----:B------:R-:W-:Y:S01]  /*6920*/  HMMA.16816.F32 R156, R124, R186, R156 ;  /* 0x000000ba7c9c723c */ /* 0x000fe2000000189c */
[----:B------:R-:W-:-:S07]  /*6930*/  FADD.FTZ R0, R34, R0 ;  /* 0x0000000022007221 */ /* 0x000fce0000010000 */
[----:B------:R-:W-:Y:S08]  /*6940*/  HMMA.16816.F32 R184, R128, R186, R84 ;  /* 0x000000ba80b8723c */ /* 0x000ff00000001854 */
[C---:B------:R-:W-:Y:S08]  /*6950*/  HMMA.16816.F32 R88, R124.reuse, R96, R88 ;  /* 0x000000607c58723c */ /* 0x040ff00000001858 */
[----:B------:R-:W-:Y:S08]  /*6960*/  HMMA.16816.F32 R92, R124, R98, R92 ;  /* 0x000000627c5c723c */ /* 0x000ff0000000185c */
[C---:B------:R-:W-:Y:S08]  /*6970*/  HMMA.16816.F32 R84, R128.reuse, R96, R220 ;  /* 0x000000608054723c */ /* 0x040ff000000018dc */
[----:B------:R-:W-:Y:S01]  /*6980*/  HMMA.16816.F32 R96, R128, R98, R116 ;  /* 0x000000628060723c */ /* 0x000fe20000001874 */
[----:B------:R-:W-:-:S07]  /*6990*/  FADD.FTZ R0, R205, R0 ;  /* 0x00000000cd007221 */ /* 0x000fce0000010000 */
[-C--:B------:R-:W-:Y:S08]  /*69a0*/  HMMA.16816.F32 R120, R124, R4.reuse, R120 ;  /* 0x000000047c78723c */ /* 0x080ff00000001878 */
        /* <DEDUP_REMOVED lines=13> */
[----:B------:R-:W-:Y:S01]  /*6a80*/  FADD.FTZ R3, R204, R3 ;  /* 0x00000003cc037221 */ /* 0x000fe20000010000 */
[----:B----4-:R-:W-:Y:S01]  /*6a90*/  HMMA.16816.F32 R140, R128, R160, R140 ;  /* 0x000000a0808c723c */ /* 0x010fe2000000188c */
[----:B------:R-:W-:-:S02]  /*6aa0*/  FADD.FTZ R4, R60, R4 ;  /* 0x000000043c047221 */ /* 0x000fc40000010000 */
[----:B------:R-:W-:Y:S02]  /*6ab0*/  FADD.FTZ R5, R57, R5 ;  /* 0x0000000539057221 */ /* 0x000fe40000010000 */
[----:B------:R-:W-:-:S03]  /*6ac0*/  FADD.FTZ R2, R209, R0 ;  /* 0x00000000d1027221 */ /* 0x000fc60000010000 */
[----:B------:R-:W-:Y:S01]  /*6ad0*/  HMMA.16816.F32 R144, R124, R160, R144 ;  /* 0x000000a07c90723c */ /* 0x000fe20000001890 */
[----:B------:R-:W-:Y:S02]  /*6ae0*/  FADD.FTZ R0, R206, R3 ;  /* 0x00000003ce007221 */ /* 0x000fe40000010000 */
[----:B------:R-:W-:-:S05]  /*6af0*/  FADD.FTZ R4, R61, R4 ;  /* 0x000000043d047221 */ /* 0x000fca0000010000 */
[----:B------:R-:W-:Y:S01]  /*6b00*/  HMMA.16816.F32 R148, R124, R162, R148 ;  /* 0x000000a27c94723c */ /* 0x000fe20000001894 */
[----:B------:R-:W-:Y:S02]  /*6b10*/  FADD.FTZ R5, R38, R5 ;  /* 0x0000000526057221 */ /* 0x000fe40000010000 */
[----:B------:R-:W-:-:S05]  /*6b20*/  FADD.FTZ R3, R16, R2 ;  /* 0x0000000210037221 */ /* 0x000fca0000010000 */
[----:B------:R-:W-:Y:S01]  /*6b30*/  HMMA.16816.F32 R160, R128, R162, R40 ;  /* 0x000000a280a0723c */ /* 0x000fe20000001828 */
[----:B------:R-:W-:-:S06]  /*6b40*/  FADD.FTZ R2, R14, R0 ;  /* 0x000000000e027221 */ /* 0x000fcc0000010000 */
[----:B------:R-:W-:Y:S02]  /*6b50*/  IMAD.MOV.U32 R40, RZ, RZ, R83 ;  /* 0x000000ffff287224 */ /* 0x000fe400078e0053 */
[----:B------:R-:W-:Y:S02]  /*6b60*/  IMAD.MOV.U32 R41, RZ, RZ, R82 ;  /* 0x000000ffff297224 */ /* 0x000fe400078e0052 */
[----:B------:R-:W-:Y:S02]  /*6b70*/  IMAD.MOV.U32 R42, RZ, RZ, R81 ;  /* 0x000000ffff2a7224 */ /* 0x000fe400078e0051 */
[----:B------:R-:W-:Y:S02]  /*6b80*/  IMAD.MOV.U32 R43, RZ, RZ, R80 ;  /* 0x000000ffff2b7224 */ /* 0x000fe400078e0050 */
[----:B------:R-:W2:Y:S01]  /*6b90*/  LDSM.16.MT88.4 R80, [R225+0x3800] ;  /* 0x00380000e150783b */ /* 0x000ea20000004200 */
[----:B------:R-:W-:Y:S02]  /*6ba0*/  FADD.FTZ R0, R12, R4 ;  /* 0x000000040c007221 */ /* 0x000fe40000010000 */
[----:B------:R-:W-:Y:S01]  /*6bb0*/  FADD.FTZ R4, R9, R5 ;  /* 0x0000000509047221 */ /* 0x000fe20000010000 */
[----:B------:R-:W-:Y:S01]  /*6bc0*/  SHF.R.S32.HI R5, RZ, 0x6, R24 ;  /* 0x00000006ff057819 */ /* 0x000fe20000011418 */
[----:B------:R-:W-:-:S02]  /*6bd0*/  FADD.FTZ R3, R18, R3 ;  /* 0x0000000312037221 */ /* 0x000fc40000010000 */
[----:B------:R-:W-:Y:S01]  /*6be0*/  FADD.FTZ R2, R15, R2 ;  /* 0x000000020f027221 */ /* 0x000fe20000010000 */
[----:B------:R-:W-:Y:S01]  /*6bf0*/  IMNMX R5, R138, R5, !PT ;  /* 0x000000058a057217 */ /* 0x000fe20007800200 */
[----:B------:R-:W-:Y:S01]  /*6c00*/  FADD.FTZ R0, R13, R0 ;  /* 0x000000000d007221 */ /* 0x000fe20000010000 */
[----:B------:R-:W-:Y:S01]  /*6c10*/  IADD3 R222, R139, -0x2, RZ ;  /* 0xfffffffe8bde7810 */ /* 0x000fe20007ffe0ff */
[----:B------:R-:W-:Y:S02]  /*6c20*/  FADD.FTZ R4, R11, R4 ;  /* 0x000000040b047221 */ /* 0x000fe40000010000 */
[----:B------:R-:W-:Y:S02]  /*6c30*/  FADD.FTZ R3, R32, R3 ;  /* 0x0000000320037221 */ /* 0x000fe40000010000 */
[----:B------:R-:W-:Y:S01]  /*6c40*/  FADD.FTZ R2, R27, R2 ;  /* 0x000000021b027221 */ /* 0x000fe20000010000 */
[----:B------:R3:W-:Y:S01]  /*6c50*/  STL [R1+0x3c], R5 ;  /* 0x00003c0501007387 */ /* 0x0007e20000100800 */
[----:B------:R-:W-:Y:S01]  /*6c60*/  FADD.FTZ R0, R17, R0 ;  /* 0x0000000011007221 */ /* 0x000fe20000010000 */
[----:B------:R-:W-:Y:S01]  /*6c70*/  ISETP.GE.AND P0, PT, R222, R5, PT ;  /* 0x00000005de00720c */ /* 0x000fe20003f06270 */
[----:B------:R-:W-:-:S02]  /*6c80*/  FADD.FTZ R4, R8, R4 ;  /* 0x0000000408047221 */ /* 0x000fc40000010000 */
[----:B---3--:R-:W-:Y:S02]  /*6c90*/  FADD.FTZ R5, R31, R3 ;  /* 0x000000031f057221 */ /* 0x008fe40000010000 */
[----:B------:R-:W-:Y:S02]  /*6ca0*/  FADD.FTZ R3, R26, R2 ;  /* 0x000000021a037221 */ /* 0x000fe40000010000 */
[----:B------:R-:W-:Y:S02]  /*6cb0*/  FADD.FTZ R2, R19, R0 ;  /* 0x0000000013027221 */ /* 0x000fe40000010000 */
[----:B------:R-:W-:Y:S01]  /*6cc0*/  FADD.FTZ R0, R10, R4 ;  /* 0x000000040a007221 */ /* 0x000fe20000010000 */
[----:B------:R1:W-:Y:S04]  /*6cd0*/  STL [R1+0xc], R5 ;  /* 0x00000c0501007387 */ /* 0x0003e80000100800 */
[----:B------:R1:W-:Y:S04]  /*6ce0*/  STL [R1+0x4], R3 ;  /* 0x0000040301007387 */ /* 0x0003e80000100800 */
[----:B------:R1:W-:Y:S04]  /*6cf0*/  STL [R1+0x14], R0 ;  /* 0x0000140001007387 */ /* 0x0003e80000100800 */
[----:B------:R1:W-:Y:S01]  /*6d00*/  STL [R1+0x10], R2 ;  /* 0x0000100201007387 */ /* 0x0003e20000100800 */
[-C--:B------:R-:W-:Y:S08]  /*6d10*/  HMMA.16816.F32 R188, R128, R192.reuse, R188 ;  /* 0x000000c080bc723c */ /* 0x080ff000000018bc */
[C---:B------:R-:W-:Y:S08]  /*6d20*/  HMMA.16816.F32 R164, R124.reuse, R192, R164 ;  /* 0x000000c07ca4723c */ /* 0x040ff000000018a4 */
[-C--:B------:R-:W-:Y:S08]  /*6d30*/  HMMA.16816.F32 R168, R124, R194.reuse, R168 ;  /* 0x000000c27ca8723c */ /* 0x080ff000000018a8 */
[----:B------:R-:W-:Y:S08]  /*6d40*/  HMMA.16816.F32 R192, R128, R194, R68 ;  /* 0x000000c280c0723c */ /* 0x000ff00000001844 */
        /* <DEDUP_REMOVED lines=8> */
[C---:B------:R-:W-:Y:S08]  /*6dd0*/  HMMA.16816.F32 R100, R128.reuse, R112, R100 ;  /* 0x000000708064723c */ /* 0x040ff00000001864 */
[C---:B------:R-:W-:Y:S08]  /*6de0*/  HMMA.16816.F32 R200, R128.reuse, R202, R248 ;  /* 0x000000ca80c8723c */ /* 0x040ff000000018f8 */
[C---:B------:R-:W-:Y:S08]  /*6df0*/  HMMA.16816.F32 R80, R128.reuse, R82, R216 ;  /* 0x000000528050723c */ /* 0x040ff000000018d8 */
[----:B------:R-:W-:Y:S08]  /*6e00*/  HMMA.16816.F32 R112, R128, R114, R52 ;  /* 0x000000728070723c */ /* 0x000ff00000001834 */
[-C--:B------:R-:W-:Y:S08]  /*6e10*/  HMMA.16816.F32 R124, R124, R6.reuse, R44 ;  /* 0x000000067c7c723c */ /* 0x080ff0000000182c */
[----:B------:R-:W-:Y:S01]  /*6e20*/  HMMA.16816.F32 R128, R128, R6, R64 ;  /* 0x000000068080723c */ /* 0x000fe20000001840 */
[----:B------:R-:W-:Y:S01]  /*6e30*/  @!UPT UIADD3 URZ, URZ, URZ, URZ ;  /* 0x0000003f3f3ff290 */ /* 0x000fe2000fffe03f */
[----:B------:R-:W-:Y:S11]  /*6e40*/  @!P0 BRA `(.L_x_958) ;  /* 0x0000527000008947 */ /* 0x000ff60003800000 */
[----:B-1----:R1:W-:Y:S01]  /*6e50*/  STL [R1], R222 ;  /* 0x000000de01007387 */ /* 0x0023e20000100800 */
[----:B------:R-:W-:Y:S01]  /*6e60*/  IMAD.MOV.U32 R133, RZ, RZ, R136 ;  /* 0x000000ffff857224 */ /* 0x000fe200078e0088 */
[----:B------:R-:W-:Y:S01]  /*6e70*/  MOV R139, R134 ;  /* 0x00000086008b7202 */ /* 0x000fe20000000f00 */
[----:B------:R-:W-:Y:S01]  /*6e80*/  IMAD.MOV.U32 R132, RZ, RZ, R137 ;  /* 0x000000ffff847224 */ /* 0x000fe200078e0089 */
[----:B------:R-:W-:-:S07]  /*6e90*/  MOV R138, R135 ;  /* 0x00000087008a7202 */ /* 0x000fce0000000f00 */
.L_x_959:
[----:B------:R-:W-:Y:S04]  /*6ea0*/  DEPBAR.LE SB0, 0x0 ;  /* 0x000080000000791a */ /* 0x000fe80000000000 */
[----:B------:R-:W-:Y:S01]  /*6eb0*/  WARPSYNC 0xffffffff ;  /* 0xffffffff00007948 */ /* 0x000fe20003800000 */
[----:B------:R-:W-:Y:S08]  /*6ec0*/  BAR.SYNC.DEFER_BLOCKING 0x0 ;  /* 0x0000000000007b1d */ /* 0x000ff00000010000 */
[----:B-----5:R-:W-:Y:S08]  /*6ed0*/  LDSM.16.M88.4 R64, [R231] ;  /* 0x00000000e740783b */ /* 0x020ff00000000200 */
[----:B------:R-:W2:Y:S08]  /*6ee0*/  LDSM.16.M88.4 R16, [R224] ;  /* 0x00000000e010783b */ /* 0x000eb00000000200 */
[----:B------:R-:W3:Y:S08]  /*6ef0*/  LDSM.16.M88.4 R60, [R231+0x2000] ;  /* 0x00200000e73c783b */ /* 0x000ef00000000200 */
[----:B------:R-:W4:Y:S06]  /*6f00*/  LDL.64 R136, [R1+0x30] ;  /* 0x0000300001887983 */ /* 0x000f2c0000100a00 */
[----:B------:R-:W4:Y:S04]  /*6f10*/  LDL R216, [R1+0x38] ;  /* 0x0000380001d87983 */ /* 0x000f280000100800 */
[----:B------:R-:W-:Y:S04]  /*6f20*/  STL [R1+0x90], R128 ;  /* 0x0000908001007387 */ /* 0x000fe80000100800 */
[----:B------:R1:W-:Y:S04]  /*6f30*/  STL [R1+0x8c], R129 ;  /* 0x00008c8101007387 */ /* 0x0003e80000100800 */
[----:B------:R-:W1:Y:S01]  /*6f40*/  LDSM.16.M88.4 R32, [R224+0x800] ;  /* 0x00080000e020783b */ /* 0x000e620000000200 */
[-C--:B--2---:R-:W-:Y:S07]  /*6f50*/  HMMA.16816.F32 R4, R64, R16.reuse, RZ ;  /* 0x000000104004723c */ /* 0x084fee00000018ff */
[----:B------:R-:W2:Y:S01]  /*6f60*/  LDSM.16.M88.4 R48, [R224+0x1000] ;  /* 0x00100000e030783b */ /* 0x000ea20000000200 */
[C---:B---3--:R-:W-:Y:S07]  /*6f70*/  HMMA.16816.F32 R8, R60.reuse, R16, RZ ;  /* 0x000000103c08723c */ /* 0x048fee00000018ff */
[----:B------:R-:W3:Y:S01]  /*6f80*/  LDSM.16.M88.4 R204, [R224+0x1800] ;  /* 0x00180000e0cc783b */ /* 0x000ee20000000200 */
[-C--:B------:R-:W-:Y:S07]  /*6f90*/  HMMA.16816.F32 R12, R60, R18.reuse, RZ ;  /* 0x000000123c0c723c */ /* 0x080fee00000018ff */
[----:B-1----:R-:W4:Y:S04]  /*6fa0*/  LDL R129, [R1+0x18] ;  /* 0x0000180001817983 */ /* 0x002f280000100800 */
[----:B------:R-:W-:Y:S01]  /*6fb0*/  STL [R1+0x88], R130 ;  /* 0x0000888201007387 */ /* 0x000fe20000100800 */
[C---:B------:R-:W-:Y:S03]  /*6fc0*/  HMMA.16816.F32 R16, R64.reuse, R18, RZ ;  /* 0x000000124010723c */ /* 0x040fe600000018ff */
[----:B------:R1:W-:Y:S04]  /*6fd0*/  STL [R1+0x84], R131 ;  /* 0x0000848301007387 */ /* 0x0003e80000100800 */
[----:B------:R-:W-:Y:S01]  /*6fe0*/  LDSM.16.M88.4 R208, [R233] ;  /* 0x00000000e9d0783b */ /* 0x000fe20000000200 */
[-C--:B------:R-:W-:Y:S07]  /*6ff0*/  HMMA.16816.F32 R20, R64, R32.reuse, RZ ;  /* 0x000000204014723c */ /* 0x080fee00000018ff */
[----:B------:R-:W-:Y:S01]  /*7000*/  LDSM.16.M88.4 R212, [R233+0x2000] ;  /* 0x00200000e9d4783b */ /* 0x000fe20000000200 */
[C---:B------:R-:W-:Y:S08]  /*7010*/  HMMA.16816.F32 R24, R60.reuse, R32, RZ ;  /* 0x000000203c18723c */ /* 0x040ff000000018ff */
[-C--:B------:R-:W-:Y:S01]  /*7020*/  HMMA.16816.F32 R28, R60, R34.reuse, RZ ;  /* 0x000000223c1c723c */ /* 0x080fe200000018ff */
[----:B-1----:R-:W4:Y:S04]  /*7030*/  LDL.LU R131, [R1] ;  /* 0x0000000001837983 */ /* 0x002f280000300800 */
[----:B------:R-:W-:Y:S03]  /*7040*/  STL [R1+0x70], R235 ;  /* 0x000070eb01007387 */ /* 0x000fe60000100800 */
[C---:B------:R-:W-:Y:S01]  /*7050*/  HMMA.16816.F32 R32, R64.reuse, R34, RZ ;  /* 0x000000224020723c */ /* 0x040fe200000018ff */
[----:B------:R-:W-:Y:S04]  /*7060*/  STL [R1+0x74], R243 ;  /* 0x000074f301007387 */ /* 0x000fe80000100800 */
[----:B------:R-:W-:Y:S03]  /*7070*/  STL [R1+0x78], R242 ;  /* 0x000078f201007387 */ /* 0x000fe60000100800 */
[-C--:B--2---:R-:W-:Y:S01]  /*7080*/  HMMA.16816.F32 R36, R64, R48.reuse, RZ ;  /* 0x000000304024723c */ /* 0x084fe200000018ff */
[----:B------:R-:W-:Y:S07]  /*7090*/  STL [R1+0x7c], R241 ;  /* 0x00007cf101007387 */ /* 0x000fee0000100800 */
[C---:B------:R-:W-:Y:S08]  /*70a0*/  HMMA.16816.F32 R40, R60.reuse, R48, RZ ;  /* 0x000000303c28723c */ /* 0x040ff000000018ff */
[-C--:B------:R-:W-:Y:S08]  /*70b0*/  HMMA.16816.F32 R44, R60, R50.reuse, RZ ;  /* 0x000000323c2c723c */ /* 0x080ff000000018ff */
[C---:B------:R-:W-:Y:S08]  /*70c0*/  HMMA.16816.F32 R48, R64.reuse, R50, RZ ;  /* 0x000000324030723c */ /* 0x040ff000000018ff */
[-C--:B---3--:R-:W-:Y:S08]  /*70d0*/  HMMA.16816.F32 R52, R64, R204.reuse, RZ ;  /* 0x000000cc4034723c */ /* 0x088ff000000018ff */
[C---:B------:R-:W-:Y:S08]  /*70e0*/  HMMA.16816.F32 R56, R60.reuse, R204, RZ ;  /* 0x000000cc3c38723c */ /* 0x040ff000000018ff */
[-C--:B------:R-:W-:Y:S08]  /*70f0*/  HMMA.16816.F32 R60, R60, R206.reuse, RZ ;  /* 0x000000ce3c3c723c */ /* 0x080ff000000018ff */
[----:B------:R-:W-:Y:S01]  /*7100*/  HMMA.16816.F32 R64, R64, R206, RZ ;  /* 0x000000ce4040723c */ /* 0x000fe200000018ff */
[----:B------:R-:W1:Y:S07]  /*7110*/  LDSM.16.M88.4 R204, [R235] ;  /* 0x00000000ebcc783b */ /* 0x000e6e0000000200 */
[-C--:B-1----:R-:W-:Y:S08]  /*7120*/  HMMA.16816.F32 R4, R208, R204.reuse, R4 ;  /* 0x000000ccd004723c */ /* 0x082ff00000001804 */
[C---:B------:R-:W-:Y:S08]  /*7130*/  HMMA.16816.F32 R8, R212.reuse, R204, R8 ;  /* 0x000000ccd408723c */ /* 0x040ff00000001808 */
[-C--:B------:R-:W-:Y:S08]  /*7140*/  HMMA.16816.F32 R12, R212, R206.reuse, R12 ;  /* 0x000000ced40c723c */ /* 0x080ff0000000180c */
[C---:B------:R-:W-:Y:S01]  /*7150*/  HMMA.16816.F32 R16, R208.reuse, R206, R16 ;  /* 0x000000ced010723c */ /* 0x040fe20000001810 */
[----:B------:R-:W1:Y:S07]  /*7160*/  LDSM.16.M88.4 R204, [R243] ;  /* 0x00000000f3cc783b */ /* 0x000e6e0000000200 */
[-C--:B-1----:R-:W-:Y:S08]  /*7170*/  HMMA.16816.F32 R20, R208, R204.reuse, R20 ;  /* 0x000000ccd014723c */ /* 0x082ff00000001814 */
[C---:B------:R-:W-:Y:S08]  /*7180*/  HMMA.16816.F32 R24, R212.reuse, R204, R24 ;  /* 0x000000ccd418723c */ /* 0x040ff00000001818 */
[-C--:B------:R-:W-:Y:S08]  /*7190*/  HMMA.16816.F32 R28, R212, R206.reuse, R28 ;  /* 0x000000ced41c723c */ /* 0x080ff0000000181c */
[C---:B------:R-:W-:Y:S01]  /*71a0*/  HMMA.16816.F32 R32, R208.reuse, R206, R32 ;  /* 0x000000ced020723c */ /* 0x040fe20000001820 */
[----:B------:R1:W2:Y:S08]  /*71b0*/  LDSM.16.M88.4 R204, [R242] ;  /* 0x00000000f2cc783b */ /* 0x0002b00000000200 */
[----:B-1----:R-:W3:Y:S01]  /*71c0*/  LDL R242, [R1+0x1c] ;  /* 0x00001c0001f27983 */ /* 0x002ee20000100800 */
[-C--:B--2---:R-:W-:Y:S08]  /*71d0*/  HMMA.16816.F32 R36, R208, R204.reuse, R36 ;  /* 0x000000ccd024723c */ /* 0x084ff00000001824 */
[C---:B------:R-:W-:Y:S08]  /*71e0*/  HMMA.16816.F32 R40, R212.reuse, R204, R40 ;  /* 0x000000ccd428723c */ /* 0x040ff00000001828 */
[-C--:B------:R-:W-:Y:S08]  /*71f0*/  HMMA.16816.F32 R44, R212, R206.reuse, R44 ;  /* 0x000000ced42c723c */ /* 0x080ff0000000182c */
[C---:B------:R-:W-:Y:S01]  /*7200*/  HMMA.16816.F32 R48, R208.reuse, R206, R48 ;  /* 0x000000ced030723c */ /* 0x040fe20000001830 */
[----:B------:R1:W2:Y:S08]  /*7210*/  LDSM.16.M88.4 R204, [R241] ;  /* 0x00000000f1cc783b */ /* 0x0002b00000000200 */
[----:B-1----:R-:W3:Y:S04]  /*7220*/  LDL R241, [R1+0x40] ;  /* 0x0000400001f17983 */ /* 0x002ee80000100800 */
[----:B------:R-:W-:Y:S01]  /*7230*/  STL [R1+0x80], R231 ;  /* 0x000080e701007387 */ /* 0x000fe20000100800 */
[----:B----4-:R-:W-:Y:S01]  /*7240*/  ISETP.GT.AND P4, PT, R129, R131, PT ;  /* 0x000000838100720c */ /* 0x010fe20003f84270 */
[-C--:B--2---:R-:W-:Y:S11]  /*7250*/  HMMA.16816.F32 R52, R208, R204.reuse, R52 ;  /* 0x000000ccd034723c */ /* 0x084ff60000001834 */
[----:B------:R-:W-:Y:S01]  /*7260*/  @!UPT UIADD3 URZ, URZ, URZ, URZ ;  /* 0x0000003f3f3ff290 */ /* 0x000fe2000fffe03f */
[----:B------:R-:W-:Y:S01]  /*7270*/  @!P4 SHF.R.S32.HI R0, RZ, 0x1f, R131 ;  /* 0x0000001fff00c819 */ /* 0x000fe20000011483 */
[C---:B------:R-:W-:Y:S01]  /*7280*/  @!P4 IMAD.WIDE.U32 R2, R131.reuse, c[0x0][0x208], RZ ;  /* 0x000082008302ca25 */ /* 0x040fe200078e00ff */
[C---:B------:R-:W-:Y:S01]  /*7290*/  HMMA.16816.F32 R56, R212.reuse, R204, R56 ;  /* 0x000000ccd438723c */ /* 0x040fe20000001838 */
[----:B------:R-:W-:Y:S03]  /*72a0*/  @!P4 MOV R135, 0x5 ;  /* 0x000000050087c802 */ /* 0x000fe60000000f00 */
[----:B------:R-:W-:Y:S04]  /*72b0*/  @!P4 IMAD R0, R0, c[0x0][0x208], RZ ;  /* 0x000082000000ca24 */ /* 0x000fe800078e02ff */
[-C--:B------:R-:W-:Y:S04]  /*72c0*/  HMMA.16816.F32 R60, R212, R206.reuse, R60 ;  /* 0x000000ced43c723c */ /* 0x080fe8000000183c */
[----:B------:R-:W-:Y:S04]  /*72d0*/  @!P4 IMAD R0, R131, c[0x0][0x20c], R0 ;  /* 0x000083008300ca24 */ /* 0x000fe800078e0200 */
[----:B------:R-:W-:Y:S04]  /*72e0*/  HMMA.16816.F32 R64, R208, R206, R64 ;  /* 0x000000ced040723c */ /* 0x000fe80000001840 */
[----:B------:R-:W-:Y:S02]  /*72f0*/  @!P4 IADD3 R0, R3, R0, RZ ;  /* 0x000000000300c210 */ /* 0x000fe40007ffe0ff */
[C---:B------:R-:W-:Y:S02]  /*7300*/  @!P4 SHF.L.U32 R3, R2.reuse, 0x6, RZ ;  /* 0x000000060203c819 */ /* 0x040fe400000006ff */
[----:B------:R-:W-:Y:S01]  /*7310*/  @!P4 SHF.L.U64.HI R134, R2, 0x6, R0 ;  /* 0x000000060286c819 */ /* 0x000fe20000010200 */
[----:B------:R-:W-:Y:S03]  /*7320*/  @!P4 IMAD.MOV.U32 R0, RZ, RZ, c[0x0][0x208] ;  /* 0x00008200ff00c624 */ /* 0x000fe600078e00ff */
[C---:B------:R-:W-:Y:S02]  /*7330*/  @!P4 IADD3 R2, P2, R3.reuse, R136, RZ ;  /* 0x000000880302c210 */ /* 0x040fe40007f5e0ff */
[----:B------:R-:W-:Y:S02]  /*7340*/  @!P4 IADD3 R3, P1, P0, R3, 0x40, R136 ;  /* 0x000000400303c810 */ /* 0x000fe4000783e088 */
[----:B------:R-:W-:Y:S01]  /*7350*/  @!P4 SHF.L.U32 R206, R0, 0x5, RZ ;  /* 0x0000000500cec819 */ /* 0x000fe200000006ff */
[--C-:B------:R-:W-:Y:S01]  /*7360*/  @!P4 IMAD.X R137, R134, 0x1, R216.reuse, P2 ;  /* 0x000000018689c824 */ /* 0x100fe200010e06d8 */
[----:B------:R-:W-:Y:S02]  /*7370*/  @!P4 LEA R136, P2, R2, c[0x0][0x1f8], 0x1 ;  /* 0x00007e000288ca11 */ /* 0x000fe400078408ff */
[----:B------:R-:W-:Y:S02]  /*7380*/  @!P4 SHF.L.U64.HI R0, R0, R135, c[0x0][0x20c] ;  /* 0x000083000000c619 */ /* 0x000fe40000010287 */
[----:B------:R-:W-:Y:S02]  /*7390*/  @!P4 LEA.HI.X R137, R2, c[0x0][0x1fc], R137, 0x1, P2 ;  /* 0x00007f000289ca11 */ /* 0x000fe400010f0c89 */
[----:B------:R-:W-:Y:S02]  /*73a0*/  @!P4 IADD3.X R135, R134, RZ, R216, P1, P0 ;  /* 0x000000ff8687c210 */ /* 0x000fe40000fe04d8 */
[C---:B------:R-:W-:Y:S01]  /*73b0*/  @!P4 LEA R204, P1, R3.reuse, c[0x0][0x1f8], 0x1 ;  /* 0x00007e0003ccca11 */ /* 0x040fe200078208ff */
[----:B------:R-:W-:Y:S01]  /*73c0*/  @!PT LDS RZ, [RZ] ;  /* 0x00000000fffff984 */ /* 0x000fe20000000800 */
[----:B------:R-:W-:Y:S01]  /*73d0*/  @!PT LDS RZ, [RZ] ;  /* 0x00000000fffff984 */ /* 0x000fe20000000800 */
[----:B------:R-:W-:Y:S01]  /*73e0*/  @!PT LDS RZ, [RZ] ;  /* 0x00000000fffff984 */ /* 0x000fe20000000800 */
[----:B------:R1:W-:Y:S01]  /*73f0*/  @!P4 LDGSTS.E.BYPASS.LTC128B.128 [R244+0x100], [R136.64], !P6 ;  /* 0x0010000088f4cfae */ /* 0x0003e2000f101d48 */
[----:B------:R-:W-:Y:S02]  /*7400*/  @!P4 IADD3 R134, P0, R136, R206, RZ ;  /* 0x000000ce8886c210 */ /* 0x000fe40007f1e0ff */
[----:B------:R-:W-:Y:S02]  /*7410*/  @!P4 LEA.HI.X R205, R3, c[0x0][0x1fc], R135, 0x1, P1 ;  /* 0x00007f0003cdca11 */ /* 0x000fe400008f0c87 */
[----:B------:R-:W-:Y:S02]  /*7420*/  @!P4 IADD3.X R135, R137, R0, RZ, P0, !PT ;  /* 0x000000008987c210 */ /* 0x000fe400007fe4ff */
[----:B------:R-:W-:Y:S01]  /*7430*/  @!P4 IADD3 R2, P1, R134, R206, RZ ;  /* 0x000000ce8602c210 */ /* 0x000fe20007f3e0ff */
[----:B------:R2:W-:Y:S03]  /*7440*/  @!P4 LDGSTS.E.BYPASS.LTC128B.128 [R244+0x2100], [R204.64], !P5 ;  /* 0x02100000ccf4cfae */ /* 0x0005e6000e901d48 */
[----:B------:R-:W-:Y:S05]  /*7450*/  @!P4 IADD3.X R3, R135, R0, RZ, P1, !PT ;  /* 0x000000008703c210 */ /* 0x000fea0000ffe4ff */
[----:B------:R4:W-:Y:S08]  /*7460*/  @!P4 LDGSTS.E.BYPASS.LTC128B.128 [R244+0x900], [R134.64], !P6 ;  /* 0x0090000086f4cfae */ /* 0x0009f0000f101d48 */
[----:B------:R4:W-:Y:S01]  /*7470*/  @!P4 LDGSTS.E.BYPASS.LTC128B.128 [R244+0x2900], [R134.64+0x80], !P5 ;  /* 0x0290008086f4cfae */ /* 0x0009e2000e901d48 */
[----:B-1----:R-:W-:Y:S07]  /*7480*/  @!P4 IADD3 R136, P0, R2, R206, RZ ;  /* 0x000000ce0288c210 */ /* 0x002fee0007f1e0ff */
[----:B------:R3:W-:Y:S01]  /*7490*/  @!P4 LDGSTS.E.BYPASS.LTC128B.128 [R244+0x1100], [R2.64], !P6 ;  /* 0x0110000002f4cfae */ /* 0x0007e2000f101d48 */
[----:B------:R-:W-:Y:S07]  /*74a0*/  @!P4 IMAD.X R137, R3, 0x1, R0, P0 ;  /* 0x000000010389c824 */ /* 0x000fee00000e0600 */
[----:B------:R3:W-:Y:S08]  /*74b0*/  @!P4 LDGSTS.E.BYPASS.LTC128B.128 [R244+0x3100], [R2.64+0x80], !P5 ;  /* 0x0310008002f4cfae */ /* 0x0007f0000e901d48 */
[----:B------:R1:W-:Y:S08]  /*74c0*/  @!P4 LDGSTS.E.BYPASS.LTC128B.128 [R244+0x1900], [R136.64], !P6 ;  /* 0x0190000088f4cfae */ /* 0x0003f0000f101d48 */
[----:B------:R1:W-:Y:S08]  /*74d0*/  @!P4 LDGSTS.E.BYPASS.LTC128B.128 [R244+0x3900], [R136.64+0x80], !P5 ;  /* 0x0390008088f4cfae */ /* 0x0003f0000e901d48 */
[----:B--2---:R-:W-:Y:S08]  /*74e0*/  LDSM.16.M88.4 R204, [R232] ;  /* 0x00000000e8cc783b */ /* 0x004ff00000000200 */
[----:B------:R-:W2:Y:S08]  /*74f0*/  LDSM.16.M88.4 R208, [R230] ;  /* 0x00000000e6d0783b */ /* 0x000eb00000000200 */
[----:B------:R-:W1:Y:S08]  /*7500*/  LDSM.16.M88.4 R212, [R232+0x2000] ;  /* 0x00200000e8d4783b */ /* 0x000e700000000200 */
[----:B------:R-:W0:Y:S01]  /*7510*/  LDGDEPBAR ;  /* 0x00000000000079af */ /* 0x000e220000000000 */
[-C--:B--2---:R-:W-:Y:S08]  /*7520*/  HMMA.16816.F32 R4, R204, R208.reuse, R4 ;  /* 0x000000d0cc04723c */ /* 0x084ff00000001804 */
[C---:B-1----:R-:W-:Y:S08]  /*7530*/  HMMA.16816.F32 R8, R212.reuse, R208, R8 ;  /* 0x000000d0d408723c */ /* 0x042ff00000001808 */
[-C--:B------:R-:W-:Y:S08]  /*7540*/  HMMA.16816.F32 R12, R212, R210.reuse, R12 ;  /* 0x000000d2d40c723c */ /* 0x080ff0000000180c */
[C---:B------:R-:W-:Y:S01]  /*7550*/  HMMA.16816.F32 R16, R204.reuse, R210, R16 ;  /* 0x000000d2cc10723c */ /* 0x040fe20000001810 */
[----:B------:R-:W1:Y:S03]  /*7560*/  LDSM.16.M88.4 R208, [R230+0x800] ;  /* 0x00080000e6d0783b */ /* 0x000e660000000200 */
[----:B---3--:R-:W-:Y:S01]  /*7570*/  @P3 IMAD.HI.U32 R2, R242, c[0x0][0x2c8], RZ ;  /* 0x0000b200f2023a27 */ /* 0x008fe200078e00ff */
[----:B------:R-:W-:Y:S04]  /*7580*/  MOV R0, R242 ;  /* 0x000000f200007202 */ /* 0x000fe80000000f00 */
[----:B------:R-:W2:Y:S03]  /*7590*/  LDL.64 R242, [R1+0x28] ;  /* 0x0000280001f27983 */ /* 0x000ea60000100a00 */
[----:B------:R-:W-:Y:S01]  /*75a0*/  @P3 SHF.R.U32.HI R0, RZ, c[0x0][0x2cc], R2 ;  /* 0x0000b300ff003a19 */ /* 0x000fe20000011602 */
[-C--:B-1----:R-:W-:Y:S04]  /*75b0*/  HMMA.16816.F32 R20, R204, R208.reuse, R20 ;  /* 0x000000d0cc14723c */ /* 0x082fe80000001814 */
[----:B------:R-:W-:Y:S04]  /*75c0*/  SHFL.IDX PT, R3, R0, 0x1, 0x1c1f ;  /* 0x003c1f0000037f89 */ /* 0x000fe800000e0000 */
[C---:B------:R-:W-:Y:S04]  /*75d0*/  HMMA.16816.F32 R24, R212.reuse, R208, R24 ;  /* 0x000000d0d418723c */ /* 0x040fe80000001818 */
[----:B------:R-:W-:Y:S04]  /*75e0*/  SHFL.IDX PT, R2, R0, 0x2, 0x1c1f ;  /* 0x005c1f0000027f89 */ /* 0x000fe800000e0000 */
[-C--:B------:R-:W-:Y:S08]  /*75f0*/  HMMA.16816.F32 R28, R212, R210.reuse, R28 ;  /* 0x000000d2d41c723c */ /* 0x080ff0000000181c */
[C---:B------:R-:W-:Y:S01]  /*7600*/  HMMA.16816.F32 R32, R204.reuse, R210, R32 ;  /* 0x000000d2cc20723c */ /* 0x040fe20000001820 */
[----:B------:R-:W1:Y:S07]  /*7610*/  LDSM.16.M88.4 R208, [R230+0x1000] ;  /* 0x00100000e6d0783b */ /* 0x000e6e0000000200 */
[-C--:B-1----:R-:W-:Y:S08]  /*7620*/  HMMA.16816.F32 R36, R204, R208.reuse, R36 ;  /* 0x000000d0cc24723c */ /* 0x082ff00000001824 */
[C---:B------:R-:W-:Y:S08]  /*7630*/  HMMA.16816.F32 R40, R212.reuse, R208, R40 ;  /* 0x000000d0d428723c */ /* 0x040ff00000001828 */
[-C--:B------:R-:W-:Y:S08]  /*7640*/  HMMA.16816.F32 R44, R212, R210.reuse, R44 ;  /* 0x000000d2d42c723c */ /* 0x080ff0000000182c */
[C---:B------:R-:W-:Y:S01]  /*7650*/  HMMA.16816.F32 R48, R204.reuse, R210, R48 ;  /* 0x000000d2cc30723c */ /* 0x040fe20000001830 */
[----:B------:R-:W1:Y:S07]  /*7660*/  LDSM.16.M88.4 R208, [R230+0x1800] ;  /* 0x00180000e6d0783b */ /* 0x000e6e0000000200 */
[-C--:B-1----:R-:W-:Y:S08]  /*7670*/  HMMA.16816.F32 R52, R204, R208.reuse, R52 ;  /* 0x000000d0cc34723c */ /* 0x082ff00000001834 */
[C---:B------:R-:W-:Y:S08]  /*7680*/  HMMA.16816.F32 R56, R212.reuse, R208, R56 ;  /* 0x000000d0d438723c */ /* 0x040ff00000001838 */
[-C--:B------:R-:W-:Y:S01]  /*7690*/  HMMA.16816.F32 R60, R212, R210.reuse, R60 ;  /* 0x000000d2d43c723c */ /* 0x080fe2000000183c */
[----:B------:R-:W-:Y:S07]  /*76a0*/  LDSM.16.M88.4 R212, [R234+0x2000] ;  /* 0x00200000ead4783b */ /* 0x000fee0000000200 */
[----:B------:R-:W-:Y:S01]  /*76b0*/  HMMA.16816.F32 R64, R204, R210, R64 ;  /* 0x000000d2cc40723c */ /* 0x000fe20000001840 */
[----:B------:R-:W-:Y:S08]  /*76c0*/  LDSM.16.M88.4 R204, [R234] ;  /* 0x00000000eacc783b */ /* 0x000ff00000000200 */
[----:B------:R-:W1:Y:S02]  /*76d0*/  LDSM.16.M88.4 R208, [R227] ;  /* 0x00000000e3d0783b */ /* 0x000e640000000200 */
[-C--:B-1----:R-:W-:Y:S08]  /*76e0*/  HMMA.16816.F32 R4, R204, R208.reuse, R4 ;  /* 0x000000d0cc04723c */ /* 0x082ff00000001804 */
[C---:B------:R-:W-:Y:S08]  /*76f0*/  HMMA.16816.F32 R8, R212.reuse, R208, R8 ;  /* 0x000000d0d408723c */ /* 0x040ff00000001808 */
        /* <DEDUP_REMOVED lines=18> */
[----:B------:R-:W-:Y:S08]  /*7820*/  LDSM.16.M88.4 R204, [R231+0x4000] ;  /* 0x00400000e7cc783b */ /* 0x000ff00000000200 */
[----:B------:R-:W1:Y:S02]  /*7830*/  LDSM.16.M88.4 R208, [R224+0x2000] ;  /* 0x00200000e0d0783b */ /* 0x000e640000000200 */
        /* <DEDUP_REMOVED lines=21> */
[----:B------:R-:W1:Y:S02]  /*7990*/  LDSM.16.M88.4 R208, [R240] ;  /* 0x00000000f0d0783b */ /* 0x000e640000000200 */
        /* <DEDUP_REMOVED lines=67> */
[----:B------:R-:W-:Y:S09]  /*7dd0*/  FMUL.FTZ R15, R15, c[0x0][0x320] ;  /* 0x0000c8000f0f7a20 */ /* 0x000ff20000410000 */
[----:B------:R-:W-:Y:S10]  /*7de0*/  MUFU.TANH R210, R10 ;  /* 0x0000000a00d27308 */ /* 0x000ff40000002400 */
[----:B------:R3:W-:Y:S10]  /*7df0*/  MUFU.TANH R252, R7 ;  /* 0x0000000700fc7308 */ /* 0x0007f40000002400 */
[----:B------:R-:W-:Y:S10]  /*7e00*/  MUFU.TANH R223, R17 ;  /* 0x0000001100df7308 */ /* 0x000ff40000002400 */
[----:B------:R-:W1:Y:S01]  /*7e10*/  MUFU.TANH R251, R8 ;  /* 0x0000000800fb7308 */ /* 0x000e620000002400 */
[----:B---3--:R-:W3:Y:S09]  /*7e20*/  LDSM.16.M88.4 R4, [R227+0x2800] ;  /* 0x00280000e304783b */ /* 0x008ef20000000200 */
[----:B------:R-:W1:Y:S10]  /*7e30*/  MUFU.TANH R250, R9 ;  /* 0x0000000900fa7308 */ /* 0x000e740000002400 */
[----:B------:R-:W-:Y:S10]  /*7e40*/  MUFU.TANH R245, R16 ;  /* 0x0000001000f57308 */ /* 0x000ff40000002400 */
[----:B------:R-:W-:Y:S10]  /*7e50*/  MUFU.TANH R222, R18 ;  /* 0x0000001200de7308 */ /* 0x000ff40000002400 */
[----:B------:R-:W1:Y:S01]  /*7e60*/  MUFU.TANH R249, R12 ;  /* 0x0000000c00f97308 */ /* 0x000e620000002400 */
[-C--:B---3--:R-:W-:Y:S09]  /*7e70*/  HMMA.16816.F32 R20, R204, R4.reuse, R20 ;  /* 0x00000004cc14723c */ /* 0x088ff20000001814 */
[----:B------:R-:W3:Y:S01]  /*7e80*/  MUFU.TANH R247, R13 ;  /* 0x0000000d00f77308 */ /* 0x000ee20000002400 */
[C---:B------:R-:W-:Y:S09]  /*7e90*/  HMMA.16816.F32 R24, R212.reuse, R4, R24 ;  /* 0x00000004d418723c */ /* 0x040ff20000001818 */
[----:B------:R-:W1:Y:S01]  /*7ea0*/  MUFU.TANH R248, R14 ;  /* 0x0000000e00f87308 */ /* 0x000e620000002400 */
[-C--:B------:R-:W-:Y:S04]  /*7eb0*/  HMMA.16816.F32 R28, R212, R6.reuse, R28 ;  /* 0x00000006d41c723c */ /* 0x080fe8000000181c */
[----:B------:R-:W-:Y:S04]  /*7ec0*/  FMUL.FTZ R22, R22, c[0x0][0x320] ;  /* 0x0000c80016167a20 */ /* 0x000fe80000410000 */
[C---:B------:R-:W-:Y:S01]  /*7ed0*/  HMMA.16816.F32 R32, R204.reuse, R6, R32 ;  /* 0x00000006cc20723c */ /* 0x040fe20000001820 */
[----:B------:R-:W-:Y:S01]  /*7ee0*/  MUFU.TANH R221, R19 ;  /* 0x0000001300dd7308 */ /* 0x000fe20000002400 */
[----:B------:R-:W1:Y:S02]  /*7ef0*/  LDSM.16.M88.4 R4, [R227+0x3000] ;  /* 0x00300000e304783b */ /* 0x000e640000000200 */
[----:B------:R-:W-:Y:S02]  /*7f00*/  FMUL.FTZ R23, R23, c[0x0][0x320] ;  /* 0x0000c80017177a20 */ /* 0x000fe40000410000 */
[----:B------:R-:W-:Y:S02]  /*7f10*/  FMUL.FTZ R20, R20, c[0x0][0x320] ;  /* 0x0000c80014147a20 */ /* 0x000fe40000410000 */
[----:B------:R-:W-:Y:S03]  /*7f20*/  FMUL.FTZ R24, R24, c[0x0][0x320] ;  /* 0x0000c80018187a20 */ /* 0x000fe60000410000 */
[----:B------:R1:W-:Y:S01]  /*7f30*/  MUFU.TANH R136, R22 ;  /* 0x0000001600887308 */ /* 0x0003e20000002400 */
[----:B------:R-:W-:Y:S02]  /*7f40*/  FMUL.FTZ R27, R27, c[0x0][0x320] ;  /* 0x0000c8001b1b7a20 */ /* 0x000fe40000410000 */
[----:B------:R-:W-:Y:S02]  /*7f50*/  FMUL.FTZ R21, R21, c[0x0][0x320] ;  /* 0x0000c80015157a20 */ /* 0x000fe40000410000 */
[----:B------:R-:W-:Y:S02]  /*7f60*/  FMUL.FTZ R31, R31, c[0x0][0x320] ;  /* 0x0000c8001f1f7a20 */ /* 0x000fe40000410000 */
[----:B------:R-:W-:Y:S02]  /*7f70*/  FMUL.FTZ R25, R25, c[0x0][0x320] ;  /* 0x0000c80019197a20 */ /* 0x000fe40000410000 */
[----:B------:R-:W-:Y:S01]  /*7f80*/  FMUL.FTZ R29, R29, c[0x0][0x320] ;  /* 0x0000c8001d1d7a20 */ /* 0x000fe20000410000 */
[----:B----4-:R-:W-:Y:S01]  /*7f90*/  MUFU.TANH R135, R23 ;  /* 0x0000001700877308 */ /* 0x010fe20000002400 */
[----:B------:R-:W-:Y:S02]  /*7fa0*/  FMUL.FTZ R26, R26, c[0x0][0x320] ;  /* 0x0000c8001a1a7a20 */ /* 0x000fe40000410000 */
[----:B------:R-:W-:Y:S02]  /*7fb0*/  FMUL.FTZ R35, R35, c[0x0][0x320] ;  /* 0x0000c80023237a20 */ /* 0x000fe40000410000 */
[----:B------:R-:W-:Y:S02]  /*7fc0*/  FMUL.FTZ R28, R28, c[0x0][0x320] ;  /* 0x0000c8001c1c7a20 */ /* 0x000fe40000410000 */
[----:B------:R-:W-:Y:S02]  /*7fd0*/  FMUL.FTZ R32, R32, c[0x0][0x320] ;  /* 0x0000c80020207a20 */ /* 0x000fe40000410000 */
[----:B------:R-:W-:Y:S01]  /*7fe0*/  FMUL.FTZ R33, R33, c[0x0][0x320] ;  /* 0x0000c80021217a20 */ /* 0x000fe20000410000 */
[----:B------:R-:W-:Y:S01]  /*7ff0*/  MUFU.TANH R134, R28 ;  /* 0x0000001c00867308 */ /* 0x000fe20000002400 */
[----:B------:R-:W-:Y:S02]  /*8000*/  FMUL.FTZ R30, R30, c[0x0][0x320] ;  /* 0x0000c8001e1e7a20 */ /* 0x000fe40000410000 */
[----:B------:R-:W-:Y:S07]  /*8010*/  FMUL.FTZ R34, R34, c[0x0][0x320] ;  /* 0x0000c80022227a20 */ /* 0x000fee0000410000 */
[----:B------:R-:W-:Y:S01]  /*8020*/  MUFU.TANH R209, R24 ;  /* 0x0000001800d17308 */ /* 0x000fe20000002400 */
[-C--:B-1----:R-:W-:Y:S08]  /*8030*/  HMMA.16816.F32 R36, R204, R4.reuse, R36 ;  /* 0x00000004cc24723c */ /* 0x082ff00000001824 */
[C---:B------:R-:W-:Y:S01]  /*8040*/  HMMA.16816.F32 R40, R212.reuse, R4, R40 ;  /* 0x00000004d428723c */ /* 0x040fe20000001828 */
[----:B------:R-:W1:Y:S07]  /*8050*/  MUFU.TANH R246, R15 ;  /* 0x0000000f00f67308 */ /* 0x000e6e0000002400 */
[-C--:B------:R-:W-:Y:S03]  /*8060*/  HMMA.16816.F32 R44, R212, R6.reuse, R44 ;  /* 0x00000006d42c723c */ /* 0x080fe6000000182c */
[----:B------:R-:W4:Y:S05]  /*8070*/  MUFU.TANH R220, R20 ;  /* 0x0000001400dc7308 */ /* 0x000f2a0000002400 */
[C---:B------:R-:W-:Y:S01]  /*8080*/  HMMA.16816.F32 R48, R204.reuse, R6, R48 ;  /* 0x00000006cc30723c */ /* 0x040fe20000001830 */
[----:B------:R-:W1:Y:S01]  /*8090*/  LDSM.16.M88.4 R4, [R227+0x3800] ;  /* 0x00380000e304783b */ /* 0x000e620000000200 */
[----:B------:R-:W-:Y:S04]  /*80a0*/  DEPBAR.LE SB0, 0x0 ;  /* 0x000080000000791a */ /* 0x000fe80000000000 */
[----:B------:R-:W-:Y:S01]  /*80b0*/  MUFU.TANH R218, R31 ;  /* 0x0000001f00da7308 */ /* 0x000fe20000002400 */
[----:B------:R-:W-:Y:S02]  /*80c0*/  FMUL.FTZ R37, R37, c[0x0][0x320] ;  /* 0x0000c80025257a20 */ /* 0x000fe40000410000 */
[----:B------:R-:W-:Y:S03]  /*80d0*/  FMUL.FTZ R41, R41, c[0x0][0x320] ;  /* 0x0000c80029297a20 */ /* 0x000fe60000410000 */
        /* <DEDUP_REMOVED lines=17> */
[-C--:B-1----:R-:W-:Y:S06]  /*81f0*/  HMMA.16816.F32 R52, R204, R4.reuse, R52 ;  /* 0x00000004cc34723c */ /* 0x082fec0000001834 */
[----:B------:R4:W-:Y:S01]  /*8200*/  MUFU.TANH R31, R48 ;  /* 0x00000030001f7308 */ /* 0x0009e20000002400 */
[----:B------:R-:W-:Y:S01]  /*8210*/  FMUL.FTZ R44, R44, c[0x0][0x320] ;  /* 0x0000c8002c2c7a20 */ /* 0x000fe20000410000 */
[C---:B------:R-:W-:Y:S01]  /*8220*/  HMMA.16816.F32 R56, R212.reuse, R4, R56 ;  /* 0x00000004d438723c */ /* 0x040fe20000001838 */
[----:B------:R-:W1:Y:S07]  /*8230*/  SHFL.IDX PT, R4, R0, RZ, 0x1c1f ;  /* 0x001c1fff00047589 */ /* 0x000e6e00000e0000 */
[----:B------:R-:W-:Y:S01]  /*8240*/  MUFU.TANH R8, R45 ;  /* 0x0000002d00087308 */ /* 0x000fe20000002400 */
[-C--:B------:R-:W-:Y:S01]  /*8250*/  HMMA.16816.F32 R60, R212, R6.reuse, R60 ;  /* 0x00000006d43c723c */ /* 0x080fe2000000183c */
[----:B------:R1:W2:Y:S07]  /*8260*/  SHFL.IDX PT, R5, R0, 0x3, 0x1c1f ;  /* 0x007c1f0000057f89 */ /* 0x0002ae00000e0000 */
[----:B------:R-:W-:Y:S01]  /*8270*/  HMMA.16816.F32 R64, R204, R6, R64 ;  /* 0x00000006cc40723c */ /* 0x000fe20000001840 */
[----:B------:R2:W-:Y:S03]  /*8280*/  MUFU.TANH R216, R27 ;  /* 0x0000001b00d87308 */ /* 0x0005e60000002400 */
[----:B------:R-:W-:Y:S02]  /*8290*/  FMUL.FTZ R54, R54, c[0x0][0x320] ;  /* 0x0000c80036367a20 */ /* 0x000fe40000410000 */
[----:B------:R-:W-:Y:S02]  /*82a0*/  FMUL.FTZ R53, R53, c[0x0][0x320] ;  /* 0x0000c80035357a20 */ /* 0x000fe40000410000 */
[----:B------:R-:W-:Y:S03]  /*82b0*/  FMUL.FTZ R59, R59, c[0x0][0x320] ;  /* 0x0000c8003b3b7a20 */ /* 0x000fe60000410000 */
[----:B------:R-:W2:Y:S01]  /*82c0*/  MUFU.TANH R137, R21 ;  /* 0x0000001500897308 */ /* 0x000ea20000002400 */
[----:B------:R-:W-:Y:S02]  /*82d0*/  FMUL.FTZ R6, R55, c[0x0][0x320] ;  /* 0x0000c80037067a20 */ /* 0x000fe40000410000 */
[----:B------:R-:W-:Y:S01]  /*82e0*/  FMUL.FTZ R57, R57, c[0x0][0x320] ;  /* 0x0000c80039397a20 */ /* 0x000fe20000410000 */
[----:B-1----:R-:W-:Y:S01]  /*82f0*/  MOV R0, 0xffffffc0 ;  /* 0xffffffc000007802 */ /* 0x002fe20000000f00 */
[----:B------:R-:W-:Y:S02]  /*8300*/  FMUL.FTZ R60, R60, c[0x0][0x320] ;  /* 0x0000c8003c3c7a20 */ /* 0x000fe40000410000 */
[----:B------:R-:W-:Y:S03]  /*8310*/  FMUL.FTZ R62, R62, c[0x0][0x320] ;  /* 0x0000c8003e3e7a20 */ /* 0x000fe60000410000 */
[----:B------:R-:W1:Y:S01]  /*8320*/  MUFU.TANH R208, R25 ;  /* 0x0000001900d07308 */ /* 0x000e620000002400 */
[----:B------:R-:W-:Y:S02]  /*8330*/  IMAD R0, R131, R0, 0x1 ;  /* 0x0000000183007424 */ /* 0x000fe400078e0200 */
[----:B------:R-:W-:Y:S02]  /*8340*/  FMUL.FTZ R56, R56, c[0x0][0x320] ;  /* 0x0000c80038387a20 */ /* 0x000fe40000410000 */
[----:B------:R-:W-:Y:S01]  /*8350*/  FMUL.FTZ R58, R58, c[0x0][0x320] ;  /* 0x0000c8003a3a7a20 */ /* 0x000fe20000410000 */
[----:B------:R-:W-:Y:S01]  /*8360*/  IADD3 R0, R0, c[0x0][0x1d0], -R241 ;  /* 0x0000740000007a10 */ /* 0x000fe20007ffe8f1 */
[----:B------:R-:W-:Y:S03]  /*8370*/  FMUL.FTZ R64, R64, c[0x0][0x320] ;  /* 0x0000c80040407a20 */ /* 0x000fe60000410000 */
[----:B------:R-:W-:Y:S01]  /*8380*/  IADD3 R0, R0, -c[0x0][0x168], RZ ;  /* 0x80005a0000007a10 */ /* 0x000fe20007ffe0ff */
[----:B------:R1:W-:Y:S03]  /*8390*/  MUFU.TANH R7, R47 ;  /* 0x0000002f00077308 */ /* 0x0003e60000002400 */
[C---:B------:R-:W-:Y:S01]  /*83a0*/  IADD3 R3, R0.reuse, R3, RZ ;  /* 0x0000000300037210 */ /* 0x040fe20007ffe0ff */
[C---:B------:R-:W-:Y:S01]  /*83b0*/  IMAD.IADD R4, R0.reuse, 0x1, R4 ;  /* 0x0000000100047824 */ /* 0x040fe200078e0204 */
[C---:B------:R-:W-:Y:S01]  /*83c0*/  IADD3 R2, R0.reuse, R2, RZ ;  /* 0x0000000200027210 */ /* 0x040fe20007ffe0ff */
[----:B--2---:R-:W-:Y:S01]  /*83d0*/  IMAD.IADD R0, R0, 0x1, R5 ;  /* 0x0000000100007824 */ /* 0x004fe200078e0205 */
[----:B------:R-:W-:Y:S01]  /*83e0*/  ISETP.GT.AND P1, PT, R3, RZ, PT ;  /* 0x000000ff0300720c */ /* 0x000fe20003f24270 */
[----:B------:R-:W-:Y:S01]  /*83f0*/  FMUL.FTZ R5, R52, c[0x0][0x320] ;  /* 0x0000c80034057a20 */ /* 0x000fe20000410000 */
[----:B------:R-:W-:Y:S01]  /*8400*/  ISETP.GT.AND P2, PT, R4, RZ, PT ;  /* 0x000000ff0400720c */ /* 0x000fe20003f44270 */
[----:B------:R-:W3:Y:S01]  /*8410*/  MUFU.TANH R217, R26 ;  /* 0x0000001a00d97308 */ /* 0x000ee20000002400 */
[----:B------:R-:W-:Y:S02]  /*8420*/  FSEL R22, R128, -INF , P1 ;  /* 0xff80000080167808 */ /* 0x000fe40000800000 */
[----:B------:R-:W2:Y:S01]  /*8430*/  LDL R128, [R1+0x20] ;  /* 0x0000200001807983 */ /* 0x000ea20000100800 */
[----:B------:R-:W-:Y:S02]  /*8440*/  ISETP.GT.AND P0, PT, R4, 0x1, PT ;  /* 0x000000010400780c */ /* 0x000fe40003f04270 */
[----:B------:R-:W-:Y:S02]  /*8450*/  FSEL R17, R235, -INF , P2 ;  /* 0xff800000eb117808 */ /* 0x000fe40001000000 */
[C---:B------:R-:W-:Y:S02]  /*8460*/  ISETP.GT.AND P2, PT, R2.reuse, RZ, PT ;  /* 0x000000ff0200720c */ /* 0x040fe40003f44270 */
[----:B------:R-:W1:Y:S01]  /*8470*/  MUFU.TANH R29, R29 ;  /* 0x0000001d001d7308 */ /* 0x000e620000002400 */
[----:B------:R-:W-:Y:S02]  /*8480*/  ISETP.GT.AND P1, PT, R2, 0x1, PT ;  /* 0x000000010200780c */ /* 0x000fe40003f24270 */
[----:B------:R-:W-:Y:S02]  /*8490*/  ISETP.GT.AND P4, PT, R3, 0x1, PT ;  /* 0x000000010300780c */ /* 0x000fe40003f84270 */
[----:B------:R-:W-:Y:S02]  /*84a0*/  FSEL R37, R251, -INF , P2 ;  /* 0xff800000fb257808 */ /* 0x000fe40001000000 */
[----:B------:R-:W-:Y:S02]  /*84b0*/  FSEL R18, R130, -INF , P0 ;  /* 0xff80000082127808 */ /* 0x000fe40000000000 */
[----:B------:R-:W-:Y:S01]  /*84c0*/  ISETP.GT.AND P0, PT, R0, RZ, PT ;  /* 0x000000ff0000720c */ /* 0x000fe20003f04270 */
[----:B------:R-:W1:Y:S01]  /*84d0*/  MUFU.TANH R219, R30 ;  /* 0x0000001e00db7308 */ /* 0x000e620000002400 */
[----:B------:R-:W-:Y:S02]  /*84e0*/  ISETP.GT.AND P2, PT, R2, 0x8, PT ;  /* 0x000000080200780c */ /* 0x000fe40003f44270 */
[----:B------:R-:W-:Y:S02]  /*84f0*/  FSEL R41, R250, -INF , P1 ;  /* 0xff800000fa297808 */ /* 0x000fe40000800000 */
[----:B------:R-:W-:Y:S02]  /*8500*/  ISETP.GT.AND P1, PT, R2, 0x9, PT ;  /* 0x000000090200780c */ /* 0x000fe40003f24270 */
[----:B------:R-:W-:Y:S02]  /*8510*/  FSEL R23, R252, -INF , P4 ;  /* 0xff800000fc177808 */ /* 0x000fe40002000000 */
[----:B------:R-:W-:Y:S01]  /*8520*/  ISETP.GT.AND P4, PT, R0, 0x1, PT ;  /* 0x000000010000780c */ /* 0x000fe20003f84270 */
[----:B------:R-:W1:Y:S01]  /*8530*/  MUFU.TANH R32, R32 ;  /* 0x0000002000207308 */ /* 0x000e620000002400 */
[----:B------:R-:W-:Y:S02]  /*8540*/  FSEL R52, R249, -INF , P2 ;  /* 0xff800000f9347808 */ /* 0x000fe40001000000 */
[----:B------:R-:W-:Y:S02]  /*8550*/  ISETP.GT.AND P2, PT, R4, 0x8, PT ;  /* 0x000000080400780c */ /* 0x000fe40003f44270 */
[----:B---3--:R-:W-:Y:S02]  /*8560*/  FSEL R55, R247, -INF , P1 ;  /* 0xff800000f7377808 */ /* 0x008fe40000800000 */
[----:B------:R-:W-:Y:S02]  /*8570*/  ISETP.GT.AND P1, PT, R3, 0x8, PT ;  /* 0x000000080300780c */ /* 0x000fe40003f24270 */
[----:B------:R-:W-:Y:S01]  /*8580*/  FSEL R210, R210, -INF , P0 ;  /* 0xff800000d2d27808 */ /* 0x000fe20000000000 */
[----:B------:R-:W-:Y:S01]  /*8590*/  MUFU.TANH R26, R33 ;  /* 0x00000021001a7308 */ /* 0x000fe20000002400 */
[C---:B------:R-:W-:Y:S02]  /*85a0*/  ISETP.GT.AND P0, PT, R0.reuse, 0x8, PT ;  /* 0x000000080000780c */ /* 0x040fe40003f04270 */
[----:B------:R-:W-:Y:S02]  /*85b0*/  FSEL R211, R211, -INF , P4 ;  /* 0xff800000d3d37808 */ /* 0x000fe40002000000 */
[----:B------:R-:W-:Y:S02]  /*85c0*/  ISETP.GT.AND P4, PT, R0, 0x9, PT ;  /* 0x000000090000780c */ /* 0x000fe40003f84270 */
[----:B------:R-:W-:Y:S02]  /*85d0*/  FSEL R212, R248, -INF , P0 ;  /* 0xff800000f8d47808 */ /* 0x000fe40000000000 */
[----:B------:R-:W-:Y:S01]  /*85e0*/  ISETP.GT.AND P0, PT, R4, 0x9, PT ;  /* 0x000000090400780c */ /* 0x000fe20003f04270 */
[----:B------:R-:W3:Y:S01]  /*85f0*/  MUFU.TANH R25, R34 ;  /* 0x0000002200197308 */ /* 0x000ee20000002400 */
[----:B------:R-:W-:Y:S02]  /*8600*/  FSEL R24, R222, -INF , P1 ;  /* 0xff800000de187808 */ /* 0x000fe40000800000 */
[----:B------:R-:W-:Y:S02]  /*8610*/  ISETP.GT.AND P1, PT, R3, 0x10, PT ;  /* 0x000000100300780c */ /* 0x000fe40003f24270 */
[----:B------:R-:W-:Y:S02]  /*8620*/  FSEL R19, R245, -INF , P2 ;  /* 0xff800000f5137808 */ /* 0x000fe40001000000 */
[----:B------:R-:W-:Y:S02]  /*8630*/  ISETP.GT.AND P2, PT, R4, 0x10, PT ;  /* 0x000000100400780c */ /* 0x000fe40003f44270 */
[----:B------:R-:W-:Y:S01]  /*8640*/  FSEL R215, R246, -INF , P4 ;  /* 0xff800000f6d77808 */ /* 0x000fe20002000000 */
[----:B------:R3:W-:Y:S01]  /*8650*/  MUFU.TANH R33, R54 ;  /* 0x0000003600217308 */ /* 0x0007e20000002400 */
[----:B------:R-:W-:Y:S02]  /*8660*/  ISETP.GT.AND P4, PT, R3, 0x9, PT ;  /* 0x000000090300780c */ /* 0x000fe40003f84270 */
[----:B------:R-:W-:Y:S02]  /*8670*/  FSEL R20, R223, -INF , P0 ;  /* 0xff800000df147808 */ /* 0x000fe40000000000 */
[----:B------:R-:W-:Y:S02]  /*8680*/  ISETP.GT.AND P0, PT, R4, 0x11, PT ;  /* 0x000000110400780c */ /* 0x000fe40003f04270 */
[----:B----4-:R-:W-:Y:S02]  /*8690*/  FSEL R48, R220, -INF , P2 ;  /* 0xff800000dc307808 */ /* 0x010fe40001000000 */
[----:B------:R-:W-:Y:S01]  /*86a0*/  FSEL R205, R136, -INF , P1 ;  /* 0xff80000088cd7808 */ /* 0x000fe20000800000 */
[----:B------:R-:W4:Y:S01]  /*86b0*/  MUFU.TANH R36, R36 ;  /* 0x0000002400247308 */ /* 0x000f220000002400 */
[C---:B------:R-:W-:Y:S02]  /*86c0*/  ISETP.GT.AND P2, PT, R2.reuse, 0x10, PT ;  /* 0x000000100200780c */ /* 0x040fe40003f44270 */
[----:B------:R-:W-:Y:S02]  /*86d0*/  ISETP.GT.AND P1, PT, R2, 0x11, PT ;  /* 0x000000110200780c */ /* 0x000fe40003f24270 */
[----:B------:R-:W-:Y:S02]  /*86e0*/  FSEL R27, R221, -INF , P4 ;  /* 0xff800000dd1b7808 */ /* 0x000fe40002000000 */
[----:B------:R-:W-:Y:S02]  /*86f0*/  ISETP.GT.AND P4, PT, R3, 0x11, PT ;  /* 0x000000110300780c */ /* 0x000fe40003f84270 */
[----:B-1----:R-:W-:Y:S01]  /*8700*/  FSEL R47, R137, -INF , P0 ;  /* 0xff800000892f7808 */ /* 0x002fe20000000000 */
[----:B------:R-:W-:Y:S01]  /*8710*/  MUFU.TANH R14, R39 ;  /* 0x00000027000e7308 */ /* 0x000fe20000002400 */
[----:B------:R-:W-:Y:S02]  /*8720*/  ISETP.GT.AND P0, PT, R0, 0x10, PT ;  /* 0x000000100000780c */ /* 0x000fe40003f04270 */
[----:B------:R-:W-:Y:S02]  /*8730*/  FSEL R209, R209, -INF , P2 ;  /* 0xff800000d1d17808 */ /* 0x000fe40001000000 */
[----:B------:R-:W-:Y:S02]  /*8740*/  ISETP.GT.AND P2, PT, R2, 0x18, PT ;  /* 0x000000180200780c */ /* 0x000fe40003f44270 */
[----:B------:R-:W-:Y:S02]  /*8750*/  FSEL R208, R208, -INF , P1 ;  /* 0xff800000d0d07808 */ /* 0x000fe40000800000 */
[----:B------:R-:W-:Y:S01]  /*8760*/  ISETP.GT.AND P1, PT, R2, 0x19, PT ;  /* 0x000000190200780c */ /* 0x000fe20003f24270 */
[----:B------:R1:W-:Y:S01]  /*8770*/  MUFU.TANH R12, R42 ;  /* 0x0000002a000c7308 */ /* 0x0003e20000002400 */
[----:B------:R-:W-:Y:S02]  /*8780*/  FSEL R204, R135, -INF , P4 ;  /* 0xff80000087cc7808 */ /* 0x000fe40002000000 */
[C---:B------:R-:W-:Y:S02]  /*8790*/  ISETP.GT.AND P4, PT, R0.reuse, 0x11, PT ;  /* 0x000000110000780c */ /* 0x040fe40003f84270 */
[----:B------:R-:W-:Y:S02]  /*87a0*/  FSEL R217, R217, -INF , P0 ;  /* 0xff800000d9d97808 */ /* 0x000fe40000000000 */
[----:B------:R-:W-:Y:S02]  /*87b0*/  FSEL R206, R29, -INF , P1 ;  /* 0xff8000001dce7808 */ /* 0x000fe40000800000 */
[----:B------:R-:W-:Y:S01]  /*87c0*/  ISETP.GT.AND P1, PT, R3, 0x18, PT ;  /* 0x000000180300780c */ /* 0x000fe20003f24270 */
[----:B------:R-:W1:Y:S01]  /*87d0*/  MUFU.TANH R21, R35 ;  /* 0x0000002300157308 */ /* 0x000e620000002400 */
[----:B------:R-:W-:Y:S02]  /*87e0*/  ISETP.GT.AND P0, PT, R0, 0x18, PT ;  /* 0x000000180000780c */ /* 0x000fe40003f04270 */
[----:B------:R-:W-:Y:S02]  /*87f0*/  FSEL R207, R134, -INF , P2 ;  /* 0xff80000086cf7808 */ /* 0x000fe40001000000 */
[----:B------:R-:W-:Y:S02]  /*8800*/  ISETP.GT.AND P2, PT, R4, 0x18, PT ;  /* 0x000000180400780c */ /* 0x000fe40003f44270 */
[----:B------:R-:W-:Y:S02]  /*8810*/  FSEL R216, R216, -INF , P4 ;  /* 0xff800000d8d87808 */ /* 0x000fe40002000000 */
[----:B------:R-:W-:Y:S01]  /*8820*/  ISETP.GT.AND P4, PT, R0, 0x19, PT ;  /* 0x000000190000780c */ /* 0x000fe20003f84270 */
[----:B------:R4:W-:Y:S01]  /*8830*/  MUFU.TANH R28, R53 ;  /* 0x00000035001c7308 */ /* 0x0009e20000002400 */
[----:B------:R-:W-:Y:S02]  /*8840*/  FSEL R219, R219, -INF , P0 ;  /* 0xff800000dbdb7808 */ /* 0x000fe40000000000 */
[----:B------:R-:W-:Y:S02]  /*8850*/  ISETP.GT.AND P0, PT, R4, 0x19, PT ;  /* 0x000000190400780c */ /* 0x000fe40003f04270 */
[----:B------:R-:W-:Y:S02]  /*8860*/  FSEL R43, R32, -INF , P2 ;  /* 0xff800000202b7808 */ /* 0x000fe40001000000 */
[----:B------:R-:W-:Y:S02]  /*8870*/  ISETP.GT.AND P2, PT, R4, 0x20, PT ;  /* 0x000000200400780c */ /* 0x000fe40003f44270 */
[----:B---3--:R-:W-:Y:S01]  /*8880*/  FSEL R54, R25, -INF , P1 ;  /* 0xff80000019367808 */ /* 0x008fe20000800000 */
[----:B------:R-:W3:Y:S01]  /*8890*/  MUFU.TANH R13, R40 ;  /* 0x00000028000d7308 */ /* 0x000ee20000002400 */
[----:B------:R-:W-:Y:S01]  /*88a0*/  FMUL.FTZ R25, R65, c[0x0][0x320] ;  /* 0x0000c80041197a20 */ /* 0x000fe20000410000 */
[----:B------:R-:W-:Y:S02]  /*88b0*/  FSEL R218, R218, -INF , P4 ;  /* 0xff800000dada7808 */ /* 0x000fe40002000000 */
[C---:B------:R-:W-:Y:S02]  /*88c0*/  ISETP.GT.AND P4, PT, R3.reuse, 0x19, PT ;  /* 0x000000190300780c */ /* 0x040fe40003f84270 */
[----:B-1----:R-:W-:Y:S02]  /*88d0*/  FSEL R42, R26, -INF , P0 ;  /* 0xff8000001a2a7808 */ /* 0x002fe40000000000 */
[----:B----4-:R-:W-:Y:S02]  /*88e0*/  FSEL R39, R36, -INF , P2 ;  /* 0xff80000024277808 */ /* 0x010fe40001000000 */
[----:B------:R3:W-:Y:S01]  /*88f0*/  MUFU.TANH R34, R51 ;  /* 0x0000003300227308 */ /* 0x0007e20000002400 */
[----:B------:R-:W-:Y:S02]  /*8900*/  ISETP.GT.AND P2, PT, R2, 0x20, PT ;  /* 0x000000200200780c */ /* 0x000fe40003f44270 */
[----:B------:R-:W-:Y:S02]  /*8910*/  ISETP.GT.AND P1, PT, R3, 0x20, PT ;  /* 0x000000200300780c */ /* 0x000fe40003f24270 */
[----:B------:R-:W-:Y:S01]  /*8920*/  FSEL R53, R21, -INF , P4 ;  /* 0xff80000015357808 */ /* 0x000fe20002000000 */
[----:B------:R-:W-:Y:S01]  /*8930*/  FMUL.FTZ R21, R66, c[0x0][0x320] ;  /* 0x0000c80042157a20 */ /* 0x000fe20000410000 */
[----:B------:R-:W-:Y:S02]  /*8940*/  ISETP.GT.AND P4, PT, R3, 0x21, PT ;  /* 0x000000210300780c */ /* 0x000fe40003f84270 */
[----:B------:R-:W-:Y:S01]  /*8950*/  ISETP.GT.AND P0, PT, R4, 0x21, PT ;  /* 0x000000210400780c */ /* 0x000fe20003f04270 */
[----:B------:R1:W4:Y:S01]  /*8960*/  MUFU.TANH R15, R38 ;  /* 0x00000026000f7308 */ /* 0x0003220000002400 */
[----:B------:R-:W-:Y:S02]  /*8970*/  FSEL R45, R14, -INF , P4 ;  /* 0xff8000000e2d7808 */ /* 0x000fe40002000000 */
[----:B------:R-:W-:Y:S04]  /*8980*/  ISETP.GT.AND P4, PT, R0, 0x21, PT ;  /* 0x000000210000780c */ /* 0x000fe80003f84270 */
[----:B------:R-:W-:Y:S02]  /*8990*/  FSEL R213, R10, -INF , P4 ;  /* 0xff8000000ad57808 */ /* 0x000fe40002000000 */
[----:B------:R-:W-:Y:S01]  /*89a0*/  ISETP.GT.AND P4, PT, R0, 0x29, PT ;  /* 0x000000290000780c */ /* 0x000fe20003f84270 */
[----:B------:R4:W-:Y:S01]  /*89b0*/  MUFU.TANH R9, R46 ;  /* 0x0000002e00097308 */ /* 0x0009e20000002400 */
[----:B---3--:R-:W-:Y:S01]  /*89c0*/  FSEL R51, R13, -INF , P2 ;  /* 0xff8000000d337808 */ /* 0x008fe20001000000 */
[----:B------:R-:W-:Y:S01]  /*89d0*/  FMUL.FTZ R13, R61, c[0x0][0x320] ;  /* 0x0000c8003d0d7a20 */ /* 0x000fe20000410000 */
[----:B------:R-:W-:Y:S07]  /*89e0*/  ISETP.GT.AND P2, PT, R2, 0x28, PT ;  /* 0x000000280200780c */ /* 0x000fee0003f44270 */
[----:B------:R-:W3:Y:S01]  /*89f0*/  MUFU.TANH R44, R44 ;  /* 0x0000002c002c7308 */ /* 0x000ee20000002400 */
[----:B-1----:R-:W-:Y:S02]  /*8a00*/  FSEL R38, R16, -INF , P0 ;  /* 0xff80000010267808 */ /* 0x002fe40000000000 */
[----:B------:R-:W-:Y:S07]  /*8a10*/  ISETP.GT.AND P0, PT, R0, 0x20, PT ;  /* 0x000000200000780c */ /* 0x000fee0003f04270 */
[----:B------:R1:W-:Y:S01]  /*8a20*/  MUFU.TANH R35, R50 ;  /* 0x0000003200237308 */ /* 0x0003e20000002400 */
[----:B------:R-:W-:Y:S01]  /*8a30*/  FSEL R214, R12, -INF , P0 ;  /* 0xff8000000cd67808 */ /* 0x000fe20000000000 */
[----:B------:R-:W-:Y:S01]  /*8a40*/  FMUL.FTZ R12, R67, c[0x0][0x320] ;  /* 0x0000c800430c7a20 */ /* 0x000fe20000410000 */
[----:B------:R-:W-:Y:S02]  /*8a50*/  ISETP.GT.AND P0, PT, R0, 0x28, PT ;  /* 0x000000280000780c */ /* 0x000fe40003f04270 */
[----:B----4-:R-:W-:Y:S02]  /*8a60*/  FSEL R46, R15, -INF , P1 ;  /* 0xff8000000f2e7808 */ /* 0x010fe40000800000 */
[----:B------:R-:W-:Y:S03]  /*8a70*/  ISETP.GT.AND P1, PT, R2, 0x21, PT ;  /* 0x000000210200780c */ /* 0x000fe60003f24270 */
[----:B------:R-:W-:Y:S01]  /*8a80*/  MUFU.TANH R40, R56 ;  /* 0x0000003800287308 */ /* 0x000fe20000002400 */
[----:B---3--:R-:W-:Y:S02]  /*8a90*/  FSEL R44, R44, -INF , P2 ;  /* 0xff8000002c2c7808 */ /* 0x008fe40001000000 */
[C---:B------:R-:W-:Y:S07]  /*8aa0*/  ISETP.GT.AND P2, PT, R4.reuse, 0x28, PT ;  /* 0x000000280400780c */ /* 0x040fee0003f44270 */
[----:B------:R3:W-:Y:S01]  /*8ab0*/  MUFU.TANH R56, R58 ;  /* 0x0000003a00387308 */ /* 0x0007e20000002400 */
[----:B------:R-:W-:Y:S02]  /*8ac0*/  FSEL R31, R31, -INF , P2 ;  /* 0xff8000001f1f7808 */ /* 0x000fe40001000000 */
[----:B------:R-:W-:Y:S02]  /*8ad0*/  ISETP.GT.AND P2, PT, R4, 0x30, PT ;  /* 0x000000300400780c */ /* 0x000fe40003f44270 */
[----:B-1----:R-:W-:Y:S02]  /*8ae0*/  FSEL R50, R11, -INF , P1 ;  /* 0xff8000000b327808 */ /* 0x002fe40000800000 */
[----:B------:R-:W-:Y:S03]  /*8af0*/  ISETP.GT.AND P1, PT, R2, 0x29, PT ;  /* 0x000000290200780c */ /* 0x000fe60003f24270 */
[----:B------:R-:W1:Y:S10]  /*8b00*/  MUFU.TANH R5, R5 ;  /* 0x0000000500057308 */ /* 0x000e740000002400 */
[----:B------:R4:W-:Y:S01]  /*8b10*/  MUFU.TANH R30, R49 ;  /* 0x00000031001e7308 */ /* 0x0009e20000002400 */
[----:B---3--:R-:W-:Y:S02]  /*8b20*/  FSEL R58, R7, -INF , P4 ;  /* 0xff800000073a7808 */ /* 0x008fe40002000000 */
[C---:B------:R-:W-:Y:S07]  /*8b30*/  ISETP.GT.AND P4, PT, R3.reuse, 0x29, PT ;  /* 0x000000290300780c */ /* 0x040fee0003f84270 */
[----:B------:R-:W3:Y:S01]  /*8b40*/  MUFU.TANH R6, R6 ;  /* 0x0000000600067308 */ /* 0x000ee20000002400 */
[----:B------:R-:W-:Y:S02]  /*8b50*/  FSEL R34, R34, -INF , P4 ;  /* 0xff80000022227808 */ /* 0x000fe40002000000 */
[----:B------:R-:W-:Y:S02]  /*8b60*/  ISETP.GT.AND P4, PT, R3, 0x31, PT ;  /* 0x000000310300780c */ /* 0x000fe40003f84270 */
[----:B-1----:R-:W-:Y:S02]  /*8b70*/  FSEL R29, R5, -INF , P2 ;  /* 0xff800000051d7808 */ /* 0x002fe40001000000 */
[----:B------:R-:W-:Y:S02]  /*8b80*/  ISETP.GT.AND P2, PT, R2, 0x30, PT ;  /* 0x000000300200780c */ /* 0x000fe40003f44270 */
[----:B------:R-:W-:Y:S01]  /*8b90*/  FMNMX.FTZ R5, R37, R138, !PT ;  /* 0x0000008a25057209 */ /* 0x000fe20007810000 */
[----:B------:R1:W1:Y:S01]  /*8ba0*/  MUFU.TANH R36, R57 ;  /* 0x0000003900247308 */ /* 0x0002620000002400 */
[----:B------:R-:W-:Y:S02]  /*8bb0*/  FSEL R40, R40, -INF , P2 ;  /* 0xff80000028287808 */ /* 0x000fe40001000000 */
[----:B------:R-:W-:Y:S02]  /*8bc0*/  ISETP.GT.AND P2, PT, R4, 0x39, PT ;  /* 0x000000390400780c */ /* 0x000fe40003f44270 */
[----:B----4-:R-:W-:Y:S02]  /*8bd0*/  FSEL R49, R8, -INF , P1 ;  /* 0xff80000008317808 */ /* 0x010fe40000800000 */
[----:B------:R-:W-:Y:S03]  /*8be0*/  ISETP.GT.AND P1, PT, R3, 0x28, PT ;  /* 0x000000280300780c */ /* 0x000fe60003f24270 */
[----:B------:R-:W4:Y:S01]  /*8bf0*/  MUFU.TANH R26, R64 ;  /* 0x00000040001a7308 */ /* 0x000f220000002400 */
[----:B------:R-:W-:Y:S02]  /*8c00*/  FSEL R35, R35, -INF , P1 ;  /* 0xff80000023237808 */ /* 0x000fe40000800000 */
[----:B------:R-:W-:Y:S02]  /*8c10*/  ISETP.GT.AND P1, PT, R3, 0x30, PT ;  /* 0x000000300300780c */ /* 0x000fe40003f24270 */
[----:B---3--:R-:W-:Y:S02]  /*8c20*/  FSEL R32, R6, -INF , P4 ;  /* 0xff80000006207808 */ /* 0x008fe40002000000 */
[----:B------:R-:W-:Y:S02]  /*8c30*/  ISETP.GT.AND P4, PT, R4, 0x38, PT ;  /* 0x000000380400780c */ /* 0x000fe40003f84270 */
[----:B------:R-:W-:Y:S01]  /*8c40*/  FSEL R33, R33, -INF , P1 ;  /* 0xff80000021217808 */ /* 0x000fe20000800000 */
[----:B------:R-:W3:Y:S01]  /*8c50*/  MUFU.TANH R25, R25 ;  /* 0x0000001900197308 */ /* 0x000ee20000002400 */
[----:B------:R-:W-:Y:S02]  /*8c60*/  ISETP.GT.AND P1, PT, R2, 0x31, PT ;  /* 0x000000310200780c */ /* 0x000fe40003f24270 */
[----:B------:R-:W-:Y:S02]  /*8c70*/  FMNMX.FTZ R6, R210, R139, !PT ;  /* 0x0000008bd2067209 */ /* 0x000fe40007810000 */
[----:B-1----:R-:W-:Y:S01]  /*8c80*/  FSEL R57, R9, -INF , P0 ;  /* 0xff80000009397808 */ /* 0x002fe20000000000 */
[----:B------:R-:W-:Y:S01]  /*8c90*/  FMUL.FTZ R9, R63, c[0x0][0x320] ;  /* 0x0000c8003f097a20 */ /* 0x000fe20000410000 */
[----:B------:R-:W-:Y:S02]  /*8ca0*/  ISETP.GT.AND P0, PT, R4, 0x29, PT ;  /* 0x000000290400780c */ /* 0x000fe40003f04270 */
[----:B------:R-:W-:Y:S01]  /*8cb0*/  FSEL R36, R36, -INF , P1 ;  /* 0xff80000024247808 */ /* 0x000fe20000800000 */
[----:B------:R-:W1:Y:S01]  /*8cc0*/  MUFU.TANH R21, R21 ;  /* 0x0000001500157308 */ /* 0x000e620000002400 */
[----:B------:R-:W-:Y:S02]  /*8cd0*/  FSEL R30, R30, -INF , P0 ;  /* 0xff8000001e1e7808 */ /* 0x000fe40000000000 */
[----:B------:R-:W-:Y:S02]  /*8ce0*/  ISETP.GT.AND P0, PT, R4, 0x31, PT ;  /* 0x000000310400780c */ /* 0x000fe40003f04270 */
[----:B----4-:R-:W-:Y:S02]  /*8cf0*/  FSEL R26, R26, -INF , P4 ;  /* 0xff8000001a1a7808 */ /* 0x010fe40002000000 */
[----:B------:R-:W-:Y:S02]  /*8d00*/  ISETP.GT.AND P4, PT, R2, 0x38, PT ;  /* 0x000000380200780c */ /* 0x000fe40003f84270 */
[----:B------:R-:W-:Y:S01]  /*8d10*/  FSEL R28, R28, -INF , P0 ;  /* 0xff8000001c1c7808 */ /* 0x000fe20000000000 */
[----:B------:R-:W4:Y:S01]  /*8d20*/  MUFU.TANH R16, R59 ;  /* 0x0000003b00107308 */ /* 0x000f220000002400 */
[----:B------:R-:W-:Y:S02]  /*8d30*/  ISETP.GT.AND P0, PT, R0, 0x30, PT ;  /* 0x000000300000780c */ /* 0x000fe40003f04270 */
[----:B------:R-:W-:Y:S02]  /*8d40*/  ISETP.GT.AND P1, PT, R3, 0x39, PT ;  /* 0x000000390300780c */ /* 0x000fe40003f24270 */
[----:B---3--:R-:W-:Y:S02]  /*8d50*/  FSEL R25, R25, -INF , P2 ;  /* 0xff80000019197808 */ /* 0x008fe40001000000 */
[----:B------:R-:W-:Y:S02]  /*8d60*/  ISETP.GT.AND P2, PT, R2, 0x39, PT ;  /* 0x000000390200780c */ /* 0x000fe40003f44270 */
[----:B------:R-:W-:Y:S01]  /*8d70*/  FMNMX.FTZ R2, R17, R132, !PT ;  /* 0x0000008411027209 */ /* 0x000fe20007810000 */
[----:B------:R-:W3:Y:S01]  /*8d80*/  MUFU.TANH R12, R12 ;  /* 0x0000000c000c7308 */ /* 0x000ee20000002400 */
[----:B------:R-:W-:Y:S02]  /*8d90*/  FSEL R56, R56, -INF , P0 ;  /* 0xff80000038387808 */ /* 0x000fe40000000000 */
[----:B------:R-:W-:Y:S02]  /*8da0*/  FMNMX.FTZ R2, R18, R2, !PT ;  /* 0x0000000212027209 */ /* 0x000fe40007810000 */
[----:B------:R-:W-:Y:S02]  /*8db0*/  ISETP.GT.AND P0, PT, R3, 0x38, PT ;  /* 0x000000380300780c */ /* 0x000fe40003f04270 */
[----:B------:R-:W-:Y:S02]  /*8dc0*/  FMNMX.FTZ R2, R19, R2, !PT ;  /* 0x0000000213027209 */ /* 0x000fe40007810000 */
[----:B------:R-:W-:Y:S01]  /*8dd0*/  FMNMX.FTZ R3, R22, R133, !PT ;  /* 0x0000008516037209 */ /* 0x000fe20007810000 */
[----:B------:R-:W1:Y:S01]  /*8de0*/  MUFU.TANH R15, R62 ;  /* 0x0000003e000f7308 */ /* 0x000e620000002400 */
[----:B------:R-:W-:Y:S02]  /*8df0*/  FMNMX.FTZ R2, R20, R2, !PT ;  /* 0x0000000214027209 */ /* 0x000fe40007810000 */
[----:B------:R-:W-:Y:S02]  /*8e00*/  FMNMX.FTZ R4, R23, R3, !PT ;  /* 0x0000000317047209 */ /* 0x000fe40007810000 */
[----:B------:R-:W-:Y:S02]  /*8e10*/  FMNMX.FTZ R2, R48, R2, !PT ;  /* 0x0000000230027209 */ /* 0x000fe40007810000 */
        /* <DEDUP_REMOVED lines=43> */
[----:B-1----:R-:W-:Y:S02]  /*90d0*/  FSEL R21, R21, -INF , P0 ;  /* 0xff80000015157808 */ /* 0x002fe40000000000 */
[----:B------:R-:W-:Y:S02]  /*90e0*/  ISETP.GT.AND P0, PT, R0, 0x31, PT ;  /* 0x000000310000780c */ /* 0x000fe40003f04270 */
[----:B------:R-:W-:Y:S02]  /*90f0*/  FMNMX.FTZ R3, R33, R3, !PT ;  /* 0x0000000321037209 */ /* 0x000fe40007810000 */
[----:B------:R-:W-:Y:S02]  /*9100*/  FMNMX.FTZ R5, R25, R2, !PT ;  /* 0x0000000219057209 */ /* 0x000fe40007810000 */
[----:B------:R-:W-:Y:S02]  /*9110*/  FMNMX.FTZ R2, R49, R6, !PT ;  /* 0x0000000631027209 */ /* 0x000fe40007810000 */
[----:B------:R-:W-:Y:S01]  /*9120*/  FMNMX.FTZ R6, R58, R4, !PT ;  /* 0x000000043a067209 */ /* 0x000fe20007810000 */
[----:B------:R-:W1:Y:S01]  /*9130*/  SHFL.BFLY PT, R8, R5, 0x2, 0x1f ;  /* 0x0c401f0005087f89 */ /* 0x000e6200000e0000 */
[----:B----4-:R-:W-:Y:S02]  /*9140*/  FSEL R16, R16, -INF , P0 ;  /* 0xff80000010107808 */ /* 0x010fe40000000000 */
[----:B------:R-:W-:Y:S02]  /*9150*/  FMNMX.FTZ R3, R32, R3, !PT ;  /* 0x0000000320037209 */ /* 0x000fe40007810000 */
[----:B------:R-:W-:Y:S02]  /*9160*/  ISETP.GT.AND P0, PT, R0, 0x39, PT ;  /* 0x000000390000780c */ /* 0x000fe40003f04270 */
[----:B---3--:R-:W-:Y:S02]  /*9170*/  FSEL R12, R12, -INF , P1 ;  /* 0xff8000000c0c7808 */ /* 0x008fe40000800000 */
[----:B------:R-:W-:Y:S02]  /*9180*/  ISETP.GT.AND P1, PT, R0, 0x38, PT ;  /* 0x000000380000780c */ /* 0x000fe40003f24270 */
[----:B------:R-:W-:Y:S02]  /*9190*/  FMNMX.FTZ R0, R56, R6, !PT ;  /* 0x0000000638007209 */ /* 0x000fe40007810000 */
[----:B------:R-:W-:Y:S02]  /*91a0*/  FMNMX.FTZ R2, R40, R2, !PT ;  /* 0x0000000228027209 */ /* 0x000fe40007810000 */
[----:B------:R-:W-:Y:S02]  /*91b0*/  FMNMX.FTZ R4, R21, R3, !PT ;  /* 0x0000000315047209 */ /* 0x000fe40007810000 */
[----:B------:R-:W-:Y:S02]  /*91c0*/  FSEL R15, R15, -INF , P1 ;  /* 0xff8000000f0f7808 */ /* 0x000fe40000800000 */
[----:B------:R-:W-:Y:S02]  /*91d0*/  FMNMX.FTZ R0, R16, R0, !PT ;  /* 0x0000000010007209 */ /* 0x000fe40007810000 */
[----:B------:R-:W-:Y:S02]  /*91e0*/  FMNMX.FTZ R2, R36, R2, !PT ;  /* 0x0000000224027209 */ /* 0x000fe40007810000 */
[----:B------:R-:W-:Y:S02]  /*91f0*/  FSEL R14, R14, -INF , P4 ;  /* 0xff8000000e0e7808 */ /* 0x000fe40002000000 */
[----:B------:R-:W-:Y:S02]  /*9200*/  FMNMX.FTZ R4, R12, R4, !PT ;  /* 0x000000040c047209 */ /* 0x000fe40007810000 */
[----:B------:R-:W-:Y:S02]  /*9210*/  FSEL R6, R9, -INF , P0 ;  /* 0xff80000009067808 */ /* 0x000fe40000000000 */
[----:B------:R-:W-:Y:S01]  /*9220*/  FMNMX.FTZ R0, R15, R0, !PT ;  /* 0x000000000f007209 */ /* 0x000fe20007810000 */
[----:B------:R-:W3:Y:S01]  /*9230*/  SHFL.BFLY PT, R7, R4, 0x2, 0x1f ;  /* 0x0c401f0004077f89 */ /* 0x000ee200000e0000 */
[----:B------:R-:W-:Y:S02]  /*9240*/  FSEL R13, R13, -INF , P2 ;  /* 0xff8000000d0d7808 */ /* 0x000fe40001000000 */
[----:B------:R-:W-:Y:S02]  /*9250*/  FMNMX.FTZ R2, R14, R2, !PT ;  /* 0x000000020e027209 */ /* 0x000fe40007810000 */
[----:B------:R-:W-:Y:S02]  /*9260*/  FMNMX.FTZ R0, R6, R0, !PT ;  /* 0x0000000006007209 */ /* 0x000fe40007810000 */
[----:B------:R-:W-:Y:S02]  /*9270*/  FMNMX.FTZ R3, R13, R2, !PT ;  /* 0x000000020d037209 */ /* 0x000fe40007810000 */
[----:B-1----:R-:W-:Y:S01]  /*9280*/  FMNMX.FTZ R5, R5, R8, !PT ;  /* 0x0000000805057209 */ /* 0x002fe20007810000 */
[----:B------:R-:W1:Y:S01]  /*9290*/  SHFL.BFLY PT, R2, R0, 0x2, 0x1f ;  /* 0x0c401f0000027f89 */ /* 0x000e6200000e0000 */
[C---:B------:R-:W-:Y:S02]  /*92a0*/  ISETP.GT.AND P4, PT, R131.reuse, R129, PT ;  /* 0x000000818300720c */ /* 0x040fe40003f84270 */
[----:B------:R-:W-:Y:S05]  /*92b0*/  IADD3 R59, R131, -0x1, RZ ;  /* 0xffffffff833b7810 */ /* 0x000fea0007ffe0ff */
[----:B------:R-:W4:Y:S01]  /*92c0*/  SHFL.BFLY PT, R135, R3, 0x2, 0x1f ;  /* 0x0c401f0003877f89 */ /* 0x000f2200000e0000 */
[----:B---3--:R-:W-:Y:S05]  /*92d0*/  FMNMX.FTZ R4, R4, R7, !PT ;  /* 0x0000000704047209 */ /* 0x008fea0007810000 */
[----:B------:R-:W-:Y:S02]  /*92e0*/  @P4 IMAD.WIDE.U32 R8, R59, c[0x0][0x1e0], RZ ;  /* 0x000078003b084a25 */ /* 0x000fe400078e00ff */
[----:B------:R-:W3:Y:S01]  /*92f0*/  SHFL.BFLY PT, R137, R5, 0x1, 0x1f ;  /* 0x0c201f0005897f89 */ /* 0x000ee200000e0000 */
[----:B-1----:R-:W-:Y:S07]  /*9300*/  FMNMX.FTZ R0, R0, R2, !PT ;  /* 0x0000000200007209 */ /* 0x002fee0007810000 */
[----:B------:R-:W1:Y:S01]  /*9310*/  SHFL.BFLY PT, R136, R4, 0x1, 0x1f ;  /* 0x0c201f0004887f89 */ /* 0x000e6200000e0000 */
[----:B------:R-:W-:Y:S05]  /*9320*/  @P4 SHF.R.S32.HI R2, RZ, 0x1f, R59 ;  /* 0x0000001fff024819 */ /* 0x000fea000001143b */
[----:B------:R-:W-:Y:S01]  /*9330*/  @P4 IMAD R2, R2, c[0x0][0x1e0], RZ ;  /* 0x0000780002024a24 */ /* 0x000fe200078e02ff */
[----:B----4-:R-:W-:Y:S02]  /*9340*/  FMNMX.FTZ R135, R3, R135, !PT ;  /* 0x0000008703877209 */ /* 0x010fe40007810000 */
[----:B------:R-:W4:Y:S01]  /*9350*/  SHFL.BFLY PT, R3, R0, 0x1, 0x1f ;  /* 0x0c201f0000037f89 */ /* 0x000f2200000e0000 */
[----:B------:R-:W-:Y:S05]  /*9360*/  @P4 IMAD R2, R59, c[0x0][0x1e4], R2 ;  /* 0x000079003b024a24 */ /* 0x000fea00078e0202 */
[----:B------:R-:W-:Y:S02]  /*9370*/  @P4 IADD3 R2, R9, R2, RZ ;  /* 0x0000000209024210 */ /* 0x000fe40007ffe0ff */
[----:B---3--:R-:W-:Y:S01]  /*9380*/  FMNMX.FTZ R137, R5, R137, !PT ;  /* 0x0000008905897209 */ /* 0x008fe20007810000 */
[----:B------:R-:W3:Y:S03]  /*9390*/  SHFL.BFLY PT, R7, R135, 0x1, 0x1f ;  /* 0x0c201f0087077f89 */ /* 0x000ee600000e0000 */
[C---:B------:R-:W-:Y:S02]  /*93a0*/  FSETP.NEU.FTZ.AND P2, PT, R137.reuse, -INF , PT ;  /* 0xff8000008900780b */ /* 0x040fe40003f5d000 */
[----:B-1----:R-:W-:Y:S02]  /*93b0*/  FMNMX.FTZ R136, R4, R136, !PT ;  /* 0x0000008804887209 */ /* 0x002fe40007810000 */
[C---:B------:R-:W-:Y:S02]  /*93c0*/  @P4 SHF.L.U64.HI R4, R8.reuse, 0x6, R2 ;  /* 0x0000000608044819 */ /* 0x040fe40000010202 */
[----:B------:R-:W-:Y:S02]  /*93d0*/  @P4 SHF.L.U32 R8, R8, 0x6, RZ ;  /* 0x0000000608084819 */ /* 0x000fe400000006ff */
[----:B------:R-:W-:Y:S02]  /*93e0*/  FSEL R2, R137, RZ, P2 ;  /* 0x000000ff89027208 */ /* 0x000fe40001000000 */
[----:B----4-:R-:W-:Y:S02]  /*93f0*/  FMNMX.FTZ R134, R0, R3, !PT ;  /* 0x0000000300867209 */ /* 0x010fe40007810000 */
[----:B------:R-:W-:Y:S01]  /*9400*/  @P4 IADD3 R0, P1, R8, R242, RZ ;  /* 0x000000f208004210 */ /* 0x000fe20007f3e0ff */
[----:B------:R-:W-:Y:S03]  /*9410*/  FADD.FTZ R5, -R2, R132 ;  /* 0x0000008402057221 */ /* 0x000fe60000010100 */
[----:B------:R-:W-:Y:S01]  /*9420*/  @P4 LEA R10, P0, R0, c[0x0][0x1c8], 0x1 ;  /* 0x00007200000a4a11 */ /* 0x000fe200078008ff */
[----:B--2---:R-:W-:Y:S01]  /*9430*/  @P4 IMAD.X R2, R4, 0x1, R128, P1 ;  /* 0x0000000104024824 */ /* 0x004fe200008e0680 */
[----:B---3--:R-:W-:Y:S04]  /*9440*/  FMNMX.FTZ R135, R135, R7, !PT ;  /* 0x0000000787877209 */ /* 0x008fe80007810000 */
[----:B------:R-:W-:Y:S02]  /*9450*/  @P4 LEA.HI.X R11, R0, c[0x0][0x1cc], R2, 0x1, P0 ;  /* 0x00007300000b4a11 */ /* 0x000fe400000f0c02 */
[----:B------:R-:W-:Y:S03]  /*9460*/  @P4 IADD3 R0, P1, P0, R8, 0x40, R242 ;  /* 0x0000004008004810 */ /* 0x000fe6000783e0f2 */
[----:B------:R1:W-:Y:S01]  /*9470*/  @P4 LDGSTS.E.BYPASS.LTC128B.128 [R244+0x4100], [R10.64], !P6 ;  /* 0x041000000af44fae */ /* 0x0003e2000f101d48 */
[----:B------:R-:W-:Y:S02]  /*9480*/  @P4 IADD3.X R4, R4, RZ, R128, P1, P0 ;  /* 0x000000ff04044210 */ /* 0x000fe40000fe0480 */
[----:B------:R-:W-:Y:S02]  /*9490*/  @P4 LEA R8, P0, R0, c[0x0][0x1c8], 0x1 ;  /* 0x0000720000084a11 */ /* 0x000fe400078008ff */
[----:B------:R-:W-:Y:S02]  /*94a0*/  FSETP.NEU.FTZ.AND P1, PT, R136, -INF , PT ;  /* 0xff8000008800780b */ /* 0x000fe40003f3d000 */
[----:B------:R-:W-:Y:S02]  /*94b0*/  @P4 LEA.HI.X R9, R0, c[0x0][0x1cc], R4, 0x1, P0 ;  /* 0x0000730000094a11 */ /* 0x000fe400000f0c04 */
[C---:B------:R-:W-:Y:S02]  /*94c0*/  FSETP.NEU.FTZ.AND P0, PT, R135.reuse, -INF , PT ;  /* 0xff8000008700780b */ /* 0x040fe40003f1d000 */
[----:B------:R-:W-:Y:S01]  /*94d0*/  FSEL R2, R136, RZ, P1 ;  /* 0x000000ff88027208 */ /* 0x000fe20000800000 */
[----:B------:R2:W-:Y:S01]  /*94e0*/  @P4 LDGSTS.E.BYPASS.LTC128B.128 [R244+0x6100], [R8.64], !P5 ;  /* 0x0610000008f44fae */ /* 0x0005e2000e901d48 */
[----:B------:R-:W-:Y:S03]  /*94f0*/  FSEL R0, R135, RZ, P0 ;  /* 0x000000ff87007208 */ /* 0x000fe60000000000 */
[----:B------:R-:W-:Y:S01]  /*9500*/  FADD.FTZ R4, -R2, R133 ;  /* 0x0000008502047221 */ /* 0x000fe20000010100 */
[----:B------:R-:W-:Y:S01]  /*9510*/  @P4 MOV R2, c[0x0][0x1e0] ;  /* 0x0000780000024a02 */ /* 0x000fe20000000f00 */
[----:B------:R-:W-:Y:S01]  /*9520*/  FADD.FTZ R3, -R0, R138 ;  /* 0x0000008a00037221 */ /* 0x000fe20000010100 */
[----:B------:R-:W-:Y:S04]  /*9530*/  @P4 MOV R0, 0x5 ;  /* 0x0000000500004802 */ /* 0x000fe80000000f00 */
[C---:B------:R-:W-:Y:S01]  /*9540*/  @P4 SHF.L.U64.HI R0, R2.reuse, R0, c[0x0][0x1e4] ;  /* 0x0000790002004619 */ /* 0x040fe20000010200 */
[----:B------:R-:W-:Y:S02]  /*9550*/  @P4 IMAD.SHL.U32 R2, R2, 0x20, RZ ;  /* 0x0000002002024824 */ /* 0x000fe400078e00ff */
[----:B--2---:R-:W-:Y:S05]  /*9560*/  FMUL.FTZ R8, R137, c[0x0][0x2d0] ;  /* 0x0000b40089087a20 */ /* 0x004fea0000410000 */
[----:B------:R-:W-:Y:S02]  /*9570*/  FSEL R8, R8, RZ, P2 ;  /* 0x000000ff08087208 */ /* 0x000fe40001000000 */
[-C--:B-1----:R-:W-:Y:S03]  /*9580*/  @P4 IADD3 R10, P2, R10, R2.reuse, RZ ;  /* 0x000000020a0a4210 */ /* 0x082fe60007f5e0ff */
[--C-:B------:R-:W-:Y:S01]  /*9590*/  FFMA.FTZ R7, R17, c[0x0][0x2d0], -R8.reuse ;  /* 0x0000b40011077a23 */ /* 0x100fe20000010808 */
[----:B------:R-:W-:Y:S01]  /*95a0*/  @P4 IADD3.X R11, R0, R11, RZ, P2, !PT ;  /* 0x0000000b000b4210 */ /* 0x000fe200017fe4ff */
[--C-:B------:R-:W-:Y:S02]  /*95b0*/  FFMA.FTZ R9, R20, c[0x0][0x2d0], -R8.reuse ;  /* 0x0000b40014097a23 */ /* 0x100fe40000010808 */
[----:B------:R1:W-:Y:S01]  /*95c0*/  MUFU.EX2 R221, R7 ;  /* 0x0000000700dd7308 */ /* 0x0003e20000000800 */
[--C-:B------:R-:W-:Y:S01]  /*95d0*/  FFMA.FTZ R128, R47, c[0x0][0x2d0], -R8.reuse ;  /* 0x0000b4002f807a23 */ /* 0x100fe20000010808 */
[----:B------:R2:W-:Y:S01]  /*95e0*/  @P4 LDGSTS.E.BYPASS.LTC128B.128 [R244+0x4900], [R10.64], !P6 ;  /* 0x049000000af44fae */ /* 0x0005e2000f101d48 */
[--C-:B------:R-:W-:Y:S02]  /*95f0*/  FFMA.FTZ R129, R43, c[0x0][0x2d0], -R8.reuse ;  /* 0x0000b4002b817a23 */ /* 0x100fe40000010808 */
[--C-:B------:R-:W-:Y:S02]  /*9600*/  FFMA.FTZ R130, R42, c[0x0][0x2d0], -R8.reuse ;  /* 0x0000b4002a827a23 */ /* 0x100fe40000010808 */
[--C-:B------:R-:W-:Y:S02]  /*9610*/  FFMA.FTZ R39, R39, c[0x0][0x2d0], -R8.reuse ;  /* 0x0000b40027277a23 */ /* 0x100fe40000010808 */
[--C-:B------:R-:W-:Y:S01]  /*9620*/  FFMA.FTZ R38, R38, c[0x0][0x2d0], -R8.reuse ;  /* 0x0000b40026267a23 */ /* 0x100fe20000010808 */
[----:B------:R-:W-:Y:S01]  /*9630*/  MUFU.EX2 R64, R9 ;  /* 0x0000000900407308 */ /* 0x000fe20000000800 */
[----:B------:R2:W-:Y:S01]  /*9640*/  @P4 LDGSTS.E.BYPASS.LTC128B.128 [R244+0x6900], [R10.64+0x80], !P5 ;  /* 0x069000800af44fae */ /* 0x0005e2000e901d48 */
[--C-:B------:R-:W-:Y:S02]  /*9650*/  FFMA.FTZ R61, R31, c[0x0][0x2d0], -R8.reuse ;  /* 0x0000b4001f3d7a23 */ /* 0x100fe40000010808 */
[--C-:B------:R-:W-:Y:S02]  /*9660*/  FFMA.FTZ R60, R30, c[0x0][0x2d0], -R8.reuse ;  /* 0x0000b4001e3c7a23 */ /* 0x100fe40000010808 */
[--C-:B------:R-:W-:Y:S02]  /*9670*/  FFMA.FTZ R29, R29, c[0x0][0x2d0], -R8.reuse ;  /* 0x0000b4001d1d7a23 */ /* 0x100fe40000010808 */
[--C-:B------:R-:W-:Y:S02]  /*9680*/  FFMA.FTZ R28, R28, c[0x0][0x2d0], -R8.reuse ;  /* 0x0000b4001c1c7a23 */ /* 0x100fe40000010808 */
[--C-:B------:R-:W-:Y:S02]  /*9690*/  FFMA.FTZ R62, R26, c[0x0][0x2d0], -R8.reuse ;  /* 0x0000b4001a3e7a23 */ /* 0x100fe40000010808 */
[--C-:B------:R-:W-:Y:S02]  /*96a0*/  FFMA.FTZ R63, R25, c[0x0][0x2d0], -R8.reuse ;  /* 0x0000b400193f7a23 */ /* 0x100fe40000010808 */
[--C-:B-1----:R-:W-:Y:S02]  /*96b0*/  FFMA.FTZ R7, R18, c[0x0][0x2d0], -R8.reuse ;  /* 0x0000b40012077a23 */ /* 0x102fe40000010808 */
[--C-:B------:R-:W-:Y:S02]  /*96c0*/  FFMA.FTZ R48, R48, c[0x0][0x2d0], -R8.reuse ;  /* 0x0000b40030307a23 */ /* 0x100fe40000010808 */
[----:B------:R1:W3:Y:S01]  /*96d0*/  MUFU.EX2 R247, R7 ;  /* 0x0000000700f77308 */ /* 0x0002e20000000800 */
[----:B--2---:R-:W-:Y:S04]  /*96e0*/  @P4 IADD3 R10, P2, R10, R2, RZ ;  /* 0x000000020a0a4210 */ /* 0x004fe80007f5e0ff */
[----:B------:R-:W-:Y:S05]  /*96f0*/  @P4 IADD3.X R11, R11, R0, RZ, P2, !PT ;  /* 0x000000000b0b4210 */ /* 0x000fea00017fe4ff */
[----:B------:R2:W-:Y:S01]  /*9700*/  @P4 LDGSTS.E.BYPASS.LTC128B.128 [R244+0x5100], [R10.64], !P6 ;  /* 0x051000000af44fae */ /* 0x0005e2000f101d48 */
[----:B-1----:R-:W-:Y:S02]  /*9710*/  FFMA.FTZ R7, R19, c[0x0][0x2d0], -R8 ;  /* 0x0000b40013077a23 */ /* 0x002fe40000010808 */
[----:B------:R-:W-:Y:S05]  /*9720*/  FMUL.FTZ R8, R134, c[0x0][0x2d0] ;  /* 0x0000b40086087a20 */ /* 0x000fea0000410000 */
[----:B------:R2:W-:Y:S01]  /*9730*/  @P4 LDGSTS.E.BYPASS.LTC128B.128 [R244+0x7100], [R10.64+0x80], !P5 ;  /* 0x071000800af44fae */ /* 0x0005e2000e901d48 */
[----:B------:R1:W-:Y:S02]  /*9740*/  MUFU.EX2 R249, R7 ;  /* 0x0000000700f97308 */ /* 0x0003e40000000800 */
[----:B-1----:R-:W-:Y:S05]  /*9750*/  FMUL.FTZ R7, R136, c[0x0][0x2d0] ;  /* 0x0000b40088077a20 */ /* 0x002fea0000410000 */
[----:B------:R-:W-:Y:S02]  /*9760*/  FSEL R7, R7, RZ, P1 ;  /* 0x000000ff07077208 */ /* 0x000fe40000800000 */
[----:B--2---:R-:W-:Y:S03]  /*9770*/  @P4 IADD3 R10, P1, R10, R2, RZ ;  /* 0x000000020a0a4210 */ /* 0x004fe60007f3e0ff */
[--C-:B------:R-:W-:Y:S02]  /*9780*/  FFMA.FTZ R9, R22, c[0x0][0x2d0], -R7.reuse ;  /* 0x0000b40016097a23 */ /* 0x100fe40000010807 */
[--C-:B------:R-:W-:Y:S02]  /*9790*/  FFMA.FTZ R2, R27, c[0x0][0x2d0], -R7.reuse ;  /* 0x0000b4001b027a23 */ /* 0x100fe40000010807 */
[----:B------:R1:W-:Y:S01]  /*97a0*/  MUFU.EX2 R220, R9 ;  /* 0x0000000900dc7308 */ /* 0x0003e20000000800 */
[----:B------:R-:W-:Y:S01]  /*97b0*/  @P4 IMAD.X R11, R11, 0x1, R0, P1 ;  /* 0x000000010b0b4824 */ /* 0x000fe200008e0600 */
[----:B------:R-:W-:Y:S01]  /*97c0*/  FSETP.NEU.FTZ.AND P1, PT, R134, -INF , PT ;  /* 0xff8000008600780b */ /* 0x000fe20003f3d000 */
[--C-:B------:R-:W-:Y:S02]  /*97d0*/  FFMA.FTZ R66, R21, c[0x0][0x2d0], -R7.reuse ;  /* 0x0000b40015427a23 */ /* 0x100fe40000010807 */
[--C-:B------:R-:W-:Y:S01]  /*97e0*/  FFMA.FTZ R54, R54, c[0x0][0x2d0], -R7.reuse ;  /* 0x0000b40036367a23 */ /* 0x100fe20000010807 */
[----:B------:R-:W-:Y:S01]  /*97f0*/  FSEL R0, R134, RZ, P1 ;  /* 0x000000ff86007208 */ /* 0x000fe20000800000 */
[----:B------:R2:W-:Y:S01]  /*9800*/  @P4 LDGSTS.E.BYPASS.LTC128B.128 [R244+0x5900], [R10.64], !P6 ;  /* 0x059000000af44fae */ /* 0x0005e2000f101d48 */
[--C-:B------:R-:W-:Y:S01]  /*9810*/  FFMA.FTZ R17, R53, c[0x0][0x2d0], -R7.reuse ;  /* 0x0000b40035117a23 */ /* 0x100fe20000010807 */
[----:B------:R-:W-:Y:S01]  /*9820*/  MOV R53, R29 ;  /* 0x0000001d00357202 */ /* 0x000fe20000000f00 */
[----:B------:R4:W-:Y:S01]  /*9830*/  MUFU.EX2 R248, R2 ;  /* 0x0000000200f87308 */ /* 0x0009e20000000800 */
[--C-:B------:R-:W-:Y:S02]  /*9840*/  FFMA.FTZ R46, R46, c[0x0][0x2d0], -R7.reuse ;  /* 0x0000b4002e2e7a23 */ /* 0x100fe40000010807 */
[--C-:B------:R-:W-:Y:S02]  /*9850*/  FFMA.FTZ R26, R34, c[0x0][0x2d0], -R7.reuse ;  /* 0x0000b400221a7a23 */ /* 0x100fe40000010807 */
[----:B------:R2:W-:Y:S01]  /*9860*/  @P4 LDGSTS.E.BYPASS.LTC128B.128 [R244+0x7900], [R10.64+0x80], !P5 ;  /* 0x079000800af44fae */ /* 0x0005e2000e901d48 */
[--C-:B------:R-:W-:Y:S02]  /*9870*/  FFMA.FTZ R65, R32, c[0x0][0x2d0], -R7.reuse ;  /* 0x0000b40020417a23 */ /* 0x100fe40000010807 */
[----:B------:R-:W-:Y:S02]  /*9880*/  FFMA.FTZ R67, R12, c[0x0][0x2d0], -R7 ;  /* 0x0000b4000c437a23 */ /* 0x000fe40000010807 */
[----:B------:R-:W-:Y:S02]  /*9890*/  IMAD.MOV.U32 R27, RZ, RZ, R59 ;  /* 0x000000ffff1b7224 */ /* 0x000fe400078e003b */
[--C-:B------:R-:W-:Y:S01]  /*98a0*/  FFMA.FTZ R59, R204, c[0x0][0x2d0], -R7.reuse ;  /* 0x0000b400cc3b7a23 */ /* 0x100fe20000010807 */
[----:B---3--:R-:W-:Y:S01]  /*98b0*/  F2FP.PACK_AB R204, R247, R221 ;  /* 0x000000ddf7cc723e */ /* 0x008fe200000000ff */
[--C-:B-1----:R-:W-:Y:S01]  /*98c0*/  FFMA.FTZ R9, R23, c[0x0][0x2d0], -R7.reuse ;  /* 0x0000b40017097a23 */ /* 0x102fe20000010807 */
[----:B------:R-:W0:Y:S01]  /*98d0*/  LDGDEPBAR ;  /* 0x00000000000079af */ /* 0x000e220000000000 */
[--C-:B------:R-:W-:Y:S01]  /*98e0*/  FFMA.FTZ R18, R45, c[0x0][0x2d0], -R7.reuse ;  /* 0x0000b4002d127a23 */ /* 0x100fe20000010807 */
[----:B------:R-:W-:Y:S01]  /*98f0*/  MOV R45, R28 ;  /* 0x0000001c002d7202 */ /* 0x000fe20000000f00 */
[----:B------:R1:W3:Y:S01]  /*9900*/  MUFU.EX2 R245, R9 ;  /* 0x0000000900f57308 */ /* 0x0002e20000000800 */
[----:B------:R-:W-:Y:S04]  /*9910*/  FFMA.FTZ R19, R35, c[0x0][0x2d0], -R7 ;  /* 0x0000b40023137a23 */ /* 0x000fe80000010807 */
[----:B------:R-:W2:Y:S01]  /*9920*/  LDSM.16.MT88.4 R20, [R225] ;  /* 0x00000000e114783b */ /* 0x000ea20000004200 */
[----:B----4-:R-:W-:Y:S02]  /*9930*/  FADD.FTZ R2, -R0, R139 ;  /* 0x0000008b00027221 */ /* 0x010fe40000010100 */
[--C-:B-1----:R-:W-:Y:S01]  /*9940*/  FFMA.FTZ R9, R24, c[0x0][0x2d0], -R7.reuse ;  /* 0x0000b40018097a23 */ /* 0x102fe20000010807 */
[----:B------:R-:W-:Y:S01]  /*9950*/  MOV R24, R131 ;  /* 0x0000008300187202 */ /* 0x000fe20000000f00 */
[----:B------:R-:W-:Y:S01]  /*9960*/  FFMA.FTZ R131, R205, c[0x0][0x2d0], -R7 ;  /* 0x0000b400cd837a23 */ /* 0x000fe20000010807 */
[----:B---3--:R-:W-:Y:S01]  /*9970*/  F2FP.PACK_AB R205, R245, R220 ;  /* 0x000000dcf5cd723e */ /* 0x008fe200000000ff */
[----:B------:R1:W3:Y:S02]  /*9980*/  MUFU.EX2 R246, R9 ;  /* 0x0000000900f67308 */ /* 0x0002e40000000800 */
[----:B------:R-:W-:Y:S02]  /*9990*/  IMAD.MOV.U32 R42, RZ, RZ, R24 ;  /* 0x000000ffff2a7224 */ /* 0x000fe400078e0018 */
[----:B-1----:R-:W-:Y:S05]  /*99a0*/  FMUL.FTZ R9, R135, c[0x0][0x2d0] ;  /* 0x0000b40087097a20 */ /* 0x002fea0000410000 */
[----:B------:R-:W-:Y:S05]  /*99b0*/  FSEL R9, R9, RZ, P0 ;  /* 0x000000ff09097208 */ /* 0x000fea0000000000 */
[--C-:B------:R-:W-:Y:S01]  /*99c0*/  FFMA.FTZ R0, R41, c[0x0][0x2d0], -R9.reuse ;  /* 0x0000b40029007a23 */ /* 0x100fe20000010809 */
[----:B------:R-:W-:Y:S01]  /*99d0*/  MOV R41, R27 ;  /* 0x0000001b00297202 */ /* 0x000fe20000000f00 */
[--C-:B--2---:R-:W-:Y:S02]  /*99e0*/  FFMA.FTZ R10, R37, c[0x0][0x2d0], -R9.reuse ;  /* 0x0000b400250a7a23 */ /* 0x104fe40000010809 */
[----:B------:R1:W-:Y:S01]  /*99f0*/  MUFU.EX2 R223, R0 ;  /* 0x0000000000df7308 */ /* 0x0003e20000000800 */
[--C-:B------:R-:W-:Y:S02]  /*9a00*/  FFMA.FTZ R47, R36, c[0x0][0x2d0], -R9.reuse ;  /* 0x0000b400242f7a23 */ /* 0x100fe40000010809 */
[--C-:B------:R-:W-:Y:S02]  /*9a10*/  FFMA.FTZ R231, R13, c[0x0][0x2d0], -R9.reuse ;  /* 0x0000b4000de77a23 */ /* 0x100fe40000010809 */
[--C-:B------:R-:W-:Y:S02]  /*9a20*/  FFMA.FTZ R25, R209, c[0x0][0x2d0], -R9.reuse ;  /* 0x0000b400d1197a23 */ /* 0x100fe40000010809 */
[--C-:B------:R-:W-:Y:S02]  /*9a30*/  FFMA.FTZ R252, R208, c[0x0][0x2d0], -R9.reuse ;  /* 0x0000b400d0fc7a23 */ /* 0x100fe40000010809 */
[--C-:B------:R-:W-:Y:S01]  /*9a40*/  FFMA.FTZ R250, R206, c[0x0][0x2d0], -R9.reuse ;  /* 0x0000b400cefa7a23 */ /* 0x100fe20000010809 */
[----:B------:R-:W-:Y:S01]  /*9a50*/  MUFU.EX2 R138, R10 ;  /* 0x0000000a008a7308 */ /* 0x000fe20000000800 */
[--C-:B------:R-:W-:Y:S02]  /*9a60*/  FFMA.FTZ R44, R44, c[0x0][0x2d0], -R9.reuse ;  /* 0x0000b4002c2c7a23 */ /* 0x100fe40000010809 */
[--C-:B------:R-:W-:Y:S02]  /*9a70*/  FFMA.FTZ R40, R40, c[0x0][0x2d0], -R9.reuse ;  /* 0x0000b40028287a23 */ /* 0x100fe40000010809 */
[--C-:B------:R-:W-:Y:S01]  /*9a80*/  FFMA.FTZ R251, R207, c[0x0][0x2d0], -R9.reuse ;  /* 0x0000b400cffb7a23 */ /* 0x100fe20000010809 */
[----:B---3--:R-:W-:Y:S01]  /*9a90*/  F2FP.PACK_AB R207, R248, R246 ;  /* 0x000000f6f8cf723e */ /* 0x008fe200000000ff */
[--C-:B------:R-:W-:Y:S02]  /*9aa0*/  FFMA.FTZ R51, R51, c[0x0][0x2d0], -R9.reuse ;  /* 0x0000b40033337a23 */ /* 0x100fe40000010809 */
[--C-:B------:R-:W-:Y:S02]  /*9ab0*/  FFMA.FTZ R50, R50, c[0x0][0x2d0], -R9.reuse ;  /* 0x0000b40032327a23 */ /* 0x100fe40000010809 */
[--C-:B------:R-:W-:Y:S02]  /*9ac0*/  FFMA.FTZ R49, R49, c[0x0][0x2d0], -R9.reuse ;  /* 0x0000b40031317a23 */ /* 0x100fe40000010809 */
[--C-:B------:R-:W-:Y:S02]  /*9ad0*/  FFMA.FTZ R43, R14, c[0x0][0x2d0], -R9.reuse ;  /* 0x0000b4000e2b7a23 */ /* 0x100fe40000010809 */
[----:B-1----:R-:W-:Y:S01]  /*9ae0*/  FFMA.FTZ R0, R52, c[0x0][0x2d0], -R9 ;  /* 0x0000b40034007a23 */ /* 0x002fe20000010809 */
[----:B------:R-:W-:Y:S01]  /*9af0*/  MOV R52, R64 ;  /* 0x0000004000347202 */ /* 0x000fe20000000f00 */
[----:B------:R-:W-:Y:S01]  /*9b00*/  FFMA.FTZ R64, R33, c[0x0][0x2d0], -R7 ;  /* 0x0000b40021407a23 */ /* 0x000fe20000010807 */
[----:B------:R-:W-:Y:S01]  /*9b10*/  FSEL R7, R8, RZ, P1 ;  /* 0x000000ff08077208 */ /* 0x000fe20000800000 */
[----:B------:R1:W-:Y:S01]  /*9b20*/  MUFU.EX2 R222, R0 ;  /* 0x0000000000de7308 */ /* 0x0003e20000000800 */
[----:B------:R-:W-:Y:S03]  /*9b30*/  F2FP.PACK_AB R206, R52, R249 ;  /* 0x000000f934ce723e */ /* 0x000fe600000000ff */
[--C-:B------:R-:W-:Y:S02]  /*9b40*/  FFMA.FTZ R8, R211, c[0x0][0x2d0], -R7.reuse ;  /* 0x0000b400d3087a23 */ /* 0x100fe40000010807 */
[--C-:B------:R-:W-:Y:S02]  /*9b50*/  FFMA.FTZ R217, R217, c[0x0][0x2d0], -R7.reuse ;  /* 0x0000b400d9d97a23 */ /* 0x100fe40000010807 */
[--C-:B------:R-:W-:Y:S02]  /*9b60*/  FFMA.FTZ R216, R216, c[0x0][0x2d0], -R7.reuse ;  /* 0x0000b400d8d87a23 */ /* 0x100fe40000010807 */
[----:B------:R-:W-:Y:S01]  /*9b70*/  MUFU.EX2 R208, R8 ;  /* 0x0000000800d07308 */ /* 0x000fe20000000800 */
[--C-:B------:R-:W-:Y:S02]  /*9b80*/  FFMA.FTZ R219, R219, c[0x0][0x2d0], -R7.reuse ;  /* 0x0000b400dbdb7a23 */ /* 0x100fe40000010807 */
[--C-:B------:R-:W-:Y:S02]  /*9b90*/  FFMA.FTZ R218, R218, c[0x0][0x2d0], -R7.reuse ;  /* 0x0000b400dada7a23 */ /* 0x100fe40000010807 */
[--C-:B------:R-:W-:Y:S02]  /*9ba0*/  FFMA.FTZ R214, R214, c[0x0][0x2d0], -R7.reuse ;  /* 0x0000b400d6d67a23 */ /* 0x100fe40000010807 */
[--C-:B------:R-:W-:Y:S02]  /*9bb0*/  FFMA.FTZ R213, R213, c[0x0][0x2d0], -R7.reuse ;  /* 0x0000b400d5d57a23 */ /* 0x100fe40000010807 */
[--C-:B------:R-:W-:Y:S02]  /*9bc0*/  FFMA.FTZ R241, R16, c[0x0][0x2d0], -R7.reuse ;  /* 0x0000b40010f17a23 */ /* 0x100fe40000010807 */
[--C-:B------:R-:W-:Y:S02]  /*9bd0*/  FFMA.FTZ R243, R15, c[0x0][0x2d0], -R7.reuse ;  /* 0x0000b4000ff37a23 */ /* 0x100fe40000010807 */
[----:B------:R-:W-:Y:S02]  /*9be0*/  FFMA.FTZ R235, R6, c[0x0][0x2d0], -R7 ;  /* 0x0000b40006eb7a23 */ /* 0x000fe40000010807 */
[----:B-1----:R-:W-:Y:S01]  /*9bf0*/  FFMA.FTZ R0, R55, c[0x0][0x2d0], -R9 ;  /* 0x0000b40037007a23 */ /* 0x002fe20000010809 */
[----:B------:R-:W-:Y:S01]  /*9c00*/  MOV R55, R26 ;  /* 0x0000001a00377202 */ /* 0x000fe20000000f00 */
[--C-:B------:R-:W-:Y:S02]  /*9c10*/  FFMA.FTZ R9, R210, c[0x0][0x2d0], -R7.reuse ;  /* 0x0000b400d2097a23 */ /* 0x100fe40000010807 */
[----:B------:R1:W-:Y:S01]  /*9c20*/  MUFU.EX2 R242, R0 ;  /* 0x0000000000f27308 */ /* 0x0003e20000000800 */
[--C-:B------:R-:W-:Y:S01]  /*9c30*/  FFMA.FTZ R211, R58, c[0x0][0x2d0], -R7.reuse ;  /* 0x0000b4003ad37a23 */ /* 0x100fe20000010807 */
[----:B------:R-:W-:Y:S08]  /*9c40*/  MOV R58, R18 ;  /* 0x00000012003a7202 */ /* 0x000ff00000000f00 */
[----:B------:R-:W-:Y:S01]  /*9c50*/  MUFU.EX2 R139, R9 ;  /* 0x00000009008b7308 */ /* 0x000fe20000000800 */
[----:B-1----:R-:W-:Y:S02]  /*9c60*/  FMUL.FTZ R0, R5, c[0x0][0x2d0] ;  /* 0x0000b40005007a20 */ /* 0x002fe40000410000 */
[--C-:B------:R-:W-:Y:S07]  /*9c70*/  FFMA.FTZ R5, R212, c[0x0][0x2d0], -R7.reuse ;  /* 0x0000b400d4057a23 */ /* 0x100fee0000010807 */
[----:B------:R1:W2:Y:S01]  /*9c80*/  MUFU.EX2 R133, R0 ;  /* 0x0000000000857308 */ /* 0x0002a20000000800 */
[----:B------:R-:W-:Y:S02]  /*9c90*/  FFMA.FTZ R212, R57, c[0x0][0x2d0], -R7 ;  /* 0x0000b40039d47a23 */ /* 0x000fe40000010807 */
[----:B------:R-:W-:Y:S07]  /*9ca0*/  IMAD.MOV.U32 R57, RZ, RZ, R19 ;  /* 0x000000ffff397224 */ /* 0x000fee00078e0013 */
[----:B------:R3:W-:Y:S01]  /*9cb0*/  MUFU.EX2 R209, R5 ;  /* 0x0000000500d17308 */ /* 0x0007e20000000800 */
[----:B-1----:R-:W-:Y:S02]  /*9cc0*/  FMUL.FTZ R0, R4, c[0x0][0x2d0] ;  /* 0x0000b40004007a20 */ /* 0x002fe40000410000 */
[--C-:B------:R-:W-:Y:S07]  /*9cd0*/  FFMA.FTZ R4, R215, c[0x0][0x2d0], -R7.reuse ;  /* 0x0000b400d7047a23 */ /* 0x100fee0000010807 */
[----:B------:R1:W4:Y:S01]  /*9ce0*/  MUFU.EX2 R132, R0 ;  /* 0x0000000000847308 */ /* 0x0003220000000800 */
[----:B------:R-:W-:Y:S01]  /*9cf0*/  FFMA.FTZ R215, R56, c[0x0][0x2d0], -R7 ;  /* 0x0000b40038d77a23 */ /* 0x000fe20000010807 */
[----:B------:R-:W-:Y:S01]  /*9d00*/  MOV R56, R38 ;  /* 0x0000002600387202 */ /* 0x000fe20000000f00 */
[C---:B--2---:R-:W-:Y:S02]  /*9d10*/  FMUL.FTZ R16, R133.reuse, R160 ;  /* 0x000000a085107220 */ /* 0x044fe40000410000 */
[C---:B------:R-:W-:Y:S01]  /*9d20*/  FMUL.FTZ R33, R133.reuse, R185 ;  /* 0x000000b985217220 */ /* 0x040fe20000410000 */
[----:B------:R-:W-:Y:S01]  /*9d30*/  MOV R185, R52 ;  /* 0x0000003400b97202 */ /* 0x000fe20000000f00 */
[C---:B---3--:R-:W-:Y:S01]  /*9d40*/  FMUL.FTZ R5, R133.reuse, R141 ;  /* 0x0000008d85057220 */ /* 0x048fe20000410000 */
[----:B------:R-:W-:Y:S01]  /*9d50*/  F2FP.PACK_AB R141, R208, R139 ;  /* 0x0000008bd08d723e */ /* 0x000fe200000000ff */
[C---:B------:R-:W-:Y:S01]  /*9d60*/  FMUL.FTZ R32, R133.reuse, R184 ;  /* 0x000000b885207220 */ /* 0x040fe20000410000 */
[----:B------:R2:W3:Y:S01]  /*9d70*/  MUFU.EX2 R210, R4 ;  /* 0x0000000400d27308 */ /* 0x0004e20000000800 */
[----:B------:R-:W-:Y:S02]  /*9d80*/  IMAD.MOV.U32 R184, RZ, RZ, R42 ;  /* 0x000000ffffb87224 */ /* 0x000fe400078e002a */
[----:B------:R-:W-:Y:S02]  /*9d90*/  IMAD.MOV.U32 R160, RZ, RZ, R45 ;  /* 0x000000ffffa07224 */ /* 0x000fe400078e002d */
[C---:B------:R-:W-:Y:S02]  /*9da0*/  FMUL.FTZ R68, R133.reuse, R68 ;  /* 0x0000004485447220 */ /* 0x040fe40000410000 */
[C---:B------:R-:W-:Y:S02]  /*9db0*/  FMUL.FTZ R69, R133.reuse, R69 ;  /* 0x0000004585457220 */ /* 0x040fe40000410000 */
[C---:B------:R-:W-:Y:S02]  /*9dc0*/  FMUL.FTZ R80, R133.reuse, R80 ;  /* 0x0000005085507220 */ /* 0x040fe40000410000 */
[C---:B------:R-:W-:Y:S02]  /*9dd0*/  FMUL.FTZ R81, R133.reuse, R81 ;  /* 0x0000005185517220 */ /* 0x040fe40000410000 */
[----:B------:R-:W-:Y:S02]  /*9de0*/  FMUL.FTZ R84, R133, R84 ;  /* 0x0000005485547220 */ /* 0x000fe40000410000 */
[----:B-1----:R-:W-:Y:S02]  /*9df0*/  FMUL.FTZ R0, R3, c[0x0][0x2d0] ;  /* 0x0000b40003007a20 */ /* 0x002fe40000410000 */
[----:B----4-:R-:W-:Y:S01]  /*9e00*/  FMUL.FTZ R6, R132, R142 ;  /* 0x0000008e84067220 */ /* 0x010fe20000410000 */
[----:B------:R-:W-:Y:S01]  /*9e10*/  F2FP.PACK_AB R142, R242, R222 ;  /* 0x000000def28e723e */ /* 0x000fe200000000ff */
[----:B------:R1:W4:Y:S01]  /*9e20*/  MUFU.EX2 R3, R0 ;  /* 0x0000000000037308 */ /* 0x0003220000000800 */
[C---:B------:R-:W-:Y:S02]  /*9e30*/  FMUL.FTZ R7, R132.reuse, R143 ;  /* 0x0000008f84077220 */ /* 0x040fe40000410000 */
[C---:B------:R-:W-:Y:S01]  /*9e40*/  FMUL.FTZ R18, R132.reuse, R162 ;  /* 0x000000a284127220 */ /* 0x040fe20000410000 */
[----:B------:R-:W-:Y:S01]  /*9e50*/  MOV R162, R62 ;  /* 0x0000003e00a27202 */ /* 0x000fe20000000f00 */
[----:B--2---:R-:W-:Y:S01]  /*9e60*/  FMUL.FTZ R4, R133, R140 ;  /* 0x0000008c85047220 */ /* 0x004fe20000410000 */
[----:B------:R-:W-:Y:S01]  /*9e70*/  F2FP.PACK_AB R140, R223, R138 ;  /* 0x0000008adf8c723e */ /* 0x000fe200000000ff */
[----:B------:R-:W-:Y:S01]  /*9e80*/  FMUL.FTZ R19, R132, R163 ;  /* 0x000000a384137220 */ /* 0x000fe20000410000 */
[----:B---3--:R-:W-:Y:S01]  /*9e90*/  F2FP.PACK_AB R143, R210, R209 ;  /* 0x000000d1d28f723e */ /* 0x008fe200000000ff */
[----:B------:R-:W-:Y:S02]  /*9ea0*/  IMAD.MOV.U32 R163, RZ, RZ, R63 ;  /* 0x000000ffffa37224 */ /* 0x000fe400078e003f */
[C---:B------:R-:W-:Y:S01]  /*9eb0*/  FMUL.FTZ R70, R132.reuse, R70 ;  /* 0x0000004684467220 */ /* 0x040fe20000410000 */
[-C--:B------:R-:W-:Y:S03]  /*9ec0*/  HMMA.16816.F32 R4, R204, R20.reuse, R4 ;  /* 0x00000014cc04723c */ /* 0x080fe60000001804 */
[C---:B------:R-:W-:Y:S01]  /*9ed0*/  FMUL.FTZ R34, R132.reuse, R186 ;  /* 0x000000ba84227220 */ /* 0x040fe20000410000 */
[----:B------:R-:W-:Y:S01]  /*9ee0*/  MOV R186, R49 ;  /* 0x0000003100ba7202 */ /* 0x000fe20000000f00 */
[C---:B------:R-:W-:Y:S02]  /*9ef0*/  FMUL.FTZ R35, R132.reuse, R187 ;  /* 0x000000bb84237220 */ /* 0x040fe40000410000 */
[----:B------:R-:W-:Y:S02]  /*9f00*/  FMUL.FTZ R49, R133, R193 ;  /* 0x000000c185317220 */ /* 0x000fe40000410000 */
[----:B------:R-:W-:Y:S01]  /*9f10*/  FMUL.FTZ R71, R132, R71 ;  /* 0x0000004784477220 */ /* 0x000fe20000410000 */
[----:B------:R-:W-:Y:S02]  /*9f20*/  MUFU.EX2 R186, R186 ;  /* 0x000000ba00ba7308 */ /* 0x000fe40000000800 */
[----:B-1----:R-:W-:Y:S02]  /*9f30*/  FMUL.FTZ R0, R2, c[0x0][0x2d0] ;  /* 0x0000b40002007a20 */ /* 0x002fe40000410000 */
[C---:B----4-:R-:W-:Y:S01]  /*9f40*/  FMUL.FTZ R12, R3.reuse, R148 ;  /* 0x00000094030c7220 */ /* 0x050fe20000410000 */
[----:B------:R-:W-:Y:S01]  /*9f50*/  MOV R148, R39 ;  /* 0x0000002700947202 */ /* 0x000fe20000000f00 */
[C---:B------:R-:W-:Y:S01]  /*9f60*/  FMUL.FTZ R8, R3.reuse, R144 ;  /* 0x0000009003087220 */ /* 0x040fe20000410000 */
[----:B------:R-:W1:Y:S01]  /*9f70*/  LDSM.16.MT88.4 R36, [R226] ;  /* 0x00000000e224783b */ /* 0x000e620000004200 */
[C---:B------:R-:W-:Y:S02]  /*9f80*/  FMUL.FTZ R9, R3.reuse, R145 ;  /* 0x0000009103097220 */ /* 0x040fe40000410000 */
[----:B------:R-:W2:Y:S01]  /*9f90*/  MUFU.EX2 R0, R0 ;  /* 0x0000000000007308 */ /* 0x000ea20000000800 */
[----:B------:R-:W-:Y:S01]  /*9fa0*/  FMUL.FTZ R13, R3, R149 ;  /* 0x00000095030d7220 */ /* 0x000fe20000410000 */
[----:B------:R-:W-:Y:S01]  /*9fb0*/  MOV R149, R56 ;  /* 0x0000003800957202 */ /* 0x000fe20000000f00 */
[----:B------:R-:W-:Y:S02]  /*9fc0*/  IMAD.MOV.U32 R2, RZ, RZ, R17 ;  /* 0x000000ffff027224 */ /* 0x000fe400078e0011 */
[----:B------:R-:W-:Y:S01]  /*9fd0*/  FMUL.FTZ R17, R133, R161 ;  /* 0x000000a185117220 */ /* 0x000fe20000410000 */
[----:B------:R-:W-:Y:S01]  /*9fe0*/  MOV R161, R53 ;  /* 0x0000003500a17202 */ /* 0x000fe20000000f00 */
[C---:B------:R-:W-:Y:S01]  /*9ff0*/  FMUL.FTZ R24, R3.reuse, R152 ;  /* 0x0000009803187220 */ /* 0x040fe20000410000 */
[----:B------:R-:W-:Y:S01]  /*a000*/  MOV R152, R64 ;  /* 0x0000004000987202 */ /* 0x000fe20000000f00 */
[C---:B------:R-:W-:Y:S01]  /*a010*/  FMUL.FTZ R28, R3.reuse, R156 ;  /* 0x0000009c031c7220 */ /* 0x040fe20000410000 */
[----:B------:R-:W-:Y:S01]  /*a020*/  MOV R156, R40 ;  /* 0x00000028009c7202 */ /* 0x000fe20000000f00 */
[C---:B------:R-:W-:Y:S01]  /*a030*/  FMUL.FTZ R40, R3.reuse, R164 ;  /* 0x000000a403287220 */ /* 0x040fe20000410000 */
[----:B------:R-:W-:Y:S01]  /*a040*/  MOV R164, R54 ;  /* 0x0000003600a47202 */ /* 0x000fe20000000f00 */
[C---:B------:R-:W-:Y:S02]  /*a050*/  FMUL.FTZ R29, R3.reuse, R157 ;  /* 0x0000009d031d7220 */ /* 0x040fe40000410000 */
[----:B------:R-:W-:Y:S02]  /*a060*/  IMAD.MOV.U32 R157, RZ, RZ, R41 ;  /* 0x000000ffff9d7224 */ /* 0x000fe400078e0029 */
[C---:B------:R-:W-:Y:S01]  /*a070*/  FMUL.FTZ R41, R3.reuse, R165 ;  /* 0x000000a503297220 */ /* 0x040fe20000410000 */
[----:B------:R-:W-:Y:S01]  /*a080*/  MOV R165, R48 ;  /* 0x0000003000a57202 */ /* 0x000fe20000000f00 */
[----:B------:R-:W-:Y:S02]  /*a090*/  FMUL.FTZ R45, R3, R169 ;  /* 0x000000a9032d7220 */ /* 0x000fe40000410000 */
[----:B------:R-:W-:Y:S01]  /*a0a0*/  IMAD.MOV.U32 R187, RZ, RZ, R2 ;  /* 0x000000ffffbb7224 */ /* 0x000fe200078e0002 */
[----:B------:R-:W-:Y:S01]  /*a0b0*/  MOV R2, R46 ;  /* 0x0000002e00027202 */ /* 0x000fe20000000f00 */
[----:B------:R-:W-:Y:S01]  /*a0c0*/  FMUL.FTZ R48, R133, R192 ;  /* 0x000000c085307220 */ /* 0x000fe20000410000 */
[----:B------:R-:W-:Y:S01]  /*a0d0*/  MUFU.EX2 R169, R131 ;  /* 0x0000008300a97308 */ /* 0x000fe20000000800 */
[C---:B--2---:R-:W-:Y:S02]  /*a0e0*/  FMUL.FTZ R10, R0.reuse, R146 ;  /* 0x00000092000a7220 */ /* 0x044fe40000410000 */
[C---:B------:R-:W-:Y:S02]  /*a0f0*/  FMUL.FTZ R11, R0.reuse, R147 ;  /* 0x00000093000b7220 */ /* 0x040fe40000410000 */
[----:B------:R-:W-:Y:S01]  /*a100*/  LDSM.16.MT88.4 R144, [R228] ;  /* 0x00000000e490783b */ /* 0x000fe20000004200 */
[C---:B------:R-:W-:Y:S02]  /*a110*/  FMUL.FTZ R56, R3.reuse, R176 ;  /* 0x000000b003387220 */ /* 0x040fe40000410000 */
[C---:B------:R-:W-:Y:S02]  /*a120*/  FMUL.FTZ R72, R3.reuse, R72 ;  /* 0x0000004803487220 */ /* 0x040fe40000410000 */
[C---:B------:R-:W-:Y:S01]  /*a130*/  HMMA.16816.F32 R8, R140.reuse, R20, R8 ;  /* 0x000000148c08723c */ /* 0x040fe20000001808 */
[----:B------:R-:W-:Y:S03]  /*a140*/  MUFU.EX2 R176, R130 ;  /* 0x0000008200b07308 */ /* 0x000fe60000000800 */
[C---:B------:R-:W-:Y:S02]  /*a150*/  FMUL.FTZ R14, R0.reuse, R150 ;  /* 0x00000096000e7220 */ /* 0x040fe40000410000 */
[----:B------:R-:W-:Y:S01]  /*a160*/  FMUL.FTZ R15, R0, R151 ;  /* 0x00000097000f7220 */ /* 0x000fe20000410000 */
[----:B------:R-:W-:Y:S01]  /*a170*/  MOV R151, R60 ;  /* 0x0000003c00977202 */ /* 0x000fe20000000f00 */
[C---:B------:R-:W-:Y:S04]  /*a180*/  FMUL.FTZ R60, R3.reuse, R180 ;  /* 0x000000b4033c7220 */ /* 0x040fe80000410000 */
[C---:B------:R-:W-:Y:S01]  /*a190*/  FMUL.FTZ R73, R3.reuse, R73 ;  /* 0x0000004903497220 */ /* 0x040fe20000410000 */
[-C--:B------:R-:W-:Y:S03]  /*a1a0*/  HMMA.16816.F32 R12, R140, R22.reuse, R12 ;  /* 0x000000168c0c723c */ /* 0x080fe6000000180c */
[C---:B------:R-:W-:Y:S02]  /*a1b0*/  FMUL.FTZ R76, R3.reuse, R76 ;  /* 0x0000004c034c7220 */ /* 0x040fe40000410000 */
[C---:B------:R-:W-:Y:S02]  /*a1c0*/  FMUL.FTZ R77, R3.reuse, R77 ;  /* 0x0000004d034d7220 */ /* 0x040fe40000410000 */
[----:B------:R-:W-:Y:S01]  /*a1d0*/  FMUL.FTZ R88, R3, R88 ;  /* 0x0000005803587220 */ /* 0x000fe20000410000 */
[C---:B------:R-:W-:Y:S04]  /*a1e0*/  HMMA.16816.F32 R16, R204.reuse, R22, R16 ;  /* 0x00000016cc10723c */ /* 0x040fe80000001810 */
[C---:B------:R-:W-:Y:S01]  /*a1f0*/  FMUL.FTZ R20, R133.reuse, R172 ;  /* 0x000000ac85147220 */ /* 0x040fe20000410000 */
[----:B------:R-:W-:Y:S01]  /*a200*/  MOV R172, R58 ;  /* 0x0000003a00ac7202 */ /* 0x000fe20000000f00 */
[----:B------:R-:W-:Y:S02]  /*a210*/  FMUL.FTZ R21, R133, R173 ;  /* 0x000000ad85157220 */ /* 0x000fe40000410000 */
[C---:B------:R-:W-:Y:S04]  /*a220*/  FMUL.FTZ R22, R132.reuse, R174 ;  /* 0x000000ae84167220 */ /* 0x040fe80000410000 */
[----:B------:R-:W-:Y:S01]  /*a230*/  FMUL.FTZ R23, R132, R175 ;  /* 0x000000af84177220 */ /* 0x000fe20000410000 */
[----:B------:R-:W-:Y:S01]  /*a240*/  MOV R175, R25 ;  /* 0x0000001900af7202 */ /* 0x000fe20000000f00 */
[C---:B------:R-:W-:Y:S01]  /*a250*/  FMUL.FTZ R25, R3.reuse, R153 ;  /* 0x0000009903197220 */ /* 0x040fe20000410000 */
[----:B------:R-:W-:Y:S01]  /*a260*/  MOV R153, R65 ;  /* 0x0000004100997202 */ /* 0x000fe20000000f00 */
[C---:B------:R-:W-:Y:S02]  /*a270*/  FMUL.FTZ R58, R0.reuse, R178 ;  /* 0x000000b2003a7220 */ /* 0x040fe40000410000 */
[C---:B------:R-:W-:Y:S01]  /*a280*/  FMUL.FTZ R89, R3.reuse, R89 ;  /* 0x0000005903597220 */ /* 0x040fe20000410000 */
[-C--:B-1----:R-:W-:Y:S03]  /*a290*/  HMMA.16816.F32 R20, R204, R36.reuse, R20 ;  /* 0x00000024cc14723c */ /* 0x082fe60000001814 */
[C---:B------:R-:W-:Y:S02]  /*a2a0*/  FMUL.FTZ R26, R0.reuse, R154 ;  /* 0x0000009a001a7220 */ /* 0x040fe40000410000 */
[C---:B------:R-:W-:Y:S01]  /*a2b0*/  FMUL.FTZ R27, R0.reuse, R155 ;  /* 0x0000009b001b7220 */ /* 0x040fe20000410000 */
[----:B------:R-:W-:Y:S01]  /*a2c0*/  MOV R155, R67 ;  /* 0x00000043009b7202 */ /* 0x000fe20000000f00 */
[----:B------:R-:W-:Y:S02]  /*a2d0*/  IMAD.MOV.U32 R154, RZ, RZ, R66 ;  /* 0x000000ffff9a7224 */ /* 0x000fe400078e0042 */
[----:B------:R-:W-:Y:S03]  /*a2e0*/  FMUL.FTZ R92, R3, R92 ;  /* 0x0000005c035c7220 */ /* 0x000fe60000410000 */
[C---:B------:R-:W-:Y:S04]  /*a2f0*/  HMMA.16816.F32 R24, R140.reuse, R36, R24 ;  /* 0x000000248c18723c */ /* 0x040fe80000001818 */
[C---:B------:R-:W-:Y:S01]  /*a300*/  FMUL.FTZ R30, R0.reuse, R158 ;  /* 0x0000009e001e7220 */ /* 0x040fe20000410000 */
[----:B------:R-:W-:Y:S01]  /*a310*/  MOV R158, R47 ;  /* 0x0000002f009e7202 */ /* 0x000fe20000000f00 */
[C---:B------:R-:W-:Y:S01]  /*a320*/  FMUL.FTZ R31, R0.reuse, R159 ;  /* 0x0000009f001f7220 */ /* 0x040fe20000410000 */
[----:B------:R-:W-:Y:S01]  /*a330*/  MOV R159, R43 ;  /* 0x0000002b009f7202 */ /* 0x000fe20000000f00 */
[----:B------:R-:W-:Y:S01]  /*a340*/  FMUL.FTZ R37, R133, R189 ;  /* 0x000000bd85257220 */ /* 0x000fe20000410000 */
[----:B------:R-:W-:Y:S02]  /*a350*/  MOV R189, R55 ;  /* 0x0000003700bd7202 */ /* 0x000fe40000000f00 */
[----:B------:R-:W1:Y:S01]  /*a360*/  LDSM.16.MT88.4 R52, [R229] ;  /* 0x00000000e534783b */ /* 0x000e620000004200 */
[C---:B------:R-:W-:Y:S01]  /*a370*/  FMUL.FTZ R93, R3.reuse, R93 ;  /* 0x0000005d035d7220 */ /* 0x040fe20000410000 */
[-C--:B------:R-:W-:Y:S03]  /*a380*/  HMMA.16816.F32 R28, R140, R38.reuse, R28 ;  /* 0x000000268c1c723c */ /* 0x080fe6000000181c */
[C---:B------:R-:W-:Y:S01]  /*a390*/  FMUL.FTZ R104, R3.reuse, R104 ;  /* 0x0000006803687220 */ /* 0x040fe20000410000 */
[----:B------:R-:W-:Y:S01]  /*a3a0*/  MOV R192, R189 ;  /* 0x000000bd00c07202 */ /* 0x000fe20000000f00 */
[C---:B------:R-:W-:Y:S01]  /*a3b0*/  FMUL.FTZ R105, R3.reuse, R105 ;  /* 0x0000006903697220 */ /* 0x040fe20000410000 */
[----:B------:R-:W-:Y:S01]  /*a3c0*/  MUFU.EX2 R189, R250 ;  /* 0x000000fa00bd7308 */ /* 0x000fe20000000800 */
[----:B------:R-:W-:Y:S01]  /*a3d0*/  FMUL.FTZ R108, R3, R108 ;  /* 0x0000006c036c7220 */ /* 0x000fe20000410000 */
[C---:B------:R-:W-:Y:S04]  /*a3e0*/  HMMA.16816.F32 R32, R204.reuse, R38, R32 ;  /* 0x00000026cc20723c */ /* 0x040fe80000001820 */
[----:B------:R-:W-:Y:S01]  /*a3f0*/  FMUL.FTZ R36, R133, R188 ;  /* 0x000000bc85247220 */ /* 0x000fe20000410000 */
[----:B------:R-:W-:Y:S01]  /*a400*/  MOV R188, R44 ;  /* 0x0000002c00bc7202 */ /* 0x000fe20000000f00 */
[----:B------:R-:W-:Y:S02]  /*a410*/  FMUL.FTZ R42, R0, R166 ;  /* 0x000000a6002a7220 */ /* 0x000fe40000410000 */
[C---:B------:R-:W-:Y:S01]  /*a420*/  FMUL.FTZ R38, R132.reuse, R190 ;  /* 0x000000be84267220 */ /* 0x040fe20000410000 */
[----:B------:R-:W-:Y:S01]  /*a430*/  MOV R190, R51 ;  /* 0x0000003300be7202 */ /* 0x000fe20000000f00 */
[----:B------:R2:W-:Y:S02]  /*a440*/  MUFU.EX2 R166, R252 ;  /* 0x000000fc00a67308 */ /* 0x0005e40000000800 */
[----:B------:R-:W-:Y:S02]  /*a450*/  FMUL.FTZ R39, R132, R191 ;  /* 0x000000bf84277220 */ /* 0x000fe40000410000 */
[C---:B------:R-:W-:Y:S02]  /*a460*/  FMUL.FTZ R44, R3.reuse, R168 ;  /* 0x000000a8032c7220 */ /* 0x040fe40000410000 */
[C---:B------:R-:W-:Y:S02]  /*a470*/  FMUL.FTZ R109, R3.reuse, R109 ;  /* 0x0000006d036d7220 */ /* 0x040fe40000410000 */
[C---:B------:R-:W-:Y:S02]  /*a480*/  FMUL.FTZ R120, R3.reuse, R120 ;  /* 0x0000007803787220 */ /* 0x040fe40000410000 */
[C---:B------:R-:W-:Y:S01]  /*a490*/  FMUL.FTZ R121, R3.reuse, R121 ;  /* 0x0000007903797220 */ /* 0x040fe20000410000 */
[----:B------:R-:W-:Y:S01]  /*a4a0*/  MUFU.EX2 R192, R192 ;  /* 0x000000c000c07308 */ /* 0x000fe20000000800 */
[C---:B------:R-:W-:Y:S02]  /*a4b0*/  FMUL.FTZ R124, R3.reuse, R124 ;  /* 0x0000007c037c7220 */ /* 0x040fe40000410000 */
[C---:B------:R-:W-:Y:S02]  /*a4c0*/  FMUL.FTZ R125, R3.reuse, R125 ;  /* 0x0000007d037d7220 */ /* 0x040fe40000410000 */
[C---:B------:R-:W-:Y:S02]  /*a4d0*/  FMUL.FTZ R43, R0.reuse, R167 ;  /* 0x000000a7002b7220 */ /* 0x040fe40000410000 */
[C---:B------:R-:W-:Y:S01]  /*a4e0*/  FMUL.FTZ R46, R0.reuse, R170 ;  /* 0x000000aa002e7220 */ /* 0x040fe20000410000 */
[-C--:B-1----:R-:W-:Y:S02]  /*a4f0*/  HMMA.16816.F32 R36, R204, R52.reuse, R36 ;  /* 0x00000034cc24723c */ /* 0x082fe40000001824 */
[----:B------:R-:W-:Y:S01]  /*a500*/  MUFU.EX2 R167, R216 ;  /* 0x000000d800a77308 */ /* 0x000fe20000000800 */
[----:B------:R-:W-:Y:S01]  /*a510*/  FMUL.FTZ R47, R0, R171 ;  /* 0x000000ab002f7220 */ /* 0x000fe20000410000 */
[----:B--2---:R-:W-:Y:S01]  /*a520*/  MOV R252, R161 ;  /* 0x000000a100fc7202 */ /* 0x004fe20000000f00 */
[----:B------:R-:W-:Y:S02]  /*a530*/  IMAD.MOV.U32 R174, RZ, RZ, R57 ;  /* 0x000000ffffae7224 */ /* 0x000fe400078e0039 */
[C---:B------:R-:W-:Y:S01]  /*a540*/  FMUL.FTZ R57, R3.reuse, R177 ;  /* 0x000000b103397220 */ /* 0x040fe20000410000 */
[C---:B------:R-:W-:Y:S04]  /*a550*/  HMMA.16816.F32 R40, R140.reuse, R52, R40 ;  /* 0x000000348c28723c */ /* 0x040fe80000001828 */
[----:B------:R1:W-:Y:S01]  /*a560*/  MUFU.EX2 R171, R128 ;  /* 0x0000008000ab7308 */ /* 0x0003e20000000800 */
[----:B------:R-:W-:Y:S02]  /*a570*/  IMAD.MOV.U32 R150, RZ, RZ, R61 ;  /* 0x000000ffff967224 */ /* 0x000fe400078e003d */
[----:B------:R-:W-:Y:S01]  /*a580*/  FMUL.FTZ R61, R3, R181 ;  /* 0x000000b5033d7220 */ /* 0x000fe20000410000 */
[-C--:B------:R-:W-:Y:S04]  /*a590*/  HMMA.16816.F32 R44, R140, R54.reuse, R44 ;  /* 0x000000368c2c723c */ /* 0x080fe8000000182c */
[----:B------:R-:W-:Y:S02]  /*a5a0*/  IMAD.MOV.U32 R191, RZ, RZ, R50 ;  /* 0x000000ffffbf7224 */ /* 0x000fe400078e0032 */
[----:B------:R2:W-:Y:S01]  /*a5b0*/  MUFU.EX2 R168, R165 ;  /* 0x000000a500a87308 */ /* 0x0005e20000000800 */
[C---:B------:R-:W-:Y:S02]  /*a5c0*/  FMUL.FTZ R50, R132.reuse, R194 ;  /* 0x000000c284327220 */ /* 0x040fe40000410000 */
[----:B------:R-:W-:Y:S03]  /*a5d0*/  FMUL.FTZ R51, R132, R195 ;  /* 0x000000c384337220 */ /* 0x000fe60000410000 */
[----:B------:R-:W-:Y:S01]  /*a5e0*/  MOV R195, R190 ;  /* 0x000000be00c37202 */ /* 0x000fe20000000f00 */
[C---:B------:R-:W-:Y:S03]  /*a5f0*/  FMUL.FTZ R52, R133.reuse, R196 ;  /* 0x000000c485347220 */ /* 0x040fe60000410000 */
[----:B------:R-:W-:Y:S01]  /*a600*/  MOV R196, R195 ;  /* 0x000000c300c47202 */ /* 0x000fe20000000f00 */
[C---:B------:R-:W-:Y:S01]  /*a610*/  FMUL.FTZ R53, R133.reuse, R197 ;  /* 0x000000c585357220 */ /* 0x040fe20000410000 */
[C---:B------:R-:W-:Y:S01]  /*a620*/  HMMA.16816.F32 R48, R204.reuse, R54, R48 ;  /* 0x00000036cc30723c */ /* 0x040fe20000001830 */
[----:B------:R-:W-:Y:S03]  /*a630*/  MUFU.EX2 R190, R218 ;  /* 0x000000da00be7308 */ /* 0x000fe60000000800 */
[----:B------:R-:W-:Y:S01]  /*a640*/  IMAD.MOV.U32 R173, RZ, RZ, R59 ;  /* 0x000000ffffad7224 */ /* 0x000fe200078e003b */
[----:B-1----:R-:W3:Y:S01]  /*a650*/  LDL.LU R128, [R1+0x90] ;  /* 0x0000900001807983 */ /* 0x002ee20000300800 */
[----:B------:R-:W-:Y:S01]  /*a660*/  FMUL.FTZ R59, R0, R179 ;  /* 0x000000b3003b7220 */ /* 0x000fe20000410000 */
[----:B------:R-:W-:Y:S01]  /*a670*/  MOV R179, R159 ;  /* 0x0000009f00b37202 */ /* 0x000fe20000000f00 */
[C---:B------:R-:W-:Y:S01]  /*a680*/  FMUL.FTZ R54, R132.reuse, R198 ;  /* 0x000000c684367220 */ /* 0x040fe20000410000 */
[----:B------:R-:W-:Y:S02]  /*a690*/  MOV R159, R155 ;  /* 0x0000009b009f7202 */ /* 0x000fe40000000f00 */
[----:B------:R-:W-:Y:S01]  /*a6a0*/  MUFU.EX2 R173, R173 ;  /* 0x000000ad00ad7308 */ /* 0x000fe20000000800 */
[----:B------:R-:W-:Y:S01]  /*a6b0*/  FMUL.FTZ R55, R132, R199 ;  /* 0x000000c784377220 */ /* 0x000fe20000410000 */
[----:B------:R-:W-:Y:S01]  /*a6c0*/  MOV R199, R149 ;  /* 0x0000009500c77202 */ /* 0x000fe20000000f00 */
[C---:B------:R-:W-:Y:S01]  /*a6d0*/  FMUL.FTZ R62, R0.reuse, R182 ;  /* 0x000000b6003e7220 */ /* 0x040fe20000410000 */
[----:B--2---:R-:W-:Y:S01]  /*a6e0*/  MOV R165, R164 ;  /* 0x000000a400a57202 */ /* 0x004fe20000000f00 */
[----:B------:R-:W-:Y:S01]  /*a6f0*/  FMUL.FTZ R63, R0, R183 ;  /* 0x000000b7003f7220 */ /* 0x000fe20000410000 */
[----:B------:R-:W-:Y:S01]  /*a700*/  MOV R182, R185 ;  /* 0x000000b900b67202 */ /* 0x000fe20000000f00 */
[----:B------:R-:W-:Y:S01]  /*a710*/  IMAD.MOV.U32 R185, RZ, RZ, R184 ;  /* 0x000000ffffb97224 */ /* 0x000fe200078e00b8 */
[-C--:B------:R-:W-:Y:S02]  /*a720*/  HMMA.16816.F32 R52, R204, R144.reuse, R52 ;  /* 0x00000090cc34723c */ /* 0x080fe40000001834 */
[----:B------:R-:W-:Y:S01]  /*a730*/  MUFU.EX2 R184, R211 ;  /* 0x000000d300b87308 */ /* 0x000fe20000000800 */
[----:B------:R-:W-:Y:S02]  /*a740*/  IMAD.MOV.U32 R183, RZ, RZ, R160 ;  /* 0x000000ffffb77224 */ /* 0x000fe400078e00a0 */
[C---:B------:R-:W-:Y:S02]  /*a750*/  FMUL.FTZ R64, R133.reuse, R200 ;  /* 0x000000c885407220 */ /* 0x040fe40000410000 */
[C---:B------:R-:W-:Y:S01]  /*a760*/  FMUL.FTZ R65, R133.reuse, R201 ;  /* 0x000000c985417220 */ /* 0x040fe20000410000 */
[C---:B------:R-:W-:Y:S04]  /*a770*/  HMMA.16816.F32 R56, R140.reuse, R144, R56 ;  /* 0x000000908c38723c */ /* 0x040fe80000001838 */
[----:B------:R-:W-:Y:S01]  /*a780*/  MUFU.EX2 R200, R213 ;  /* 0x000000d500c87308 */ /* 0x000fe20000000800 */
[C---:B------:R-:W-:Y:S02]  /*a790*/  FMUL.FTZ R66, R132.reuse, R202 ;  /* 0x000000ca84427220 */ /* 0x040fe40000410000 */
[----:B------:R-:W-:Y:S01]  /*a7a0*/  FMUL.FTZ R67, R132, R203 ;  /* 0x000000cb84437220 */ /* 0x000fe20000410000 */
[-C--:B------:R-:W-:Y:S04]  /*a7b0*/  HMMA.16816.F32 R60, R140, R146.reuse, R60 ;  /* 0x000000928c3c723c */ /* 0x080fe8000000183c */
[C---:B------:R-:W-:Y:S02]  /*a7c0*/  FMUL.FTZ R74, R0.reuse, R74 ;  /* 0x0000004a004a7220 */ /* 0x040fe40000410000 */
[C---:B------:R-:W-:Y:S01]  /*a7d0*/  FMUL.FTZ R75, R0.reuse, R75 ;  /* 0x0000004b004b7220 */ /* 0x040fe20000410000 */
[----:B------:R-:W-:Y:S01]  /*a7e0*/  MUFU.EX2 R170, R165 ;  /* 0x000000a500aa7308 */ /* 0x000fe20000000800 */
[C---:B------:R-:W-:Y:S01]  /*a7f0*/  HMMA.16816.F32 R64, R204.reuse, R146, R64 ;  /* 0x00000092cc40723c */ /* 0x040fe20000001840 */
[----:B------:R-:W1:Y:S03]  /*a800*/  LDSM.16.MT88.4 R144, [R225+0x2000] ;  /* 0x00200000e190783b */ /* 0x000e660000004200 */
[C---:B------:R-:W-:Y:S02]  /*a810*/  FMUL.FTZ R78, R0.reuse, R78 ;  /* 0x0000004e004e7220 */ /* 0x040fe40000410000 */
[----:B------:R-:W-:Y:S02]  /*a820*/  FMUL.FTZ R79, R0, R79 ;  /* 0x0000004f004f7220 */ /* 0x000fe40000410000 */
[C---:B------:R-:W-:Y:S01]  /*a830*/  FMUL.FTZ R82, R132.reuse, R82 ;  /* 0x0000005284527220 */ /* 0x040fe20000410000 */
[----:B------:R-:W2:Y:S03]  /*a840*/  MUFU.EX2 R165, R217 ;  /* 0x000000d900a57308 */ /* 0x000ea60000000800 */
[C---:B------:R-:W-:Y:S02]  /*a850*/  FMUL.FTZ R83, R132.reuse, R83 ;  /* 0x0000005384537220 */ /* 0x040fe40000410000 */
[C---:B------:R-:W-:Y:S02]  /*a860*/  FMUL.FTZ R85, R133.reuse, R85 ;  /* 0x0000005585557220 */ /* 0x040fe40000410000 */
[C---:B------:R-:W-:Y:S02]  /*a870*/  FMUL.FTZ R86, R132.reuse, R86 ;  /* 0x0000005684567220 */ /* 0x040fe40000410000 */
[----:B------:R-:W-:Y:S01]  /*a880*/  FMUL.FTZ R87, R132, R87 ;  /* 0x0000005784577220 */ /* 0x000fe20000410000 */
[----:B------:R-:W-:Y:S01]  /*a890*/  MUFU.EX2 R181, R196 ;  /* 0x000000c400b57308 */ /* 0x000fe20000000800 */
[C---:B------:R-:W-:Y:S02]  /*a8a0*/  FMUL.FTZ R90, R0.reuse, R90 ;  /* 0x0000005a005a7220 */ /* 0x040fe40000410000 */
[C---:B------:R-:W-:Y:S02]  /*a8b0*/  FMUL.FTZ R91, R0.reuse, R91 ;  /* 0x0000005b005b7220 */ /* 0x040fe40000410000 */
[C---:B------:R-:W-:Y:S02]  /*a8c0*/  FMUL.FTZ R94, R0.reuse, R94 ;  /* 0x0000005e005e7220 */ /* 0x040fe40000410000 */
[----:B------:R-:W-:Y:S02]  /*a8d0*/  FMUL.FTZ R95, R0, R95 ;  /* 0x0000005f005f7220 */ /* 0x000fe40000410000 */
[C---:B------:R-:W-:Y:S01]  /*a8e0*/  FMUL.FTZ R96, R133.reuse, R96 ;  /* 0x0000006085607220 */ /* 0x040fe20000410000 */
[----:B------:R-:W-:Y:S01]  /*a8f0*/  MUFU.EX2 R196, R214 ;  /* 0x000000d600c47308 */ /* 0x000fe20000000800 */
[----:B------:R-:W-:Y:S02]  /*a900*/  FMUL.FTZ R97, R133, R97 ;  /* 0x0000006185617220 */ /* 0x000fe40000410000 */
[C---:B------:R-:W-:Y:S01]  /*a910*/  FMUL.FTZ R98, R132.reuse, R98 ;  /* 0x0000006284627220 */ /* 0x040fe20000410000 */
[----:B--2---:R-:W-:Y:S01]  /*a920*/  F2FP.PACK_AB R149, R167, R165 ;  /* 0x000000a5a795723e */ /* 0x004fe200000000ff */
[C---:B------:R-:W-:Y:S02]  /*a930*/  FMUL.FTZ R99, R132.reuse, R99 ;  /* 0x0000006384637220 */ /* 0x040fe40000410000 */
[C---:B------:R-:W-:Y:S02]  /*a940*/  FMUL.FTZ R100, R133.reuse, R100 ;  /* 0x0000006485647220 */ /* 0x040fe40000410000 */
[C---:B------:R-:W-:Y:S01]  /*a950*/  FMUL.FTZ R101, R133.reuse, R101 ;  /* 0x0000006585657220 */ /* 0x040fe20000410000 */
[----:B------:R-:W-:Y:S01]  /*a960*/  MUFU.EX2 R199, R199 ;  /* 0x000000c700c77308 */ /* 0x000fe20000000800 */
[C---:B------:R-:W-:Y:S01]  /*a970*/  FMUL.FTZ R102, R132.reuse, R102 ;  /* 0x0000006684667220 */ /* 0x040fe20000410000 */
[-C--:B-1----:R-:W-:Y:S03]  /*a980*/  HMMA.16816.F32 R68, R204, R144.reuse, R68 ;  /* 0x00000090cc44723c */ /* 0x082fe60000001844 */
[----:B------:R-:W-:Y:S02]  /*a990*/  FMUL.FTZ R103, R132, R103 ;  /* 0x0000006784677220 */ /* 0x000fe40000410000 */
[C---:B------:R-:W-:Y:S02]  /*a9a0*/  FMUL.FTZ R106, R0.reuse, R106 ;  /* 0x0000006a006a7220 */ /* 0x040fe40000410000 */
[C---:B------:R-:W-:Y:S01]  /*a9b0*/  FMUL.FTZ R107, R0.reuse, R107 ;  /* 0x0000006b006b7220 */ /* 0x040fe20000410000 */
[C---:B------:R-:W-:Y:S01]  /*a9c0*/  HMMA.16816.F32 R72, R140.reuse, R144, R72 ;  /* 0x000000908c48723c */ /* 0x040fe20000001848 */
[----:B------:R-:W-:Y:S03]  /*a9d0*/  MUFU.EX2 R250, R252 ;  /* 0x000000fc00fa7308 */ /* 0x000fe60000000800 */
[C---:B------:R-:W-:Y:S02]  /*a9e0*/  FMUL.FTZ R110, R0.reuse, R110 ;  /* 0x0000006e006e7220 */ /* 0x040fe40000410000 */
[----:B------:R-:W-:Y:S02]  /*a9f0*/  FMUL.FTZ R111, R0, R111 ;  /* 0x0000006f006f7220 */ /* 0x000fe40000410000 */
[-C--:B------:R-:W-:Y:S03]  /*aa00*/  HMMA.16816.F32 R76, R140, R146.reuse, R76 ;  /* 0x000000928c4c723c */ /* 0x080fe6000000184c */
[----:B------:R-:W-:Y:S01]  /*aa10*/  MUFU.EX2 R183, R183 ;  /* 0x000000b700b77308 */ /* 0x000fe20000000800 */
[C---:B------:R-:W-:Y:S02]  /*aa20*/  FMUL.FTZ R112, R133.reuse, R112 ;  /* 0x0000007085707220 */ /* 0x040fe40000410000 */
[C---:B------:R-:W-:Y:S02]  /*aa30*/  FMUL.FTZ R113, R133.reuse, R113 ;  /* 0x0000007185717220 */ /* 0x040fe40000410000 */
[C---:B------:R-:W-:Y:S01]  /*aa40*/  HMMA.16816.F32 R80, R204.reuse, R146, R80 ;  /* 0x00000092cc50723c */ /* 0x040fe20000001850 */
[----:B------:R-:W1:Y:S03]  /*aa50*/  LDSM.16.MT88.4 R144, [R226+0x2000] ;  /* 0x00200000e290783b */ /* 0x000e660000004200 */
[C---:B------:R-:W-:Y:S02]  /*aa60*/  FMUL.FTZ R114, R132.reuse, R114 ;  /* 0x0000007284727220 */ /* 0x040fe40000410000 */
[C---:B------:R-:W-:Y:S02]  /*aa70*/  FMUL.FTZ R115, R132.reuse, R115 ;  /* 0x0000007384737220 */ /* 0x040fe40000410000 */
[C---:B------:R-:W-:Y:S04]  /*aa80*/  FMUL.FTZ R116, R133.reuse, R116 ;  /* 0x0000007485747220 */ /* 0x040fe80000410000 */
[----:B------:R-:W-:Y:S02]  /*aa90*/  FMUL.FTZ R117, R133, R117 ;  /* 0x0000007585757220 */ /* 0x000fe40000410000 */
[C---:B------:R-:W-:Y:S02]  /*aaa0*/  FMUL.FTZ R118, R132.reuse, R118 ;  /* 0x0000007684767220 */ /* 0x040fe40000410000 */
[----:B------:R-:W-:Y:S02]  /*aab0*/  FMUL.FTZ R119, R132, R119 ;  /* 0x0000007784777220 */ /* 0x000fe40000410000 */
[C---:B------:R-:W-:Y:S02]  /*aac0*/  FMUL.FTZ R122, R0.reuse, R122 ;  /* 0x0000007a007a7220 */ /* 0x040fe40000410000 */
[C---:B------:R-:W-:Y:S02]  /*aad0*/  FMUL.FTZ R123, R0.reuse, R123 ;  /* 0x0000007b007b7220 */ /* 0x040fe40000410000 */
[C---:B------:R-:W-:Y:S02]  /*aae0*/  FMUL.FTZ R126, R0.reuse, R126 ;  /* 0x0000007e007e7220 */ /* 0x040fe40000410000 */
[----:B------:R-:W-:Y:S02]  /*aaf0*/  FMUL.FTZ R127, R0, R127 ;  /* 0x0000007f007f7220 */ /* 0x000fe40000410000 */
[----:B------:R-:W-:Y:S01]  /*ab00*/  IMAD.MOV.U32 R193, RZ, RZ, R191 ;  /* 0x000000ffffc17224 */ /* 0x000fe200078e00bf */
[----:B------:R-:W-:Y:S01]  /*ab10*/  MOV R191, R172 ;  /* 0x000000ac00bf7202 */ /* 0x000fe20000000f00 */
[----:B------:R-:W-:Y:S01]  /*ab20*/  IMAD.MOV.U32 R194, RZ, RZ, R174 ;  /* 0x000000ffffc27224 */ /* 0x000fe200078e00ae */
[----:B------:R-:W2:Y:S01]  /*ab30*/  MUFU.EX2 R172, R251 ;  /* 0x000000fb00ac7308 */ /* 0x000ea20000000800 */
[----:B------:R-:W-:Y:S02]  /*ab40*/  IMAD.MOV.U32 R195, RZ, RZ, R150 ;  /* 0x000000ffffc37224 */ /* 0x000fe400078e0096 */
[----:B------:R-:W-:Y:S01]  /*ab50*/  IMAD.MOV.U32 R197, RZ, RZ, R191 ;  /* 0x000000ffffc57224 */ /* 0x000fe200078e00bf */
[----:B------:R-:W-:Y:S01]  /*ab60*/  MOV R191, R148 ;  /* 0x0000009400bf7202 */ /* 0x000fe20000000f00 */
[----:B------:R-:W-:Y:S01]  /*ab70*/  IMAD.MOV.U32 R164, RZ, RZ, R187 ;  /* 0x000000ffffa47224 */ /* 0x000fe200078e00bb */
[----:B------:R-:W-:Y:S04]  /*ab80*/  MOV R187, R175 ;  /* 0x000000af00bb7202 */ /* 0x000fe80000000f00 */
[----:B------:R4:W-:Y:S01]  /*ab90*/  MUFU.EX2 R175, R129 ;  /* 0x0000008100af7308 */ /* 0x0009e20000000800 */
[-C--:B-1----:R-:W-:Y:S08]  /*aba0*/  HMMA.16816.F32 R84, R204, R144.reuse, R84 ;  /* 0x00000090cc54723c */ /* 0x082ff00000001854 */
[C---:B------:R-:W-:Y:S01]  /*abb0*/  HMMA.16816.F32 R88, R140.reuse, R144, R88 ;  /* 0x000000908c58723c */ /* 0x040fe20000001858 */
[----:B------:R1:W-:Y:S03]  /*abc0*/  MUFU.EX2 R174, R219 ;  /* 0x000000db00ae7308 */ /* 0x0003e60000000800 */
[----:B--2---:R-:W-:Y:S04]  /*abd0*/  F2FP.PACK_AB R150, R189, R172 ;  /* 0x000000acbd96723e */ /* 0x004fe800000000ff */
[-C--:B------:R-:W-:Y:S03]  /*abe0*/  HMMA.16816.F32 R92, R140, R146.reuse, R92 ;  /* 0x000000928c5c723c */ /* 0x080fe6000000185c */
[----:B------:R2:W-:Y:S01]  /*abf0*/  MUFU.EX2 R203, R197 ;  /* 0x000000c500cb7308 */ /* 0x0005e20000000800 */
[----:B----4-:R-:W4:Y:S04]  /*ac00*/  LDL.LU R129, [R1+0x8c] ;  /* 0x00008c0001817983 */ /* 0x010f280000300800 */
[C---:B------:R-:W-:Y:S01]  /*ac10*/  HMMA.16816.F32 R96, R204.reuse, R146, R96 ;  /* 0x00000092cc60723c */ /* 0x040fe20000001860 */
[----:B------:R-:W2:Y:S04]  /*ac20*/  LDSM.16.MT88.4 R144, [R229+0x2000] ;  /* 0x00200000e590783b */ /* 0x000ea80000004200 */
[----:B------:R-:W-:Y:S04]  /*ac30*/  MUFU.EX2 R195, R195 ;  /* 0x000000c300c37308 */ /* 0x000fe80000000800 */
[----:B------:R-:W4:Y:S04]  /*ac40*/  LDL.LU R130, [R1+0x88] ;  /* 0x0000880001827983 */ /* 0x000f280000300800 */
[----:B------:R-:W4:Y:S02]  /*ac50*/  LDL.LU R131, [R1+0x84] ;  /* 0x0000840001837983 */ /* 0x000f240000300800 */
[----:B------:R-:W-:Y:S02]  /*ac60*/  MUFU.EX2 R194, R194 ;  /* 0x000000c200c27308 */ /* 0x000fe40000000800 */
[----:B-1----:R-:W-:Y:S01]  /*ac70*/  LDSM.16.MT88.4 R216, [R226+0x3800] ;  /* 0x00380000e2d8783b */ /* 0x002fe20000004200 */
[----:B--2---:R-:W-:Y:S02]  /*ac80*/  IMAD.MOV.U32 R197, RZ, RZ, R156 ;  /* 0x000000ffffc57224 */ /* 0x004fe400078e009c */
[----:B------:R-:W-:Y:S05]  /*ac90*/  IMAD.MOV.U32 R156, RZ, RZ, R152 ;  /* 0x000000ffff9c7224 */ /* 0x000fea00078e0098 */
[----:B------:R-:W-:Y:S10]  /*aca0*/  MUFU.EX2 R201, R193 ;  /* 0x000000c100c97308 */ /* 0x000ff40000000800 */
[----:B------:R-:W-:Y:S01]  /*acb0*/  MUFU.EX2 R193, R188 ;  /* 0x000000bc00c17308 */ /* 0x000fe20000000800 */
[-C--:B------:R-:W-:Y:S09]  /*acc0*/  HMMA.16816.F32 R100, R204, R144.reuse, R100 ;  /* 0x00000090cc64723c */ /* 0x080ff20000001864 */
[----:B------:R-:W-:Y:S01]  /*acd0*/  MUFU.EX2 R188, R212 ;  /* 0x000000d400bc7308 */ /* 0x000fe20000000800 */
[C---:B------:R-:W-:Y:S09]  /*ace0*/  HMMA.16816.F32 R104, R140.reuse, R144, R104 ;  /* 0x000000908c68723c */ /* 0x040ff20000001868 */
[----:B------:R-:W-:Y:S01]  /*acf0*/  MUFU.EX2 R177, R164 ;  /* 0x000000a400b17308 */ /* 0x000fe20000000800 */
[-C--:B------:R-:W-:Y:S09]  /*ad00*/  HMMA.16816.F32 R108, R140, R146.reuse, R108 ;  /* 0x000000928c6c723c */ /* 0x080ff2000000186c */
[----:B------:R1:W2:Y:S01]  /*ad10*/  MUFU.EX2 R164, R187 ;  /* 0x000000bb00a47308 */ /* 0x0002a20000000800 */
[C---:B------:R-:W-:Y:S01]  /*ad20*/  HMMA.16816.F32 R112, R204.reuse, R146, R112 ;  /* 0x00000092cc70723c */ /* 0x040fe20000001870 */
[----:B------:R-:W2:Y:S08]  /*ad30*/  LDSM.16.MT88.4 R144, [R228+0x2000] ;  /* 0x00200000e490783b */ /* 0x000eb00000004200 */
[----:B------:R-:W-:Y:S03]  /*ad40*/  MUFU.EX2 R191, R191 ;  /* 0x000000bf00bf7308 */ /* 0x000fe60000000800 */
[----:B-1----:R-:W-:Y:S02]  /*ad50*/  MOV R187, R2 ;  /* 0x0000000200bb7202 */ /* 0x002fe40000000f00 */
[----:B--2---:R-:W-:Y:S02]  /*ad60*/  F2FP.PACK_AB R148, R166, R164 ;  /* 0x000000a4a694723e */ /* 0x004fe400000000ff */
[----:B------:R-:W-:Y:S02]  /*ad70*/  MOV R198, R187 ;  /* 0x000000bb00c67202 */ /* 0x000fe40000000f00 */
[----:B------:R-:W-:Y:S02]  /*ad80*/  MOV R187, R151 ;  /* 0x0000009700bb7202 */ /* 0x000fe40000000f00 */
[----:B------:R-:W-:Y:S01]  /*ad90*/  F2FP.PACK_AB R151, R190, R174 ;  /* 0x000000aebe97723e */ /* 0x000fe200000000ff */
[----:B------:R1:W-:Y:S01]  /*ada0*/  MUFU.EX2 R180, R198 ;  /* 0x000000c600b47308 */ /* 0x0003e20000000800 */
[-C--:B------:R-:W-:Y:S09]  /*adb0*/  HMMA.16816.F32 R116, R204, R144.reuse, R116 ;  /* 0x00000090cc74723c */ /* 0x080ff20000001874 */
[----:B------:R-:W-:Y:S01]  /*adc0*/  MUFU.EX2 R187, R187 ;  /* 0x000000bb00bb7308 */ /* 0x000fe20000000800 */
[C---:B------:R-:W-:Y:S04]  /*add0*/  HMMA.16816.F32 R120, R140.reuse, R144, R120 ;  /* 0x000000908c78723c */ /* 0x040fe80000001878 */
[----:B-1----:R-:W-:Y:S04]  /*ade0*/  MOV R198, R157 ;  /* 0x0000009d00c67202 */ /* 0x002fe80000000f00 */
[-C--:B------:R-:W-:Y:S01]  /*adf0*/  HMMA.16816.F32 R124, R140, R146.reuse, R124 ;  /* 0x000000928c7c723c */ /* 0x080fe2000000187c */
[----:B------:R-:W2:Y:S03]  /*ae00*/  LDL.LU R140, [R1+0xc] ;  /* 0x00000c00018c7983 */ /* 0x000ea60000300800 */
[----:B------:R-:W-:Y:S01]  /*ae10*/  MOV R157, R153 ;  /* 0x00000099009d7202 */ /* 0x000fe20000000f00 */
[----:B------:R-:W2:Y:S01]  /*ae20*/  LDL.LU R2, [R1+0x4] ;  /* 0x0000040001027983 */ /* 0x000ea20000300800 */
[----:B------:R-:W-:Y:S02]  /*ae30*/  MOV R202, R198 ;  /* 0x000000c600ca7202 */ /* 0x000fe40000000f00 */
[----:B------:R-:W-:Y:S01]  /*ae40*/  F2FP.PACK_AB R142, R176, R175 ;  /* 0x000000afb08e723e */ /* 0x000fe200000000ff */
[----:B------:R-:W2:Y:S03]  /*ae50*/  LDL.LU R178, [R1+0x10] ;  /* 0x0000100001b27983 */ /* 0x000ea60000300800 */
[----:B---3--:R-:W-:Y:S01]  /*ae60*/  FMUL.FTZ R128, R133, R128 ;  /* 0x0000008085807220 */ /* 0x008fe20000410000 */
[----:B------:R-:W-:Y:S02]  /*ae70*/  F2FP.PACK_AB R141, R173, R169 ;  /* 0x000000a9ad8d723e */ /* 0x000fe400000000ff */
[----:B------:R-:W-:Y:S02]  /*ae80*/  F2FP.PACK_AB R143, R177, R170 ;  /* 0x000000aab18f723e */ /* 0x000fe400000000ff */
[----:B------:R-:W-:Y:S06]  /*ae90*/  MOV R198, R159 ;  /* 0x0000009f00c67202 */ /* 0x000fec0000000f00 */
[----:B------:R-:W-:Y:S01]  /*aea0*/  MUFU.EX2 R198, R198 ;  /* 0x000000c600c67308 */ /* 0x000fe20000000800 */
[----:B----4-:R-:W-:Y:S02]  /*aeb0*/  FMUL.FTZ R129, R133, R129 ;  /* 0x0000008185817220 */ /* 0x010fe40000410000 */
[C---:B------:R-:W-:Y:S02]  /*aec0*/  FMUL.FTZ R130, R132.reuse, R130 ;  /* 0x0000008284827220 */ /* 0x040fe40000410000 */
[C---:B------:R-:W-:Y:S07]  /*aed0*/  FMUL.FTZ R131, R132.reuse, R131 ;  /* 0x0000008384837220 */ /* 0x040fee0000410000 */
[----:B------:R-:W-:Y:S01]  /*aee0*/  HMMA.16816.F32 R128, R204, R146, R128 ;  /* 0x00000092cc80723c */ /* 0x000fe20000001880 */
[----:B------:R-:W1:Y:S06]  /*aef0*/  LDSM.16.MT88.4 R144, [R225+0x800] ;  /* 0x00080000e190783b */ /* 0x000e6c0000004200 */
[----:B------:R-:W-:Y:S01]  /*af00*/  IMAD.MOV.U32 R204, RZ, RZ, R156 ;  /* 0x000000ffffcc7224 */ /* 0x000fe200078e009c */
[----:B------:R-:W-:Y:S01]  /*af10*/  MOV R207, R179 ;  /* 0x000000b300cf7202 */ /* 0x000fe20000000f00 */
[----:B------:R-:W-:Y:S02]  /*af20*/  IMAD.MOV.U32 R205, RZ, RZ, R197 ;  /* 0x000000ffffcd7224 */ /* 0x000fe400078e00c5 */
[----:B------:R3:W-:Y:S01]  /*af30*/  MUFU.EX2 R251, R204 ;  /* 0x000000cc00fb7308 */ /* 0x0007e20000000800 */
[----:B------:R-:W-:Y:S02]  /*af40*/  MOV R197, R163 ;  /* 0x000000a300c57202 */ /* 0x000fe40000000f00 */
[----:B------:R-:W-:Y:S02]  /*af50*/  MOV R179, R162 ;  /* 0x000000a200b37202 */ /* 0x000fe40000000f00 */
[----:B------:R-:W-:Y:S05]  /*af60*/  LDSM.16.MT88.4 R160, [R228+0x1000] ;  /* 0x00100000e4a0783b */ /* 0x000fea0000004200 */
[----:B------:R-:W-:Y:S10]  /*af70*/  MUFU.EX2 R179, R179 ;  /* 0x000000b300b37308 */ /* 0x000ff40000000800 */
[----:B------:R-:W-:Y:S01]  /*af80*/  MUFU.EX2 R197, R197 ;  /* 0x000000c500c57308 */ /* 0x000fe20000000800 */
[----:B---3--:R-:W-:Y:S09]  /*af90*/  F2FP.PACK_AB R204, R183, R250 ;  /* 0x000000fab7cc723e */ /* 0x008ff200000000ff */
[----:B------:R-:W-:Y:S01]  /*afa0*/  MUFU.EX2 R252, R205 ;  /* 0x000000cd00fc7308 */ /* 0x000fe20000000800 */
[----:B--2---:R-:W-:Y:S01]  /*afb0*/  FFMA.FTZ R133, R133, R140, R221 ;  /* 0x0000008c85857223 */ /* 0x004fe200000100dd */
[----:B------:R-:W-:Y:S01]  /*afc0*/  F2FP.PACK_AB R140, R171, R168 ;  /* 0x000000a8ab8c723e */ /* 0x000fe200000000ff */
[----:B------:R-:W-:Y:S06]  /*afd0*/  FFMA.FTZ R2, R132, R2, R220 ;  /* 0x0000000284027223 */ /* 0x000fec00000100dc */
[-C--:B-1----:R-:W-:Y:S05]  /*afe0*/  HMMA.16816.F32 R4, R140, R144.reuse, R4 ;  /* 0x000000908c04723c */ /* 0x082fea0000001804 */
[----:B------:R-:W-:Y:S01]  /*aff0*/  FFMA.FTZ R138, R3, R178, R138 ;  /* 0x000000b2038a7223 */ /* 0x000fe2000001008a */
[----:B------:R-:W-:Y:S01]  /*b000*/  MOV R178, R158 ;  /* 0x0000009e00b27202 */ /* 0x000fe20000000f00 */
[----:B------:R-:W2:Y:S01]  /*b010*/  LDL.LU R3, [R1+0x14] ;  /* 0x0000140001037983 */ /* 0x000ea20000300800 */
[C---:B------:R-:W-:Y:S04]  /*b020*/  HMMA.16816.F32 R8, R148.reuse, R144, R8 ;  /* 0x000000909408723c */ /* 0x040fe80000001808 */
[----:B------:R-:W-:Y:S01]  /*b030*/  MOV R158, R154 ;  /* 0x0000009a009e7202 */ /* 0x000fe20000000f00 */
[----:B------:R-:W-:Y:S01]  /*b040*/  FADD.FTZ R2, R245, R2 ;  /* 0x00000002f5027221 */ /* 0x000fe20000010000 */
[----:B------:R-:W-:Y:S01]  /*b050*/  LDSM.16.MT88.4 R152, [R226+0x1000] ;  /* 0x00100000e298783b */ /* 0x000fe20000004200 */
[----:B------:R-:W-:Y:S01]  /*b060*/  MUFU.EX2 R245, R241 ;  /* 0x000000f100f57308 */ /* 0x000fe20000000800 */
[-C--:B------:R-:W-:Y:S04]  /*b070*/  HMMA.16816.F32 R12, R148, R146.reuse, R12 ;  /* 0x00000092940c723c */ /* 0x080fe8000000180c */
[----:B------:R-:W-:Y:S01]  /*b080*/  MOV R206, R178 ;  /* 0x000000b200ce7202 */ /* 0x000fe20000000f00 */
[----:B------:R-:W-:Y:S01]  /*b090*/  FADD.FTZ R2, R246, R2 ;  /* 0x00000002f6027221 */ /* 0x000fe20000010000 */
[----:B------:R-:W-:Y:S02]  /*b0a0*/  MOV R178, R158 ;  /* 0x0000009e00b27202 */ /* 0x000fe40000000f00 */
[C---:B------:R-:W-:Y:S01]  /*b0b0*/  HMMA.16816.F32 R16, R140.reuse, R146, R16 ;  /* 0x000000928c10723c */ /* 0x040fe20000001810 */
[----:B------:R-:W1:Y:S01]  /*b0c0*/  LDSM.16.MT88.4 R144, [R226+0x800] ;  /* 0x00080000e290783b */ /* 0x000e620000004200 */
[----:B------:R3:W4:Y:S10]  /*b0d0*/  MUFU.EX2 R246, R215 ;  /* 0x000000d700f67308 */ /* 0x0007340000000800 */
[----:B------:R-:W-:Y:S01]  /*b0e0*/  MUFU.EX2 R178, R178 ;  /* 0x000000b200b27308 */ /* 0x000fe20000000800 */
[----:B---3--:R-:W-:Y:S01]  /*b0f0*/  LDSM.16.MT88.4 R212, [R225+0x3800] ;  /* 0x00380000e1d4783b */ /* 0x008fe20000004200 */
[-C--:B-1----:R-:W-:Y:S08]  /*b100*/  HMMA.16816.F32 R20, R140, R144.reuse, R20 ;  /* 0x000000908c14723c */ /* 0x082ff00000001814 */
[C---:B------:R-:W-:Y:S08]  /*b110*/  HMMA.16816.F32 R24, R148.reuse, R144, R24 ;  /* 0x000000909418723c */ /* 0x040ff00000001818 */
[-C--:B------:R-:W-:Y:S08]  /*b120*/  HMMA.16816.F32 R28, R148, R146.reuse, R28 ;  /* 0x00000092941c723c */ /* 0x080ff0000000181c */
[C---:B------:R-:W-:Y:S01]  /*b130*/  HMMA.16816.F32 R32, R140.reuse, R146, R32 ;  /* 0x000000928c20723c */ /* 0x040fe20000001820 */
[----:B------:R-:W1:Y:S07]  /*b140*/  LDSM.16.MT88.4 R144, [R229+0x800] ;  /* 0x00080000e590783b */ /* 0x000e6e0000004200 */
        /* <DEDUP_REMOVED lines=14> */
[----:B------:R-:W1:Y:S03]  /*b230*/  LDSM.16.MT88.4 R144, [R226+0x2800] ;  /* 0x00280000e290783b */ /* 0x000e660000004200 */
[----:B--2---:R-:W-:Y:S02]  /*b240*/  FFMA.FTZ R132, R0, R3, R139 ;  /* 0x0000000300847223 */ /* 0x004fe4000001008b */
[----:B------:R-:W-:Y:S01]  /*b250*/  MUFU.EX2 R139, R243 ;  /* 0x000000f3008b7308 */ /* 0x000fe20000000800 */
[----:B------:R-:W-:Y:S02]  /*b260*/  FADD.FTZ R0, R223, R138 ;  /* 0x0000008adf007221 */ /* 0x000fe40000010000 */
[----:B------:R-:W-:Y:S03]  /*b270*/  FADD.FTZ R3, R247, R133 ;  /* 0x00000085f7037221 */ /* 0x000fe60000010000 */
[----:B------:R-:W-:Y:S02]  /*b280*/  FADD.FTZ R133, R222, R0 ;  /* 0x00000000de857221 */ /* 0x000fe40000010000 */
[----:B------:R-:W-:Y:S01]  /*b290*/  LDSM.16.MT88.4 R220, [R229+0x3800] ;  /* 0x00380000e5dc783b */ /* 0x000fe20000004200 */
[----:B------:R-:W-:Y:S01]  /*b2a0*/  FADD.FTZ R3, R249, R3 ;  /* 0x00000003f9037221 */ /* 0x000fe20000010000 */
[----:B------:R2:W-:Y:S01]  /*b2b0*/  MUFU.EX2 R247, R231 ;  /* 0x000000e700f77308 */ /* 0x0005e20000000800 */
[----:B------:R-:W-:Y:S02]  /*b2c0*/  FADD.FTZ R132, R208, R132 ;  /* 0x00000084d0847221 */ /* 0x000fe40000010000 */
[----:B------:R-:W-:Y:S01]  /*b2d0*/  FADD.FTZ R3, R182, R3 ;  /* 0x00000003b6037221 */ /* 0x000fe20000010000 */
[----:B------:R-:W-:Y:S01]  /*b2e0*/  MOV R182, R157 ;  /* 0x0000009d00b67202 */ /* 0x000fe20000000f00 */
[----:B------:R-:W-:Y:S01]  /*b2f0*/  FADD.FTZ R0, R209, R132 ;  /* 0x00000084d1007221 */ /* 0x000fe20000010000 */
[-C--:B-1----:R-:W-:Y:S01]  /*b300*/  HMMA.16816.F32 R84, R140, R144.reuse, R84 ;  /* 0x000000908c54723c */ /* 0x082fe20000001854 */
[----:B------:R-:W-:Y:S02]  /*b310*/  LDSM.16.MT88.4 R156, [R229+0x1000] ;  /* 0x00100000e59c783b */ /* 0x000fe40000004200 */
[----:B------:R-:W-:Y:S01]  /*b320*/  FADD.FTZ R132, R248, R2 ;  /* 0x00000002f8847221 */ /* 0x000fe20000010000 */
[----:B------:R-:W1:Y:S01]  /*b330*/  MUFU.EX2 R138, R235 ;  /* 0x000000eb008a7308 */ /* 0x000e620000000800 */
[----:B------:R-:W-:Y:S01]  /*b340*/  FADD.FTZ R2, R242, R133 ;  /* 0x00000085f2027221 */ /* 0x000fe20000010000 */
[----:B----4-:R-:W-:Y:S01]  /*b350*/  F2FP.PACK_AB R209, R245, R246 ;  /* 0x000000f6f5d1723e */ /* 0x010fe200000000ff */
[----:B------:R-:W-:Y:S01]  /*b360*/  FADD.FTZ R3, R168, R3 ;  /* 0x00000003a8037221 */ /* 0x000fe20000010000 */
[C---:B------:R-:W-:Y:S04]  /*b370*/  HMMA.16816.F32 R88, R148.reuse, R144, R88 ;  /* 0x000000909458723c */ /* 0x040fe80000001858 */
[----:B------:R-:W-:Y:S01]  /*b380*/  MOV R168, R195 ;  /* 0x000000c300a87202 */ /* 0x000fe20000000f00 */
[----:B------:R-:W-:Y:S01]  /*b390*/  FADD.FTZ R132, R169, R132 ;  /* 0x00000084a9847221 */ /* 0x000fe20000010000 */
[----:B------:R-:W-:Y:S01]  /*b3a0*/  MOV R169, R194 ;  /* 0x000000c200a97202 */ /* 0x000fe20000000f00 */
[----:B------:R-:W-:Y:S01]  /*b3b0*/  FADD.FTZ R3, R171, R3 ;  /* 0x00000003ab037221 */ /* 0x000fe20000010000 */
[-C--:B------:R-:W-:Y:S01]  /*b3c0*/  HMMA.16816.F32 R92, R148, R146.reuse, R92 ;  /* 0x00000092945c723c */ /* 0x080fe2000000185c */
[----:B------:R-:W3:Y:S01]  /*b3d0*/  MUFU.EX2 R182, R182 ;  /* 0x000000b600b67308 */ /* 0x000ee20000000800 */
[----:B--2---:R2:W5:Y:S02]  /*b3e0*/  LDL.LU R231, [R1+0x80] ;  /* 0x0000800001e77983 */ /* 0x0045640000300800 */
[----:B------:R-:W-:Y:S01]  /*b3f0*/  MOV R171, R193 ;  /* 0x000000c100ab7202 */ /* 0x000fe20000000f00 */
[----:B------:R-:W-:Y:S01]  /*b400*/  FADD.FTZ R133, R173, R132 ;  /* 0x00000084ad857221 */ /* 0x000fe20000010000 */
[----:B------:R2:W5:Y:S01]  /*b410*/  LDL.LU R241, [R1+0x7c] ;  /* 0x00007c0001f17983 */ /* 0x0005620000300800 */
[----:B------:R-:W-:Y:S01]  /*b420*/  MOV R173, R186 ;  /* 0x000000ba00ad7202 */ /* 0x000fe20000000f00 */
[C---:B------:R-:W-:Y:S02]  /*b430*/  HMMA.16816.F32 R96, R140.reuse, R146, R96 ;  /* 0x000000928c60723c */ /* 0x040fe40000001860 */
[----:B------:R-:W4:Y:S01]  /*b440*/  LDSM.16.MT88.4 R144, [R229+0x2800] ;  /* 0x00280000e590783b */ /* 0x000f220000004200 */
[----:B------:R2:W2:Y:S01]  /*b450*/  MUFU.EX2 R249, R206 ;  /* 0x000000ce00f97308 */ /* 0x0004a20000000800 */
[----:B------:R-:W-:Y:S01]  /*b460*/  FADD.FTZ R133, R170, R133 ;  /* 0x00000085aa857221 */ /* 0x000fe20000010000 */
[----:B------:R-:W-:Y:S01]  /*b470*/  MOV R170, R192 ;  /* 0x000000c000aa7202 */ /* 0x000fe20000000f00 */
[----:B------:R-:W-:Y:S01]  /*b480*/  FADD.FTZ R2, R164, R2 ;  /* 0x00000002a4027221 */ /* 0x000fe20000010000 */
[----:B-1----:R-:W-:Y:S01]  /*b490*/  F2FP.PACK_AB R211, R138, R139 ;  /* 0x0000008b8ad3723e */ /* 0x002fe200000000ff */
[----:B------:R-:W-:Y:S02]  /*b4a0*/  FADD.FTZ R0, R210, R0 ;  /* 0x00000000d2007221 */ /* 0x000fe40000010000 */
[----:B------:R1:W5:Y:S02]  /*b4b0*/  LDL.LU R242, [R1+0x78] ;  /* 0x0000780001f27983 */ /* 0x0003640000300800 */
[----:B------:R-:W-:Y:S01]  /*b4c0*/  FADD.FTZ R0, R165, R0 ;  /* 0x00000000a5007221 */ /* 0x000fe20000010000 */
[----:B------:R1:W1:Y:S01]  /*b4d0*/  MUFU.EX2 R248, R207 ;  /* 0x000000cf00f87308 */ /* 0x0002620000000800 */
[----:B------:R1:W5:Y:S01]  /*b4e0*/  LDL.LU R243, [R1+0x74] ;  /* 0x0000740001f37983 */ /* 0x0003620000300800 */
[----:B------:R-:W-:Y:S01]  /*b4f0*/  FADD.FTZ R132, R166, R2 ;  /* 0x00000002a6847221 */ /* 0x000fe20000010000 */
[----:B---3--:R-:W-:Y:S02]  /*b500*/  F2FP.PACK_AB R205, R182, R251 ;  /* 0x000000fbb6cd723e */ /* 0x008fe400000000ff */
[----:B------:R3:W5:Y:S01]  /*b510*/  LDL.LU R235, [R1+0x70] ;  /* 0x0000700001eb7983 */ /* 0x0007620000300800 */
[----:B------:R-:W-:Y:S02]  /*b520*/  IMAD.MOV.U32 R166, RZ, RZ, R188 ;  /* 0x000000ffffa67224 */ /* 0x000fe400078e00bc */
[----:B------:R-:W-:Y:S01]  /*b530*/  FADD.FTZ R2, R167, R0 ;  /* 0x00000000a7027221 */ /* 0x000fe20000010000 */
[----:B------:R-:W-:Y:S01]  /*b540*/  MOV R167, R187 ;  /* 0x000000bb00a77202 */ /* 0x000fe20000000f00 */
[----:B------:R-:W-:Y:S02]  /*b550*/  FADD.FTZ R0, R175, R3 ;  /* 0x00000003af007221 */ /* 0x000fe40000010000 */
[----:B------:R-:W-:Y:S01]  /*b560*/  IMAD.MOV.U32 R175, RZ, RZ, R184 ;  /* 0x000000ffffaf7224 */ /* 0x000fe200078e00b8 */
[----:B--2---:R-:W-:Y:S01]  /*b570*/  F2FP.PACK_AB R206, R197, R179 ;  /* 0x000000b3c5ce723e */ /* 0x004fe200000000ff */
[----:B------:R-:W-:Y:S01]  /*b580*/  FADD.FTZ R165, R172, R132 ;  /* 0x00000084aca57221 */ /* 0x000fe20000010000 */
[----:B------:R-:W-:Y:S01]  /*b590*/  F2FP.PACK_AB R208, R249, R252 ;  /* 0x000000fcf9d0723e */ /* 0x000fe200000000ff */
[----:B------:R-:W-:Y:S02]  /*b5a0*/  FADD.FTZ R164, R174, R2 ;  /* 0x00000002aea47221 */ /* 0x000fe40000010000 */
[----:B------:R-:W-:Y:S02]  /*b5b0*/  FADD.FTZ R3, R177, R133 ;  /* 0x00000085b1037221 */ /* 0x000fe40000010000 */
[----:B------:R-:W-:Y:S01]  /*b5c0*/  FADD.FTZ R132, R176, R0 ;  /* 0x00000000b0847221 */ /* 0x000fe20000010000 */
[----:B------:R-:W-:Y:S01]  /*b5d0*/  MOV R0, R190 ;  /* 0x000000be00007202 */ /* 0x000fe20000000f00 */
[----:B------:R-:W-:Y:S01]  /*b5e0*/  IMAD.MOV.U32 R2, RZ, RZ, R189 ;  /* 0x000000ffff027224 */ /* 0x000fe200078e00bd */
[----:B-1----:R-:W-:Y:S02]  /*b5f0*/  F2FP.PACK_AB R207, R198, R178 ;  /* 0x000000b2c6cf723e */ /* 0x002fe400000000ff */
[----:B------:R-:W-:Y:S01]  /*b600*/  F2FP.PACK_AB R210, R247, R248 ;  /* 0x000000f8f7d2723e */ /* 0x000fe200000000ff */
[-C--:B----4-:R-:W-:Y:S08]  /*b610*/  HMMA.16816.F32 R100, R140, R144.reuse, R100 ;  /* 0x000000908c64723c */ /* 0x090ff00000001864 */
[C---:B------:R-:W-:Y:S08]  /*b620*/  HMMA.16816.F32 R104, R148.reuse, R144, R104 ;  /* 0x000000909468723c */ /* 0x040ff00000001868 */
[-C--:B------:R-:W-:Y:S08]  /*b630*/  HMMA.16816.F32 R108, R148, R146.reuse, R108 ;  /* 0x00000092946c723c */ /* 0x080ff0000000186c */
[C---:B------:R-:W-:Y:S01]  /*b640*/  HMMA.16816.F32 R112, R140.reuse, R146, R112 ;  /* 0x000000928c70723c */ /* 0x040fe20000001870 */
[----:B------:R-:W1:Y:S07]  /*b650*/  LDSM.16.MT88.4 R144, [R228+0x2800] ;  /* 0x00280000e490783b */ /* 0x000e6e0000004200 */
[-C--:B-1----:R-:W-:Y:S08]  /*b660*/  HMMA.16816.F32 R116, R140, R144.reuse, R116 ;  /* 0x000000908c74723c */ /* 0x082ff00000001874 */
[C---:B------:R-:W-:Y:S07]  /*b670*/  HMMA.16816.F32 R120, R148.reuse, R144, R120 ;  /* 0x000000909478723c */ /* 0x040fee0000001878 */
[----:B------:R-:W-:Y:S01]  /*b680*/  F2FP.PACK_AB R144, R201, R181 ;  /* 0x000000b5c990723e */ /* 0x000fe200000000ff */
[-C--:B------:R-:W-:Y:S01]  /*b690*/  HMMA.16816.F32 R124, R148, R146.reuse, R124 ;  /* 0x00000092947c723c */ /* 0x080fe2000000187c */
[----:B------:R-:W1:Y:S03]  /*b6a0*/  LDSM.16.MT88.4 R148, [R225+0x1000] ;  /* 0x00100000e194783b */ /* 0x000e660000004200 */
[----:B------:R-:W-:Y:S04]  /*b6b0*/  F2FP.PACK_AB R145, R200, R196 ;  /* 0x000000c4c891723e */ /* 0x000fe800000000ff */
[----:B------:R-:W-:Y:S07]  /*b6c0*/  HMMA.16816.F32 R128, R140, R146, R128 ;  /* 0x000000928c80723c */ /* 0x000fee0000001880 */
[----:B------:R-:W-:Y:S02]  /*b6d0*/  F2FP.PACK_AB R142, R187, R195 ;  /* 0x000000c3bb8e723e */ /* 0x000fe400000000ff */
[----:B------:R-:W-:Y:S03]  /*b6e0*/  F2FP.PACK_AB R141, R203, R180 ;  /* 0x000000b4cb8d723e */ /* 0x000fe600000000ff */
[----:B------:R-:W-:Y:S02]  /*b6f0*/  F2FP.PACK_AB R143, R192, R194 ;  /* 0x000000c2c08f723e */ /* 0x000fe400000000ff */
[----:B------:R-:W-:Y:S02]  /*b700*/  F2FP.PACK_AB R140, R199, R191 ;  /* 0x000000bfc78c723e */ /* 0x000fe400000000ff */
[----:B------:R-:W-:Y:S02]  /*b710*/  F2FP.PACK_AB R146, R186, R193 ;  /* 0x000000c1ba92723e */ /* 0x000fe400000000ff */
[----:B------:R-:W-:Y:S01]  /*b720*/  LDSM.16.MT88.4 R192, [R229+0x1800] ;  /* 0x00180000e5c0783b */ /* 0x000fe20000004200 */
[----:B------:R-:W-:Y:S02]  /*b730*/  F2FP.PACK_AB R147, R184, R188 ;  /* 0x000000bcb893723e */ /* 0x000fe400000000ff */
[----:B------:R-:W-:Y:S05]  /*b740*/  MOV R188, R185 ;  /* 0x000000b900bc7202 */ /* 0x000fea0000000f00 */
[----:B------:R-:W-:Y:S01]  /*b750*/  LDSM.16.MT88.4 R184, [R226+0x1800] ;  /* 0x00180000e2b8783b */ /* 0x000fe20000004200 */
[-C--:B-1----:R-:W-:Y:S08]  /*b760*/  HMMA.16816.F32 R4, R140, R148.reuse, R4 ;  /* 0x000000948c04723c */ /* 0x082ff00000001804 */
[C---:B------:R-:W-:Y:S08]  /*b770*/  HMMA.16816.F32 R8, R144.reuse, R148, R8 ;  /* 0x000000949008723c */ /* 0x040ff00000001808 */
[-C--:B------:R-:W-:Y:S08]  /*b780*/  HMMA.16816.F32 R12, R144, R150.reuse, R12 ;  /* 0x00000096900c723c */ /* 0x080ff0000000180c */
[C---:B------:R-:W-:Y:S01]  /*b790*/  HMMA.16816.F32 R16, R140.reuse, R150, R16 ;  /* 0x000000968c10723c */ /* 0x040fe20000001810 */
[----:B------:R-:W1:Y:S07]  /*b7a0*/  LDSM.16.MT88.4 R148, [R225+0x3000] ;  /* 0x00300000e194783b */ /* 0x000e6e0000004200 */
[-C--:B------:R-:W-:Y:S08]  /*b7b0*/  HMMA.16816.F32 R20, R140, R152.reuse, R20 ;  /* 0x000000988c14723c */ /* 0x080ff00000001814 */
[C---:B------:R-:W-:Y:S08]  /*b7c0*/  HMMA.16816.F32 R24, R144.reuse, R152, R24 ;  /* 0x000000989018723c */ /* 0x040ff00000001818 */
[-C--:B------:R-:W-:Y:S08]  /*b7d0*/  HMMA.16816.F32 R28, R144, R154.reuse, R28 ;  /* 0x0000009a901c723c */ /* 0x080ff0000000181c */
[C---:B------:R-:W-:Y:S01]  /*b7e0*/  HMMA.16816.F32 R32, R140.reuse, R154, R32 ;  /* 0x0000009a8c20723c */ /* 0x040fe20000001820 */
[----:B------:R-:W2:Y:S07]  /*b7f0*/  LDSM.16.MT88.4 R152, [R226+0x3000] ;  /* 0x00300000e298783b */ /* 0x000eae0000004200 */
        /* <DEDUP_REMOVED lines=9> */
[----:B------:R-:W3:Y:S07]  /*b890*/  LDSM.16.MT88.4 R160, [R228+0x3000] ;  /* 0x00300000e4a0783b */ /* 0x000eee0000004200 */
[-C--:B-1----:R-:W-:Y:S08]  /*b8a0*/  HMMA.16816.F32 R68, R140, R148.reuse, R68 ;  /* 0x000000948c44723c */ /* 0x082ff00000001844 */
[C---:B------:R-:W-:Y:S08]  /*b8b0*/  HMMA.16816.F32 R72, R144.reuse, R148, R72 ;  /* 0x000000949048723c */ /* 0x040ff00000001848 */
[-C--:B------:R-:W-:Y:S08]  /*b8c0*/  HMMA.16816.F32 R76, R144, R150.reuse, R76 ;  /* 0x00000096904c723c */ /* 0x080ff0000000184c */
[C---:B------:R-:W-:Y:S08]  /*b8d0*/  HMMA.16816.F32 R80, R140.reuse, R150, R80 ;  /* 0x000000968c50723c */ /* 0x040ff00000001850 */
[-C--:B--2---:R-:W-:Y:S08]  /*b8e0*/  HMMA.16816.F32 R84, R140, R152.reuse, R84 ;  /* 0x000000988c54723c */ /* 0x084ff00000001854 */
        /* <DEDUP_REMOVED lines=8> */
[----:B------:R-:W-:Y:S01]  /*b970*/  MOV R157, R203 ;  /* 0x000000cb009d7202 */ /* 0x000fe20000000f00 */
[----:B------:R-:W-:Y:S03]  /*b980*/  IMAD.MOV.U32 R133, RZ, RZ, R156 ;  /* 0x000000ffff857224 */ /* 0x000fe600078e009c */
[C---:B------:R-:W-:Y:S07]  /*b990*/  HMMA.16816.F32 R112, R140.reuse, R158, R112 ;  /* 0x0000009e8c70723c */ /* 0x040fee0000001870 */
[----:B------:R-:W-:Y:S01]  /*b9a0*/  IMAD.MOV.U32 R158, RZ, RZ, R200 ;  /* 0x000000ffff9e7224 */ /* 0x000fe200078e00c8 */
[-C--:B---3--:R-:W-:Y:S04]  /*b9b0*/  HMMA.16816.F32 R116, R140, R160.reuse, R116 ;  /* 0x000000a08c74723c */ /* 0x088fe80000001874 */
[----:B------:R-:W-:Y:S02]  /*b9c0*/  MOV R159, R201 ;  /* 0x000000c9009f7202 */ /* 0x000fe40000000f00 */
[----:B------:R-:W2:Y:S02]  /*b9d0*/  LDSM.16.MT88.4 R200, [R228+0x1800] ;  /* 0x00180000e4c8783b */ /* 0x000ea40000004200 */
[C---:B------:R-:W-:Y:S08]  /*b9e0*/  HMMA.16816.F32 R120, R144.reuse, R160, R120 ;  /* 0x000000a09078723c */ /* 0x040ff00000001878 */
[-C--:B------:R-:W-:Y:S08]  /*b9f0*/  HMMA.16816.F32 R124, R144, R162.reuse, R124 ;  /* 0x000000a2907c723c */ /* 0x080ff0000000187c */
[----:B------:R-:W-:Y:S08]  /*ba00*/  HMMA.16816.F32 R128, R140, R162, R128 ;  /* 0x000000a28c80723c */ /* 0x000ff00000001880 */
[-C--:B-1----:R-:W-:Y:S01]  /*ba10*/  HMMA.16816.F32 R140, R204, R152.reuse, R4 ;  /* 0x00000098cc8c723c */ /* 0x082fe20000001804 */
[----:B------:R-:W1:Y:S07]  /*ba20*/  LDSM.16.MT88.4 R4, [R228+0x3800] ;  /* 0x00380000e404783b */ /* 0x000e6e0000004200 */
[C---:B------:R-:W-:Y:S07]  /*ba30*/  HMMA.16816.F32 R144, R208.reuse, R152, R8 ;  /* 0x00000098d090723c */ /* 0x040fee0000001808 */
[----:B------:R-:W-:Y:S01]  /*ba40*/  MOV R9, R159 ;  /* 0x0000009f00097202 */ /* 0x000fe20000000f00 */
[-C--:B------:R-:W-:Y:S04]  /*ba50*/  HMMA.16816.F32 R148, R208, R154.reuse, R12 ;  /* 0x0000009ad094723c */ /* 0x080fe8000000180c */
[----:B------:R-:W-:Y:S02]  /*ba60*/  MOV R10, R157 ;  /* 0x0000009d000a7202 */ /* 0x000fe40000000f00 */
[----:B------:R-:W-:Y:S01]  /*ba70*/  MOV R11, R199 ;  /* 0x000000c7000b7202 */ /* 0x000fe20000000f00 */
[----:B------:R-:W-:Y:S01]  /*ba80*/  IMAD.MOV.U32 R14, RZ, RZ, R197 ;  /* 0x000000ffff0e7224 */ /* 0x000fe200078e00c5 */
[C---:B------:R-:W-:Y:S04]  /*ba90*/  HMMA.16816.F32 R160, R204.reuse, R154, R16 ;  /* 0x0000009acca0723c */ /* 0x040fe80000001810 */
[----:B------:R-:W-:Y:S01]  /*baa0*/  MOV R8, R191 ;  /* 0x000000bf00087202 */ /* 0x000fe20000000f00 */
[----:B------:R-:W-:Y:S01]  /*bab0*/  IMAD.MOV.U32 R13, RZ, RZ, R178 ;  /* 0x000000ffff0d7224 */ /* 0x000fe200078e00b2 */
[----:B------:R-:W-:Y:S02]  /*bac0*/  MOV R15, R198 ;  /* 0x000000c6000f7202 */ /* 0x000fe40000000f00 */
[----:B------:R-:W-:Y:S01]  /*bad0*/  MOV R17, R175 ;  /* 0x000000af00117202 */ /* 0x000fe20000000f00 */
[----:B------:R-:W-:Y:S03]  /*bae0*/  FADD.FTZ R8, R8, R132 ;  /* 0x0000008408087221 */ /* 0x000fe60000010000 */
[----:B------:R-:W-:Y:S01]  /*baf0*/  MOV R16, R173 ;  /* 0x000000ad00107202 */ /* 0x000fe20000000f00 */
[----:B------:R-:W-:Y:S01]  /*bb00*/  FADD.FTZ R11, R11, R8 ;  /* 0x000000080b0b7221 */ /* 0x000fe20000010000 */
[-C--:B------:R-:W-:Y:S03]  /*bb10*/  HMMA.16816.F32 R172, R204, R184.reuse, R20 ;  /* 0x000000b8ccac723c */ /* 0x080fe60000001814 */
[----:B------:R-:W-:Y:S02]  /*bb20*/  MOV R12, R179 ;  /* 0x000000b3000c7202 */ /* 0x000fe40000000f00 */
[----:B------:R-:W-:Y:S02]  /*bb30*/  MOV R18, R183 ;  /* 0x000000b700127202 */ /* 0x000fe40000000f00 */
[----:B------:R-:W-:Y:S01]  /*bb40*/  MOV R19, R182 ;  /* 0x000000b600137202 */ /* 0x000fe20000000f00 */
[C---:B------:R-:W-:Y:S04]  /*bb50*/  HMMA.16816.F32 R152, R208.reuse, R184, R24 ;  /* 0x000000b8d098723c */ /* 0x040fe80000001818 */
[----:B------:R-:W-:Y:S01]  /*bb60*/  MOV R22, R167 ;  /* 0x000000a700167202 */ /* 0x000fe20000000f00 */
[----:B------:R-:W-:Y:S01]  /*bb70*/  IMAD.MOV.U32 R23, RZ, RZ, R170 ;  /* 0x000000ffff177224 */ /* 0x000fe200078e00aa */
[----:B------:R-:W-:Y:S01]  /*bb80*/  MOV R21, R166 ;  /* 0x000000a600157202 */ /* 0x000fe20000000f00 */
[----:B------:R-:W-:Y:S01]  /*bb90*/  IMAD.MOV.U32 R27, RZ, RZ, R169 ;  /* 0x000000ffff1b7224 */ /* 0x000fe200078e00a9 */
[----:B------:R-:W-:Y:S02]  /*bba0*/  MOV R25, R158 ;  /* 0x0000009e00197202 */ /* 0x000fe40000000f00 */
[-C--:B------:R-:W-:Y:S03]  /*bbb0*/  HMMA.16816.F32 R156, R208, R186.reuse, R28 ;  /* 0x000000bad09c723c */ /* 0x080fe6000000181c */
[----:B------:R-:W-:Y:S02]  /*bbc0*/  MOV R20, R171 ;  /* 0x000000ab00147202 */ /* 0x000fe40000000f00 */
[----:B------:R-:W-:Y:S02]  /*bbd0*/  MOV R26, R168 ;  /* 0x000000a8001a7202 */ /* 0x000fe40000000f00 */
[----:B------:R-:W-:Y:S01]  /*bbe0*/  MOV R24, R196 ;  /* 0x000000c400187202 */ /* 0x000fe20000000f00 */
[C---:B------:R-:W-:Y:S01]  /*bbf0*/  HMMA.16816.F32 R184, R204.reuse, R186, R32 ;  /* 0x000000baccb8723c */ /* 0x040fe20000001820 */
[----:B------:R-:W3:Y:S03]  /*bc00*/  LDL R34, [R1+0x3c] ;  /* 0x00003c0001227983 */ /* 0x000ee60000100800 */
[----:B------:R-:W-:Y:S01]  /*bc10*/  MOV R28, R165 ;  /* 0x000000a5001c7202 */ /* 0x000fe20000000f00 */
[----:B------:R-:W-:Y:S01]  /*bc20*/  IMAD.MOV.U32 R29, RZ, RZ, R164 ;  /* 0x000000ffff1d7224 */ /* 0x000fe200078e00a4 */
[----:B------:R-:W-:Y:S02]  /*bc30*/  MOV R31, R181 ;  /* 0x000000b5001f7202 */ /* 0x000fe40000000f00 */
[----:B------:R-:W-:Y:S01]  /*bc40*/  MOV R35, R188 ;  /* 0x000000bc00237202 */ /* 0x000fe20000000f00 */
[----:B------:R-:W-:Y:S01]  /*bc50*/  FADD.FTZ R2, R2, R28 ;  /* 0x0000001c02027221 */ /* 0x000fe20000010000 */
[-C--:B------:R-:W-:Y:S03]  /*bc60*/  HMMA.16816.F32 R188, R204, R192.reuse, R36 ;  /* 0x000000c0ccbc723c */ /* 0x080fe60000001824 */
[----:B------:R-:W-:Y:S01]  /*bc70*/  FADD.FTZ R2, R31, R2 ;  /* 0x000000021f027221 */ /* 0x000fe20000010000 */
[----:B------:R-:W-:Y:S01]  /*bc80*/  MOV R30, R180 ;  /* 0x000000b4001e7202 */ /* 0x000fe20000000f00 */
[----:B------:R-:W-:Y:S01]  /*bc90*/  FADD.FTZ R0, R0, R29 ;  /* 0x0000001d00007221 */ /* 0x000fe20000010000 */
[----:B------:R-:W-:Y:S01]  /*bca0*/  MOV R132, R137 ;  /* 0x0000008900847202 */ /* 0x000fe20000000f00 */
        /* <DEDUP_REMOVED lines=10> */
[-C--:B--2---:R-:W-:Y:S04]  /*bd50*/  HMMA.16816.F32 R196, R204, R200.reuse, R52 ;  /* 0x000000c8ccc4723c */ /* 0x084fe80000001834 */
[----:B------:R-:W-:Y:S02]  /*bd60*/  FADD.FTZ R0, R20, R9 ;  /* 0x0000000914007221 */ /* 0x000fe40000010000 */
[----:B------:R-:W-:Y:S02]  /*bd70*/  FADD.FTZ R9, R21, R8 ;  /* 0x0000000815097221 */ /* 0x000fe40000010000 */
[C---:B------:R-:W-:Y:S04]  /*bd80*/  HMMA.16816.F32 R176, R208.reuse, R200, R56 ;  /* 0x000000c8d0b0723c */ /* 0x040fe80000001838 */
[----:B------:R-:W-:Y:S02]  /*bd90*/  FADD.FTZ R8, R22, R3 ;  /* 0x0000000316087221 */ /* 0x000fe40000010000 */
[----:B------:R-:W-:Y:S02]  /*bda0*/  FADD.FTZ R3, R17, R9 ;  /* 0x0000000911037221 */ /* 0x000fe40000010000 */
[-C--:B------:R-:W-:Y:S04]  /*bdb0*/  HMMA.16816.F32 R180, R208, R202.reuse, R60 ;  /* 0x000000cad0b4723c */ /* 0x080fe8000000183c */
[----:B------:R-:W-:Y:S04]  /*bdc0*/  FADD.FTZ R3, R246, R3 ;  /* 0x00000003f6037221 */ /* 0x000fe80000010000 */
[C---:B------:R-:W-:Y:S04]  /*bdd0*/  HMMA.16816.F32 R200, R204.reuse, R202, R64 ;  /* 0x000000caccc8723c */ /* 0x040fe80000001840 */
[----:B------:R-:W-:Y:S04]  /*bde0*/  FADD.FTZ R3, R245, R3 ;  /* 0x00000003f5037221 */ /* 0x000fe80000010000 */
        /* <DEDUP_REMOVED lines=11> */
[C---:B------:R-:W-:Y:S07]  /*bea0*/  HMMA.16816.F32 R112, R204.reuse, R222, R112 ;  /* 0x000000decc70723c */ /* 0x040fee0000001870 */
[-C--:B------:R-:W-:Y:S01]  /*beb0*/  MOV R222, R133.reuse ;  /* 0x0000008500de7202 */ /* 0x080fe20000000f00 */
[-C--:B-1----:R-:W-:Y:S08]  /*bec0*/  HMMA.16816.F32 R116, R204, R4.reuse, R116 ;  /* 0x00000004cc74723c */ /* 0x082ff00000001874 */
        /* <DEDUP_REMOVED lines=22> */
[----:B------:R-:W-:Y:S01]  /*c030*/  IMAD.MOV.U32 R139, RZ, RZ, R134 ;  /* 0x000000ffff8b7224 */ /* 0x000fe200078e0086 */
[----:B------:R1:W-:Y:S01]  /*c040*/  STL [R1+0x10], R3 ;  /* 0x0000100301007387 */ /* 0x0003e20000100800 */
[----:B------:R-:W-:Y:S02]  /*c050*/  MOV R133, R136 ;  /* 0x0000008800857202 */ /* 0x000fe40000000f00 */
[----:B------:R-:W-:Y:S01]  /*c060*/  MOV R138, R135 ;  /* 0x00000087008a7202 */ /* 0x000fe20000000f00 */
[----:B------:R1:W-:Y:S04]  /*c070*/  STL [R1+0x14], R2 ;  /* 0x0000140201007387 */ /* 0x0003e80000100800 */
[----:B------:R1:W-:Y:S01]  /*c080*/  STL [R1], R0 ;  /* 0x0000000001007387 */ /* 0x0003e20000100800 */
[----:B---3--:R-:W-:Y:S11]  /*c090*/  ISETP.GT.AND P0, PT, R35, R34, PT ;  /* 0x000000222300720c */ /* 0x008ff60003f04270 */
[----:B------:R-:W-:Y:S02]  /*c0a0*/  @!UPT UIADD3 URZ, URZ, URZ, URZ ;  /* 0x0000003f3f3ff290 */ /* 0x000fe4000fffe03f */
[----:B-1----:R-:W-:-:S05]  /*c0b0*/  @P0 BRA `(.L_x_959) ;  /* 0xffffade000000947 */ /* 0x002fca000383ffff */
.L_x_958:
[----:B-1----:R-:W2:Y:S02]  /*c0c0*/  LDL R0, [R1+0x18] ;  /* 0x0000180001007983 */ /* 0x002ea40000100800 */
[----:B--2---:R-:W-:-:S13]  /*c0d0*/  ISETP.GE.AND P0, PT, R222, R0, PT ;  /* 0x00000000de00720c */ /* 0x004fda0003f06270 */
[----:B------:R-:W-:Y:S05]  /*c0e0*/  @!P0 BRA `(.L_x_960) ;  /* 0x0000490000008947 */ /* 0x000fea0003800000 */
[----:B------:R-:W-:Y:S01]  /*c0f0*/  IMAD.MOV.U32 R132, RZ, RZ, R136 ;  /* 0x000000ffff847224 */ /* 0x000fe200078e0088 */
[----:B------:R-:W-:Y:S01]  /*c100*/  MOV R139, R134 ;  /* 0x00000086008b7202 */ /* 0x000fe20000000f00 */
[----:B------:R-:W-:Y:S01]  /*c110*/  IMAD.MOV.U32 R3, RZ, RZ, R137 ;  /* 0x000000ffff037224 */ /* 0x000fe200078e0089 */
[----:B------:R-:W-:Y:S02]  /*c120*/  MOV R138, R135 ;  /* 0x00000087008a7202 */ /* 0x000fe40000000f00 */
.L_x_961:
[----:B------:R-:W-:Y:S04]  /*c130*/  DEPBAR.LE SB0, 0x0 ;  /* 0x000080000000791a */ /* 0x000fe80000000000 */
[----:B------:R-:W-:Y:S01]  /*c140*/  WARPSYNC 0xffffffff ;  /* 0xffffffff00007948 */ /* 0x000fe20003800000 */
[----:B------:R-:W-:Y:S01]  /*c150*/  BAR.SYNC.DEFER_BLOCKING 0x0 ;  /* 0x0000000000007b1d */ /* 0x000fe20000010000 */
[----:B--2---:R-:W-:Y:S01]  /*c160*/  SHF.R.S32.HI R0, RZ, 0x1f, R222 ;  /* 0x0000001fff007819 */ /* 0x004fe200000114de */
[----:B------:R-:W-:Y:S01]  /*c170*/  IMAD.WIDE.U32 R134, R222, c[0x0][0x208], RZ ;  /* 0x00008200de867a25 */ /* 0x000fe200078e00ff */
[----:B------:R-:W-:Y:S02]  /*c180*/  MOV R137, c[0x0][0x208] ;  /* 0x0000820000897a02 */ /* 0x000fe40000000f00 */
[----:B------:R-:W-:Y:S01]  /*c190*/  MOV R219, 0x5 ;  /* 0x0000000500db7802 */ /* 0x000fe20000000f00 */
[----:B------:R-:W-:Y:S04]  /*c1a0*/  IMAD R0, R0, c[0x0][0x208], RZ ;  /* 0x0000820000007a24 */ /* 0x000fe800078e02ff */
[----:B------:R-:W-:Y:S05]  /*c1b0*/  IMAD R0, R222, c[0x0][0x20c], R0 ;  /* 0x00008300de007a24 */ /* 0x000fea00078e0200 */
[----:B------:R-:W-:Y:S02]  /*c1c0*/  IADD3 R133, R135, R0, RZ ;  /* 0x0000000087857210 */ /* 0x000fe40007ffe0ff */
[C---:B------:R-:W-:Y:S02]  /*c1d0*/  SHF.L.U32 R0, R134.reuse, 0x6, RZ ;  /* 0x0000000686007819 */ /* 0x040fe400000006ff */
[----:B------:R-:W-:Y:S02]  /*c1e0*/  SHF.L.U64.HI R133, R134, 0x6, R133 ;  /* 0x0000000686857819 */ /* 0x000fe40000010285 */
[----:B------:R-:W-:Y:S01]  /*c1f0*/  SHF.L.U32 R135, R137, 0x5, RZ ;  /* 0x0000000589877819 */ /* 0x000fe200000006ff */
[----:B-----5:R-:W-:Y:S08]  /*c200*/  LDSM.16.M88.4 R64, [R231] ;  /* 0x00000000e740783b */ /* 0x020ff00000000200 */
[----:B------:R-:W1:Y:S08]  /*c210*/  LDSM.16.M88.4 R16, [R224] ;  /* 0x00000000e010783b */ /* 0x000e700000000200 */
[----:B------:R-:W2:Y:S08]  /*c220*/  LDSM.16.M88.4 R60, [R231+0x2000] ;  /* 0x00200000e73c783b */ /* 0x000eb00000000200 */
[----:B------:R-:W3:Y:S08]  /*c230*/  LDSM.16.M88.4 R32, [R224+0x800] ;  /* 0x00080000e020783b */ /* 0x000ef00000000200 */
[----:B------:R-:W4:Y:S06]  /*c240*/  LDL.64 R216, [R1+0x30] ;  /* 0x0000300001d87983 */ /* 0x000f2c0000100a00 */
[----:B------:R-:W3:Y:S08]  /*c250*/  LDSM.16.M88.4 R48, [R224+0x1000] ;  /* 0x00100000e030783b */ /* 0x000ef00000000200 */
[----:B------:R-:W4:Y:S01]  /*c260*/  LDL R136, [R1+0x38] ;  /* 0x0000380001887983 */ /* 0x000f220000100800 */
[-C--:B-1----:R-:W-:Y:S03]  /*c270*/  HMMA.16816.F32 R4, R64, R16.reuse, RZ ;  /* 0x000000104004723c */ /* 0x082fe600000018ff */
[----:B------:R-:W1:Y:S05]  /*c280*/  LDSM.16.M88.4 R204, [R224+0x1800] ;  /* 0x00180000e0cc783b */ /* 0x000e6a0000000200 */
[C---:B--2---:R-:W-:Y:S03]  /*c290*/  HMMA.16816.F32 R8, R60.reuse, R16, RZ ;  /* 0x000000103c08723c */ /* 0x044fe600000018ff */
[----:B------:R-:W-:Y:S05]  /*c2a0*/  LDSM.16.M88.4 R208, [R233] ;  /* 0x00000000e9d0783b */ /* 0x000fea0000000200 */
[-C--:B------:R-:W-:Y:S03]  /*c2b0*/  HMMA.16816.F32 R12, R60, R18.reuse, RZ ;  /* 0x000000123c0c723c */ /* 0x080fe600000018ff */
[----:B------:R-:W2:Y:S05]  /*c2c0*/  LDSM.16.M88.4 R212, [R235] ;  /* 0x00000000ebd4783b */ /* 0x000eaa0000000200 */
[C---:B------:R-:W-:Y:S03]  /*c2d0*/  HMMA.16816.F32 R16, R64.reuse, R18, RZ ;  /* 0x000000124010723c */ /* 0x040fe600000018ff */
[----:B------:R-:W-:Y:S04]  /*c2e0*/  STL [R1+0x74], R130 ;  /* 0x0000748201007387 */ /* 0x000fe80000100800 */
[----:B------:R1:W-:Y:S01]  /*c2f0*/  STL [R1+0x70], R131 ;  /* 0x0000708301007387 */ /* 0x0003e20000100800 */
[-C--:B---3--:R-:W-:Y:S08]  /*c300*/  HMMA.16816.F32 R20, R64, R32.reuse, RZ ;  /* 0x000000204014723c */ /* 0x088ff000000018ff */
[C---:B------:R-:W-:Y:S08]  /*c310*/  HMMA.16816.F32 R24, R60.reuse, R32, RZ ;  /* 0x000000203c18723c */ /* 0x040ff000000018ff */
[-C--:B------:R-:W-:Y:S01]  /*c320*/  HMMA.16816.F32 R28, R60, R34.reuse, RZ ;  /* 0x000000223c1c723c */ /* 0x080fe200000018ff */
[----:B-1----:R-:W3:Y:S07]  /*c330*/  LDL.64 R130, [R1+0x28] ;  /* 0x0000280001827983 */ /* 0x002eee0000100a00 */
        /* <DEDUP_REMOVED lines=9> */
[----:B------:R-:W1:Y:S07]  /*c3d0*/  LDSM.16.M88.4 R204, [R233+0x2000] ;  /* 0x00200000e9cc783b */ /* 0x000e6e0000000200 */
[-C--:B--2---:R-:W-:Y:S08]  /*c3e0*/  HMMA.16816.F32 R4, R208, R212.reuse, R4 ;  /* 0x000000d4d004723c */ /* 0x084ff00000001804 */
[C---:B-1----:R-:W-:Y:S08]  /*c3f0*/  HMMA.16816.F32 R8, R204.reuse, R212, R8 ;  /* 0x000000d4cc08723c */ /* 0x042ff00000001808 */
        /* <DEDUP_REMOVED lines=8> */
[-C--:B-1----:R-:W-:Y:S04]  /*c480*/  HMMA.16816.F32 R36, R208, R212.reuse, R36 ;  /* 0x000000d4d024723c */ /* 0x082fe80000001824 */
[C---:B----4-:R-:W-:Y:S04]  /*c490*/  IADD3 R2, P1, R0.reuse, R216, RZ ;  /* 0x000000d800027210 */ /* 0x050fe80007f3e0ff */
[C---:B------:R-:W-:Y:S04]  /*c4a0*/  HMMA.16816.F32 R40, R204.reuse, R212, R40 ;  /* 0x000000d4cc28723c */ /* 0x040fe80000001828 */
[C---:B------:R-:W-:Y:S04]  /*c4b0*/  IADD3.X R134, R133.reuse, R136, RZ, P1, !PT ;  /* 0x0000008885867210 */ /* 0x040fe80000ffe4ff */
[-C--:B------:R-:W-:Y:S04]  /*c4c0*/  HMMA.16816.F32 R44, R204, R214.reuse, R44 ;  /* 0x000000d6cc2c723c */ /* 0x080fe8000000182c */
[----:B------:R-:W-:Y:S02]  /*c4d0*/  IADD3 R0, P2, P1, R0, 0x40, R216 ;  /* 0x0000004000007810 */ /* 0x000fe4000795e0d8 */
[----:B------:R-:W2:Y:S02]  /*c4e0*/  LDL R216, [R1+0x18] ;  /* 0x0000180001d87983 */ /* 0x000ea40000100800 */
[C---:B------:R-:W-:Y:S02]  /*c4f0*/  HMMA.16816.F32 R48, R208.reuse, R214, R48 ;  /* 0x000000d6d030723c */ /* 0x040fe40000001830 */
[----:B------:R-:W1:Y:S02]  /*c500*/  LDSM.16.M88.4 R212, [R241] ;  /* 0x00000000f1d4783b */ /* 0x000e640000000200 */
[----:B------:R-:W-:Y:S04]  /*c510*/  IADD3.X R133, R133, RZ, R136, P2, P1 ;  /* 0x000000ff85857210 */ /* 0x000fe800017e2488 */
[-C--:B-1----:R-:W-:Y:S08]  /*c520*/  HMMA.16816.F32 R52, R208, R212.reuse, R52 ;  /* 0x000000d4d034723c */ /* 0x082ff00000001834 */
[C---:B------:R-:W-:Y:S08]  /*c530*/  HMMA.16816.F32 R56, R204.reuse, R212, R56 ;  /* 0x000000d4cc38723c */ /* 0x040ff00000001838 */
[-C--:B------:R-:W-:Y:S07]  /*c540*/  HMMA.16816.F32 R60, R204, R214.reuse, R60 ;  /* 0x000000d6cc3c723c */ /* 0x080fee000000183c */
[C---:B------:R-:W-:Y:S01]  /*c550*/  LEA R204, P0, R2.reuse, c[0x0][0x1f8], 0x1 ;  /* 0x00007e0002cc7a11 */ /* 0x040fe200078008ff */
[----:B------:R-:W-:Y:S04]  /*c560*/  HMMA.16816.F32 R64, R208, R214, R64 ;  /* 0x000000d6d040723c */ /* 0x000fe80000001840 */
[----:B------:R-:W-:Y:S02]  /*c570*/  LEA.HI.X R205, R2, c[0x0][0x1fc], R134, 0x1, P0 ;  /* 0x00007f0002cd7a11 */ /* 0x000fe400000f0c86 */
[----:B------:R-:W-:Y:S02]  /*c580*/  LEA R206, P0, R0, c[0x0][0x1f8], 0x1 ;  /* 0x00007e0000ce7a11 */ /* 0x000fe400078008ff */
[----:B------:R-:W-:Y:S01]  /*c590*/  IADD3 R136, P1, R204, R135, RZ ;  /* 0x00000087cc887210 */ /* 0x000fe20007f3e0ff */
[----:B------:R-:W-:Y:S01]  /*c5a0*/  @!PT LDS RZ, [RZ] ;  /* 0x00000000fffff984 */ /* 0x000fe20000000800 */
[----:B------:R-:W-:Y:S01]  /*c5b0*/  @!PT LDS RZ, [RZ] ;  /* 0x00000000fffff984 */ /* 0x000fe20000000800 */
[----:B------:R-:W-:Y:S01]  /*c5c0*/  @!PT LDS RZ, [RZ] ;  /* 0x00000000fffff984 */ /* 0x000fe20000000800 */
[----:B------:R1:W-:Y:S03]  /*c5d0*/  LDGSTS.E.BYPASS.LTC128B.128 [R244+0x100], [R204.64], !P6 ;  /* 0x00100000ccf47fae */ /* 0x0003e6000f101d48 */
[----:B------:R-:W-:Y:S02]  /*c5e0*/  LEA.HI.X R207, R0, c[0x0][0x1fc], R133, 0x1, P0 ;  /* 0x00007f0000cf7a11 */ /* 0x000fe400000f0c85 */
[----:B------:R-:W-:Y:S02]  /*c5f0*/  SHF.L.U64.HI R2, R137, R219, c[0x0][0x20c] ;  /* 0x0000830089027619 */ /* 0x000fe400000102db */
[-C--:B------:R-:W-:Y:S01]  /*c600*/  IADD3 R134, P0, R136, R135.reuse, RZ ;  /* 0x0000008788867210 */ /* 0x080fe20007f1e0ff */
[----:B------:R4:W-:Y:S01]  /*c610*/  LDGSTS.E.BYPASS.LTC128B.128 [R244+0x2100], [R206.64], !P5 ;  /* 0x02100000cef47fae */ /* 0x0009e2000e901d48 */
[-C--:B------:R-:W-:Y:S07]  /*c620*/  IADD3.X R137, R205, R2.reuse, RZ, P1, !PT ;  /* 0x00000002cd897210 */ /* 0x080fee0000ffe4ff */
[----:B------:R2:W-:Y:S08]  /*c630*/  LDGSTS.E.BYPASS.LTC128B.128 [R244+0x900], [R136.64], !P6 ;  /* 0x0090000088f47fae */ /* 0x0005f0000f101d48 */
[----:B------:R2:W-:Y:S01]  /*c640*/  LDGSTS.E.BYPASS.LTC128B.128 [R244+0x2900], [R136.64+0x80], !P5 ;  /* 0x0290008088f47fae */ /* 0x0005e2000e901d48 */
[----:B-1----:R-:W-:Y:S02]  /*c650*/  IADD3 R204, P1, R134, R135, RZ ;  /* 0x0000008786cc7210 */ /* 0x002fe40007f3e0ff */
[-C--:B------:R-:W-:Y:S04]  /*c660*/  IADD3.X R135, R137, R2.reuse, RZ, P0, !PT ;  /* 0x0000000289877210 */ /* 0x080fe800007fe4ff */
[----:B------:R-:W-:Y:S01]  /*c670*/  IADD3.X R205, R135, R2, RZ, P1, !PT ;  /* 0x0000000287cd7210 */ /* 0x000fe20000ffe4ff */
[----:B------:R1:W-:Y:S08]  /*c680*/  LDGSTS.E.BYPASS.LTC128B.128 [R244+0x1100], [R134.64], !P6 ;  /* 0x0110000086f47fae */ /* 0x0003f0000f101d48 */
[----:B------:R1:W-:Y:S08]  /*c690*/  LDGSTS.E.BYPASS.LTC128B.128 [R244+0x3100], [R134.64+0x80], !P5 ;  /* 0x0310008086f47fae */ /* 0x0003f0000e901d48 */
[----:B------:R4:W-:Y:S08]  /*c6a0*/  LDGSTS.E.BYPASS.LTC128B.128 [R244+0x1900], [R204.64], !P6 ;  /* 0x01900000ccf47fae */ /* 0x0009f0000f101d48 */
[----:B------:R4:W-:Y:S08]  /*c6b0*/  LDGSTS.E.BYPASS.LTC128B.128 [R244+0x3900], [R204.64+0x80], !P5 ;  /* 0x03900080ccf47fae */ /* 0x0009f0000e901d48 */
[----:B------:R-:W-:Y:S08]  /*c6c0*/  LDSM.16.M88.4 R208, [R230] ;  /* 0x00000000e6d0783b */ /* 0x000ff00000000200 */
[----:B------:R-:W-:Y:S08]  /*c6d0*/  LDSM.16.M88.4 R212, [R232+0x2000] ;  /* 0x00200000e8d4783b */ /* 0x000ff00000000200 */
[----:B------:R-:W0:Y:S08]  /*c6e0*/  LDGDEPBAR ;  /* 0x00000000000079af */ /* 0x000e300000000000 */
[----:B----4-:R-:W4:Y:S02]  /*c6f0*/  LDSM.16.M88.4 R204, [R232] ;  /* 0x00000000e8cc783b */ /* 0x010f240000000200 */
[-C--:B----4-:R-:W-:Y:S08]  /*c700*/  HMMA.16816.F32 R4, R204, R208.reuse, R4 ;  /* 0x000000d0cc04723c */ /* 0x090ff00000001804 */
[C---:B------:R-:W-:Y:S08]  /*c710*/  HMMA.16816.F32 R8, R212.reuse, R208, R8 ;  /* 0x000000d0d408723c */ /* 0x040ff00000001808 */
[-C--:B------:R-:W-:Y:S08]  /*c720*/  HMMA.16816.F32 R12, R212, R210.reuse, R12 ;  /* 0x000000d2d40c723c */ /* 0x080ff0000000180c */
[C---:B------:R-:W-:Y:S01]  /*c730*/  HMMA.16816.F32 R16, R204.reuse, R210, R16 ;  /* 0x000000d2cc10723c */ /* 0x040fe20000001810 */
[----:B------:R-:W4:Y:S07]  /*c740*/  LDSM.16.M88.4 R208, [R230+0x800] ;  /* 0x00080000e6d0783b */ /* 0x000f2e0000000200 */
[-C--:B----4-:R-:W-:Y:S08]  /*c750*/  HMMA.16816.F32 R20, R204, R208.reuse, R20 ;  /* 0x000000d0cc14723c */ /* 0x090ff00000001814 */
[C---:B------:R-:W-:Y:S08]  /*c760*/  HMMA.16816.F32 R24, R212.reuse, R208, R24 ;  /* 0x000000d0d418723c */ /* 0x040ff00000001818 */
[-C--:B------:R-:W-:Y:S08]  /*c770*/  HMMA.16816.F32 R28, R212, R210.reuse, R28 ;  /* 0x000000d2d41c723c */ /* 0x080ff0000000181c */
[C---:B------:R-:W-:Y:S01]  /*c780*/  HMMA.16816.F32 R32, R204.reuse, R210, R32 ;  /* 0x000000d2cc20723c */ /* 0x040fe20000001820 */
[----:B------:R-:W4:Y:S03]  /*c790*/  LDSM.16.M88.4 R208, [R230+0x1000] ;  /* 0x00100000e6d0783b */ /* 0x000f260000000200 */
[C---:B--2---:R-:W-:Y:S02]  /*c7a0*/  ISETP.GT.AND P0, PT, R222.reuse, R216, PT ;  /* 0x000000d8de00720c */ /* 0x044fe40003f04270 */
[----:B------:R-:W-:Y:S02]  /*c7b0*/  IADD3 R222, R222, -0x1, RZ ;  /* 0xffffffffdede7810 */ /* 0x000fe40007ffe0ff */
[-C--:B----4-:R-:W-:Y:S08]  /*c7c0*/  HMMA.16816.F32 R36, R204, R208.reuse, R36 ;  /* 0x000000d0cc24723c */ /* 0x090ff00000001824 */
[C---:B------:R-:W-:Y:S08]  /*c7d0*/  HMMA.16816.F32 R40, R212.reuse, R208, R40 ;  /* 0x000000d0d428723c */ /* 0x040ff00000001828 */
[-C--:B------:R-:W-:Y:S08]  /*c7e0*/  HMMA.16816.F32 R44, R212, R210.reuse, R44 ;  /* 0x000000d2d42c723c */ /* 0x080ff0000000182c */
[C---:B------:R-:W-:Y:S01]  /*c7f0*/  HMMA.16816.F32 R48, R204.reuse, R210, R48 ;  /* 0x000000d2cc30723c */ /* 0x040fe20000001830 */
[----:B------:R-:W2:Y:S07]  /*c800*/  LDSM.16.M88.4 R208, [R230+0x1800] ;  /* 0x00180000e6d0783b */ /* 0x000eae0000000200 */
[-C--:B--2---:R-:W-:Y:S08]  /*c810*/  HMMA.16816.F32 R52, R204, R208.reuse, R52 ;  /* 0x000000d0cc34723c */ /* 0x084ff00000001834 */
[C---:B------:R-:W-:Y:S08]  /*c820*/  HMMA.16816.F32 R56, R212.reuse, R208, R56 ;  /* 0x000000d0d438723c */ /* 0x040ff00000001838 */
[-C--:B------:R-:W-:Y:S01]  /*c830*/  HMMA.16816.F32 R60, R212, R210.reuse, R60 ;  /* 0x000000d2d43c723c */ /* 0x080fe2000000183c */
[----:B------:R-:W-:Y:S07]  /*c840*/  LDSM.16.M88.4 R212, [R234+0x2000] ;  /* 0x00200000ead4783b */ /* 0x000fee0000000200 */
[----:B------:R-:W-:Y:S01]  /*c850*/  HMMA.16816.F32 R64, R204, R210, R64 ;  /* 0x000000d2cc40723c */ /* 0x000fe20000001840 */
[----:B------:R-:W-:Y:S08]  /*c860*/  LDSM.16.M88.4 R204, [R234] ;  /* 0x00000000eacc783b */ /* 0x000ff00000000200 */
[----:B------:R-:W2:Y:S02]  /*c870*/  LDSM.16.M88.4 R208, [R227] ;  /* 0x00000000e3d0783b */ /* 0x000ea40000000200 */
[-C--:B--2---:R-:W-:Y:S08]  /*c880*/  HMMA.16816.F32 R4, R204, R208.reuse, R4 ;  /* 0x000000d0cc04723c */ /* 0x084ff00000001804 */
[C---:B------:R-:W-:Y:S08]  /*c890*/  HMMA.16816.F32 R8, R212.reuse, R208, R8 ;  /* 0x000000d0d408723c */ /* 0x040ff00000001808 */
[-C--:B------:R-:W-:Y:S08]  /*c8a0*/  HMMA.16816.F32 R12, R212, R210.reuse, R12 ;  /* 0x000000d2d40c723c */ /* 0x080ff0000000180c */
[C---:B------:R-:W-:Y:S01]  /*c8b0*/  HMMA.16816.F32 R16, R204.reuse, R210, R16 ;  /* 0x000000d2cc10723c */ /* 0x040fe20000001810 */
[----:B------:R-:W2:Y:S07]  /*c8c0*/  LDSM.16.M88.4 R208, [R227+0x800] ;  /* 0x00080000e3d0783b */ /* 0x000eae0000000200 */
        /* <DEDUP_REMOVED lines=15> */
[----:B------:R-:W-:Y:S08]  /*c9c0*/  LDSM.16.M88.4 R204, [R231+0x4000] ;  /* 0x00400000e7cc783b */ /* 0x000ff00000000200 */
[----:B------:R-:W2:Y:S02]  /*c9d0*/  LDSM.16.M88.4 R208, [R224+0x2000] ;  /* 0x00200000e0d0783b */ /* 0x000ea40000000200 */
        /* <DEDUP_REMOVED lines=21> */
[----:B------:R-:W2:Y:S02]  /*cb30*/  LDSM.16.M88.4 R208, [R240] ;  /* 0x00000000f0d0783b */ /* 0x000ea40000000200 */
[-C--:B--2---:R-:W-:Y:S08]  /*cb40*/  HMMA.16816.F32 R4, R204, R208.reuse, R4 ;  /* 0x000000d0cc04723c */ /* 0x084ff00000001804 */
[C---:B------:R-:W-:Y:S08]  /*cb50*/  HMMA.16816.F32 R8, R212.reuse, R208, R8 ;  /* 0x000000d0d408723c */ /* 0x040ff00000001808 */
[-C--:B------:R-:W-:Y:S08]  /*cb60*/  HMMA.16816.F32 R12, R212, R210.reuse, R12 ;  /* 0x000000d2d40c723c */ /* 0x080ff0000000180c */
[C---:B------:R-:W-:Y:S01]  /*cb70*/  HMMA.16816.F32 R16, R204.reuse, R210, R16 ;  /* 0x000000d2cc10723c */ /* 0x040fe20000001810 */
[----:B------:R-:W2:Y:S07]  /*cb80*/  LDSM.16.M88.4 R208, [R239] ;  /* 0x00000000efd0783b */ /* 0x000eae0000000200 */
        /* <DEDUP_REMOVED lines=42> */
[----:B------:R-:W-:Y:S01]  /*ce30*/  FMUL.FTZ R4, R4, c[0x0][0x320] ;  /* 0x0000c80004047a20 */ /* 0x000fe20000410000 */
[C---:B------:R-:W-:Y:S03]  /*ce40*/  HMMA.16816.F32 R16, R204.reuse, R210, R16 ;  /* 0x000000d2cc10723c */ /* 0x040fe60000001810 */
[----:B-1----:R-:W1:Y:S01]  /*ce50*/  MUFU.TANH R134, R4 ;  /* 0x0000000400867308 */ /* 0x002e620000002400 */
        /* <DEDUP_REMOVED lines=18> */
[----:B------:R-:W-:Y:S01]  /*cf80*/  FMUL.FTZ R13, R13, c[0x0][0x320] ;  /* 0x0000c8000d0d7a20 */ /* 0x000fe20000410000 */
[----:B--2---:R-:W-:Y:S08]  /*cf90*/  FMNMX.FTZ R0, R208, R0, !PT ;  /* 0x00000000d0007209 */ /* 0x004ff00007810000 */
[----:B------:R-:W-:Y:S01]  /*cfa0*/  MUFU.TANH R218, R9 ;  /* 0x0000000900da7308 */ /* 0x000fe20000002400 */
[----:B----4-:R-:W2:Y:S09]  /*cfb0*/  LDL R15, [R1+0x20] ;  /* 0x00002000010f7983 */ /* 0x010eb20000100800 */
[----:B------:R4:W3:Y:S01]  /*cfc0*/  MUFU.TANH R210, R7 ;  /* 0x0000000700d27308 */ /* 0x0008e20000002400 */
[----:B-1----:R-:W-:Y:S09]  /*cfd0*/  FMNMX.FTZ R2, R209, R132, !PT ;  /* 0x00000084d1027209 */ /* 0x002ff20007810000 */
[----:B------:R-:W-:Y:S10]  /*cfe0*/  MUFU.TANH R223, R10 ;  /* 0x0000000a00df7308 */ /* 0x000ff40000002400 */
[----:B------:R-:W1:Y:S01]  /*cff0*/  MUFU.TANH R16, R16 ;  /* 0x0000001000107308 */ /* 0x000e620000002400 */
[----:B----4-:R-:W4:Y:S01]  /*d000*/  LDSM.16.M88.4 R4, [R227+0x2800] ;  /* 0x00280000e304783b */ /* 0x010f220000000200 */
[----:B---3--:R-:W-:Y:S08]  /*d010*/  FMNMX.FTZ R2, R210, R2, !PT ;  /* 0x00000002d2027209 */ /* 0x008ff00007810000 */
[----:B------:R-:W3:Y:S10]  /*d020*/  MUFU.TANH R17, R17 ;  /* 0x0000001100117308 */ /* 0x000ef40000002400 */
[----:B------:R-:W4:Y:S01]  /*d030*/  MUFU.TANH R18, R18 ;  /* 0x0000001200127308 */ /* 0x000f220000002400 */
[----:B-1----:R-:W-:Y:S09]  /*d040*/  FMNMX.FTZ R0, R16, R0, !PT ;  /* 0x0000000010007209 */ /* 0x002ff20007810000 */
[----:B------:R-:W1:Y:S01]  /*d050*/  MUFU.TANH R19, R19 ;  /* 0x0000001300137308 */ /* 0x000e620000002400 */
[----:B---3--:R-:W-:Y:S09]  /*d060*/  FMNMX.FTZ R0, R17, R0, !PT ;  /* 0x0000000011007209 */ /* 0x008ff20007810000 */
[----:B------:R-:W-:Y:S01]  /*d070*/  MUFU.TANH R211, R8 ;  /* 0x0000000800d37308 */ /* 0x000fe20000002400 */
[-C--:B----4-:R-:W-:Y:S03]  /*d080*/  HMMA.16816.F32 R20, R204, R4.reuse, R20 ;  /* 0x00000004cc14723c */ /* 0x090fe60000001814 */
[----:B------:R-:W-:Y:S06]  /*d090*/  FMNMX.FTZ R2, R18, R2, !PT ;  /* 0x0000000212027209 */ /* 0x000fec0007810000 */
[----:B------:R-:W-:Y:S01]  /*d0a0*/  MUFU.TANH R217, R12 ;  /* 0x0000000c00d97308 */ /* 0x000fe20000002400 */
[C---:B------:R-:W-:Y:S04]  /*d0b0*/  HMMA.16816.F32 R24, R212.reuse, R4, R24 ;  /* 0x00000004d418723c */ /* 0x040fe80000001818 */
[----:B-1----:R-:W-:Y:S05]  /*d0c0*/  FMNMX.FTZ R2, R19, R2, !PT ;  /* 0x0000000213027209 */ /* 0x002fea0007810000 */
[----:B------:R-:W-:Y:S01]  /*d0d0*/  MUFU.TANH R221, R13 ;  /* 0x0000000d00dd7308 */ /* 0x000fe20000002400 */
        /* <DEDUP_REMOVED lines=23> */
[----:B---3--:R-:W-:Y:S06]  /*d250*/  FMNMX.FTZ R0, R20, R0, !PT ;  /* 0x0000000014007209 */ /* 0x008fec0007810000 */
[----:B------:R-:W3:Y:S01]  /*d260*/  MUFU.TANH R32, R32 ;  /* 0x0000002000207308 */ /* 0x000ee20000002400 */
[-C--:B-1----:R-:W-:Y:S03]  /*d270*/  HMMA.16816.F32 R36, R204, R4.reuse, R36 ;  /* 0x00000004cc24723c */ /* 0x082fe60000001824 */
[----:B----4-:R-:W-:Y:S05]  /*d280*/  FMNMX.FTZ R0, R21, R0, !PT ;  /* 0x0000000015007209 */ /* 0x010fea0007810000 */
[C---:B------:R-:W-:Y:S01]  /*d290*/  HMMA.16816.F32 R40, R212.reuse, R4, R40 ;  /* 0x00000004d428723c */ /* 0x040fe20000001828 */
[----:B------:R-:W1:Y:S03]  /*d2a0*/  MUFU.TANH R23, R23 ;  /* 0x0000001700177308 */ /* 0x000e660000002400 */
[----:B------:R-:W-:Y:S04]  /*d2b0*/  FMNMX.FTZ R2, R22, R2, !PT ;  /* 0x0000000216027209 */ /* 0x000fe80007810000 */
[-C--:B------:R-:W-:Y:S03]  /*d2c0*/  HMMA.16816.F32 R44, R212, R6.reuse, R44 ;  /* 0x00000006d42c723c */ /* 0x080fe6000000182c */
[----:B------:R-:W4:Y:S01]  /*d2d0*/  MUFU.TANH R33, R33 ;  /* 0x0000002100217308 */ /* 0x000f220000002400 */
[----:B---3--:R-:W-:Y:S04]  /*d2e0*/  FMNMX.FTZ R0, R32, R0, !PT ;  /* 0x0000000020007209 */ /* 0x008fe80007810000 */
[C---:B------:R-:W-:Y:S01]  /*d2f0*/  HMMA.16816.F32 R48, R204.reuse, R6, R48 ;  /* 0x00000006cc30723c */ /* 0x040fe20000001830 */
[----:B------:R-:W3:Y:S01]  /*d300*/  LDSM.16.M88.4 R4, [R227+0x3800] ;  /* 0x00380000e304783b */ /* 0x000ee20000000200 */
[----:B------:R-:W-:Y:S04]  /*d310*/  DEPBAR.LE SB0, 0x0 ;  /* 0x000080000000791a */ /* 0x000fe80000000000 */
[----:B------:R-:W3:Y:S01]  /*d320*/  MUFU.TANH R34, R34 ;  /* 0x0000002200227308 */ /* 0x000ee20000002400 */
[----:B------:R-:W-:Y:S02]  /*d330*/  FMUL.FTZ R36, R36, c[0x0][0x320] ;  /* 0x0000c80024247a20 */ /* 0x000fe40000410000 */
[----:B------:R-:W-:Y:S03]  /*d340*/  FMUL.FTZ R37, R37, c[0x0][0x320] ;  /* 0x0000c80025257a20 */ /* 0x000fe60000410000 */
[----:B-1----:R-:W-:Y:S01]  /*d350*/  FMNMX.FTZ R2, R23, R2, !PT ;  /* 0x0000000217027209 */ /* 0x002fe20007810000 */
[----:B------:R-:W-:Y:S02]  /*d360*/  FMUL.FTZ R38, R38, c[0x0][0x320] ;  /* 0x0000c80026267a20 */ /* 0x000fe40000410000 */
[----:B------:R-:W-:Y:S01]  /*d370*/  FMUL.FTZ R39, R39, c[0x0][0x320] ;  /* 0x0000c80027277a20 */ /* 0x000fe20000410000 */
[----:B------:R-:W1:Y:S01]  /*d380*/  MUFU.TANH R36, R36 ;  /* 0x0000002400247308 */ /* 0x000e620000002400 */
[----:B------:R-:W-:Y:S01]  /*d390*/  BAR.SYNC.DEFER_BLOCKING 0x0 ;  /* 0x0000000000007b1d */ /* 0x000fe20000010000 */
[----:B------:R-:W-:Y:S01]  /*d3a0*/  FMUL.FTZ R40, R40, c[0x0][0x320] ;  /* 0x0000c80028287a20 */ /* 0x000fe20000410000 */
[----:B----4-:R-:W-:Y:S01]  /*d3b0*/  FMNMX.FTZ R0, R33, R0, !PT ;  /* 0x0000000021007209 */ /* 0x010fe20007810000 */
[----:B------:R-:W-:Y:S02]  /*d3c0*/  FMUL.FTZ R41, R41, c[0x0][0x320] ;  /* 0x0000c80029297a20 */ /* 0x000fe40000410000 */
[----:B------:R-:W-:Y:S02]  /*d3d0*/  FMUL.FTZ R44, R44, c[0x0][0x320] ;  /* 0x0000c8002c2c7a20 */ /* 0x000fe40000410000 */
[----:B------:R-:W-:Y:S02]  /*d3e0*/  FMUL.FTZ R48, R48, c[0x0][0x320] ;  /* 0x0000c80030307a20 */ /* 0x000fe40000410000 */
[----:B------:R-:W4:Y:S01]  /*d3f0*/  MUFU.TANH R35, R35 ;  /* 0x0000002300237308 */ /* 0x000f220000002400 */
[----:B------:R-:W-:Y:S02]  /*d400*/  FMUL.FTZ R49, R49, c[0x0][0x320] ;  /* 0x0000c80031317a20 */ /* 0x000fe40000410000 */
[----:B------:R-:W-:Y:S01]  /*d410*/  FMUL.FTZ R45, R45, c[0x0][0x320] ;  /* 0x0000c8002d2d7a20 */ /* 0x000fe20000410000 */
[----:B---3--:R-:W-:Y:S01]  /*d420*/  FMNMX.FTZ R2, R34, R2, !PT ;  /* 0x0000000222027209 */ /* 0x008fe20007810000 */
[----:B------:R-:W-:Y:S02]  /*d430*/  FMUL.FTZ R43, R43, c[0x0][0x320] ;  /* 0x0000c8002b2b7a20 */ /* 0x000fe40000410000 */
[----:B------:R-:W-:Y:S02]  /*d440*/  FMUL.FTZ R46, R46, c[0x0][0x320] ;  /* 0x0000c8002e2e7a20 */ /* 0x000fe40000410000 */
[----:B------:R-:W-:Y:S01]  /*d450*/  FMUL.FTZ R47, R47, c[0x0][0x320] ;  /* 0x0000c8002f2f7a20 */ /* 0x000fe20000410000 */
[----:B------:R-:W3:Y:S01]  /*d460*/  MUFU.TANH R37, R37 ;  /* 0x0000002500257308 */ /* 0x000ee20000002400 */
[----:B------:R-:W-:Y:S02]  /*d470*/  FMUL.FTZ R50, R50, c[0x0][0x320] ;  /* 0x0000c80032327a20 */ /* 0x000fe40000410000 */
[----:B------:R-:W-:Y:S01]  /*d480*/  FMUL.FTZ R51, R51, c[0x0][0x320] ;  /* 0x0000c80033337a20 */ /* 0x000fe20000410000 */
[----:B-1----:R-:W-:Y:S01]  /*d490*/  FMNMX.FTZ R0, R36, R0, !PT ;  /* 0x0000000024007209 */ /* 0x002fe20007810000 */
[-C--:B------:R-:W-:Y:S05]  /*d4a0*/  HMMA.16816.F32 R52, R204, R4.reuse, R52 ;  /* 0x00000004cc34723c */ /* 0x080fea0000001834 */
[----:B------:R-:W1:Y:S01]  /*d4b0*/  MUFU.TANH R38, R38 ;  /* 0x0000002600267308 */ /* 0x000e620000002400 */
[----:B------:R-:W-:Y:S02]  /*d4c0*/  FMUL.FTZ R42, R42, c[0x0][0x320] ;  /* 0x0000c8002a2a7a20 */ /* 0x000fe40000410000 */
[C---:B------:R-:W-:Y:S04]  /*d4d0*/  HMMA.16816.F32 R56, R212.reuse, R4, R56 ;  /* 0x00000004d438723c */ /* 0x040fe80000001838 */
[----:B----4-:R-:W-:Y:S03]  /*d4e0*/  FMNMX.FTZ R2, R35, R2, !PT ;  /* 0x0000000223027209 */ /* 0x010fe60007810000 */
[----:B------:R-:W4:Y:S01]  /*d4f0*/  MUFU.TANH R48, R48 ;  /* 0x0000003000307308 */ /* 0x000f220000002400 */
[-C--:B------:R-:W-:Y:S04]  /*d500*/  HMMA.16816.F32 R60, R212, R6.reuse, R60 ;  /* 0x00000006d43c723c */ /* 0x080fe8000000183c */
[----:B---3--:R-:W-:Y:S02]  /*d510*/  FMNMX.FTZ R0, R37, R0, !PT ;  /* 0x0000000025007209 */ /* 0x008fe40007810000 */
[----:B------:R-:W-:Y:S02]  /*d520*/  FMNMX.FTZ R4, R211, R138, !PT ;  /* 0x0000008ad3047209 */ /* 0x000fe40007810000 */
[----:B------:R-:W-:Y:S01]  /*d530*/  HMMA.16816.F32 R64, R204, R6, R64 ;  /* 0x00000006cc40723c */ /* 0x000fe20000001840 */
[----:B------:R-:W3:Y:S01]  /*d540*/  MUFU.TANH R39, R39 ;  /* 0x0000002700277308 */ /* 0x000ee20000002400 */
[----:B------:R-:W2:Y:S02]  /*d550*/  LDL.LU R206, [R1+0xc] ;  /* 0x00000c0001ce7983 */ /* 0x000ea40000300800 */
[----:B------:R-:W-:Y:S01]  /*d560*/  FMUL.FTZ R52, R52, c[0x0][0x320] ;  /* 0x0000c80034347a20 */ /* 0x000fe20000410000 */
[----:B-1----:R-:W-:Y:S01]  /*d570*/  FMNMX.FTZ R2, R38, R2, !PT ;  /* 0x0000000226027209 */ /* 0x002fe20007810000 */
[----:B------:R-:W-:Y:S01]  /*d580*/  FMUL.FTZ R53, R53, c[0x0][0x320] ;  /* 0x0000c80035357a20 */ /* 0x000fe20000410000 */
[----:B------:R-:W-:Y:S01]  /*d590*/  FMNMX.FTZ R4, R218, R4, !PT ;  /* 0x00000004da047209 */ /* 0x000fe20007810000 */
[----:B------:R-:W-:Y:S01]  /*d5a0*/  FMUL.FTZ R54, R54, c[0x0][0x320] ;  /* 0x0000c80036367a20 */ /* 0x000fe20000410000 */
[----:B------:R-:W-:Y:S02]  /*d5b0*/  FMNMX.FTZ R5, R223, R139, !PT ;  /* 0x0000008bdf057209 */ /* 0x000fe40007810000 */
[----:B------:R-:W1:Y:S01]  /*d5c0*/  MUFU.TANH R49, R49 ;  /* 0x0000003100317308 */ /* 0x000e620000002400 */
[----:B------:R-:W-:Y:S01]  /*d5d0*/  FMNMX.FTZ R4, R217, R4, !PT ;  /* 0x00000004d9047209 */ /* 0x000fe20007810000 */
[----:B------:R-:W-:Y:S01]  /*d5e0*/  FMUL.FTZ R55, R55, c[0x0][0x320] ;  /* 0x0000c80037377a20 */ /* 0x000fe20000410000 */
[----:B------:R-:W-:Y:S01]  /*d5f0*/  FMNMX.FTZ R5, R246, R5, !PT ;  /* 0x00000005f6057209 */ /* 0x000fe20007810000 */
[----:B------:R-:W-:Y:S01]  /*d600*/  FMUL.FTZ R56, R56, c[0x0][0x320] ;  /* 0x0000c80038387a20 */ /* 0x000fe20000410000 */
[----:B----4-:R-:W-:Y:S01]  /*d610*/  FMNMX.FTZ R0, R48, R0, !PT ;  /* 0x0000000030007209 */ /* 0x010fe20007810000 */
[----:B------:R-:W-:Y:S01]  /*d620*/  FMUL.FTZ R62, R62, c[0x0][0x320] ;  /* 0x0000c8003e3e7a20 */ /* 0x000fe20000410000 */
[----:B------:R-:W-:Y:S01]  /*d630*/  FMNMX.FTZ R4, R221, R4, !PT ;  /* 0x00000004dd047209 */ /* 0x000fe20007810000 */
        /* <DEDUP_REMOVED lines=12> */
[----:B------:R-:W-:Y:S05]  /*d700*/  FMUL.FTZ R61, R61, c[0x0][0x320] ;  /* 0x0000c8003d3d7a20 */ /* 0x000fea0000410000 */
[----:B------:R-:W1:Y:S01]  /*d710*/  MUFU.TANH R53, R53 ;  /* 0x0000003500357308 */ /* 0x000e620000002400 */
[----:B----4-:R-:W-:Y:S09]  /*d720*/  FMNMX.FTZ R2, R50, R2, !PT ;  /* 0x0000000232027209 */ /* 0x010ff20007810000 */
[----:B------:R-:W4:Y:S01]  /*d730*/  MUFU.TANH R51, R51 ;  /* 0x0000003300337308 */ /* 0x000f220000002400 */
[----:B---3--:R-:W-:Y:S09]  /*d740*/  FMNMX.FTZ R0, R52, R0, !PT ;  /* 0x0000000034007209 */ /* 0x008ff20007810000 */
[----:B------:R-:W3:Y:S01]  /*d750*/  MUFU.TANH R24, R24 ;  /* 0x0000001800187308 */ /* 0x000ee20000002400 */
[----:B-1----:R-:W-:Y:S09]  /*d760*/  FMNMX.FTZ R0, R53, R0, !PT ;  /* 0x0000000035007209 */ /* 0x002ff20007810000 */
        /* <DEDUP_REMOVED lines=13> */
[----:B----4-:R-:W-:Y:S05]  /*d840*/  FMNMX.FTZ R0, R65, R0, !PT ;  /* 0x0000000041007209 */ /* 0x010fea0007810000 */
[----:B------:R-:W4:Y:S04]  /*d850*/  SHFL.BFLY PT, R137, R0, 0x2, 0x1f ;  /* 0x0c401f0000897f89 */ /* 0x000f2800000e0000 */
[----:B------:R-:W4:Y:S01]  /*d860*/  MUFU.TANH R29, R29 ;  /* 0x0000001d001d7308 */ /* 0x000f220000002400 */
[----:B---3--:R-:W-:Y:S09]  /*d870*/  FMNMX.FTZ R4, R28, R4, !PT ;  /* 0x000000041c047209 */ /* 0x008ff20007810000 */
[----:B------:R-:W3:Y:S01]  /*d880*/  MUFU.TANH R67, R67 ;  /* 0x0000004300437308 */ /* 0x000ee20000002400 */
[----:B-1----:R-:W-:Y:S09]  /*d890*/  FMNMX.FTZ R2, R66, R2, !PT ;  /* 0x0000000242027209 */ /* 0x002ff20007810000 */
[----:B------:R-:W1:Y:S01]  /*d8a0*/  MUFU.TANH R40, R40 ;  /* 0x0000002800287308 */ /* 0x000e620000002400 */
[----:B----4-:R-:W-:Y:S02]  /*d8b0*/  FMNMX.FTZ R137, R0, R137, !PT ;  /* 0x0000008900897209 */ /* 0x010fe40007810000 */
[----:B------:R-:W-:Y:S03]  /*d8c0*/  FMNMX.FTZ R4, R29, R4, !PT ;  /* 0x000000041d047209 */ /* 0x000fe60007810000 */
[----:B------:R-:W4:Y:S04]  /*d8d0*/  SHFL.BFLY PT, R8, R137, 0x1, 0x1f ;  /* 0x0c201f0089087f89 */ /* 0x000f2800000e0000 */
[----:B------:R-:W4:Y:S01]  /*d8e0*/  MUFU.TANH R247, R14 ;  /* 0x0000000e00f77308 */ /* 0x000f220000002400 */
[----:B---3--:R-:W-:Y:S05]  /*d8f0*/  FMNMX.FTZ R2, R67, R2, !PT ;  /* 0x0000000243027209 */ /* 0x008fea0007810000 */
[----:B------:R-:W3:Y:S04]  /*d900*/  SHFL.BFLY PT, R136, R2, 0x2, 0x1f ;  /* 0x0c401f0002887f89 */ /* 0x000ee800000e0000 */
[----:B------:R-:W3:Y:S01]  /*d910*/  MUFU.TANH R41, R41 ;  /* 0x0000002900297308 */ /* 0x000ee20000002400 */
[----:B-1----:R-:W-:Y:S09]  /*d920*/  FMNMX.FTZ R4, R40, R4, !PT ;  /* 0x0000000428047209 */ /* 0x002ff20007810000 */
[----:B------:R-:W1:Y:S01]  /*d930*/  MUFU.TANH R26, R26 ;  /* 0x0000001a001a7308 */ /* 0x000e620000002400 */
[----:B----4-:R-:W-:Y:S02]  /*d940*/  FMNMX.FTZ R137, R137, R8, !PT ;  /* 0x0000000889897209 */ /* 0x010fe40007810000 */
[----:B------:R-:W-:Y:S03]  /*d950*/  FMNMX.FTZ R5, R247, R5, !PT ;  /* 0x00000005f7057209 */ /* 0x000fe60007810000 */
[----:B------:R-:W-:Y:S01]  /*d960*/  FMUL.FTZ R12, R137, c[0x0][0x2d0] ;  /* 0x0000b400890c7a20 */ /* 0x000fe20000410000 */
[----:B------:R-:W-:Y:S03]  /*d970*/  FMNMX.FTZ R5, R245, R5, !PT ;  /* 0x00000005f5057209 */ /* 0x000fe60007810000 */
[----:B------:R-:W4:Y:S01]  /*d980*/  MUFU.TANH R44, R44 ;  /* 0x0000002c002c7308 */ /* 0x000f220000002400 */
[--C-:B------:R-:W-:Y:S01]  /*d990*/  FFMA.FTZ R14, R134, c[0x0][0x2d0], -R12.reuse ;  /* 0x0000b400860e7a23 */ /* 0x100fe2000001080c */
[----:B---3--:R-:W-:Y:S01]  /*d9a0*/  FMNMX.FTZ R136, R2, R136, !PT ;  /* 0x0000008802887209 */ /* 0x008fe20007810000 */
[--C-:B------:R-:W-:Y:S01]  /*d9b0*/  FFMA.FTZ R52, R52, c[0x0][0x2d0], -R12.reuse ;  /* 0x0000b40034347a23 */ /* 0x100fe2000001080c */
[----:B------:R-:W-:Y:S01]  /*d9c0*/  FMNMX.FTZ R4, R41, R4, !PT ;  /* 0x0000000429047209 */ /* 0x000fe20007810000 */
[--C-:B------:R-:W-:Y:S02]  /*d9d0*/  FFMA.FTZ R248, R20, c[0x0][0x2d0], -R12.reuse ;  /* 0x0000b40014f87a23 */ /* 0x100fe4000001080c */
[----:B------:R-:W3:Y:S01]  /*d9e0*/  SHFL.BFLY PT, R7, R136, 0x1, 0x1f ;  /* 0x0c201f0088077f89 */ /* 0x000ee200000e0000 */
[--C-:B------:R-:W-:Y:S02]  /*d9f0*/  FFMA.FTZ R220, R21, c[0x0][0x2d0], -R12.reuse ;  /* 0x0000b40015dc7a23 */ /* 0x100fe4000001080c */
[----:B------:R-:W3:Y:S01]  /*da00*/  MUFU.TANH R27, R27 ;  /* 0x0000001b001b7308 */ /* 0x000ee20000002400 */
[--C-:B------:R-:W-:Y:S01]  /*da10*/  FFMA.FTZ R131, R65, c[0x0][0x2d0], -R12.reuse ;  /* 0x0000b40041837a23 */ /* 0x100fe2000001080c */
[----:B-1----:R-:W-:Y:S08]  /*da20*/  FMNMX.FTZ R5, R26, R5, !PT ;  /* 0x000000051a057209 */ /* 0x002ff00007810000 */
[----:B------:R-:W1:Y:S01]  /*da30*/  MUFU.TANH R45, R45 ;  /* 0x0000002d002d7308 */ /* 0x000e620000002400 */
[----:B----4-:R-:W-:Y:S09]  /*da40*/  FMNMX.FTZ R4, R44, R4, !PT ;  /* 0x000000042c047209 */ /* 0x010ff20007810000 */
[----:B------:R-:W4:Y:S01]  /*da50*/  MUFU.TANH R30, R30 ;  /* 0x0000001e001e7308 */ /* 0x000f220000002400 */
[----:B---3--:R-:W-:Y:S02]  /*da60*/  FMNMX.FTZ R136, R136, R7, !PT ;  /* 0x0000000788887209 */ /* 0x008fe40007810000 */
[----:B------:R-:W-:Y:S03]  /*da70*/  FMNMX.FTZ R5, R27, R5, !PT ;  /* 0x000000051b057209 */ /* 0x000fe60007810000 */
[----:B------:R-:W-:Y:S04]  /*da80*/  FMUL.FTZ R11, R136, c[0x0][0x2d0] ;  /* 0x0000b400880b7a20 */ /* 0x000fe80000410000 */
[----:B------:R-:W3:Y:S01]  /*da90*/  MUFU.TANH R56, R56 ;  /* 0x0000003800387308 */ /* 0x000ee20000002400 */
[--C-:B------:R-:W-:Y:S02]  /*daa0*/  FFMA.FTZ R13, R209, c[0x0][0x2d0], -R11.reuse ;  /* 0x0000b400d10d7a23 */ /* 0x100fe4000001080b */
[--C-:B------:R-:W-:Y:S01]  /*dab0*/  FFMA.FTZ R54, R54, c[0x0][0x2d0], -R11.reuse ;  /* 0x0000b40036367a23 */ /* 0x100fe2000001080b */
[----:B-1----:R-:W-:Y:S01]  /*dac0*/  FMNMX.FTZ R4, R45, R4, !PT ;  /* 0x000000042d047209 */ /* 0x002fe20007810000 */
[--C-:B------:R-:W-:Y:S02]  /*dad0*/  FFMA.FTZ R55, R55, c[0x0][0x2d0], -R11.reuse ;  /* 0x0000b40037377a23 */ /* 0x100fe4000001080b */
[----:B------:R-:W-:Y:S03]  /*dae0*/  FFMA.FTZ R35, R35, c[0x0][0x2d0], -R11 ;  /* 0x0000b40023237a23 */ /* 0x000fe6000001080b */
[----:B------:R-:W-:Y:S01]  /*daf0*/  MUFU.TANH R31, R31 ;  /* 0x0000001f001f7308 */ /* 0x000fe20000002400 */
[----:B----4-:R-:W-:Y:S09]  /*db00*/  FMNMX.FTZ R5, R30, R5, !PT ;  /* 0x000000051e057209 */ /* 0x010ff20007810000 */
[----:B------:R-:W1:Y:S01]  /*db10*/  MUFU.TANH R57, R57 ;  /* 0x0000003900397308 */ /* 0x000e620000002400 */
[----:B---3--:R-:W-:Y:S09]  /*db20*/  FMNMX.FTZ R4, R56, R4, !PT ;  /* 0x0000000438047209 */ /* 0x008ff20007810000 */
[----:B------:R-:W3:Y:S10]  /*db30*/  MUFU.TANH R42, R42 ;  /* 0x0000002a002a7308 */ /* 0x000ef40000002400 */
[----:B------:R-:W4:Y:S01]  /*db40*/  MUFU.TANH R60, R60 ;  /* 0x0000003c003c7308 */ /* 0x000f220000002400 */
[----:B-1----:R-:W-:Y:S02]  /*db50*/  FMNMX.FTZ R0, R57, R4, !PT ;  /* 0x0000000439007209 */ /* 0x002fe40007810000 */
[----:B------:R-:W-:Y:S07]  /*db60*/  FMNMX.FTZ R4, R31, R5, !PT ;  /* 0x000000051f047209 */ /* 0x000fee0007810000 */
[----:B------:R-:W1:Y:S01]  /*db70*/  MUFU.TANH R43, R43 ;  /* 0x0000002b002b7308 */ /* 0x000e620000002400 */
[----:B---3--:R-:W-:Y:S09]  /*db80*/  FMNMX.FTZ R4, R42, R4, !PT ;  /* 0x000000042a047209 */ /* 0x008ff20007810000 */
[----:B------:R-:W3:Y:S01]  /*db90*/  MUFU.TANH R46, R46 ;  /* 0x0000002e002e7308 */ /* 0x000ee20000002400 */
[----:B----4-:R-:W-:Y:S01]  /*dba0*/  FMNMX.FTZ R6, R60, R0, !PT ;  /* 0x000000003c067209 */ /* 0x010fe20007810000 */
[----:B------:R-:W-:Y:S08]  /*dbb0*/  FMUL.FTZ R0, R63, c[0x0][0x320] ;  /* 0x0000c8003f007a20 */ /* 0x000ff00000410000 */
[----:B------:R-:W4:Y:S01]  /*dbc0*/  MUFU.TANH R47, R47 ;  /* 0x0000002f002f7308 */ /* 0x000f220000002400 */
[----:B-1----:R-:W-:Y:S09]  /*dbd0*/  FMNMX.FTZ R2, R43, R4, !PT ;  /* 0x000000042b027209 */ /* 0x002ff20007810000 */
[----:B------:R3:W-:Y:S10]  /*dbe0*/  MUFU.TANH R4, R0 ;  /* 0x0000000000047308 */ /* 0x0007f40000002400 */
[----:B------:R-:W1:Y:S10]  /*dbf0*/  MUFU.TANH R58, R58 ;  /* 0x0000003a003a7308 */ /* 0x000e740000002400 */
[----:B------:R-:W2:Y:S01]  /*dc00*/  MUFU.TANH R59, R59 ;  /* 0x0000003b003b7308 */ /* 0x000ea20000002400 */
[----:B---3--:R-:W-:Y:S04]  /*dc10*/  FMNMX.FTZ R0, R46, R2, !PT ;  /* 0x000000022e007209 */ /* 0x008fe80007810000 */
[----:B----4-:R-:W-:Y:S05]  /*dc20*/  FMNMX.FTZ R0, R47, R0, !PT ;  /* 0x000000002f007209 */ /* 0x010fea0007810000 */
[----:B------:R-:W3:Y:S01]  /*dc30*/  MUFU.TANH R5, R62 ;  /* 0x0000003e00057308 */ /* 0x000ee20000002400 */
[----:B-1----:R-:W-:Y:S09]  /*dc40*/  FMNMX.FTZ R0, R58, R0, !PT ;  /* 0x000000003a007209 */ /* 0x002ff20007810000 */
[----:B------:R-:W1:Y:S01]  /*dc50*/  MUFU.TANH R61, R61 ;  /* 0x0000003d003d7308 */ /* 0x000e620000002400 */
[----:B--2---:R-:W-:Y:S09]  /*dc60*/  FMNMX.FTZ R0, R59, R0, !PT ;  /* 0x000000003b007209 */ /* 0x004ff20007810000 */
[----:B------:R-:W-:Y:S01]  /*dc70*/  MUFU.EX2 R14, R14 ;  /* 0x0000000e000e7308 */ /* 0x000fe20000000800 */
[----:B---3--:R-:W-:Y:S01]  /*dc80*/  FMNMX.FTZ R0, R5, R0, !PT ;  /* 0x0000000005007209 */ /* 0x008fe20007810000 */
[--C-:B------:R-:W-:Y:S02]  /*dc90*/  FFMA.FTZ R62, R37, c[0x0][0x2d0], -R12.reuse ;  /* 0x0000b400253e7a23 */ /* 0x100fe4000001080c */
[--C-:B------:R-:W-:Y:S01]  /*dca0*/  FFMA.FTZ R37, R48, c[0x0][0x2d0], -R12.reuse ;  /* 0x0000b40030257a23 */ /* 0x100fe2000001080c */
[----:B------:R-:W-:Y:S01]  /*dcb0*/  FMNMX.FTZ R2, R4, R0, !PT ;  /* 0x0000000004027209 */ /* 0x000fe20007810000 */
[----:B------:R-:W-:Y:S04]  /*dcc0*/  FADD.FTZ R0, -R137, R3 ;  /* 0x0000000389007221 */ /* 0x000fe80000010100 */
[----:B------:R-:W-:Y:S01]  /*dcd0*/  MUFU.EX2 R13, R13 ;  /* 0x0000000d000d7308 */ /* 0x000fe20000000800 */
[----:B------:R-:W-:Y:S02]  /*dce0*/  FFMA.FTZ R48, R53, c[0x0][0x2d0], -R12 ;  /* 0x0000b40035307a23 */ /* 0x000fe4000001080c */
[----:B------:R-:W-:Y:S01]  /*dcf0*/  FMUL.FTZ R0, R0, c[0x0][0x2d0] ;  /* 0x0000b40000007a20 */ /* 0x000fe20000410000 */
[----:B-1----:R-:W-:Y:S01]  /*dd00*/  FMNMX.FTZ R6, R61, R6, !PT ;  /* 0x000000063d067209 */ /* 0x002fe20007810000 */
[----:B------:R-:W-:Y:S05]  /*dd10*/  SHFL.BFLY PT, R3, R2, 0x2, 0x1f ;  /* 0x0c401f0002037f89 */ /* 0x000fea00000e0000 */
[----:B------:R1:W2:Y:S03]  /*dd20*/  MUFU.EX2 R133, R0 ;  /* 0x0000000000857308 */ /* 0x0002a60000000800 */
[----:B------:R-:W3:Y:S01]  /*dd30*/  SHFL.BFLY PT, R135, R6, 0x2, 0x1f ;  /* 0x0c401f0006877f89 */ /* 0x000ee200000e0000 */
[----:B-1----:R-:W-:Y:S02]  /*dd40*/  FADD.FTZ R0, -R136, R132 ;  /* 0x0000008488007221 */ /* 0x002fe40000010100 */
[C---:B--2---:R-:W-:Y:S01]  /*dd50*/  FFMA.FTZ R207, R133.reuse, R206, R14 ;  /* 0x000000ce85cf7223 */ /* 0x044fe2000001000e */
[----:B---3--:R-:W-:Y:S01]  /*dd60*/  FMNMX.FTZ R135, R6, R135, !PT ;  /* 0x0000008706877209 */ /* 0x008fe20007810000 */
[----:B------:R-:W-:Y:S01]  /*dd70*/  FMUL.FTZ R0, R0, c[0x0][0x2d0] ;  /* 0x0000b40000007a20 */ /* 0x000fe20000410000 */
[----:B------:R-:W-:Y:S01]  /*dd80*/  @P0 SHF.R.S32.HI R6, RZ, 0x1f, R222 ;  /* 0x0000001fff060819 */ /* 0x000fe200000114de */
[C---:B------:R-:W-:Y:S02]  /*dd90*/  FMUL.FTZ R68, R133.reuse, R68 ;  /* 0x0000004485447220 */ /* 0x040fe40000410000 */
[----:B------:R1:W2:Y:S01]  /*dda0*/  MUFU.EX2 R132, R0 ;  /* 0x0000000000847308 */ /* 0x0002a20000000800 */
[----:B------:R-:W3:Y:S01]  /*ddb0*/  SHFL.BFLY PT, R9, R135, 0x1, 0x1f ;  /* 0x0c201f0087097f89 */ /* 0x000ee200000e0000 */
[----:B------:R-:W-:Y:S02]  /*ddc0*/  @P0 IMAD R10, R6, c[0x0][0x1e0], RZ ;  /* 0x00007800060a0a24 */ /* 0x000fe400078e02ff */
[C---:B------:R-:W-:Y:S04]  /*ddd0*/  @P0 IMAD.WIDE.U32 R6, R222.reuse, c[0x0][0x1e0], RZ ;  /* 0x00007800de060a25 */ /* 0x040fe800078e00ff */
[----:B------:R-:W-:Y:S01]  /*dde0*/  @P0 IMAD R10, R222, c[0x0][0x1e4], R10 ;  /* 0x00007900de0a0a24 */ /* 0x000fe200078e020a */
[----:B------:R-:W-:Y:S01]  /*ddf0*/  @P0 SHF.L.U32 R8, R6, 0x6, RZ ;  /* 0x0000000606080819 */ /* 0x000fe200000006ff */
[C---:B------:R-:W-:Y:S02]  /*de00*/  FMUL.FTZ R69, R133.reuse, R69 ;  /* 0x0000004585457220 */ /* 0x040fe40000410000 */
[----:B------:R-:W-:Y:S01]  /*de10*/  FMUL.FTZ R80, R133, R80 ;  /* 0x0000005085507220 */ /* 0x000fe20000410000 */
[----:B------:R-:W-:Y:S01]  /*de20*/  @P0 IADD3 R10, R7, R10, RZ ;  /* 0x0000000a070a0210 */ /* 0x000fe20007ffe0ff */
[----:B------:R-:W-:Y:S02]  /*de30*/  FFMA.FTZ R7, R208, c[0x0][0x2d0], -R12 ;  /* 0x0000b400d0077a23 */ /* 0x000fe4000001080c */
[C---:B------:R-:W-:Y:S01]  /*de40*/  FMUL.FTZ R81, R133.reuse, R81 ;  /* 0x0000005185517220 */ /* 0x040fe20000410000 */
[----:B------:R-:W-:Y:S01]  /*de50*/  @P0 SHF.L.U64.HI R10, R6, 0x6, R10 ;  /* 0x00000006060a0819 */ /* 0x000fe2000001020a */
[----:B------:R4:W-:Y:S01]  /*de60*/  MUFU.EX2 R216, R7 ;  /* 0x0000000700d87308 */ /* 0x0009e20000000800 */
[C---:B------:R-:W-:Y:S02]  /*de70*/  FMUL.FTZ R84, R133.reuse, R84 ;  /* 0x0000005485547220 */ /* 0x040fe40000410000 */
[C---:B------:R-:W-:Y:S02]  /*de80*/  FMUL.FTZ R85, R133.reuse, R85 ;  /* 0x0000005585557220 */ /* 0x040fe40000410000 */
[----:B------:R-:W-:Y:S01]  /*de90*/  FMUL.FTZ R96, R133, R96 ;  /* 0x0000006085607220 */ /* 0x000fe20000410000 */
[----:B-1----:R-:W-:Y:S01]  /*dea0*/  FMNMX.FTZ R0, R2, R3, !PT ;  /* 0x0000000302007209 */ /* 0x002fe20007810000 */
[----:B--2---:R-:W-:Y:S01]  /*deb0*/  FMUL.FTZ R70, R132, R70 ;  /* 0x0000004684467220 */ /* 0x004fe20000410000 */
[----:B------:R-:W-:Y:S01]  /*dec0*/  @P0 IADD3 R2, P2, R8, R130, RZ ;  /* 0x0000008208020210 */ /* 0x000fe20007f5e0ff */
[C---:B------:R-:W-:Y:S01]  /*ded0*/  FMUL.FTZ R71, R132.reuse, R71 ;  /* 0x0000004784477220 */ /* 0x040fe20000410000 */
[----:B---3--:R-:W-:Y:S01]  /*dee0*/  FMNMX.FTZ R135, R135, R9, !PT ;  /* 0x0000000987877209 */ /* 0x008fe20007810000 */
[----:B------:R-:W-:Y:S01]  /*def0*/  FMUL.FTZ R82, R132, R82 ;  /* 0x0000005284527220 */ /* 0x000fe20000410000 */
[----:B------:R-:W-:Y:S01]  /*df00*/  @P0 LEA R6, P1, R2, c[0x0][0x1c8], 0x1 ;  /* 0x0000720002060a11 */ /* 0x000fe200078208ff */
[----:B------:R-:W-:Y:S01]  /*df10*/  FMUL.FTZ R83, R132, R83 ;  /* 0x0000005384537220 */ /* 0x000fe20000410000 */
[----:B------:R-:W-:Y:S01]  /*df20*/  @P0 IADD3.X R3, R10, R15, RZ, P2, !PT ;  /* 0x0000000f0a030210 */ /* 0x000fe200017fe4ff */
[----:B------:R-:W-:Y:S01]  /*df30*/  FMUL.FTZ R86, R132, R86 ;  /* 0x0000005684567220 */ /* 0x000fe20000410000 */
[----:B------:R-:W-:Y:S01]  /*df40*/  @P0 IADD3 R9, P3, P2, R8, 0x40, R130 ;  /* 0x0000004008090810 */ /* 0x000fe20007a7e082 */
[----:B------:R-:W-:Y:S02]  /*df50*/  FMUL.FTZ R87, R132, R87 ;  /* 0x0000005784577220 */ /* 0x000fe40000410000 */
[----:B------:R-:W-:Y:S01]  /*df60*/  FMUL.FTZ R97, R133, R97 ;  /* 0x0000006185617220 */ /* 0x000fe20000410000 */
[----:B------:R-:W-:Y:S01]  /*df70*/  @P0 IADD3.X R10, R10, RZ, R15, P3, P2 ;  /* 0x000000ff0a0a0210 */ /* 0x000fe20001fe440f */
[C---:B------:R-:W-:Y:S02]  /*df80*/  FMUL.FTZ R98, R132.reuse, R98 ;  /* 0x0000006284627220 */ /* 0x040fe40000410000 */
[----:B------:R-:W-:Y:S01]  /*df90*/  FMUL.FTZ R99, R132, R99 ;  /* 0x0000006384637220 */ /* 0x000fe20000410000 */
[----:B----4-:R-:W-:Y:S01]  /*dfa0*/  @P0 LEA.HI.X R7, R2, c[0x0][0x1cc], R3, 0x1, P1 ;  /* 0x0000730002070a11 */ /* 0x010fe200008f0c03 */
[--C-:B------:R-:W-:Y:S01]  /*dfb0*/  FFMA.FTZ R2, R210, c[0x0][0x2d0], -R11.reuse ;  /* 0x0000b400d2027a23 */ /* 0x100fe2000001080b */
[----:B------:R-:W1:Y:S01]  /*dfc0*/  SHFL.BFLY PT, R3, R0, 0x1, 0x1f ;  /* 0x0c201f0000037f89 */ /* 0x000e6200000e0000 */
[----:B------:R-:W-:Y:S01]  /*dfd0*/  @P0 LEA R8, P1, R9, c[0x0][0x1c8], 0x1 ;  /* 0x0000720009080a11 */ /* 0x000fe200078208ff */
[C---:B------:R-:W-:Y:S01]  /*dfe0*/  FMUL.FTZ R100, R133.reuse, R100 ;  /* 0x0000006485647220 */ /* 0x040fe20000410000 */
[----:B------:R2:W-:Y:S01]  /*dff0*/  MUFU.EX2 R214, R2 ;  /* 0x0000000200d67308 */ /* 0x0005e20000000800 */
[----:B------:R-:W-:Y:S01]  /*e000*/  FMUL.FTZ R101, R133, R101 ;  /* 0x0000006585657220 */ /* 0x000fe20000410000 */
[----:B------:R-:W-:Y:S01]  /*e010*/  @P0 LEA.HI.X R9, R9, c[0x0][0x1cc], R10, 0x1, P1 ;  /* 0x0000730009090a11 */ /* 0x000fe200008f0c0a */
[----:B------:R-:W-:Y:S02]  /*e020*/  FFMA.FTZ R10, R16, c[0x0][0x2d0], -R12 ;  /* 0x0000b400100a7a23 */ /* 0x000fe4000001080c */
[----:B------:R3:W-:Y:S01]  /*e030*/  @P0 LDGSTS.E.BYPASS.LTC128B.128 [R244+0x4100], [R6.64], !P6 ;  /* 0x0410000006f40fae */ /* 0x0007e2000f101d48 */
[C---:B------:R-:W-:Y:S02]  /*e040*/  FMUL.FTZ R102, R132.reuse, R102 ;  /* 0x0000006684667220 */ /* 0x040fe40000410000 */
[C---:B------:R-:W-:Y:S02]  /*e050*/  FMUL.FTZ R103, R132.reuse, R103 ;  /* 0x0000006784677220 */ /* 0x040fe40000410000 */
[----:B------:R4:W-:Y:S01]  /*e060*/  MUFU.EX2 R215, R10 ;  /* 0x0000000a00d77308 */ /* 0x0009e20000000800 */
[C---:B------:R-:W-:Y:S02]  /*e070*/  FMUL.FTZ R112, R133.reuse, R112 ;  /* 0x0000007085707220 */ /* 0x040fe40000410000 */
[----:B------:R4:W-:Y:S01]  /*e080*/  @P0 LDGSTS.E.BYPASS.LTC128B.128 [R244+0x6100], [R8.64], !P5 ;  /* 0x0610000008f40fae */ /* 0x0009e2000e901d48 */
[C---:B------:R-:W-:Y:S02]  /*e090*/  FMUL.FTZ R113, R133.reuse, R113 ;  /* 0x0000007185717220 */ /* 0x040fe40000410000 */
[C---:B------:R-:W-:Y:S02]  /*e0a0*/  FMUL.FTZ R114, R132.reuse, R114 ;  /* 0x0000007284727220 */ /* 0x040fe40000410000 */
[----:B------:R-:W-:Y:S02]  /*e0b0*/  FMUL.FTZ R115, R132, R115 ;  /* 0x0000007384737220 */ /* 0x000fe40000410000 */
[C---:B------:R-:W-:Y:S01]  /*e0c0*/  FMUL.FTZ R116, R133.reuse, R116 ;  /* 0x0000007485747220 */ /* 0x040fe20000410000 */
[----:B-1----:R-:W-:Y:S01]  /*e0d0*/  FMNMX.FTZ R134, R0, R3, !PT ;  /* 0x0000000300867209 */ /* 0x002fe20007810000 */
[----:B------:R-:W-:Y:S01]  /*e0e0*/  FMUL.FTZ R117, R133, R117 ;  /* 0x0000007585757220 */ /* 0x000fe20000410000 */
[----:B------:R-:W-:Y:S01]  /*e0f0*/  @P0 MOV R0, c[0x0][0x1e0] ;  /* 0x0000780000000a02 */ /* 0x000fe20000000f00 */
[----:B--2---:R-:W-:Y:S02]  /*e100*/  FADD.FTZ R2, -R135, R138 ;  /* 0x0000008a87027221 */ /* 0x004fe40000010100 */
[----:B------:R-:W-:Y:S01]  /*e110*/  FMUL.FTZ R118, R132, R118 ;  /* 0x0000007684767220 */ /* 0x000fe20000410000 */
[----:B------:R-:W-:Y:S01]  /*e120*/  @P0 SHF.L.U64.HI R3, R0, R219, c[0x0][0x1e4] ;  /* 0x0000790000030619 */ /* 0x000fe200000102db */
[--C-:B------:R-:W-:Y:S01]  /*e130*/  FFMA.FTZ R219, R32, c[0x0][0x2d0], -R12.reuse ;  /* 0x0000b40020db7a23 */ /* 0x100fe2000001080c */
[----:B------:R-:W-:Y:S01]  /*e140*/  @P0 SHF.L.U32 R0, R0, 0x5, RZ ;  /* 0x0000000500000819 */ /* 0x000fe200000006ff */
[--C-:B------:R-:W-:Y:S02]  /*e150*/  FFMA.FTZ R32, R64, c[0x0][0x2d0], -R12.reuse ;  /* 0x0000b40040207a23 */ /* 0x100fe4000001080c */
[----:B------:R-:W-:Y:S01]  /*e160*/  FMUL.FTZ R2, R2, c[0x0][0x2d0] ;  /* 0x0000b40002027a20 */ /* 0x000fe20000410000 */
[----:B---3--:R-:W-:Y:S01]  /*e170*/  @P0 IADD3 R6, P1, R6, R0, RZ ;  /* 0x0000000006060210 */ /* 0x008fe20007f3e0ff */
[--C-:B----4-:R-:W-:Y:S01]  /*e180*/  FFMA.FTZ R10, R39, c[0x0][0x2d0], -R11.reuse ;  /* 0x0000b400270a7a23 */ /* 0x110fe2000001080b */
[----:B------:R-:W-:Y:S01]  /*e190*/  MOV R39, R52 ;  /* 0x0000003400277202 */ /* 0x000fe20000000f00 */
[--C-:B------:R-:W-:Y:S01]  /*e1a0*/  FFMA.FTZ R64, R34, c[0x0][0x2d0], -R11.reuse ;  /* 0x0000b40022407a23 */ /* 0x100fe2000001080b */
[----:B------:R-:W-:Y:S01]  /*e1b0*/  @P0 IADD3.X R7, R7, R3, RZ, P1, !PT ;  /* 0x0000000307070210 */ /* 0x000fe20000ffe4ff */
[----:B------:R-:W1:Y:S01]  /*e1c0*/  MUFU.EX2 R2, R2 ;  /* 0x0000000200027308 */ /* 0x000e620000000800 */
[----:B------:R-:W-:Y:S02]  /*e1d0*/  FMUL.FTZ R119, R132, R119 ;  /* 0x0000007784777220 */ /* 0x000fe40000410000 */
[----:B------:R-:W-:Y:S01]  /*e1e0*/  FFMA.FTZ R8, R17, c[0x0][0x2d0], -R12 ;  /* 0x0000b40011087a23 */ /* 0x000fe2000001080c */
[----:B------:R4:W-:Y:S01]  /*e1f0*/  @P0 LDGSTS.E.BYPASS.LTC128B.128 [R244+0x4900], [R6.64], !P6 ;  /* 0x0490000006f40fae */ /* 0x0009e2000f101d48 */
[--C-:B------:R-:W-:Y:S02]  /*e200*/  FFMA.FTZ R17, R38, c[0x0][0x2d0], -R11.reuse ;  /* 0x0000b40026117a23 */ /* 0x100fe4000001080b */
[--C-:B------:R-:W-:Y:S01]  /*e210*/  FFMA.FTZ R38, R66, c[0x0][0x2d0], -R11.reuse ;  /* 0x0000b40042267a23 */ /* 0x100fe2000001080b */
[----:B------:R-:W-:Y:S01]  /*e220*/  MOV R66, R10 ;  /* 0x0000000a00427202 */ /* 0x000fe20000000f00 */
[--C-:B------:R-:W-:Y:S01]  /*e230*/  FFMA.FTZ R10, R67, c[0x0][0x2d0], -R11.reuse ;  /* 0x0000b400430a7a23 */ /* 0x100fe2000001080b */
[----:B------:R3:W4:Y:S01]  /*e240*/  MUFU.EX2 R130, R8 ;  /* 0x0000000800827308 */ /* 0x0007220000000800 */
[C---:B------:R-:W-:Y:S01]  /*e250*/  FMUL.FTZ R128, R133.reuse, R128 ;  /* 0x0000008085807220 */ /* 0x040fe20000410000 */
[----:B------:R4:W-:Y:S01]  /*e260*/  @P0 LDGSTS.E.BYPASS.LTC128B.128 [R244+0x6900], [R6.64+0x80], !P5 ;  /* 0x0690008006f40fae */ /* 0x0009e2000e901d48 */
[----:B------:R-:W-:Y:S07]  /*e270*/  FMUL.FTZ R129, R133, R129 ;  /* 0x0000008185817220 */ /* 0x000fee0000410000 */
[----:B------:R-:W4:Y:S01]  /*e280*/  LDL.LU R67, [R1+0x4] ;  /* 0x0000040001437983 */ /* 0x000f220000300800 */
[C---:B-1----:R-:W-:Y:S02]  /*e290*/  FMUL.FTZ R72, R2.reuse, R72 ;  /* 0x0000004802487220 */ /* 0x042fe40000410000 */
[C---:B------:R-:W-:Y:S02]  /*e2a0*/  FMUL.FTZ R73, R2.reuse, R73 ;  /* 0x0000004902497220 */ /* 0x040fe40000410000 */
[C---:B------:R-:W-:Y:S02]  /*e2b0*/  FMUL.FTZ R76, R2.reuse, R76 ;  /* 0x0000004c024c7220 */ /* 0x040fe40000410000 */
[C---:B------:R-:W-:Y:S02]  /*e2c0*/  FMUL.FTZ R77, R2.reuse, R77 ;  /* 0x0000004d024d7220 */ /* 0x040fe40000410000 */
[----:B------:R-:W-:Y:S02]  /*e2d0*/  FMUL.FTZ R88, R2, R88 ;  /* 0x0000005802587220 */ /* 0x000fe40000410000 */
[--C-:B---3--:R-:W-:Y:S01]  /*e2e0*/  FFMA.FTZ R8, R18, c[0x0][0x2d0], -R11.reuse ;  /* 0x0000b40012087a23 */ /* 0x108fe2000001080b */
[----:B----4-:R-:W-:Y:S01]  /*e2f0*/  MOV R53, R130 ;  /* 0x0000008200357202 */ /* 0x010fe20000000f00 */
[--C-:B------:R-:W-:Y:S01]  /*e300*/  FFMA.FTZ R18, R50, c[0x0][0x2d0], -R11.reuse ;  /* 0x0000b40032127a23 */ /* 0x100fe2000001080b */
[----:B------:R-:W-:Y:S01]  /*e310*/  MOV R50, R17 ;  /* 0x0000001100327202 */ /* 0x000fe20000000f00 */
[----:B------:R1:W-:Y:S01]  /*e320*/  MUFU.EX2 R213, R8 ;  /* 0x0000000800d57308 */ /* 0x0003e20000000800 */
[----:B------:R-:W-:Y:S01]  /*e330*/  @P0 IADD3 R6, P1, R6, R0, RZ ;  /* 0x0000000006060210 */ /* 0x000fe20007f3e0ff */
[C---:B------:R-:W-:Y:S02]  /*e340*/  FMUL.FTZ R89, R2.reuse, R89 ;  /* 0x0000005902597220 */ /* 0x040fe40000410000 */
[C---:B------:R-:W-:Y:S01]  /*e350*/  FMUL.FTZ R92, R2.reuse, R92 ;  /* 0x0000005c025c7220 */ /* 0x040fe20000410000 */
[----:B------:R-:W-:Y:S01]  /*e360*/  @P0 IADD3.X R7, R7, R3, RZ, P1, !PT ;  /* 0x0000000307070210 */ /* 0x000fe20000ffe4ff */
[C---:B------:R-:W-:Y:S02]  /*e370*/  FMUL.FTZ R93, R2.reuse, R93 ;  /* 0x0000005d025d7220 */ /* 0x040fe40000410000 */
[C---:B------:R-:W-:Y:S02]  /*e380*/  FMUL.FTZ R104, R2.reuse, R104 ;  /* 0x0000006802687220 */ /* 0x040fe40000410000 */
[----:B------:R3:W-:Y:S01]  /*e390*/  @P0 LDGSTS.E.BYPASS.LTC128B.128 [R244+0x5100], [R6.64], !P6 ;  /* 0x0510000006f40fae */ /* 0x0007e2000f101d48 */
[C---:B------:R-:W-:Y:S02]  /*e3a0*/  FMUL.FTZ R105, R2.reuse, R105 ;  /* 0x0000006902697220 */ /* 0x040fe40000410000 */
[C---:B------:R-:W-:Y:S02]  /*e3b0*/  FMUL.FTZ R108, R2.reuse, R108 ;  /* 0x0000006c026c7220 */ /* 0x040fe40000410000 */
[C---:B------:R-:W-:Y:S02]  /*e3c0*/  FMUL.FTZ R109, R2.reuse, R109 ;  /* 0x0000006d026d7220 */ /* 0x040fe40000410000 */
[C---:B------:R-:W-:Y:S01]  /*e3d0*/  FMUL.FTZ R120, R2.reuse, R120 ;  /* 0x0000007802787220 */ /* 0x040fe20000410000 */
[----:B------:R3:W-:Y:S01]  /*e3e0*/  @P0 LDGSTS.E.BYPASS.LTC128B.128 [R244+0x7100], [R6.64+0x80], !P5 ;  /* 0x0710008006f40fae */ /* 0x0007e2000e901d48 */
[C---:B------:R-:W-:Y:S02]  /*e3f0*/  FMUL.FTZ R121, R2.reuse, R121 ;  /* 0x0000007902797220 */ /* 0x040fe40000410000 */
[C---:B------:R-:W-:Y:S02]  /*e400*/  FMUL.FTZ R124, R2.reuse, R124 ;  /* 0x0000007c027c7220 */ /* 0x040fe40000410000 */
[----:B------:R-:W-:Y:S02]  /*e410*/  FMUL.FTZ R125, R2, R125 ;  /* 0x0000007d027d7220 */ /* 0x000fe40000410000 */
[--C-:B-1----:R-:W-:Y:S02]  /*e420*/  FFMA.FTZ R8, R19, c[0x0][0x2d0], -R11.reuse ;  /* 0x0000b40013087a23 */ /* 0x102fe4000001080b */
[----:B------:R-:W-:Y:S02]  /*e430*/  FFMA.FTZ R19, R51, c[0x0][0x2d0], -R11 ;  /* 0x0000b40033137a23 */ /* 0x000fe4000001080b */
[----:B------:R-:W1:Y:S01]  /*e440*/  MUFU.EX2 R63, R8 ;  /* 0x00000008003f7308 */ /* 0x000e620000000800 */
[----:B---3--:R-:W-:Y:S01]  /*e450*/  @P0 IADD3 R6, P1, R6, R0, RZ ;  /* 0x0000000006060210 */ /* 0x008fe20007f3e0ff */
[C---:B------:R-:W-:Y:S03]  /*e460*/  FADD.FTZ R0, -R134.reuse, R139 ;  /* 0x0000008b86007221 */ /* 0x040fe60000010100 */
[----:B------:R-:W-:Y:S01]  /*e470*/  @P0 IADD3.X R7, R7, R3, RZ, P1, !PT ;  /* 0x0000000307070210 */ /* 0x000fe20000ffe4ff */
[----:B------:R-:W-:Y:S02]  /*e480*/  FMUL.FTZ R3, R134, c[0x0][0x2d0] ;  /* 0x0000b40086037a20 */ /* 0x000fe40000410000 */
[----:B------:R-:W-:Y:S01]  /*e490*/  FMUL.FTZ R0, R0, c[0x0][0x2d0] ;  /* 0x0000b40000007a20 */ /* 0x000fe20000410000 */
[----:B-1----:R-:W-:Y:S01]  /*e4a0*/  MOV R52, R63 ;  /* 0x0000003f00347202 */ /* 0x002fe20000000f00 */
[----:B------:R1:W-:Y:S01]  /*e4b0*/  @P0 LDGSTS.E.BYPASS.LTC128B.128 [R244+0x5900], [R6.64], !P6 ;  /* 0x0590000006f40fae */ /* 0x0003e2000f101d48 */
[----:B------:R-:W-:Y:S02]  /*e4c0*/  FMUL.FTZ R8, R135, c[0x0][0x2d0] ;  /* 0x0000b40087087a20 */ /* 0x000fe40000410000 */
[--C-:B------:R-:W-:Y:S01]  /*e4d0*/  FFMA.FTZ R63, R5, c[0x0][0x2d0], -R3.reuse ;  /* 0x0000b400053f7a23 */ /* 0x100fe20000010803 */
[----:B------:R-:W-:Y:S01]  /*e4e0*/  MUFU.EX2 R0, R0 ;  /* 0x0000000000007308 */ /* 0x000fe20000000800 */
[--C-:B------:R-:W-:Y:S02]  /*e4f0*/  FFMA.FTZ R208, R26, c[0x0][0x2d0], -R3.reuse ;  /* 0x0000b4001ad07a23 */ /* 0x100fe40000010803 */
[--C-:B------:R-:W-:Y:S01]  /*e500*/  FFMA.FTZ R209, R27, c[0x0][0x2d0], -R3.reuse ;  /* 0x0000b4001bd17a23 */ /* 0x100fe20000010803 */
[----:B------:R1:W-:Y:S01]  /*e510*/  @P0 LDGSTS.E.BYPASS.LTC128B.128 [R244+0x7900], [R6.64+0x80], !P5 ;  /* 0x0790008006f40fae */ /* 0x0003e2000e901d48 */
[--C-:B------:R-:W-:Y:S02]  /*e520*/  FFMA.FTZ R210, R31, c[0x0][0x2d0], -R3.reuse ;  /* 0x0000b4001fd27a23 */ /* 0x100fe40000010803 */
[--C-:B------:R-:W-:Y:S02]  /*e530*/  FFMA.FTZ R58, R58, c[0x0][0x2d0], -R3.reuse ;  /* 0x0000b4003a3a7a23 */ /* 0x100fe40000010803 */
[--C-:B------:R-:W-:Y:S02]  /*e540*/  FFMA.FTZ R59, R59, c[0x0][0x2d0], -R3.reuse ;  /* 0x0000b4003b3b7a23 */ /* 0x100fe40000010803 */
[--C-:B------:R-:W-:Y:S01]  /*e550*/  FFMA.FTZ R9, R218, c[0x0][0x2d0], -R8.reuse ;  /* 0x0000b400da097a23 */ /* 0x100fe20000010808 */
[----:B------:R-:W0:Y:S01]  /*e560*/  LDGDEPBAR ;  /* 0x00000000000079af */ /* 0x000e220000000000 */
[----:B------:R-:W-:Y:S02]  /*e570*/  FFMA.FTZ R15, R211, c[0x0][0x2d0], -R8 ;  /* 0x0000b400d30f7a23 */ /* 0x000fe40000010808 */
[----:B------:R3:W-:Y:S01]  /*e580*/  MUFU.EX2 R211, R9 ;  /* 0x0000000900d37308 */ /* 0x0007e20000000800 */
[----:B------:R-:W-:Y:S02]  /*e590*/  FFMA.FTZ R218, R33, c[0x0][0x2d0], -R12 ;  /* 0x0000b40021da7a23 */ /* 0x000fe4000001080c */
[----:B------:R-:W-:Y:S01]  /*e5a0*/  FMUL.FTZ R5, R133, R141 ;  /* 0x0000008d85057220 */ /* 0x000fe20000410000 */
[----:B------:R-:W-:Y:S01]  /*e5b0*/  F2FP.PACK_AB R141, R214, R13 ;  /* 0x0000000dd68d723e */ /* 0x000fe200000000ff */
[--C-:B------:R-:W-:Y:S02]  /*e5c0*/  FFMA.FTZ R130, R40, c[0x0][0x2d0], -R8.reuse ;  /* 0x0000b40028827a23 */ /* 0x100fe40000010808 */
[--C-:B------:R-:W-:Y:S02]  /*e5d0*/  FFMA.FTZ R250, R24, c[0x0][0x2d0], -R8.reuse ;  /* 0x0000b40018fa7a23 */ /* 0x100fe40000010808 */
[--C-:B------:R-:W-:Y:S01]  /*e5e0*/  FFMA.FTZ R249, R25, c[0x0][0x2d0], -R8.reuse ;  /* 0x0000b40019f97a23 */ /* 0x100fe20000010808 */
[----:B------:R-:W-:Y:S01]  /*e5f0*/  MUFU.EX2 R15, R15 ;  /* 0x0000000f000f7308 */ /* 0x000fe20000000800 */
[--C-:B------:R-:W-:Y:S02]  /*e600*/  FFMA.FTZ R251, R29, c[0x0][0x2d0], -R8.reuse ;  /* 0x0000b4001dfb7a23 */ /* 0x100fe40000010808 */
[--C-:B------:R-:W-:Y:S02]  /*e610*/  FFMA.FTZ R17, R45, c[0x0][0x2d0], -R8.reuse ;  /* 0x0000b4002d117a23 */ /* 0x100fe40000010808 */
[--C-:B------:R-:W-:Y:S02]  /*e620*/  FFMA.FTZ R34, R60, c[0x0][0x2d0], -R8.reuse ;  /* 0x0000b4003c227a23 */ /* 0x100fe40000010808 */
[----:B-1----:R-:W-:Y:S02]  /*e630*/  FFMA.FTZ R6, R217, c[0x0][0x2d0], -R8 ;  /* 0x0000b400d9067a23 */ /* 0x002fe40000010808 */
[--C-:B------:R-:W-:Y:S02]  /*e640*/  FFMA.FTZ R7, R223, c[0x0][0x2d0], -R3.reuse ;  /* 0x0000b400df077a23 */ /* 0x100fe40000010803 */
[----:B------:R1:W-:Y:S01]  /*e650*/  MUFU.EX2 R212, R6 ;  /* 0x0000000600d47308 */ /* 0x0003e20000000800 */
[----:B------:R-:W-:Y:S01]  /*e660*/  FFMA.FTZ R223, R47, c[0x0][0x2d0], -R3 ;  /* 0x0000b4002fdf7a23 */ /* 0x000fe20000010803 */
[----:B------:R-:W-:Y:S01]  /*e670*/  MOV R47, R66 ;  /* 0x00000042002f7202 */ /* 0x000fe20000000f00 */
[--C-:B------:R-:W-:Y:S01]  /*e680*/  FFMA.FTZ R217, R22, c[0x0][0x2d0], -R11.reuse ;  /* 0x0000b40016d97a23 */ /* 0x100fe2000001080b */
[----:B------:R-:W-:Y:S01]  /*e690*/  MOV R66, R39 ;  /* 0x0000002700427202 */ /* 0x000fe20000000f00 */
[--C-:B---3--:R-:W-:Y:S02]  /*e6a0*/  FFMA.FTZ R9, R36, c[0x0][0x2d0], -R12.reuse ;  /* 0x0000b40024097a23 */ /* 0x108fe4000001080c */
[----:B------:R-:W-:Y:S01]  /*e6b0*/  FFMA.FTZ R36, R49, c[0x0][0x2d0], -R12 ;  /* 0x0000b40031247a23 */ /* 0x000fe2000001080c */
[----:B------:R-:W-:Y:S01]  /*e6c0*/  MOV R12, R62 ;  /* 0x0000003e000c7202 */ /* 0x000fe20000000f00 */
[----:B------:R-:W-:Y:S01]  /*e6d0*/  FFMA.FTZ R62, R23, c[0x0][0x2d0], -R11 ;  /* 0x0000b400173e7a23 */ /* 0x000fe2000001080b */
[----:B------:R3:W-:Y:S01]  /*e6e0*/  MUFU.EX2 R138, R7 ;  /* 0x00000007008a7308 */ /* 0x0007e20000000800 */
[----:B------:R-:W4:Y:S01]  /*e6f0*/  LDSM.16.MT88.4 R20, [R225] ;  /* 0x00000000e114783b */ /* 0x000f220000004200 */
[--C-:B------:R-:W-:Y:S02]  /*e700*/  FFMA.FTZ R252, R28, c[0x0][0x2d0], -R8.reuse ;  /* 0x0000b4001cfc7a23 */ /* 0x100fe40000010808 */
[--C-:B------:R-:W-:Y:S02]  /*e710*/  FFMA.FTZ R49, R41, c[0x0][0x2d0], -R8.reuse ;  /* 0x0000b40029317a23 */ /* 0x100fe40000010808 */
[--C-:B------:R-:W-:Y:S02]  /*e720*/  FFMA.FTZ R51, R56, c[0x0][0x2d0], -R8.reuse ;  /* 0x0000b40038337a23 */ /* 0x100fe40000010808 */
[--C-:B------:R-:W-:Y:S02]  /*e730*/  FFMA.FTZ R65, R57, c[0x0][0x2d0], -R8.reuse ;  /* 0x0000b40039417a23 */ /* 0x100fe40000010808 */
[--C-:B------:R-:W-:Y:S01]  /*e740*/  FFMA.FTZ R33, R61, c[0x0][0x2d0], -R8.reuse ;  /* 0x0000b4003d217a23 */ /* 0x100fe20000010808 */
[----:B------:R-:W-:Y:S01]  /*e750*/  MUFU.EX2 R223, R223 ;  /* 0x000000df00df7308 */ /* 0x000fe20000000800 */
[----:B------:R-:W-:Y:S02]  /*e760*/  FMUL.FTZ R24, R2, R152 ;  /* 0x0000009802187220 */ /* 0x000fe40000410000 */
[--C-:B-1----:R-:W-:Y:S02]  /*e770*/  FFMA.FTZ R6, R221, c[0x0][0x2d0], -R8.reuse ;  /* 0x0000b400dd067a23 */ /* 0x102fe40000010808 */
[--C-:B------:R-:W-:Y:S02]  /*e780*/  FFMA.FTZ R221, R30, c[0x0][0x2d0], -R3.reuse ;  /* 0x0000b4001edd7a23 */ /* 0x100fe40000010803 */
[C---:B------:R-:W-:Y:S01]  /*e790*/  FMUL.FTZ R25, R2.reuse, R153 ;  /* 0x0000009902197220 */ /* 0x040fe20000410000 */
[----:B------:R-:W-:Y:S01]  /*e7a0*/  MOV R153, R18 ;  /* 0x0000001200997202 */ /* 0x000fe20000000f00 */
[C---:B------:R-:W-:Y:S01]  /*e7b0*/  FMUL.FTZ R28, R2.reuse, R156 ;  /* 0x0000009c021c7220 */ /* 0x040fe20000410000 */
[----:B------:R-:W1:Y:S01]  /*e7c0*/  MUFU.EX2 R16, R6 ;  /* 0x0000000600107308 */ /* 0x000e620000000800 */
[----:B------:R-:W-:Y:S01]  /*e7d0*/  FMUL.FTZ R29, R2, R157 ;  /* 0x0000009d021d7220 */ /* 0x000fe20000410000 */
[----:B------:R-:W-:Y:S01]  /*e7e0*/  MOV R156, R19 ;  /* 0x00000013009c7202 */ /* 0x000fe20000000f00 */
[--C-:B---3--:R-:W-:Y:S01]  /*e7f0*/  FFMA.FTZ R7, R245, c[0x0][0x2d0], -R3.reuse ;  /* 0x0000b400f5077a23 */ /* 0x108fe20000010803 */
[----:B------:R-:W-:Y:S01]  /*e800*/  MOV R157, R47 ;  /* 0x0000002f009d7202 */ /* 0x000fe20000000f00 */
[--C-:B------:R-:W-:Y:S02]  /*e810*/  FFMA.FTZ R245, R46, c[0x0][0x2d0], -R3.reuse ;  /* 0x0000b4002ef57a23 */ /* 0x100fe40000010803 */
[C---:B------:R-:W-:Y:S02]  /*e820*/  FMUL.FTZ R40, R2.reuse, R164 ;  /* 0x000000a402287220 */ /* 0x040fe40000410000 */
[C---:B------:R-:W-:Y:S01]  /*e830*/  FMUL.FTZ R41, R2.reuse, R165 ;  /* 0x000000a502297220 */ /* 0x040fe20000410000 */
[----:B------:R3:W-:Y:S01]  /*e840*/  MUFU.EX2 R204, R7 ;  /* 0x0000000700cc7308 */ /* 0x0007e20000000800 */
[C---:B------:R-:W-:Y:S01]  /*e850*/  FMUL.FTZ R45, R2.reuse, R169 ;  /* 0x000000a9022d7220 */ /* 0x040fe20000410000 */
[----:B------:R-:W-:Y:S01]  /*e860*/  MOV R165, R34 ;  /* 0x0000002200a57202 */ /* 0x000fe20000000f00 */
[C---:B------:R-:W-:Y:S01]  /*e870*/  FMUL.FTZ R56, R2.reuse, R176 ;  /* 0x000000b002387220 */ /* 0x040fe20000410000 */
[----:B------:R-:W-:Y:S01]  /*e880*/  MOV R176, R64 ;  /* 0x0000004000b07202 */ /* 0x000fe20000000f00 */
[C---:B------:R-:W-:Y:S02]  /*e890*/  FMUL.FTZ R57, R2.reuse, R177 ;  /* 0x000000b102397220 */ /* 0x040fe40000410000 */
[C---:B------:R-:W-:Y:S01]  /*e8a0*/  FMUL.FTZ R60, R2.reuse, R180 ;  /* 0x000000b4023c7220 */ /* 0x040fe20000410000 */
[----:B------:R-:W-:Y:S01]  /*e8b0*/  MOV R180, R59 ;  /* 0x0000003b00b47202 */ /* 0x000fe20000000f00 */
[----:B------:R-:W-:Y:S01]  /*e8c0*/  FMUL.FTZ R61, R2, R181 ;  /* 0x000000b5023d7220 */ /* 0x000fe20000410000 */
[----:B------:R-:W-:Y:S01]  /*e8d0*/  MUFU.EX2 R164, R248 ;  /* 0x000000f800a47308 */ /* 0x000fe20000000800 */
[C---:B------:R-:W-:Y:S01]  /*e8e0*/  FMUL.FTZ R18, R132.reuse, R162 ;  /* 0x000000a284127220 */ /* 0x040fe20000410000 */
[----:B------:R-:W-:Y:S01]  /*e8f0*/  MOV R162, R48 ;  /* 0x0000003000a27202 */ /* 0x000fe20000000f00 */
[----:B------:R-:W-:Y:S01]  /*e900*/  FMUL.FTZ R19, R132, R163 ;  /* 0x000000a384137220 */ /* 0x000fe20000410000 */
[----:B-1----:R-:W-:Y:S01]  /*e910*/  MOV R11, R16 ;  /* 0x00000010000b7202 */ /* 0x002fe20000000f00 */
[--C-:B------:R-:W-:Y:S01]  /*e920*/  FFMA.FTZ R6, R246, c[0x0][0x2d0], -R3.reuse ;  /* 0x0000b400f6067a23 */ /* 0x100fe20000010803 */
[----:B------:R-:W-:Y:S01]  /*e930*/  MOV R163, R63 ;  /* 0x0000003f00a37202 */ /* 0x000fe20000000f00 */
[--C-:B------:R-:W-:Y:S01]  /*e940*/  FFMA.FTZ R246, R43, c[0x0][0x2d0], -R3.reuse ;  /* 0x0000b4002bf67a23 */ /* 0x100fe20000010803 */
[----:B------:R-:W-:Y:S01]  /*e950*/  MOV R43, R11 ;  /* 0x0000000b002b7202 */ /* 0x000fe20000000f00 */
[----:B------:R-:W-:Y:S01]  /*e960*/  FFMA.FTZ R16, R44, c[0x0][0x2d0], -R8 ;  /* 0x0000b4002c107a23 */ /* 0x000fe20000010808 */
[----:B------:R1:W1:Y:S01]  /*e970*/  MUFU.EX2 R139, R6 ;  /* 0x00000006008b7308 */ /* 0x0002620000000800 */
[----:B------:R-:W-:Y:S01]  /*e980*/  MOV R11, R50 ;  /* 0x00000032000b7202 */ /* 0x000fe20000000f00 */
[----:B------:R-:W-:Y:S01]  /*e990*/  FMUL.FTZ R8, R2, R144 ;  /* 0x0000009002087220 */ /* 0x000fe20000410000 */
[----:B------:R-:W-:Y:S01]  /*e9a0*/  F2FP.PACK_AB R144, R211, R15 ;  /* 0x0000000fd390723e */ /* 0x000fe200000000ff */
[----:B---3--:R-:W-:Y:S01]  /*e9b0*/  FMUL.FTZ R7, R132, R143 ;  /* 0x0000008f84077220 */ /* 0x008fe20000410000 */
[----:B------:R-:W-:Y:S01]  /*e9c0*/  F2FP.PACK_AB R143, R52, R213 ;  /* 0x000000d5348f723e */ /* 0x000fe200000000ff */
        /* <DEDUP_REMOVED lines=19> */
[----:B------:R-:W-:Y:S01]  /*eb00*/  F2FP.PACK_AB R145, R139, R138 ;  /* 0x0000008a8b91723e */ /* 0x000fe200000000ff */
[--C-:B------:R-:W-:Y:S01]  /*eb10*/  FFMA.FTZ R247, R42, c[0x0][0x2d0], -R3.reuse ;  /* 0x0000b4002af77a23 */ /* 0x100fe20000010803 */
[----:B------:R-:W-:Y:S01]  /*eb20*/  MOV R42, R10 ;  /* 0x0000000a002a7202 */ /* 0x000fe20000000f00 */
[----:B------:R-:W-:Y:S01]  /*eb30*/  FFMA.FTZ R3, R4, c[0x0][0x2d0], -R3 ;  /* 0x0000b40004037a23 */ /* 0x000fe20000010803 */
[----:B------:R1:W3:Y:S01]  /*eb40*/  MUFU.EX2 R205, R6 ;  /* 0x0000000600cd7308 */ /* 0x0002e20000000800 */
[----:B------:R-:W-:Y:S01]  /*eb50*/  FMUL.FTZ R4, R133, R140 ;  /* 0x0000008c85047220 */ /* 0x000fe20000410000 */
[----:B------:R-:W-:Y:S01]  /*eb60*/  F2FP.PACK_AB R140, R216, R14 ;  /* 0x0000000ed88c723e */ /* 0x000fe200000000ff */
[C---:B------:R-:W-:Y:S01]  /*eb70*/  FMUL.FTZ R10, R0.reuse, R146 ;  /* 0x00000092000a7220 */ /* 0x040fe20000410000 */
[----:B------:R-:W2:Y:S01]  /*eb80*/  LDL.LU R14, [R1+0x10] ;  /* 0x00001000010e7983 */ /* 0x000ea20000300800 */
[----:B------:R-:W-:Y:S01]  /*eb90*/  F2FP.PACK_AB R146, R43, R212 ;  /* 0x000000d42b92723e */ /* 0x000fe200000000ff */
        /* <DEDUP_REMOVED lines=9> */
[----:B------:R-:W-:Y:S01]  /*ec30*/  MUFU.EX2 R169, R217 ;  /* 0x000000d900a97308 */ /* 0x000fe20000000800 */
[C---:B------:R-:W-:Y:S02]  /*ec40*/  FMUL.FTZ R63, R0.reuse, R183 ;  /* 0x000000b7003f7220 */ /* 0x040fe40000410000 */
[----:B------:R-:W-:Y:S01]  /*ec50*/  FMUL.FTZ R64, R133, R200 ;  /* 0x000000c885407220 */ /* 0x000fe20000410000 */
[----:B------:R-:W-:Y:S01]  /*ec60*/  MOV R200, R157 ;  /* 0x0000009d00c87202 */ /* 0x000fe20000000f00 */
[C---:B------:R-:W-:Y:S02]  /*ec70*/  FMUL.FTZ R74, R0.reuse, R74 ;  /* 0x0000004a004a7220 */ /* 0x040fe40000410000 */
[----:B------:R-:W-:Y:S02]  /*ec80*/  FMUL.FTZ R75, R0, R75 ;  /* 0x0000004b004b7220 */ /* 0x000fe40000410000 */
[----:B-1----:R-:W-:Y:S01]  /*ec90*/  FMUL.FTZ R6, R132, R142 ;  /* 0x0000008e84067220 */ /* 0x002fe20000410000 */
[----:B------:R-:W-:Y:S01]  /*eca0*/  F2FP.PACK_AB R142, R53, R215 ;  /* 0x000000d7358e723e */ /* 0x000fe200000000ff */
[----:B------:R-:W-:Y:S01]  /*ecb0*/  MUFU.EX2 R200, R200 ;  /* 0x000000c800c87308 */ /* 0x000fe20000000800 */
[----:B---3--:R-:W-:Y:S01]  /*ecc0*/  F2FP.PACK_AB R147, R204, R205 ;  /* 0x000000cdcc93723e */ /* 0x008fe200000000ff */
[C---:B------:R-:W-:Y:S02]  /*ecd0*/  FMUL.FTZ R78, R0.reuse, R78 ;  /* 0x0000004e004e7220 */ /* 0x040fe40000410000 */
[C---:B------:R-:W-:Y:S02]  /*ece0*/  FMUL.FTZ R79, R0.reuse, R79 ;  /* 0x0000004f004f7220 */ /* 0x040fe40000410000 */
[-C--:B----4-:R-:W-:Y:S04]  /*ecf0*/  HMMA.16816.F32 R4, R140, R20.reuse, R4 ;  /* 0x000000148c04723c */ /* 0x090fe80000001804 */
[----:B------:R-:W-:Y:S01]  /*ed00*/  MUFU.EX2 R177, R220 ;  /* 0x000000dc00b17308 */ /* 0x000fe20000000800 */
[C---:B------:R-:W-:Y:S02]  /*ed10*/  FMUL.FTZ R90, R0.reuse, R90 ;  /* 0x0000005a005a7220 */ /* 0x040fe40000410000 */
[C---:B------:R-:W-:Y:S01]  /*ed20*/  FMUL.FTZ R91, R0.reuse, R91 ;  /* 0x0000005b005b7220 */ /* 0x040fe20000410000 */
[C---:B------:R-:W-:Y:S04]  /*ed30*/  HMMA.16816.F32 R8, R144.reuse, R20, R8 ;  /* 0x000000149008723c */ /* 0x040fe80000001808 */
[C---:B------:R-:W-:Y:S02]  /*ed40*/  FMUL.FTZ R94, R0.reuse, R94 ;  /* 0x0000005e005e7220 */ /* 0x040fe40000410000 */
[C---:B------:R-:W-:Y:S01]  /*ed50*/  FMUL.FTZ R95, R0.reuse, R95 ;  /* 0x0000005f005f7220 */ /* 0x040fe20000410000 */
[----:B------:R-:W-:Y:S01]  /*ed60*/  MUFU.EX2 R221, R221 ;  /* 0x000000dd00dd7308 */ /* 0x000fe20000000800 */
[C---:B------:R-:W-:Y:S01]  /*ed70*/  FMUL.FTZ R20, R133.reuse, R172 ;  /* 0x000000ac85147220 */ /* 0x040fe20000410000 */
[----:B------:R-:W-:Y:S02]  /*ed80*/  MOV R172, R54 ;  /* 0x0000003600ac7202 */ /* 0x000fe40000000f00 */
[----:B------:R-:W-:Y:S01]  /*ed90*/  LDSM.16.MT88.4 R52, [R229] ;  /* 0x00000000e534783b */ /* 0x000fe20000004200 */
[C---:B------:R-:W-:Y:S01]  /*eda0*/  FMUL.FTZ R21, R133.reuse, R173 ;  /* 0x000000ad85157220 */ /* 0x040fe20000410000 */
[----:B------:R-:W-:Y:S01]  /*edb0*/  MOV R173, R33 ;  /* 0x0000002100ad7202 */ /* 0x000fe20000000f00 */
[C---:B------:R-:W-:Y:S01]  /*edc0*/  FMUL.FTZ R33, R133.reuse, R185 ;  /* 0x000000b985217220 */ /* 0x040fe20000410000 */
[----:B------:R-:W-:Y:S01]  /*edd0*/  MOV R185, R49 ;  /* 0x0000003100b97202 */ /* 0x000fe20000000f00 */
[----:B------:R-:W-:Y:S01]  /*ede0*/  FMUL.FTZ R49, R133, R193 ;  /* 0x000000c185317220 */ /* 0x000fe20000410000 */
[----:B------:R1:W-:Y:S01]  /*edf0*/  MUFU.EX2 R179, R218 ;  /* 0x000000da00b37308 */ /* 0x0003e20000000800 */
        /* <DEDUP_REMOVED lines=8> */
[----:B------:R-:W-:Y:S05]  /*ee80*/  FMUL.FTZ R127, R0, R127 ;  /* 0x0000007f007f7220 */ /* 0x000fea0000410000 */
[----:B------:R-:W-:Y:S10]  /*ee90*/  MUFU.EX2 R247, R247 ;  /* 0x000000f700f77308 */ /* 0x000ff40000000800 */
[----:B------:R-:W-:Y:S10]  /*eea0*/  MUFU.EX2 R246, R246 ;  /* 0x000000f600f67308 */ /* 0x000ff40000000800 */
[----:B------:R-:W-:Y:S01]  /*eeb0*/  MUFU.EX2 R245, R245 ;  /* 0x000000f500f57308 */ /* 0x000fe20000000800 */
[----:B------:R-:W-:Y:S01]  /*eec0*/  FFMA.FTZ R206, R132, R67, R13 ;  /* 0x0000004384ce7223 */ /* 0x000fe2000001000d */
[----:B------:R-:W-:Y:S01]  /*eed0*/  MOV R67, R12 ;  /* 0x0000000c00437202 */ /* 0x000fe20000000f00 */
[C---:B------:R-:W-:Y:S01]  /*eee0*/  FMUL.FTZ R12, R2.reuse, R148 ;  /* 0x00000094020c7220 */ /* 0x040fe20000410000 */
[----:B------:R-:W-:Y:S01]  /*eef0*/  MOV R148, R37 ;  /* 0x0000002500947202 */ /* 0x000fe20000000f00 */
[----:B------:R-:W-:Y:S01]  /*ef00*/  FMUL.FTZ R13, R2, R149 ;  /* 0x00000095020d7220 */ /* 0x000fe20000410000 */
[----:B------:R-:W-:Y:S02]  /*ef10*/  MOV R149, R36 ;  /* 0x0000002400957202 */ /* 0x000fe40000000f00 */
[----:B------:R-:W-:Y:S02]  /*ef20*/  MOV R31, R67 ;  /* 0x00000043001f7202 */ /* 0x000fe40000000f00 */
[----:B------:R-:W-:Y:S02]  /*ef30*/  MOV R67, R38 ;  /* 0x0000002600437202 */ /* 0x000fe40000000f00 */
[----:B------:R-:W3:Y:S01]  /*ef40*/  LDSM.16.MT88.4 R36, [R226] ;  /* 0x00000000e224783b */ /* 0x000ee20000004200 */
[----:B------:R-:W-:Y:S01]  /*ef50*/  MOV R153, R31 ;  /* 0x0000001f00997202 */ /* 0x000fe20000000f00 */
[C---:B------:R-:W-:Y:S01]  /*ef60*/  FMUL.FTZ R31, R0.reuse, R159 ;  /* 0x0000009f001f7220 */ /* 0x040fe20000410000 */
[----:B------:R-:W-:Y:S02]  /*ef70*/  MOV R154, R149 ;  /* 0x00000095009a7202 */ /* 0x000fe40000000f00 */
[----:B------:R-:W-:Y:S02]  /*ef80*/  MOV R181, R148 ;  /* 0x0000009400b57202 */ /* 0x000fe40000000f00 */
[----:B------:R-:W-:Y:S01]  /*ef90*/  MOV R159, R58 ;  /* 0x0000003a009f7202 */ /* 0x000fe20000000f00 */
[----:B------:R-:W-:Y:S02]  /*efa0*/  FMUL.FTZ R58, R0, R178 ;  /* 0x000000b2003a7220 */ /* 0x000fe40000410000 */
[----:B------:R4:W-:Y:S01]  /*efb0*/  MUFU.EX2 R178, R219 ;  /* 0x000000db00b27308 */ /* 0x0009e20000000800 */
[----:B--2---:R-:W-:Y:S02]  /*efc0*/  FFMA.FTZ R2, R2, R14, R15 ;  /* 0x0000000e02027223 */ /* 0x004fe4000001000f */
[C---:B------:R-:W-:Y:S02]  /*efd0*/  FMUL.FTZ R14, R0.reuse, R150 ;  /* 0x00000096000e7220 */ /* 0x040fe40000410000 */
[----:B------:R-:W-:Y:S02]  /*efe0*/  FMUL.FTZ R15, R0, R151 ;  /* 0x00000097000f7220 */ /* 0x000fe40000410000 */
[----:B------:R-:W2:Y:S01]  /*eff0*/  LDSM.16.MT88.4 R148, [R228] ;  /* 0x00000000e494783b */ /* 0x000ea20000004200 */
[----:B------:R-:W-:Y:S04]  /*f000*/  FADD.FTZ R2, R211, R2 ;  /* 0x00000002d3027221 */ /* 0x000fe80000010000 */
[-C--:B------:R-:W-:Y:S08]  /*f010*/  HMMA.16816.F32 R12, R144, R22.reuse, R12 ;  /* 0x00000016900c723c */ /* 0x080ff0000000180c */
[C---:B------:R-:W-:Y:S07]  /*f020*/  HMMA.16816.F32 R16, R140.reuse, R22, R16 ;  /* 0x000000168c10723c */ /* 0x040fee0000001810 */
[C---:B------:R-:W-:Y:S01]  /*f030*/  FMUL.FTZ R22, R132.reuse, R174 ;  /* 0x000000ae84167220 */ /* 0x040fe20000410000 */
[----:B------:R-:W-:Y:S01]  /*f040*/  MOV R174, R62 ;  /* 0x0000003e00ae7202 */ /* 0x000fe20000000f00 */
[----:B------:R-:W-:Y:S03]  /*f050*/  FMUL.FTZ R23, R132, R175 ;  /* 0x000000af84177220 */ /* 0x000fe60000410000 */
[----:B------:R-:W-:Y:S01]  /*f060*/  FMUL.FTZ R62, R0, R182 ;  /* 0x000000b6003e7220 */ /* 0x000fe20000410000 */
[----:B------:R-:W-:Y:S01]  /*f070*/  MOV R175, R32 ;  /* 0x0000002000af7202 */ /* 0x000fe20000000f00 */
[C---:B------:R-:W-:Y:S01]  /*f080*/  FMUL.FTZ R32, R133.reuse, R184 ;  /* 0x000000b885207220 */ /* 0x040fe20000410000 */
[----:B------:R-:W-:Y:S01]  /*f090*/  MOV R184, R66 ;  /* 0x0000004200b87202 */ /* 0x000fe20000000f00 */
[-C--:B---3--:R-:W-:Y:S01]  /*f0a0*/  HMMA.16816.F32 R20, R140, R36.reuse, R20 ;  /* 0x000000248c14723c */ /* 0x088fe20000001814 */
[----:B------:R-:W-:Y:S02]  /*f0b0*/  MUFU.EX2 R174, R174 ;  /* 0x000000ae00ae7308 */ /* 0x000fe40000000800 */
[----:B------:R-:W-:Y:S05]  /*f0c0*/  FMUL.FTZ R66, R132, R202 ;  /* 0x000000ca84427220 */ /* 0x000fea0000410000 */
[C---:B------:R-:W-:Y:S03]  /*f0d0*/  HMMA.16816.F32 R24, R144.reuse, R36, R24 ;  /* 0x000000249018723c */ /* 0x040fe60000001818 */
[----:B------:R-:W-:Y:S04]  /*f0e0*/  MUFU.EX2 R184, R184 ;  /* 0x000000b800b87308 */ /* 0x000fe80000000800 */
[C---:B------:R-:W-:Y:S01]  /*f0f0*/  FMUL.FTZ R36, R133.reuse, R188 ;  /* 0x000000bc85247220 */ /* 0x040fe20000410000 */
[-C--:B------:R-:W-:Y:S04]  /*f100*/  HMMA.16816.F32 R28, R144, R38.reuse, R28 ;  /* 0x00000026901c723c */ /* 0x080fe8000000181c */
[C---:B------:R-:W-:Y:S01]  /*f110*/  FMUL.FTZ R37, R133.reuse, R189 ;  /* 0x000000bd85257220 */ /* 0x040fe20000410000 */
[----:B------:R-:W-:Y:S01]  /*f120*/  MOV R188, R43 ;  /* 0x0000002b00bc7202 */ /* 0x000fe20000000f00 */
[C---:B------:R-:W-:Y:S01]  /*f130*/  FMUL.FTZ R43, R0.reuse, R167 ;  /* 0x000000a7002b7220 */ /* 0x040fe20000410000 */
        /* <DEDUP_REMOVED lines=10> */
[C---:B------:R-:W-:Y:S01]  /*f1e0*/  FMUL.FTZ R51, R132.reuse, R195 ;  /* 0x000000c384337220 */ /* 0x040fe20000410000 */
[----:B------:R-:W-:Y:S01]  /*f1f0*/  MOV R170, R167 ;  /* 0x000000a700aa7202 */ /* 0x000fe20000000f00 */
[C---:B------:R-:W-:Y:S01]  /*f200*/  FMUL.FTZ R65, R133.reuse, R201 ;  /* 0x000000c985417220 */ /* 0x040fe20000410000 */
[----:B------:R-:W-:Y:S01]  /*f210*/  MOV R248, R191 ;  /* 0x000000bf00f87202 */ /* 0x000fe20000000f00 */
[----:B------:R-:W-:Y:S01]  /*f220*/  FMUL.FTZ R67, R132, R203 ;  /* 0x000000cb84437220 */ /* 0x000fe20000410000 */
[-C--:B------:R-:W-:Y:S03]  /*f230*/  HMMA.16816.F32 R36, R140, R52.reuse, R36 ;  /* 0x000000348c24723c */ /* 0x080fe60000001824 */
[----:B------:R-:W-:Y:S02]  /*f240*/  MOV R191, R162 ;  /* 0x000000a200bf7202 */ /* 0x000fe40000000f00 */
[----:B------:R-:W-:Y:S02]  /*f250*/  MOV R171, R170 ;  /* 0x000000aa00ab7202 */ /* 0x000fe40000000f00 */
[----:B------:R-:W-:Y:S01]  /*f260*/  MOV R167, R166 ;  /* 0x000000a600a77202 */ /* 0x000fe20000000f00 */
[C---:B------:R-:W-:Y:S01]  /*f270*/  HMMA.16816.F32 R40, R144.reuse, R52, R40 ;  /* 0x000000349028723c */ /* 0x040fe20000001828 */
[----:B------:R-:W-:Y:S03]  /*f280*/  MUFU.EX2 R191, R191 ;  /* 0x000000bf00bf7308 */ /* 0x000fe60000000800 */
[----:B------:R-:W-:Y:S02]  /*f290*/  MOV R170, R167 ;  /* 0x000000a700aa7202 */ /* 0x000fe40000000f00 */
[----:B------:R-:W-:Y:S01]  /*f2a0*/  MOV R166, R189 ;  /* 0x000000bd00a67202 */ /* 0x000fe20000000f00 */
[C---:B------:R-:W-:Y:S01]  /*f2b0*/  FMUL.FTZ R52, R133.reuse, R196 ;  /* 0x000000c485347220 */ /* 0x040fe20000410000 */
[-C--:B------:R-:W-:Y:S04]  /*f2c0*/  HMMA.16816.F32 R44, R144, R54.reuse, R44 ;  /* 0x00000036902c723c */ /* 0x080fe8000000182c */
[----:B------:R-:W-:Y:S01]  /*f2d0*/  FMUL.FTZ R53, R133, R197 ;  /* 0x000000c585357220 */ /* 0x000fe20000410000 */
[----:B------:R-:W-:Y:S01]  /*f2e0*/  MOV R192, R170 ;  /* 0x000000aa00c07202 */ /* 0x000fe20000000f00 */
[----:B------:R-:W-:Y:S01]  /*f2f0*/  FADD.FTZ R133, R216, R207 ;  /* 0x000000cfd8857221 */ /* 0x000fe20000010000 */
[----:B------:R-:W-:Y:S01]  /*f300*/  MOV R167, R166 ;  /* 0x000000a600a77202 */ /* 0x000fe20000000f00 */
[C---:B------:R-:W-:Y:S01]  /*f310*/  HMMA.16816.F32 R48, R140.reuse, R54, R48 ;  /* 0x000000368c30723c */ /* 0x040fe20000001830 */
[----:B------:R-:W-:Y:S03]  /*f320*/  MUFU.EX2 R197, R171 ;  /* 0x000000ab00c57308 */ /* 0x000fe60000000800 */
[----:B------:R-:W-:Y:S02]  /*f330*/  MOV R189, R188 ;  /* 0x000000bc00bd7202 */ /* 0x000fe40000000f00 */
[----:B------:R-:W-:Y:S01]  /*f340*/  MOV R188, R187 ;  /* 0x000000bb00bc7202 */ /* 0x000fe20000000f00 */
[C---:B------:R-:W-:Y:S01]  /*f350*/  FMUL.FTZ R54, R132.reuse, R198 ;  /* 0x000000c684367220 */ /* 0x040fe20000410000 */
[----:B------:R-:W-:Y:S01]  /*f360*/  MOV R187, R186 ;  /* 0x000000ba00bb7202 */ /* 0x000fe20000000f00 */
[----:B------:R-:W-:Y:S02]  /*f370*/  FMUL.FTZ R55, R132, R199 ;  /* 0x000000c784377220 */ /* 0x000fe40000410000 */
[----:B------:R-:W-:Y:S01]  /*f380*/  MUFU.EX2 R171, R208 ;  /* 0x000000d000ab7308 */ /* 0x000fe20000000800 */
[----:B------:R-:W-:Y:S02]  /*f390*/  MOV R199, R153 ;  /* 0x0000009900c77202 */ /* 0x000fe40000000f00 */
[----:B------:R-:W-:Y:S02]  /*f3a0*/  MOV R186, R159 ;  /* 0x0000009f00ba7202 */ /* 0x000fe40000000f00 */
[-C--:B--2---:R-:W-:Y:S03]  /*f3b0*/  HMMA.16816.F32 R52, R140, R148.reuse, R52 ;  /* 0x000000948c34723c */ /* 0x084fe60000001834 */
[----:B------:R-:W-:Y:S02]  /*f3c0*/  MOV R159, R130 ;  /* 0x00000082009f7202 */ /* 0x000fe40000000f00 */
[----:B------:R-:W2:Y:S01]  /*f3d0*/  LDL.LU R130, [R1+0x74] ;  /* 0x0000740001827983 */ /* 0x000ea20000300800 */
[----:B------:R-:W-:Y:S01]  /*f3e0*/  MOV R166, R189 ;  /* 0x000000bd00a67202 */ /* 0x000fe20000000f00 */
[----:B------:R-:W-:Y:S01]  /*f3f0*/  MUFU.EX2 R199, R199 ;  /* 0x000000c700c77308 */ /* 0x000fe20000000800 */
[C---:B------:R-:W-:Y:S04]  /*f400*/  HMMA.16816.F32 R56, R144.reuse, R148, R56 ;  /* 0x000000949038723c */ /* 0x040fe80000001838 */
[----:B------:R-:W-:Y:S02]  /*f410*/  MOV R189, R188 ;  /* 0x000000bc00bd7202 */ /* 0x000fe40000000f00 */
[----:B------:R-:W-:Y:S02]  /*f420*/  MOV R188, R187 ;  /* 0x000000bb00bc7202 */ /* 0x000fe40000000f00 */
[-C--:B------:R-:W-:Y:S04]  /*f430*/  HMMA.16816.F32 R60, R144, R150.reuse, R60 ;  /* 0x00000096903c723c */ /* 0x080fe8000000183c */
[----:B------:R-:W-:Y:S02]  /*f440*/  MOV R193, R188 ;  /* 0x000000bc00c17202 */ /* 0x000fe40000000f00 */
[----:B------:R-:W-:Y:S02]  /*f450*/  MOV R188, R180 ;  /* 0x000000b400bc7202 */ /* 0x000fe40000000f00 */
[C---:B------:R-:W-:Y:S01]  /*f460*/  HMMA.16816.F32 R64, R140.reuse, R150, R64 ;  /* 0x000000968c40723c */ /* 0x040fe20000001840 */
[----:B------:R-:W3:Y:S01]  /*f470*/  LDSM.16.MT88.4 R148, [R225+0x2000] ;  /* 0x00200000e194783b */ /* 0x000ee20000004200 */
[----:B------:R-:W-:Y:S02]  /*f480*/  MUFU.EX2 R180, R251 ;  /* 0x000000fb00b47308 */ /* 0x000fe40000000800 */
[----:B------:R-:W-:Y:S02]  /*f490*/  MOV R203, R193 ;  /* 0x000000c100cb7202 */ /* 0x000fe40000000f00 */
[----:B------:R-:W-:Y:S02]  /*f4a0*/  MOV R193, R155 ;  /* 0x0000009b00c17202 */ /* 0x000fe40000000f00 */
[----:B-1----:R-:W-:Y:S04]  /*f4b0*/  MOV R218, R203 ;  /* 0x000000cb00da7202 */ /* 0x002fe80000000f00 */
[----:B------:R-:W-:Y:S01]  /*f4c0*/  MUFU.EX2 R193, R193 ;  /* 0x000000c100c17308 */ /* 0x000fe20000000800 */
[----:B------:R-:W-:Y:S02]  /*f4d0*/  MOV R187, R186 ;  /* 0x000000ba00bb7202 */ /* 0x000fe40000000f00 */
[----:B------:R-:W-:Y:S02]  /*f4e0*/  MOV R186, R185 ;  /* 0x000000b900ba7202 */ /* 0x000fe40000000f00 */
[----:B------:R-:W-:Y:S02]  /*f4f0*/  MOV R185, R131 ;  /* 0x0000008300b97202 */ /* 0x000fe40000000f00 */
[----:B------:R-:W2:Y:S01]  /*f500*/  LDL.LU R131, [R1+0x70] ;  /* 0x0000700001837983 */ /* 0x000ea20000300800 */
[----:B------:R-:W-:Y:S02]  /*f510*/  MOV R196, R167 ;  /* 0x000000a700c47202 */ /* 0x000fe40000000f00 */
[----:B------:R-:W-:Y:S02]  /*f520*/  MOV R167, R175 ;  /* 0x000000af00a77202 */ /* 0x000fe40000000f00 */
[----:B------:R-:W-:Y:S01]  /*f530*/  MUFU.EX2 R175, R252 ;  /* 0x000000fc00af7308 */ /* 0x000fe20000000800 */
[----:B------:R-:W-:Y:S02]  /*f540*/  MOV R195, R166 ;  /* 0x000000a600c37202 */ /* 0x000fe40000000f00 */
[----:B------:R-:W-:Y:S02]  /*f550*/  MOV R166, R173 ;  /* 0x000000ad00a67202 */ /* 0x000fe40000000f00 */
[----:B------:R-:W-:Y:S02]  /*f560*/  MOV R183, R167 ;  /* 0x000000a700b77202 */ /* 0x000fe40000000f00 */
[----:B------:R-:W-:Y:S02]  /*f570*/  MOV R194, R189 ;  /* 0x000000bd00c27202 */ /* 0x000fe40000000f00 */
[----:B------:R-:W-:Y:S01]  /*f580*/  MOV R189, R172 ;  /* 0x000000ac00bd7202 */ /* 0x000fe20000000f00 */
[----:B------:R-:W-:Y:S01]  /*f590*/  MUFU.EX2 R173, R249 ;  /* 0x000000f900ad7308 */ /* 0x000fe20000000800 */
[----:B------:R-:W-:Y:S02]  /*f5a0*/  MOV R201, R194 ;  /* 0x000000c200c97202 */ /* 0x000fe40000000f00 */
[----:B------:R-:W-:Y:S02]  /*f5b0*/  MOV R167, R189 ;  /* 0x000000bd00a77202 */ /* 0x000fe40000000f00 */
[----:B------:R-:W-:Y:S01]  /*f5c0*/  MOV R189, R159 ;  /* 0x0000009f00bd7202 */ /* 0x000fe20000000f00 */
[-C--:B---3--:R-:W-:Y:S04]  /*f5d0*/  HMMA.16816.F32 R68, R140, R148.reuse, R68 ;  /* 0x000000948c44723c */ /* 0x088fe80000001844 */
[----:B------:R-:W-:Y:S01]  /*f5e0*/  MUFU.EX2 R172, R209 ;  /* 0x000000d100ac7308 */ /* 0x000fe20000000800 */
[----:B------:R-:W-:Y:S02]  /*f5f0*/  MOV R194, R181 ;  /* 0x000000b500c27202 */ /* 0x000fe40000000f00 */
[----:B------:R-:W-:Y:S01]  /*f600*/  MOV R181, R156 ;  /* 0x0000009c00b57202 */ /* 0x000fe20000000f00 */
[C---:B------:R-:W-:Y:S04]  /*f610*/  HMMA.16816.F32 R72, R144.reuse, R148, R72 ;  /* 0x000000949048723c */ /* 0x040fe80000001848 */
[----:B----4-:R-:W-:Y:S02]  /*f620*/  MOV R219, R201 ;  /* 0x000000c900db7202 */ /* 0x010fe40000000f00 */
[----:B------:R-:W-:Y:S01]  /*f630*/  MUFU.EX2 R194, R194 ;  /* 0x000000c200c27308 */ /* 0x000fe20000000800 */
[----:B------:R-:W-:Y:S01]  /*f640*/  MOV R201, R163 ;  /* 0x000000a300c97202 */ /* 0x000fe20000000f00 */
[-C--:B------:R-:W-:Y:S04]  /*f650*/  HMMA.16816.F32 R76, R144, R150.reuse, R76 ;  /* 0x00000096904c723c */ /* 0x080fe8000000184c */
[----:B------:R-:W-:Y:S02]  /*f660*/  MOV R170, R187 ;  /* 0x000000bb00aa7202 */ /* 0x000fe40000000f00 */
[----:B------:R-:W-:Y:S02]  /*f670*/  MOV R187, R168 ;  /* 0x000000a800bb7202 */ /* 0x000fe40000000f00 */
[----:B------:R-:W-:Y:S01]  /*f680*/  MUFU.EX2 R252, R210 ;  /* 0x000000d200fc7308 */ /* 0x000fe20000000800 */
[C---:B------:R-:W-:Y:S01]  /*f690*/  HMMA.16816.F32 R80, R140.reuse, R150, R80 ;  /* 0x000000968c50723c */ /* 0x040fe20000001850 */
[----:B------:R-:W1:Y:S03]  /*f6a0*/  LDSM.16.MT88.4 R148, [R226+0x2000] ;  /* 0x00200000e294783b */ /* 0x000e660000004200 */
[----:B------:R-:W-:Y:S02]  /*f6b0*/  MOV R202, R170 ;  /* 0x000000aa00ca7202 */ /* 0x000fe40000000f00 */
[----:B------:R-:W-:Y:S02]  /*f6c0*/  MOV R170, R187 ;  /* 0x000000bb00aa7202 */ /* 0x000fe40000000f00 */
[----:B------:R-:W-:Y:S01]  /*f6d0*/  MOV R187, R154 ;  /* 0x0000009a00bb7202 */ /* 0x000fe20000000f00 */
[----:B------:R-:W-:Y:S03]  /*f6e0*/  MUFU.EX2 R168, R250 ;  /* 0x000000fa00a87308 */ /* 0x000fe60000000800 */
[----:B------:R-:W-:Y:S02]  /*f6f0*/  MOV R198, R196 ;  /* 0x000000c400c67202 */ /* 0x000fe40000000f00 */
[----:B------:R-:W-:Y:S02]  /*f700*/  MOV R196, R166 ;  /* 0x000000a600c47202 */ /* 0x000fe40000000f00 */
[----:B------:R-:W-:Y:S02]  /*f710*/  MOV R166, R188 ;  /* 0x000000bc00a67202 */ /* 0x000fe40000000f00 */
[----:B------:R-:W-:Y:S01]  /*f720*/  MOV R188, R152 ;  /* 0x0000009800bc7202 */ /* 0x000fe20000000f00 */
[----:B------:R-:W-:Y:S01]  /*f730*/  MUFU.EX2 R187, R187 ;  /* 0x000000bb00bb7308 */ /* 0x000fe20000000800 */
[----:B------:R-:W-:Y:S01]  /*f740*/  LDSM.16.MT88.4 R152, [R226+0x800] ;  /* 0x00080000e298783b */ /* 0x000fe20000004200 */
[----:B------:R-:W-:Y:S02]  /*f750*/  MOV R182, R195 ;  /* 0x000000c300b67202 */ /* 0x000fe40000000f00 */
[----:B------:R-:W-:Y:S02]  /*f760*/  MOV R195, R186 ;  /* 0x000000ba00c37202 */ /* 0x000fe40000000f00 */
[----:B------:R-:W-:Y:S02]  /*f770*/  MOV R186, R158 ;  /* 0x0000009e00ba7202 */ /* 0x000fe40000000f00 */
[----:B------:R-:W-:Y:S01]  /*f780*/  MOV R220, R182 ;  /* 0x000000b600dc7202 */ /* 0x000fe20000000f00 */
[----:B------:R-:W-:Y:S01]  /*f790*/  LDSM.16.MT88.4 R156, [R229+0x800] ;  /* 0x00080000e59c783b */ /* 0x000fe20000004200 */
[----:B------:R-:W-:Y:S01]  /*f7a0*/  MUFU.EX2 R195, R195 ;  /* 0x000000c300c37308 */ /* 0x000fe20000000800 */
[----:B------:R-:W-:Y:S02]  /*f7b0*/  MOV R182, R192 ;  /* 0x000000c000b67202 */ /* 0x000fe40000000f00 */
[----:B------:R-:W-:Y:S02]  /*f7c0*/  MOV R203, R190 ;  /* 0x000000be00cb7202 */ /* 0x000fe40000000f00 */
[----:B------:R-:W-:Y:S05]  /*f7d0*/  MOV R190, R185 ;  /* 0x000000b900be7202 */ /* 0x000fea0000000f00 */
[----:B------:R-:W-:Y:S01]  /*f7e0*/  MUFU.EX2 R192, R161 ;  /* 0x000000a100c07308 */ /* 0x000fe20000000800 */
[-C--:B-1----:R-:W-:Y:S08]  /*f7f0*/  HMMA.16816.F32 R84, R140, R148.reuse, R84 ;  /* 0x000000948c54723c */ /* 0x082ff00000001854 */
[C---:B------:R-:W-:Y:S01]  /*f800*/  HMMA.16816.F32 R88, R144.reuse, R148, R88 ;  /* 0x000000949058723c */ /* 0x040fe20000001858 */
[----:B------:R1:W-:Y:S07]  /*f810*/  MUFU.EX2 R185, R160 ;  /* 0x000000a000b97308 */ /* 0x0003ee0000000800 */
[-C--:B------:R-:W-:Y:S03]  /*f820*/  HMMA.16816.F32 R92, R144, R150.reuse, R92 ;  /* 0x00000096905c723c */ /* 0x080fe6000000185c */
[----:B------:R-:W-:Y:S05]  /*f830*/  MUFU.EX2 R186, R186 ;  /* 0x000000ba00ba7308 */ /* 0x000fea0000000800 */
[C---:B------:R-:W-:Y:S01]  /*f840*/  HMMA.16816.F32 R96, R140.reuse, R150, R96 ;  /* 0x000000968c60723c */ /* 0x040fe20000001860 */
[----:B------:R-:W3:Y:S04]  /*f850*/  LDSM.16.MT88.4 R148, [R229+0x2000] ;  /* 0x00200000e594783b */ /* 0x000ee80000004200 */
[----:B------:R-:W-:Y:S04]  /*f860*/  MUFU.EX2 R181, R181 ;  /* 0x000000b500b57308 */ /* 0x000fe80000000800 */
[----:B-1----:R-:W-:Y:S06]  /*f870*/  LDSM.16.MT88.4 R160, [R226+0x1000] ;  /* 0x00100000e2a0783b */ /* 0x002fec0000004200 */
[----:B------:R-:W-:Y:S10]  /*f880*/  MUFU.EX2 R189, R189 ;  /* 0x000000bd00bd7308 */ /* 0x000ff40000000800 */
[----:B------:R-:W-:Y:S10]  /*f890*/  MUFU.EX2 R188, R188 ;  /* 0x000000bc00bc7308 */ /* 0x000ff40000000800 */
[----:B------:R-:W-:Y:S01]  /*f8a0*/  MUFU.EX2 R183, R183 ;  /* 0x000000b700b77308 */ /* 0x000fe20000000800 */
[-C--:B---3--:R-:W-:Y:S09]  /*f8b0*/  HMMA.16816.F32 R100, R140, R148.reuse, R100 ;  /* 0x000000948c64723c */ /* 0x088ff20000001864 */
[----:B------:R-:W-:Y:S01]  /*f8c0*/  MUFU.EX2 R190, R190 ;  /* 0x000000be00be7308 */ /* 0x000fe20000000800 */
[C---:B------:R-:W-:Y:S09]  /*f8d0*/  HMMA.16816.F32 R104, R144.reuse, R148, R104 ;  /* 0x000000949068723c */ /* 0x040ff20000001868 */
[----:B------:R-:W-:Y:S01]  /*f8e0*/  MUFU.EX2 R182, R182 ;  /* 0x000000b600b67308 */ /* 0x000fe20000000800 */
[-C--:B------:R-:W-:Y:S08]  /*f8f0*/  HMMA.16816.F32 R108, R144, R150.reuse, R108 ;  /* 0x00000096906c723c */ /* 0x080ff0000000186c */
[C---:B------:R-:W-:Y:S01]  /*f900*/  HMMA.16816.F32 R112, R140.reuse, R150, R112 ;  /* 0x000000968c70723c */ /* 0x040fe20000001870 */
[----:B------:R-:W1:Y:S01]  /*f910*/  LDSM.16.MT88.4 R148, [R228+0x2000] ;  /* 0x00200000e494783b */ /* 0x000e620000004200 */
[----:B------:R-:W3:Y:S02]  /*f920*/  MUFU.EX2 R198, R198 ;  /* 0x000000c600c67308 */ /* 0x000ee40000000800 */
[----:B---3--:R-:W-:Y:S04]  /*f930*/  F2FP.PACK_AB R207, R198, R182 ;  /* 0x000000b6c6cf723e */ /* 0x008fe800000000ff */
[-C--:B-1----:R-:W-:Y:S08]  /*f940*/  HMMA.16816.F32 R116, R140, R148.reuse, R116 ;  /* 0x000000948c74723c */ /* 0x082ff00000001874 */
[C---:B------:R-:W-:Y:S01]  /*f950*/  HMMA.16816.F32 R120, R144.reuse, R148, R120 ;  /* 0x000000949078723c */ /* 0x040fe20000001878 */
[----:B------:R-:W3:Y:S06]  /*f960*/  LDL.LU R148, [R1+0x14] ;  /* 0x0000140001947983 */ /* 0x000eec0000300800 */
[----:B------:R-:W-:Y:S01]  /*f970*/  F2FP.PACK_AB R149, R172, R171 ;  /* 0x000000abac95723e */ /* 0x000fe200000000ff */
[-C--:B------:R-:W-:Y:S01]  /*f980*/  HMMA.16816.F32 R124, R144, R150.reuse, R124 ;  /* 0x00000096907c723c */ /* 0x080fe2000000187c */
[----:B------:R-:W1:Y:S03]  /*f990*/  LDSM.16.MT88.4 R144, [R225+0x800] ;  /* 0x00080000e190783b */ /* 0x000e660000004200 */
[C---:B--2---:R-:W-:Y:S02]  /*f9a0*/  FMUL.FTZ R130, R132.reuse, R130 ;  /* 0x0000008284827220 */ /* 0x044fe40000410000 */
[----:B------:R-:W-:Y:S02]  /*f9b0*/  FMUL.FTZ R131, R132, R131 ;  /* 0x0000008384837220 */ /* 0x000fe40000410000 */
[----:B------:R-:W-:Y:S01]  /*f9c0*/  FADD.FTZ R132, R214, R206 ;  /* 0x000000ced6847221 */ /* 0x000fe20000010000 */
[----:B------:R-:W-:Y:S04]  /*f9d0*/  F2FP.PACK_AB R206, R190, R183 ;  /* 0x000000b7bece723e */ /* 0x000fe800000000ff */
[----:B------:R-:W-:Y:S07]  /*f9e0*/  HMMA.16816.F32 R128, R140, R150, R128 ;  /* 0x000000968c80723c */ /* 0x000fee0000001880 */
[----:B------:R-:W-:Y:S02]  /*f9f0*/  F2FP.PACK_AB R140, R177, R164 ;  /* 0x000000a4b18c723e */ /* 0x000fe400000000ff */
[----:B------:R-:W-:Y:S03]  /*fa00*/  F2FP.PACK_AB R142, R179, R178 ;  /* 0x000000b2b38e723e */ /* 0x000fe600000000ff */
[----:B------:R-:W-:Y:S02]  /*fa10*/  F2FP.PACK_AB R141, R174, R169 ;  /* 0x000000a9ae8d723e */ /* 0x000fe400000000ff */
[----:B------:R-:W-:Y:S02]  /*fa20*/  F2FP.PACK_AB R143, R197, R176 ;  /* 0x000000b0c58f723e */ /* 0x000fe400000000ff */
[----:B------:R-:W-:Y:S02]  /*fa30*/  F2FP.PACK_AB R150, R180, R175 ;  /* 0x000000afb496723e */ /* 0x000fe400000000ff */
[----:B------:R-:W-:Y:S03]  /*fa40*/  F2FP.PACK_AB R151, R252, R221 ;  /* 0x000000ddfc97723e */ /* 0x000fe600000000ff */
[-C--:B-1----:R-:W-:Y:S03]  /*fa50*/  HMMA.16816.F32 R4, R140, R144.reuse, R4 ;  /* 0x000000908c04723c */ /* 0x082fe60000001804 */
[----:B---3--:R-:W-:Y:S01]  /*fa60*/  FFMA.FTZ R0, R0, R148, R138 ;  /* 0x0000009400007223 */ /* 0x008fe2000001008a */
[----:B------:R-:W-:Y:S01]  /*fa70*/  F2FP.PACK_AB R148, R173, R168 ;  /* 0x000000a8ad94723e */ /* 0x000fe200000000ff */
[----:B------:R-:W-:Y:S02]  /*fa80*/  MUFU.EX2 R138, R201 ;  /* 0x000000c9008a7308 */ /* 0x000fe40000000800 */
[----:B------:R-:W-:Y:S02]  /*fa90*/  FADD.FTZ R139, R139, R0 ;  /* 0x000000008b8b7221 */ /* 0x000fe40000010000 */
[----:B------:R-:W-:Y:S02]  /*faa0*/  FADD.FTZ R0, R215, R133 ;  /* 0x00000085d7007221 */ /* 0x000fe40000010000 */
[C---:B------:R-:W-:Y:S04]  /*fab0*/  HMMA.16816.F32 R8, R148.reuse, R144, R8 ;  /* 0x000000909408723c */ /* 0x040fe80000001808 */
[----:B------:R-:W-:Y:S02]  /*fac0*/  FADD.FTZ R133, R213, R132 ;  /* 0x00000084d5857221 */ /* 0x000fe40000010000 */
[----:B------:R-:W-:Y:S02]  /*fad0*/  FADD.FTZ R132, R212, R2 ;  /* 0x00000002d4847221 */ /* 0x000fe40000010000 */
[-C--:B------:R-:W-:Y:S01]  /*fae0*/  HMMA.16816.F32 R12, R148, R146.reuse, R12 ;  /* 0x00000092940c723c */ /* 0x080fe2000000180c */
[----:B------:R-:W-:Y:S03]  /*faf0*/  LDSM.16.MT88.4 R212, [R225+0x3800] ;  /* 0x00380000e1d4783b */ /* 0x000fe60000004200 */
[----:B------:R-:W-:Y:S01]  /*fb00*/  FADD.FTZ R132, R220, R132 ;  /* 0x00000084dc847221 */ /* 0x000fe20000010000 */
[----:B------:R-:W-:Y:S01]  /*fb10*/  MOV R220, R248 ;  /* 0x000000f800dc7202 */ /* 0x000fe20000000f00 */
[----:B------:R-:W-:Y:S01]  /*fb20*/  FADD.FTZ R2, R205, R139 ;  /* 0x0000008bcd027221 */ /* 0x000fe20000010000 */
[----:B------:R-:W-:Y:S01]  /*fb30*/  MOV R248, R203 ;  /* 0x000000cb00f87202 */ /* 0x000fe20000000f00 */
[C---:B------:R-:W-:Y:S01]  /*fb40*/  HMMA.16816.F32 R16, R140.reuse, R146, R16 ;  /* 0x000000928c10723c */ /* 0x040fe20000001810 */
[----:B------:R-:W1:Y:S03]  /*fb50*/  LDSM.16.MT88.4 R144, [R228+0x800] ;  /* 0x00080000e490783b */ /* 0x000e660000004200 */
[----:B------:R-:W-:Y:S01]  /*fb60*/  FADD.FTZ R168, R168, R132 ;  /* 0x00000084a8a87221 */ /* 0x000fe20000010000 */
[----:B------:R-:W-:Y:S01]  /*fb70*/  MOV R203, R202 ;  /* 0x000000ca00cb7202 */ /* 0x000fe20000000f00 */
[----:B------:R2:W3:Y:S01]  /*fb80*/  MUFU.EX2 R132, R167 ;  /* 0x000000a700847308 */ /* 0x0004e20000000800 */
[----:B------:R-:W-:Y:S01]  /*fb90*/  MOV R202, R196 ;  /* 0x000000c400ca7202 */ /* 0x000fe20000000f00 */
[-C--:B------:R-:W-:Y:S04]  /*fba0*/  HMMA.16816.F32 R20, R140, R152.reuse, R20 ;  /* 0x000000988c14723c */ /* 0x080fe80000001814 */
[----:B------:R-:W-:Y:S01]  /*fbb0*/  FADD.FTZ R0, R218, R0 ;  /* 0x00000000da007221 */ /* 0x000fe20000010000 */
[----:B------:R-:W-:Y:S01]  /*fbc0*/  MOV R218, R220 ;  /* 0x000000dc00da7202 */ /* 0x000fe20000000f00 */
[----:B------:R-:W-:Y:S01]  /*fbd0*/  FADD.FTZ R133, R219, R133 ;  /* 0x00000085db857221 */ /* 0x000fe20000010000 */
[----:B------:R-:W-:Y:S01]  /*fbe0*/  MOV R219, R248 ;  /* 0x000000f800db7202 */ /* 0x000fe20000000f00 */
[C---:B------:R-:W-:Y:S01]  /*fbf0*/  HMMA.16816.F32 R24, R148.reuse, R152, R24 ;  /* 0x000000989418723c */ /* 0x040fe20000001818 */
[----:B------:R-:W-:Y:S03]  /*fc00*/  MUFU.EX2 R251, R218 ;  /* 0x000000da00fb7308 */ /* 0x000fe60000000800 */
[----:B------:R-:W-:Y:S01]  /*fc10*/  MOV R248, R166 ;  /* 0x000000a600f87202 */ /* 0x000fe20000000f00 */
[----:B------:R-:W-:Y:S01]  /*fc20*/  FADD.FTZ R169, R169, R133 ;  /* 0x00000085a9a97221 */ /* 0x000fe20000010000 */
[----:B------:R-:W-:Y:S02]  /*fc30*/  MOV R220, R203 ;  /* 0x000000cb00dc7202 */ /* 0x000fe40000000f00 */
[-C--:B------:R-:W-:Y:S03]  /*fc40*/  HMMA.16816.F32 R28, R148, R154.reuse, R28 ;  /* 0x0000009a941c723c */ /* 0x080fe6000000181c */
[----:B------:R4:W1:Y:S01]  /*fc50*/  MUFU.EX2 R250, R219 ;  /* 0x000000db00fa7308 */ /* 0x0008620000000800 */
[----:B------:R-:W-:Y:S02]  /*fc60*/  MOV R203, R165 ;  /* 0x000000a500cb7202 */ /* 0x000fe40000000f00 */
[----:B------:R-:W-:Y:S01]  /*fc70*/  MOV R196, R170 ;  /* 0x000000aa00c47202 */ /* 0x000fe20000000f00 */
[----:B------:R-:W-:Y:S01]  /*fc80*/  FADD.FTZ R170, R204, R2 ;  /* 0x00000002ccaa7221 */ /* 0x000fe20000010000 */
[C---:B------:R-:W-:Y:S01]  /*fc90*/  HMMA.16816.F32 R32, R140.reuse, R154, R32 ;  /* 0x0000009a8c20723c */ /* 0x040fe20000001820 */
[----:B------:R-:W1:Y:S03]  /*fca0*/  LDSM.16.MT88.4 R152, [R225+0x2800] ;  /* 0x00280000e198783b */ /* 0x000e660000004200 */
[----:B------:R-:W-:Y:S01]  /*fcb0*/  FADD.FTZ R2, R164, R0 ;  /* 0x00000000a4027221 */ /* 0x000fe20000010000 */
[----:B------:R-:W-:Y:S01]  /*fcc0*/  MUFU.EX2 R249, R203 ;  /* 0x000000cb00f97308 */ /* 0x000fe20000000800 */
[----:B------:R-:W-:Y:S01]  /*fcd0*/  FADD.FTZ R0, R171, R170 ;  /* 0x000000aaab007221 */ /* 0x000fe20000010000 */
[----:B------:R-:W-:Y:S01]  /*fce0*/  MOV R170, R184 ;  /* 0x000000b800aa7202 */ /* 0x000fe20000000f00 */
[-C--:B------:R-:W-:Y:S01]  /*fcf0*/  HMMA.16816.F32 R36, R140, R156.reuse, R36 ;  /* 0x0000009c8c24723c */ /* 0x080fe20000001824 */
[----:B--2---:R-:W-:Y:S03]  /*fd00*/  LDSM.16.MT88.4 R164, [R226+0x3000] ;  /* 0x00300000e2a4783b */ /* 0x004fe60000004200 */
[----:B------:R-:W-:Y:S01]  /*fd10*/  F2FP.PACK_AB R204, R191, R170 ;  /* 0x000000aabfcc723e */ /* 0x000fe200000000ff */
[----:B------:R-:W-:Y:S01]  /*fd20*/  FADD.FTZ R0, R172, R0 ;  /* 0x00000000ac007221 */ /* 0x000fe20000010000 */
[----:B---3--:R-:W-:Y:S01]  /*fd30*/  MOV R171, R132 ;  /* 0x0000008400ab7202 */ /* 0x008fe20000000f00 */
[----:B------:R-:W-:Y:S01]  /*fd40*/  MUFU.EX2 R139, R248 ;  /* 0x000000f8008b7308 */ /* 0x000fe20000000800 */
[C---:B------:R-:W-:Y:S01]  /*fd50*/  HMMA.16816.F32 R40, R148.reuse, R156, R40 ;  /* 0x0000009c9428723c */ /* 0x040fe20000001828 */
[----:B----4-:R-:W-:Y:S03]  /*fd60*/  LDSM.16.MT88.4 R216, [R226+0x3800] ;  /* 0x00380000e2d8783b */ /* 0x010fe60000004200 */
[----:B-1----:R-:W-:Y:S01]  /*fd70*/  F2FP.PACK_AB R208, R250, R251 ;  /* 0x000000fbfad0723e */ /* 0x002fe200000000ff */
[----:B------:R-:W-:Y:S02]  /*fd80*/  FADD.FTZ R132, R174, R169 ;  /* 0x000000a9ae847221 */ /* 0x000fe40000010000 */
[----:B------:R-:W-:Y:S01]  /*fd90*/  FADD.FTZ R221, R221, R0 ;  /* 0x00000000dddd7221 */ /* 0x000fe20000010000 */
[-C--:B------:R-:W-:Y:S01]  /*fda0*/  HMMA.16816.F32 R44, R148, R158.reuse, R44 ;  /* 0x0000009e942c723c */ /* 0x080fe2000000182c */
[----:B------:R-:W1:Y:S03]  /*fdb0*/  MUFU.EX2 R248, R202 ;  /* 0x000000ca00f87308 */ /* 0x000e660000000800 */
[----:B------:R-:W-:Y:S01]  /*fdc0*/  MOV R0, R197 ;  /* 0x000000c500007202 */ /* 0x000fe20000000f00 */
[----:B------:R-:W-:Y:S02]  /*fdd0*/  FADD.FTZ R132, R176, R132 ;  /* 0x00000084b0847221 */ /* 0x000fe40000010000 */
[----:B------:R-:W-:Y:S01]  /*fde0*/  FADD.FTZ R2, R177, R2 ;  /* 0x00000002b1027221 */ /* 0x000fe20000010000 */
[C---:B------:R-:W-:Y:S01]  /*fdf0*/  HMMA.16816.F32 R48, R140.reuse, R158, R48 ;  /* 0x0000009e8c30723c */ /* 0x040fe20000001830 */
[----:B------:R-:W2:Y:S02]  /*fe00*/  LDSM.16.MT88.4 R156, [R226+0x2800] ;  /* 0x00280000e29c783b */ /* 0x000ea40000004200 */
[----:B------:R-:W3:Y:S01]  /*fe10*/  MUFU.EX2 R133, R3 ;  /* 0x0000000300857308 */ /* 0x000ee20000000800 */
[----:B------:R-:W-:Y:S01]  /*fe20*/  FADD.FTZ R0, R0, R132 ;  /* 0x0000008400007221 */ /* 0x000fe20000010000 */
[----:B------:R-:W-:Y:S01]  /*fe30*/  MOV R132, R136 ;  /* 0x0000008800847202 */ /* 0x000fe20000000f00 */
[----:B------:R-:W-:Y:S02]  /*fe40*/  FADD.FTZ R2, R178, R2 ;  /* 0x00000002b2027221 */ /* 0x000fe40000010000 */
[-C--:B------:R-:W-:Y:S04]  /*fe50*/  HMMA.16816.F32 R52, R140, R144.reuse, R52 ;  /* 0x000000908c34723c */ /* 0x080fe80000001834 */
[----:B------:R-:W-:Y:S01]  /*fe60*/  FADD.FTZ R2, R179, R2 ;  /* 0x00000002b3027221 */ /* 0x000fe20000010000 */
[----:B------:R-:W4:Y:S03]  /*fe70*/  MUFU.EX2 R196, R196 ;  /* 0x000000c400c47308 */ /* 0x000f260000000800 */
[C---:B------:R-:W-:Y:S04]  /*fe80*/  HMMA.16816.F32 R56, R148.reuse, R144, R56 ;  /* 0x000000909438723c */ /* 0x040fe80000001838 */
[----:B-1----:R-:W-:Y:S03]  /*fe90*/  F2FP.PACK_AB R210, R248, R249 ;  /* 0x000000f9f8d2723e */ /* 0x002fe600000000ff */
[----:B------:R-:W1:Y:S01]  /*fea0*/  MUFU.EX2 R220, R220 ;  /* 0x000000dc00dc7308 */ /* 0x000e620000000800 */
[-C--:B------:R-:W-:Y:S04]  /*feb0*/  HMMA.16816.F32 R60, R148, R146.reuse, R60 ;  /* 0x00000092943c723c */ /* 0x080fe8000000183c */
[----:B---3--:R-:W-:Y:S01]  /*fec0*/  F2FP.PACK_AB R211, R133, R138 ;  /* 0x0000008a85d3723e */ /* 0x008fe200000000ff */
[----:B------:R-:W-:Y:S03]  /*fed0*/  FADD.FTZ R3, R173, R168 ;  /* 0x000000a8ad037221 */ /* 0x000fe60000010000 */
[C---:B------:R-:W-:Y:S01]  /*fee0*/  HMMA.16816.F32 R64, R140.reuse, R146, R64 ;  /* 0x000000928c40723c */ /* 0x040fe20000001840 */
[----:B------:R-:W3:Y:S03]  /*fef0*/  LDSM.16.MT88.4 R144, [R229+0x2800] ;  /* 0x00280000e590783b */ /* 0x000ee60000004200 */
[----:B------:R-:W-:Y:S01]  /*ff00*/  FADD.FTZ R3, R175, R3 ;  /* 0x00000003af037221 */ /* 0x000fe20000010000 */
[----:B----4-:R-:W-:Y:S03]  /*ff10*/  F2FP.PACK_AB R205, R196, R171 ;  /* 0x000000abc4cd723e */ /* 0x010fe600000000ff */
[-C--:B------:R-:W-:Y:S04]  /*ff20*/  HMMA.16816.F32 R68, R140, R152.reuse, R68 ;  /* 0x000000988c44723c */ /* 0x080fe80000001844 */
[----:B-1----:R-:W-:Y:S04]  /*ff30*/  F2FP.PACK_AB R209, R139, R220 ;  /* 0x000000dc8bd1723e */ /* 0x002fe800000000ff */
[C---:B------:R-:W-:Y:S08]  /*ff40*/  HMMA.16816.F32 R72, R148.reuse, R152, R72 ;  /* 0x000000989448723c */ /* 0x040ff00000001848 */
[-C--:B------:R-:W-:Y:S08]  /*ff50*/  HMMA.16816.F32 R76, R148, R154.reuse, R76 ;  /* 0x0000009a944c723c */ /* 0x080ff0000000184c */
[C---:B------:R-:W-:Y:S01]  /*ff60*/  HMMA.16816.F32 R80, R140.reuse, R154, R80 ;  /* 0x0000009a8c50723c */ /* 0x040fe20000001850 */
[----:B------:R-:W1:Y:S07]  /*ff70*/  LDSM.16.MT88.4 R152, [R228+0x2800] ;  /* 0x00280000e498783b */ /* 0x000e6e0000004200 */
[-C--:B--2---:R-:W-:Y:S08]  /*ff80*/  HMMA.16816.F32 R84, R140, R156.reuse, R84 ;  /* 0x0000009c8c54723c */ /* 0x084ff00000001854 */
[C---:B------:R-:W-:Y:S08]  /*ff90*/  HMMA.16816.F32 R88, R148.reuse, R156, R88 ;  /* 0x0000009c9458723c */ /* 0x040ff00000001858 */
[-C--:B------:R-:W-:Y:S08]  /*ffa0*/  HMMA.16816.F32 R92, R148, R158.reuse, R92 ;  /* 0x0000009e945c723c */ /* 0x080ff0000000185c */
[C---:B------:R-:W-:Y:S01]  /*ffb0*/  HMMA.16816.F32 R96, R140.reuse, R158, R96 ;  /* 0x0000009e8c60723c */ /* 0x040fe20000001860 */
[----:B------:R-:W2:Y:S07]  /*ffc0*/  LDSM.16.MT88.4 R156, [R225+0x1000] ;  /* 0x00100000e19c783b */ /* 0x000eae0000004200 */
[-C--:B---3--:R-:W-:Y:S08]  /*ffd0*/  HMMA.16816.F32 R100, R140, R144.reuse, R100 ;  /* 0x000000908c64723c */ /* 0x088ff00000001864 */
[C---:B------:R-:W-:Y:S07]  /*ffe0*/  HMMA.16816.F32 R104, R148.reuse, R144, R104 ;  /* 0x000000909468723c */ /* 0x040fee0000001868 */
[----:B------:R-:W-:Y:S01]  /*fff0*/  F2FP.PACK_AB R144, R195, R189 ;  /* 0x000000bdc390723e */ /* 0x000fe200000000ff */
[-C--:B------:R-:W-:Y:S04]  /*10000*/  HMMA.16816.F32 R108, R148, R146.reuse, R108 ;  /* 0x00000092946c723c */ /* 0x080fe8000000186c */
[----:B------:R-:W-:Y:S04]  /*10010*/  F2FP.PACK_AB R145, R246, R247 ;  /* 0x000000f7f691723e */ /* 0x000fe800000000ff */
[C---:B------:R-:W-:Y:S07]  /*10020*/  HMMA.16816.F32 R112, R140.reuse, R146, R112 ;  /* 0x000000928c70723c */ /* 0x040fee0000001870 */
[----:B------:R-:W-:Y:S01]  /*10030*/  F2FP.PACK_AB R146, R185, R192 ;  /* 0x000000c0b992723e */ /* 0x000fe200000000ff */
[-C--:B-1----:R-:W-:Y:S04]  /*10040*/  HMMA.16816.F32 R116, R140, R152.reuse, R116 ;  /* 0x000000988c74723c */ /* 0x082fe80000001874 */
[----:B------:R-:W-:Y:S04]  /*10050*/  F2FP.PACK_AB R147, R223, R245 ;  /* 0x000000f5df93723e */ /* 0x000fe800000000ff */
[C---:B------:R-:W-:Y:S08]  /*10060*/  HMMA.16816.F32 R120, R148.reuse, R152, R120 ;  /* 0x000000989478723c */ /* 0x040ff00000001878 */
[-C--:B------:R-:W-:Y:S01]  /*10070*/  HMMA.16816.F32 R124, R148, R154.reuse, R124 ;  /* 0x0000009a947c723c */ /* 0x080fe2000000187c */
[----:B------:R-:W1:Y:S07]  /*10080*/  LDSM.16.MT88.4 R148, [R229+0x1000] ;  /* 0x00100000e594783b */ /* 0x000e6e0000004200 */
[----:B------:R-:W-:Y:S01]  /*10090*/  HMMA.16816.F32 R128, R140, R154, R128 ;  /* 0x0000009a8c80723c */ /* 0x000fe20000001880 */
[----:B------:R-:W3:Y:S06]  /*100a0*/  LDSM.16.MT88.4 R152, [R228+0x1000] ;  /* 0x00100000e498783b */ /* 0x000eec0000004200 */
[----:B------:R-:W-:Y:S02]  /*100b0*/  F2FP.PACK_AB R141, R200, R181 ;  /* 0x000000b5c88d723e */ /* 0x000fe400000000ff */
[----:B------:R-:W-:Y:S03]  /*100c0*/  F2FP.PACK_AB R142, R187, R194 ;  /* 0x000000c2bb8e723e */ /* 0x000fe600000000ff */
[----:B------:R-:W-:Y:S02]  /*100d0*/  F2FP.PACK_AB R143, R186, R193 ;  /* 0x000000c1ba8f723e */ /* 0x000fe400000000ff */
[----:B------:R-:W-:Y:S07]  /*100e0*/  F2FP.PACK_AB R140, R199, R188 ;  /* 0x000000bcc78c723e */ /* 0x000fee00000000ff */
[-C--:B--2---:R-:W-:Y:S08]  /*100f0*/  HMMA.16816.F32 R4, R140, R156.reuse, R4 ;  /* 0x0000009c8c04723c */ /* 0x084ff00000001804 */
        /* <DEDUP_REMOVED lines=9> */
[-C--:B-1----:R-:W-:Y:S08]  /*10190*/  HMMA.16816.F32 R36, R140, R148.reuse, R36 ;  /* 0x000000948c24723c */ /* 0x082ff00000001824 */
[C---:B------:R-:W-:Y:S08]  /*101a0*/  HMMA.16816.F32 R40, R144.reuse, R148, R40 ;  /* 0x000000949028723c */ /* 0x040ff00000001828 */
[-C--:B------:R-:W-:Y:S08]  /*101b0*/  HMMA.16816.F32 R44, R144, R150.reuse, R44 ;  /* 0x00000096902c723c */ /* 0x080ff0000000182c */
[C---:B------:R-:W-:Y:S01]  /*101c0*/  HMMA.16816.F32 R48, R140.reuse, R150, R48 ;  /* 0x000000968c30723c */ /* 0x040fe20000001830 */
[----:B------:R-:W1:Y:S07]  /*101d0*/  LDSM.16.MT88.4 R148, [R228+0x3000] ;  /* 0x00300000e494783b */ /* 0x000e6e0000004200 */
[-C--:B---3--:R-:W-:Y:S08]  /*101e0*/  HMMA.16816.F32 R52, R140, R152.reuse, R52 ;  /* 0x000000988c34723c */ /* 0x088ff00000001834 */
[C---:B------:R-:W-:Y:S08]  /*101f0*/  HMMA.16816.F32 R56, R144.reuse, R152, R56 ;  /* 0x000000989038723c */ /* 0x040ff00000001838 */
[-C--:B------:R-:W-:Y:S08]  /*10200*/  HMMA.16816.F32 R60, R144, R154.reuse, R60 ;  /* 0x0000009a903c723c */ /* 0x080ff0000000183c */
[C---:B------:R-:W-:Y:S01]  /*10210*/  HMMA.16816.F32 R64, R140.reuse, R154, R64 ;  /* 0x0000009a8c40723c */ /* 0x040fe20000001840 */
[----:B------:R-:W3:Y:S07]  /*10220*/  LDSM.16.MT88.4 R152, [R225+0x1800] ;  /* 0x00180000e198783b */ /* 0x000eee0000004200 */
[-C--:B--2---:R-:W-:Y:S08]  /*10230*/  HMMA.16816.F32 R68, R140, R156.reuse, R68 ;  /* 0x0000009c8c44723c */ /* 0x084ff00000001844 */
[C---:B------:R-:W-:Y:S07]  /*10240*/  HMMA.16816.F32 R72, R144.reuse, R156, R72 ;  /* 0x0000009c9048723c */ /* 0x040fee0000001848 */
[----:B------:R-:W-:Y:S01]  /*10250*/  MOV R156, R195 ;  /* 0x000000c3009c7202 */ /* 0x000fe20000000f00 */
[-C--:B------:R-:W-:Y:S04]  /*10260*/  HMMA.16816.F32 R76, R144, R158.reuse, R76 ;  /* 0x0000009e904c723c */ /* 0x080fe8000000184c */
[----:B------:R-:W-:Y:S02]  /*10270*/  MOV R157, R200 ;  /* 0x000000c8009d7202 */ /* 0x000fe40000000f00 */
[----:B------:R-:W-:Y:S02]  /*10280*/  LDSM.16.MT88.4 R200, [R228+0x1800] ;  /* 0x00180000e4c8783b */ /* 0x000fe40000004200 */
[C---:B------:R-:W-:Y:S07]  /*10290*/  HMMA.16816.F32 R80, R140.reuse, R158, R80 ;  /* 0x0000009e8c50723c */ /* 0x040fee0000001850 */
[----:B------:R-:W-:Y:S01]  /*102a0*/  MOV R159, R194 ;  /* 0x000000c2009f7202 */ /* 0x000fe20000000f00 */
[-C--:B------:R-:W-:Y:S04]  /*102b0*/  HMMA.16816.F32 R84, R140, R164.reuse, R84 ;  /* 0x000000a48c54723c */ /* 0x080fe80000001854 */
[----:B------:R-:W-:Y:S04]  /*102c0*/  MOV R158, R193 ;  /* 0x000000c1009e7202 */ /* 0x000fe80000000f00 */
[C---:B------:R-:W-:Y:S07]  /*102d0*/  HMMA.16816.F32 R88, R144.reuse, R164, R88 ;  /* 0x000000a49058723c */ /* 0x040fee0000001858 */
[----:B------:R-:W-:Y:S01]  /*102e0*/  MOV R164, R187 ;  /* 0x000000bb00a47202 */ /* 0x000fe20000000f00 */
[-C--:B------:R-:W-:Y:S04]  /*102f0*/  HMMA.16816.F32 R92, R144, R166.reuse, R92 ;  /* 0x000000a6905c723c */ /* 0x080fe8000000185c */
[----:B------:R-:W-:Y:S02]  /*10300*/  MOV R165, R192 ;  /* 0x000000c000a57202 */ /* 0x000fe40000000f00 */
[----:B------:R-:W-:Y:S02]  /*10310*/  LDSM.16.MT88.4 R192, [R229+0x1800] ;  /* 0x00180000e5c0783b */ /* 0x000fe40000004200 */
[C---:B------:R-:W-:Y:S07]  /*10320*/  HMMA.16816.F32 R96, R140.reuse, R166, R96 ;  /* 0x000000a68c60723c */ /* 0x040fee0000001860 */
[----:B------:R-:W-:Y:S01]  /*10330*/  MOV R167, R186 ;  /* 0x000000ba00a77202 */ /* 0x000fe20000000f00 */
[-C--:B----4-:R-:W-:Y:S04]  /*10340*/  HMMA.16816.F32 R100, R140, R160.reuse, R100 ;  /* 0x000000a08c64723c */ /* 0x090fe80000001864 */
[----:B------:R-:W-:Y:S02]  /*10350*/  MOV R166, R185 ;  /* 0x000000b900a67202 */ /* 0x000fe40000000f00 */
[----:B------:R-:W2:Y:S02]  /*10360*/  LDSM.16.MT88.4 R184, [R226+0x1800] ;  /* 0x00180000e2b8783b */ /* 0x000ea40000004200 */
[C---:B------:R-:W-:Y:S08]  /*10370*/  HMMA.16816.F32 R104, R144.reuse, R160, R104 ;  /* 0x000000a09068723c */ /* 0x040ff00000001868 */
[-C--:B------:R-:W-:Y:S08]  /*10380*/  HMMA.16816.F32 R108, R144, R162.reuse, R108 ;  /* 0x000000a2906c723c */ /* 0x080ff0000000186c */
[C---:B------:R-:W-:Y:S08]  /*10390*/  HMMA.16816.F32 R112, R140.reuse, R162, R112 ;  /* 0x000000a28c70723c */ /* 0x040ff00000001870 */
[-C--:B-1----:R-:W-:Y:S08]  /*103a0*/  HMMA.16816.F32 R116, R140, R148.reuse, R116 ;  /* 0x000000948c74723c */ /* 0x082ff00000001874 */
[C---:B------:R-:W-:Y:S08]  /*103b0*/  HMMA.16816.F32 R120, R144.reuse, R148, R120 ;  /* 0x000000949078723c */ /* 0x040ff00000001878 */
[-C--:B------:R-:W-:Y:S08]  /*103c0*/  HMMA.16816.F32 R124, R144, R150.reuse, R124 ;  /* 0x00000096907c723c */ /* 0x080ff0000000187c */
[----:B------:R-:W-:Y:S08]  /*103d0*/  HMMA.16816.F32 R128, R140, R150, R128 ;  /* 0x000000968c80723c */ /* 0x000ff00000001880 */
[-C--:B---3--:R-:W-:Y:S01]  /*103e0*/  HMMA.16816.F32 R140, R204, R152.reuse, R4 ;  /* 0x00000098cc8c723c */ /* 0x088fe20000001804 */
[----:B------:R-:W1:Y:S07]  /*103f0*/  LDSM.16.MT88.4 R4, [R229+0x3800] ;  /* 0x00380000e504783b */ /* 0x000e6e0000004200 */
[C---:B------:R-:W-:Y:S01]  /*10400*/  HMMA.16816.F32 R144, R208.reuse, R152, R8 ;  /* 0x00000098d090723c */ /* 0x040fe20000001808 */
[----:B------:R-:W3:Y:S07]  /*10410*/  LDSM.16.MT88.4 R8, [R228+0x3800] ;  /* 0x00380000e408783b */ /* 0x000eee0000004200 */
[-C--:B------:R-:W-:Y:S07]  /*10420*/  HMMA.16816.F32 R148, R208, R154.reuse, R12 ;  /* 0x0000009ad094723c */ /* 0x080fee000000180c */
[----:B------:R-:W-:Y:S01]  /*10430*/  MOV R14, R190 ;  /* 0x000000be000e7202 */ /* 0x000fe20000000f00 */
[C---:B------:R-:W-:Y:S04]  /*10440*/  HMMA.16816.F32 R160, R204.reuse, R154, R16 ;  /* 0x0000009acca0723c */ /* 0x040fe80000001810 */
[----:B------:R-:W-:Y:S02]  /*10450*/  MOV R15, R198 ;  /* 0x000000c6000f7202 */ /* 0x000fe40000000f00 */
[----:B------:R-:W-:Y:S02]  /*10460*/  MOV R12, R183 ;  /* 0x000000b7000c7202 */ /* 0x000fe40000000f00 */
[-C--:B--2---:R-:W-:Y:S04]  /*10470*/  HMMA.16816.F32 R172, R204, R184.reuse, R20 ;  /* 0x000000b8ccac723c */ /* 0x084fe80000001814 */
[----:B------:R-:W-:Y:S02]  /*10480*/  MOV R13, R182 ;  /* 0x000000b6000d7202 */ /* 0x000fe40000000f00 */
[----:B------:R-:W-:Y:S02]  /*10490*/  MOV R18, R191 ;  /* 0x000000bf00127202 */ /* 0x000fe40000000f00 */
[C---:B------:R-:W-:Y:S04]  /*104a0*/  HMMA.16816.F32 R152, R208.reuse, R184, R24 ;  /* 0x000000b8d098723c */ /* 0x040fe80000001818 */
[----:B------:R-:W-:Y:S02]  /*104b0*/  MOV R23, R166 ;  /* 0x000000a600177202 */ /* 0x000fe40000000f00 */
[----:B------:R-:W-:Y:S02]  /*104c0*/  MOV R22, R167 ;  /* 0x000000a700167202 */ /* 0x000fe40000000f00 */
[----:B------:R-:W-:Y:S04]  /*104d0*/  MOV R27, R158 ;  /* 0x0000009e001b7202 */ /* 0x000fe80000000f00 */
[----:B------:R-:W-:Y:S02]  /*104e0*/  MOV R26, R159 ;  /* 0x0000009f001a7202 */ /* 0x000fe40000000f00 */
[----:B------:R-:W-:Y:S02]  /*104f0*/  MOV R25, R156 ;  /* 0x0000009c00197202 */ /* 0x000fe40000000f00 */
[----:B------:R-:W-:Y:S02]  /*10500*/  MOV R24, R157 ;  /* 0x0000009d00187202 */ /* 0x000fe40000000f00 */
[-C--:B------:R-:W-:Y:S03]  /*10510*/  HMMA.16816.F32 R156, R208, R186.reuse, R28 ;  /* 0x000000bad09c723c */ /* 0x080fe6000000181c */
[----:B------:R-:W-:Y:S02]  /*10520*/  MOV R17, R171 ;  /* 0x000000ab00117202 */ /* 0x000fe40000000f00 */
[----:B------:R-:W-:Y:S02]  /*10530*/  MOV R16, R170 ;  /* 0x000000aa00107202 */ /* 0x000fe40000000f00 */
[----:B------:R-:W-:Y:S01]  /*10540*/  MOV R19, R196 ;  /* 0x000000c400137202 */ /* 0x000fe20000000f00 */
[C---:B------:R-:W-:Y:S04]  /*10550*/  HMMA.16816.F32 R184, R204.reuse, R186, R32 ;  /* 0x000000baccb8723c */ /* 0x040fe80000001820 */
[----:B------:R-:W-:Y:S02]  /*10560*/  MOV R30, R189 ;  /* 0x000000bd001e7202 */ /* 0x000fe40000000f00 */
[----:B------:R-:W-:Y:S02]  /*10570*/  MOV R28, R188 ;  /* 0x000000bc001c7202 */ /* 0x000fe40000000f00 */
[-C--:B------:R-:W-:Y:S04]  /*10580*/  HMMA.16816.F32 R188, R204, R192.reuse, R36 ;  /* 0x000000c0ccbc723c */ /* 0x080fe80000001824 */
[----:B------:R-:W-:Y:S01]  /*10590*/  MOV R21, R164 ;  /* 0x000000a400157202 */ /* 0x000fe20000000f00 */
[----:B------:R-:W-:Y:S01]  /*105a0*/  FADD.FTZ R2, R28, R2 ;  /* 0x000000021c027221 */ /* 0x000fe20000010000 */
[----:B------:R-:W-:Y:S02]  /*105b0*/  MOV R20, R165 ;  /* 0x000000a500147202 */ /* 0x000fe40000000f00 */
[C---:B------:R-:W-:Y:S04]  /*105c0*/  HMMA.16816.F32 R164, R208.reuse, R192, R40 ;  /* 0x000000c0d0a4723c */ /* 0x040fe80000001828 */
[----:B------:R-:W-:Y:S02]  /*105d0*/  MOV R31, R199 ;  /* 0x000000c7001f7202 */ /* 0x000fe40000000f00 */
[----:B------:R-:W-:Y:S02]  /*105e0*/  MOV R29, R181 ;  /* 0x000000b5001d7202 */ /* 0x000fe40000000f00 */
[-C--:B------:R-:W-:Y:S04]  /*105f0*/  HMMA.16816.F32 R168, R208, R194.reuse, R44 ;  /* 0x000000c2d0a8723c */ /* 0x080fe8000000182c */
[----:B------:R-:W-:Y:S01]  /*10600*/  FADD.FTZ R0, R29, R0 ;  /* 0x000000001d007221 */ /* 0x000fe20000010000 */
[----:B------:R-:W-:Y:S03]  /*10610*/  MOV R35, R180 ;  /* 0x000000b400237202 */ /* 0x000fe60000000f00 */
        /* <DEDUP_REMOVED lines=14> */
[C---:B------:R-:W-:Y:S07]  /*10700*/  HMMA.16816.F32 R104, R208.reuse, R4, R104 ;  /* 0x00000004d068723c */ /* 0x040fee0000001868 */
[----:B------:R-:W-:Y:S01]  /*10710*/  FADD.FTZ R4, R35, R3 ;  /* 0x0000000323047221 */ /* 0x000fe20000010000 */
[-C--:B------:R-:W-:Y:S04]  /*10720*/  HMMA.16816.F32 R108, R208, R6.reuse, R108 ;  /* 0x00000006d06c723c */ /* 0x080fe8000000186c */
[----:B------:R-:W-:Y:S02]  /*10730*/  FADD.FTZ R3, R252, R221 ;  /* 0x000000ddfc037221 */ /* 0x000fe40000010000 */
[----:B------:R-:W-:Y:S02]  /*10740*/  FADD.FTZ R5, R31, R2 ;  /* 0x000000021f057221 */ /* 0x000fe40000010000 */
[C---:B------:R-:W-:Y:S07]  /*10750*/  HMMA.16816.F32 R112, R204.reuse, R6, R112 ;  /* 0x00000006cc70723c */ /* 0x040fee0000001870 */
[----:B------:R-:W-:Y:S01]  /*10760*/  FADD.FTZ R7, R30, R4 ;  /* 0x000000041e077221 */ /* 0x000fe20000010000 */
[-C--:B---3--:R-:W-:Y:S04]  /*10770*/  HMMA.16816.F32 R116, R204, R8.reuse, R116 ;  /* 0x00000008cc74723c */ /* 0x088fe80000001874 */
[----:B------:R-:W-:Y:S02]  /*10780*/  FADD.FTZ R6, R247, R3 ;  /* 0x00000003f7067221 */ /* 0x000fe40000010000 */
[----:B------:R-:W-:Y:S02]  /*10790*/  FADD.FTZ R4, R24, R0 ;  /* 0x0000000018047221 */ /* 0x000fe40000010000 */
[----:B------:R-:W-:Y:S01]  /*107a0*/  FADD.FTZ R3, R25, R7 ;  /* 0x0000000719037221 */ /* 0x000fe20000010000 */
[C---:B------:R-:W-:Y:S04]  /*107b0*/  HMMA.16816.F32 R120, R208.reuse, R8, R120 ;  /* 0x00000008d078723c */ /* 0x040fe80000001878 */
[----:B------:R-:W-:Y:S02]  /*107c0*/  FADD.FTZ R0, R26, R5 ;  /* 0x000000051a007221 */ /* 0x000fe40000010000 */
[----:B------:R-:W-:Y:S02]  /*107d0*/  FADD.FTZ R2, R246, R6 ;  /* 0x00000006f6027221 */ /* 0x000fe40000010000 */
[----:B------:R-:W-:Y:S01]  /*107e0*/  FADD.FTZ R7, R27, R4 ;  /* 0x000000041b077221 */ /* 0x000fe20000010000 */
[-C--:B------:R-:W-:Y:S03]  /*107f0*/  HMMA.16816.F32 R124, R208, R10.reuse, R124 ;  /* 0x0000000ad07c723c */ /* 0x080fe6000000187c */
        /* <DEDUP_REMOVED lines=23> */
[----:B------:R-:W-:Y:S01]  /*10970*/  FADD.FTZ R0, R138, R6 ;  /* 0x000000068a007221 */ /* 0x000fe20000010000 */
[----:B------:R1:W-:Y:S01]  /*10980*/  STL [R1+0x4], R3 ;  /* 0x0000040301007387 */ /* 0x0003e20000100800 */
[----:B------:R-:W-:Y:S02]  /*10990*/  MOV R138, R135 ;  /* 0x00000087008a7202 */ /* 0x000fe40000000f00 */
[----:B------:R-:W-:Y:S01]  /*109a0*/  FADD.FTZ R0, R133, R0 ;  /* 0x0000000085007221 */ /* 0x000fe20000010000 */
[----:B------:R2:W-:Y:S04]  /*109b0*/  STL [R1+0x10], R2 ;  /* 0x0000100201007387 */ /* 0x0005e80000100800 */
[----:B------:R2:W-:Y:S01]  /*109c0*/  STL [R1+0x14], R0 ;  /* 0x0000140001007387 */ /* 0x0005e20000100800 */
[----:B-1----:R-:W-:Y:S01]  /*109d0*/  MOV R3, R137 ;  /* 0x0000008900037202 */ /* 0x002fe20000000f00 */
[----:B------:R-:W-:-:S05]  /*109e0*/  @P0 BRA `(.L_x_961) ;  /* 0xffffb74000000947 */ /* 0x000fca000383ffff */
.L_x_960:
[----:B------:R-:W-:Y:S02]  /*109f0*/  MOV R10, 0x1f ;  /* 0x0000001f000a7802 */ /* 0x000fe40000000f00 */
[----:B------:R-:W-:Y:S01]  /*10a00*/  MOV R9, 0xffffffff ;  /* 0xffffffff00097802 */ /* 0x000fe20000000f00 */
[----:B------:R-:W-:Y:S05]  /*10a10*/  BRA.DIV ~URZ, `(.L_x_962) ;  /* 0x000032727f007947 */ /* 0x000fea000b800000 */
[----:B--2---:R-:W2:Y:S04]  /*10a20*/  LDL R0, [R1+0xc] ;  /* 0x00000c0001007983 */ /* 0x004ea80000100800 */
[----:B--2---:R1:W2:Y:S02]  /*10a30*/  SHFL.BFLY PT, R7, R0, 0x2, 0x1f ;  /* 0x0c401f0000077f89 */ /* 0x0042a400000e0000 */
.L_x_992:
[----:B-1----:R-:W3:Y:S02]  /*10a40*/  LDL.LU R0, [R1+0xc] ;  /* 0x00000c0001007983 */ /* 0x002ee40000300800 */
[----:B--23--:R-:W-:Y:S01]  /*10a50*/  FADD.FTZ R7, R7, R0 ;  /* 0x0000000007077221 */ /* 0x00cfe20000010000 */
[----:B------:R-:W-:Y:S05]  /*10a60*/  BRA.DIV ~URZ, `(.L_x_963) ;  /* 0x000032827f007947 */ /* 0x000fea000b800000 */
[----:B------:R-:W2:Y:S04]  /*10a70*/  LDL.LU R2, [R1+0x4] ;  /* 0x0000040001027983 */ /* 0x000ea80000300800 */
[----:B------:R-:W3:Y:S04]  /*10a80*/  LDL.LU R0, [R1+0x10] ;  /* 0x0000100001007983 */ /* 0x000ee80000300800 */
[----:B------:R-:W4:Y:S04]  /*10a90*/  LDL.LU R9, [R1+0x14] ;  /* 0x0000140001097983 */ /* 0x000f280000300800 */
[----:B--2---:R-:W1:Y:S04]  /*10aa0*/  SHFL.BFLY PT, R4, R2, 0x2, 0x1f ;  /* 0x0c401f0002047f89 */ /* 0x004e6800000e0000 */
[----:B---3--:R-:W2:Y:S04]  /*10ab0*/  SHFL.BFLY PT, R6, R0, 0x2, 0x1f ;  /* 0x0c401f0000067f89 */ /* 0x008ea800000e0000 */
[----:B----4-:R-:W3:Y:S01]  /*10ac0*/  SHFL.BFLY PT, R5, R9, 0x2, 0x1f ;  /* 0x0c401f0009057f89 */ /* 0x010ee200000e0000 */
[----:B-1----:R-:W-:-:S02]  /*10ad0*/  FADD.FTZ R4, R4, R2 ;  /* 0x0000000204047221 */ /* 0x002fc40000010000 */
[----:B--2---:R-:W-:-:S03]  /*10ae0*/  FADD.FTZ R6, R6, R0 ;  /* 0x0000000006067221 */ /* 0x004fc60000010000 */
[----:B------:R-:W1:Y:S01]  /*10af0*/  SHFL.BFLY PT, R2, R4, 0x1, 0x1f ;  /* 0x0c201f0004027f89 */ /* 0x000e6200000e0000 */
[----:B---3--:R-:W-:-:S03]  /*10b00*/  FADD.FTZ R5, R5, R9 ;  /* 0x0000000905057221 */ /* 0x008fc60000010000 */
[----:B------:R-:W2:Y:S04]  /*10b10*/  SHFL.BFLY PT, R0, R7, 0x1, 0x1f ;  /* 0x0c201f0007007f89 */ /* 0x000ea800000e0000 */
[----:B------:R-:W3:Y:S04]  /*10b20*/  SHFL.BFLY PT, R3, R6, 0x1, 0x1f ;  /* 0x0c201f0006037f89 */ /* 0x000ee800000e0000 */
[----:B------:R4:W4:Y:S01]  /*10b30*/  SHFL.BFLY PT, R8, R5, 0x1, 0x1f ;  /* 0x0c201f0005087f89 */ /* 0x00092200000e0000 */
[----:B-1----:R-:W-:Y:S02]  /*10b40*/  FADD.FTZ R4, R4, R2 ;  /* 0x0000000204047221 */ /* 0x002fe40000010000 */
[----:B--2---:R-:W-:-:S02]  /*10b50*/  FADD.FTZ R7, R7, R0 ;  /* 0x0000000007077221 */ /* 0x004fc40000010000 */
[----:B---3--:R-:W-:-:S03]  /*10b60*/  FADD.FTZ R6, R6, R3 ;  /* 0x0000000306067221 */ /* 0x008fc60000010000 */
.L_x_993:
[----:B------:R-:W-:Y:S01]  /*10b70*/  FSETP.NE.FTZ.AND P3, PT, R7, RZ, PT ;  /* 0x000000ff0700720b */ /* 0x000fe20003f75000 */
[----:B------:R-:W-:Y:S01]  /*10b80*/  CS2R R2, SRZ ;  /* 0x0000000000027805 */ /* 0x000fe2000001ff00 */
[----:B------:R-:W-:Y:S01]  /*10b90*/  MOV R0, RZ ;  /* 0x000000ff00007202 */ /* 0x000fe20000000f00 */
[----:B----4-:R-:W-:Y:S01]  /*10ba0*/  FADD.FTZ R5, R8, R5 ;  /* 0x0000000508057221 */ /* 0x010fe20000010000 */
[----:B------:R-:W-:Y:S02]  /*10bb0*/  FSETP.NE.FTZ.AND P2, PT, R4, RZ, PT ;  /* 0x000000ff0400720b */ /* 0x000fe40003f55000 */
[----:B------:R-:W-:Y:S02]  /*10bc0*/  FSETP.NE.FTZ.AND P1, PT, R6, RZ, PT ;  /* 0x000000ff0600720b */ /* 0x000fe40003f35000 */
[----:B------:R-:W-:Y:S02]  /*10bd0*/  FSETP.NE.FTZ.AND P0, PT, R5, RZ, PT ;  /* 0x000000ff0500720b */ /* 0x000fe40003f15000 */
[----:B------:R-:W-:-:S02]  /*10be0*/  MOV R21, 0xff800000 ;  /* 0xff80000000157802 */ /* 0x000fc40000000f00 */
[----:B------:R-:W-:Y:S01]  /*10bf0*/  MOV R20, 0xff800000 ;  /* 0xff80000000147802 */ /* 0x000fe20000000f00 */
[----:B------:R-:W1:Y:S01]  /*10c00*/  @P3 MUFU.RCP R0, R7 ;  /* 0x0000000700003308 */ /* 0x000e620000001000 */
[----:B------:R-:W-:Y:S02]  /*10c10*/  MOV R19, 0xff800000 ;  /* 0xff80000000137802 */ /* 0x000fe40000000f00 */
[----:B------:R-:W-:-:S03]  /*10c20*/  MOV R18, 0xff800000 ;  /* 0xff80000000127802 */ /* 0x000fc60000000f00 */
[----:B------:R-:W-:Y:S02]  /*10c30*/  @P1 MOV R10, 0x3f317218 ;  /* 0x3f317218000a1802 */ /* 0x000fe40000000f00 */
[----:B------:R-:W2:Y:S08]  /*10c40*/  @P3 MUFU.LG2 R7, R7 ;  /* 0x0000000700073308 */ /* 0x000eb00000000c00 */
[----:B------:R-:W3:Y:S01]  /*10c50*/  @P2 MUFU.RCP R3, R4 ;  /* 0x0000000400032308 */ /* 0x000ee20000001000 */
[----:B-1----:R-:W-:-:S02]  /*10c60*/  FMUL.FTZ R140, R0, R140 ;  /* 0x0000008c008c7220 */ /* 0x002fc40000410000 */
[C---:B------:R-:W-:Y:S02]  /*10c70*/  FMUL.FTZ R141, R0.reuse, R141 ;  /* 0x0000008d008d7220 */ /* 0x040fe40000410000 */
[C---:B------:R-:W-:Y:S02]  /*10c80*/  FMUL.FTZ R160, R0.reuse, R160 ;  /* 0x000000a000a07220 */ /* 0x040fe40000410000 */
[C---:B------:R-:W-:Y:S01]  /*10c90*/  FMUL.FTZ R161, R0.reuse, R161 ;  /* 0x000000a100a17220 */ /* 0x040fe20000410000 */
[----:B------:R-:W1:Y:S01]  /*10ca0*/  @P1 MUFU.RCP R2, R6 ;  /* 0x0000000600021308 */ /* 0x000e620000001000 */
[C---:B------:R-:W-:Y:S02]  /*10cb0*/  FMUL.FTZ R172, R0.reuse, R172 ;  /* 0x000000ac00ac7220 */ /* 0x040fe40000410000 */
[C---:B------:R-:W-:Y:S02]  /*10cc0*/  FMUL.FTZ R173, R0.reuse, R173 ;  /* 0x000000ad00ad7220 */ /* 0x040fe40000410000 */
[----:B------:R-:W-:-:S02]  /*10cd0*/  FMUL.FTZ R184, R0, R184 ;  /* 0x000000b800b87220 */ /* 0x000fc40000410000 */
[C---:B------:R-:W-:Y:S01]  /*10ce0*/  FMUL.FTZ R185, R0.reuse, R185 ;  /* 0x000000b900b97220 */ /* 0x040fe20000410000 */
[----:B------:R-:W4:Y:S01]  /*10cf0*/  @P2 MUFU.LG2 R4, R4 ;  /* 0x0000000400042308 */ /* 0x000f220000000c00 */
[C---:B------:R-:W-:Y:S02]  /*10d00*/  FMUL.FTZ R188, R0.reuse, R188 ;  /* 0x000000bc00bc7220 */ /* 0x040fe40000410000 */
[C---:B------:R-:W-:Y:S02]  /*10d10*/  FMUL.FTZ R189, R0.reuse, R189 ;  /* 0x000000bd00bd7220 */ /* 0x040fe40000410000 */
[C---:B------:R-:W-:Y:S02]  /*10d20*/  FMUL.FTZ R192, R0.reuse, R192 ;  /* 0x000000c000c07220 */ /* 0x040fe40000410000 */
[C---:B------:R-:W-:Y:S01]  /*10d30*/  FMUL.FTZ R193, R0.reuse, R193 ;  /* 0x000000c100c17220 */ /* 0x040fe20000410000 */
[----:B------:R-:W1:Y:S01]  /*10d40*/  @P1 MUFU.LG2 R6, R6 ;  /* 0x0000000600061308 */ /* 0x000e620000000c00 */
        /* <DEDUP_REMOVED lines=21> */
[----:B--2---:R-:W-:Y:S02]  /*10ea0*/  @P3 FMUL.FTZ R9, R7, 0.69314718246459960938 ;  /* 0x3f31721807093820 */ /* 0x004fe40000410000 */
[C---:B---3--:R-:W-:Y:S02]  /*10eb0*/  FMUL.FTZ R142, R3.reuse, R142 ;  /* 0x0000008e038e7220 */ /* 0x048fe40000410000 */
[----:B------:R-:W-:Y:S01]  /*10ec0*/  @P3 FMUL.FTZ R7, R0, c[0x0][0x2d0] ;  /* 0x0000b40000073a20 */ /* 0x000fe20000410000 */
[----:B------:R-:W-:Y:S01]  /*10ed0*/  MOV R0, RZ ;  /* 0x000000ff00007202 */ /* 0x000fe20000000f00 */
[C---:B------:R-:W-:Y:S02]  /*10ee0*/  FMUL.FTZ R143, R3.reuse, R143 ;  /* 0x0000008f038f7220 */ /* 0x040fe40000410000 */
[----:B------:R-:W-:-:S02]  /*10ef0*/  FMUL.FTZ R162, R3, R162 ;  /* 0x000000a203a27220 */ /* 0x000fc40000410000 */
[C---:B------:R-:W-:Y:S01]  /*10f00*/  FMUL.FTZ R163, R3.reuse, R163 ;  /* 0x000000a303a37220 */ /* 0x040fe20000410000 */
[----:B------:R-:W2:Y:S01]  /*10f10*/  @P0 MUFU.RCP R0, R5 ;  /* 0x0000000500000308 */ /* 0x000ea20000001000 */
        /* <DEDUP_REMOVED lines=60> */
[----:B------:R-:W-:Y:S02]  /*112e0*/  FMUL.FTZ R125, R2, R125 ;  /* 0x0000007d027d7220 */ /* 0x000fe40000410000 */
[----:B------:R-:W1:Y:S01]  /*112f0*/  @P0 MUFU.LG2 R2, R5 ;  /* 0x0000000500020308 */ /* 0x000e620000000c00 */
[----:B----4-:R-:W-:Y:S02]  /*11300*/  @P2 FMUL.FTZ R8, R4, 0.69314718246459960938 ;  /* 0x3f31721804082820 */ /* 0x010fe40000410000 */
[----:B------:R-:W-:Y:S02]  /*11310*/  @P2 FMUL.FTZ R4, R3, c[0x0][0x2d0] ;  /* 0x0000b40003042a20 */ /* 0x000fe40000410000 */
[----:B------:R-:W-:Y:S02]  /*11320*/  @P1 FMUL.FTZ R6, R6, 0.69314718246459960938 ;  /* 0x3f31721806061820 */ /* 0x000fe40000410000 */
[----:B------:R-:W-:Y:S02]  /*11330*/  @P1 FMUL.FTZ R3, R10, c[0x0][0x2d0] ;  /* 0x0000b4000a031a20 */ /* 0x000fe40000410000 */
[----:B------:R-:W-:Y:S01]  /*11340*/  @P2 FFMA.FTZ R20, R4, R136, R8 ;  /* 0x0000008804142223 */ /* 0x000fe20000010008 */
[----:B------:R-:W-:Y:S01]  /*11350*/  MOV R4, 0x1 ;  /* 0x0000000100047802 */ /* 0x000fe20000000f00 */
[----:B------:R-:W-:Y:S01]  /*11360*/  @P1 FFMA.FTZ R21, R3, R135, R6 ;  /* 0x0000008703151223 */ /* 0x000fe20000010006 */
[----:B------:R-:W-:Y:S01]  /*11370*/  @P0 MOV R3, 0x3f317218 ;  /* 0x3f31721800030802 */ /* 0x000fe20000000f00 */
[----:B--2---:R-:W-:-:S02]  /*11380*/  FMUL.FTZ R146, R0, R146 ;  /* 0x0000009200927220 */ /* 0x004fc40000410000 */
[----:B------:R-:W-:Y:S02]  /*11390*/  FMUL.FTZ R147, R0, R147 ;  /* 0x0000009300937220 */ /* 0x000fe40000410000 */
[----:B-1----:R-:W-:Y:S02]  /*113a0*/  @P0 FMUL.FTZ R2, R2, 0.69314718246459960938 ;  /* 0x3f31721802020820 */ /* 0x002fe40000410000 */
[----:B------:R-:W-:Y:S02]  /*113b0*/  @P0 FMUL.FTZ R3, R3, c[0x0][0x2d0] ;  /* 0x0000b40003030a20 */ /* 0x000fe40000410000 */
        /* <DEDUP_REMOVED lines=30> */
[----:B------:R-:W-:Y:S01]  /*115a0*/  PRMT R0, R4, 0x7610, R0 ;  /* 0x0000761004007816 */ /* 0x000fe20000000000 */
[----:B------:R-:W-:Y:S02]  /*115b0*/  @P3 FFMA.FTZ R19, R7, R137, R9 ;  /* 0x0000008907133223 */ /* 0x000fe40000010009 */
[----:B------:R-:W-:Y:S02]  /*115c0*/  @P0 FFMA.FTZ R18, R3, R134, R2 ;  /* 0x0000008603120223 */ /* 0x000fe40000010002 */
.L_x_929:
        /* <DEDUP_REMOVED lines=19> */
.L_x_965:
[----:B--2---:R-:W-:Y:S05]  /*11700*/  BSYNC B0 ;  /* 0x0000000000007941 */ /* 0x004fea0003800000 */
.L_x_964:
[----:B------:R-:W-:Y:S01]  /*11710*/  PRMT R0, R0, 0x9910, RZ ;  /* 0x0000991000007816 */ /* 0x000fe200000000ff */
[----:B------:R-:W-:Y:S01]  /*11720*/  BSSY B1, `(.L_x_966) ;  /* 0x00001d5000017945 */ /* 0x000fe20003800000 */
[----:B-----5:R-:W-:Y:S02]  /*11730*/  IMAD.MOV.U32 R44, RZ, RZ, R7 ;  /* 0x000000ffff2c7224 */ /* 0x020fe400078e0007 */
[----:B------:R-:W-:-:S13]  /*11740*/  ISETP.NE.AND P0, PT, R0, RZ, PT ;  /* 0x000000ff0000720c */ /* 0x000fda0003f05270 */
[----:B------:R-:W-:Y:S05]  /*11750*/  @!P0 BRA `(.L_x_967) ;  /* 0x00001a5000008947 */ /* 0x000fea0003800000 */
[----:B------:R-:W-:Y:S01]  /*11760*/  WARPSYNC 0xffffffff ;  /* 0xffffffff00007948 */ /* 0x000fe20003800000 */
[----:B------:R-:W-:Y:S06]  /*11770*/  BAR.SYNC.DEFER_BLOCKING 0x1, 0x80 ;  /* 0x0042000000007b1d */ /* 0x000fec0000010000 */
[----:B------:R-:W-:Y:S05]  /*11780*/  BRA.CONV ~URZ, `(.L_x_968) ;  /* 0x000000737f007947 */ /* 0x000fea000b800000 */
[----:B------:R-:W-:Y:S01]  /*11790*/  SHF.R.S32.HI R9, RZ, 0x1f, R6 ;  /* 0x0000001fff097819 */ /* 0x000fe20000011406 */
[----:B------:R-:W-:Y:S01]  /*117a0*/  IMAD.MOV.U32 R8, RZ, RZ, RZ ;  /* 0x000000ffff087224 */ /* 0x000fe200078e00ff */
[----:B------:R-:W-:Y:S01]  /*117b0*/  MOV R2, 0x11800 ;  /* 0x0001180000027802 */ /* 0x000fe20000000f00 */
[----:B------:R-:W-:Y:S01]  /*117c0*/  IMAD.MOV.U32 R3, RZ, RZ, 0x1f ;  /* 0x0000001fff037424 */ /* 0x000fe200078e00ff */
[----:B------:R-:W-:-:S04]  /*117d0*/  LEA.HI R9, R9, R6, RZ, 0x7 ;  /* 0x0000000609097211 */ /* 0x000fc800078f38ff */
[----:B------:R-:W-:Y:S02]  /*117e0*/  SHF.R.S32.HI R9, RZ, 0x7, R9 ;  /* 0x00000007ff097819 */ /* 0x000fe40000011409 */
[----:B-1----:R-:W-:Y:S05]  /*117f0*/  CALL.REL.NOINC `($__internal_19_$__cuda_sm70_shflsync_idx_p) ;  /* 0x0000280000007944 */ /* 0x002fea0003c00000 */
.L_x_968:
[----:B------:R-:W2:Y:S04]  /*11800*/  LDL R8, [R1+0x64] ;  /* 0x0000640001087983 */ /* 0x000ea80000100800 */
[----:B------:R-:W3:Y:S04]  /*11810*/  LDL.LU R5, [R1+0x44] ;  /* 0x0000440001057983 */ /* 0x000ee80000300800 */
[----:B-1----:R-:W4:Y:S04]  /*11820*/  LDL.LU R11, [R1+0x50] ;  /* 0x00005000010b7983 */ /* 0x002f280000300800 */
[----:B------:R-:W5:Y:S04]  /*11830*/  LDL.LU R17, [R1+0x54] ;  /* 0x0000540001117983 */ /* 0x000f680000300800 */
[----:B------:R-:W2:Y:S01]  /*11840*/  LDL.LU R16, [R1+0x58] ;  /* 0x0000580001107983 */ /* 0x000ea20000300800 */
[----:B------:R-:W-:-:S03]  /*11850*/  IMAD.MOV.U32 R3, RZ, RZ, 0x1 ;  /* 0x00000001ff037424 */ /* 0x000fc600078e00ff */
[----:B------:R-:W5:Y:S02]  /*11860*/  LDL R15, [R1+0x68] ;  /* 0x00006800010f7983 */ /* 0x000f640000100800 */
[----:B------:R-:W-:Y:S02]  /*11870*/  ISETP.NE.AND P1, PT, R3, c[0x0][0x4e8], PT ;  /* 0x00013a0003007a0c */ /* 0x000fe40003f25270 */
[----:B------:R-:W5:Y:S01]  /*11880*/  LDL R45, [R1+0x40] ;  /* 0x00004000012d7983 */ /* 0x000f620000100800 */
[----:B------:R-:W-:Y:S02]  /*11890*/  ULDC UR5, c[0x0][0x4e8] ;  /* 0x00013a0000057ab9 */ /* 0x000fe40000000800 */
[----:B------:R-:W-:Y:S02]  /*118a0*/  ULDC UR4, c[0x0][0x388] ;  /* 0x0000e20000047ab9 */ /* 0x000fe40000000800 */
[----:B------:R-:W-:Y:S01]  /*118b0*/  UIMAD UR4, UR5, UR4, URZ ;  /* 0x00000004050472a4 */ /* 0x000fe2000f8e023f */
[----:B------:R-:W-:Y:S01]  /*118c0*/  BSSY B0, `(.L_x_969) ;  /* 0x00000bf000007945 */ /* 0x000fe20003800000 */
[----:B---3--:R-:W-:Y:S01]  /*118d0*/  SHF.R.S32.HI R0, RZ, 0x1f, R5 ;  /* 0x0000001fff007819 */ /* 0x008fe20000011405 */
[----:B------:R-:W-:-:S04]  /*118e0*/  IMAD.WIDE.U32 R6, R5, c[0x0][0x4d0], RZ ;  /* 0x0001340005067a25 */ /* 0x000fc800078e00ff */
[C---:B------:R-:W-:Y:S02]  /*118f0*/  IMAD R2, R0.reuse, c[0x0][0x4d0], RZ ;  /* 0x0001340000027a24 */ /* 0x040fe400078e02ff */
[----:B------:R-:W-:Y:S02]  /*11900*/  IMAD R4, R0, c[0x0][0x438], RZ ;  /* 0x00010e0000047a24 */ /* 0x000fe400078e02ff */
[----:B------:R-:W-:Y:S01]  /*11910*/  IMAD R3, R5, c[0x0][0x4d4], R2 ;  /* 0x0001350005037a24 */ /* 0x000fe200078e0202 */
[----:B----4-:R-:W-:Y:S01]  /*11920*/  SHF.R.S32.HI R2, RZ, 0x1f, R11 ;  /* 0x0000001fff027819 */ /* 0x010fe2000001140b */
[----:B--2---:R-:W-:Y:S02]  /*11930*/  IMAD.IADD R0, R8, 0x1, R16 ;  /* 0x0000000108007824 */ /* 0x004fe400078e0210 */
[----:B------:R-:W-:Y:S02]  /*11940*/  IMAD.IADD R7, R7, 0x1, R3 ;  /* 0x0000000107077824 */ /* 0x000fe400078e0203 */
[----:B------:R-:W-:-:S02]  /*11950*/  IMAD R9, R2, c[0x0][0x4d8], RZ ;  /* 0x0001360002097a24 */ /* 0x000fc400078e02ff */
[----:B------:R-:W-:-:S04]  /*11960*/  IMAD.WIDE.U32 R6, R11, c[0x0][0x4d8], R6 ;  /* 0x000136000b067a25 */ /* 0x000fc800078e0006 */
[----:B------:R-:W-:Y:S02]  /*11970*/  IMAD R9, R11, c[0x0][0x4dc], R9 ;  /* 0x000137000b097a24 */ /* 0x000fe400078e0209 */
[----:B------:R-:W-:Y:S02]  /*11980*/  IMAD R8, R5, c[0x0][0x43c], R4 ;  /* 0x00010f0005087a24 */ /* 0x000fe400078e0204 */
[----:B------:R-:W-:-:S04]  /*11990*/  @P1 IMAD.HI.U32 R10, R0, c[0x0][0x4ec], RZ ;  /* 0x00013b00000a1a27 */ /* 0x000fc800078e00ff */
[----:B------:R-:W-:Y:S01]  /*119a0*/  IMAD.IADD R7, R7, 0x1, R9 ;  /* 0x0000000107077824 */ /* 0x000fe200078e0209 */
[----:B-----5:R-:W-:Y:S01]  /*119b0*/  SHF.R.S32.HI R9, RZ, 0x1f, R17 ;  /* 0x0000001fff097819 */ /* 0x020fe20000011411 */
[----:B------:R-:W-:-:S04]  /*119c0*/  IMAD.WIDE.U32 R4, R5, c[0x0][0x438], RZ ;  /* 0x00010e0005047a25 */ /* 0x000fc800078e00ff */
[----:B------:R-:W-:Y:S01]  /*119d0*/  IMAD.MOV.U32 R3, RZ, RZ, R0 ;  /* 0x000000ffff037224 */ /* 0x000fe200078e0000 */
[----:B------:R-:W-:Y:S01]  /*119e0*/  @P1 SHF.R.U32.HI R3, RZ, c[0x0][0x4f0], R10 ;  /* 0x00013c00ff031a19 */ /* 0x000fe2000001160a */
[----:B------:R-:W-:Y:S02]  /*119f0*/  IMAD.IADD R5, R5, 0x1, R8 ;  /* 0x0000000105057824 */ /* 0x000fe400078e0208 */
[----:B------:R-:W-:Y:S02]  /*11a00*/  IMAD R2, R2, c[0x0][0x440], RZ ;  /* 0x0001100002027a24 */ /* 0x000fe400078e02ff */
[----:B------:R-:W-:Y:S02]  /*11a10*/  IMAD R10, R9, c[0x0][0x4e0], RZ ;  /* 0x00013800090a7a24 */ /* 0x000fe400078e02ff */
[C---:B------:R-:W-:Y:S02]  /*11a20*/  IMAD R14, R11.reuse, c[0x0][0x444], R2 ;  /* 0x000111000b0e7a24 */ /* 0x040fe400078e0202 */
[----:B------:R-:W-:-:S04]  /*11a30*/  IMAD.WIDE.U32 R4, R11, c[0x0][0x440], R4 ;  /* 0x000110000b047a25 */ /* 0x000fc800078e0004 */
[----:B------:R-:W-:-:S04]  /*11a40*/  IMAD.WIDE.U32 R6, R17, c[0x0][0x4e0], R6 ;  /* 0x0001380011067a25 */ /* 0x000fc800078e0006 */
[----:B------:R-:W-:Y:S02]  /*11a50*/  IMAD R11, R17, c[0x0][0x4e4], R10 ;  /* 0x00013900110b7a24 */ /* 0x000fe400078e020a */
[----:B------:R-:W-:Y:S01]  /*11a60*/  @P1 IMAD.HI.U32 R10, R0, c[0x0][0x4ec], RZ ;  /* 0x00013b00000a1a27 */ /* 0x000fe200078e00ff */
[----:B------:R-:W-:Y:S02]  /*11a70*/  SHF.R.S32.HI R12, RZ, 0x1f, R3 ;  /* 0x0000001fff0c7819 */ /* 0x000fe40000011403 */
[----:B------:R-:W-:Y:S01]  /*11a80*/  IADD3 R6, P0, R3, R6, RZ ;  /* 0x0000000603067210 */ /* 0x000fe20007f1e0ff */
[----:B------:R-:W-:Y:S01]  /*11a90*/  IMAD.MOV.U32 R2, RZ, RZ, R0 ;  /* 0x000000ffff027224 */ /* 0x000fe200078e0000 */
[----:B------:R-:W-:Y:S01]  /*11aa0*/  @P1 SHF.R.U32.HI R2, RZ, c[0x0][0x4f0], R10 ;  /* 0x00013c00ff021a19 */ /* 0x000fe2000001160a */
[----:B------:R-:W-:Y:S01]  /*11ab0*/  IMAD.IADD R5, R5, 0x1, R14 ;  /* 0x0000000105057824 */ /* 0x000fe200078e020e */
[----:B------:R-:W-:Y:S01]  /*11ac0*/  IADD3.X R7, R12, R7, R11, P0, !PT ;  /* 0x000000070c077210 */ /* 0x000fe200007fe40b */
[----:B------:R-:W-:-:S02]  /*11ad0*/  IMAD.MOV R8, RZ, RZ, -R3 ;  /* 0x000000ffff087224 */ /* 0x000fc400078e0a03 */
[----:B------:R-:W-:Y:S01]  /*11ae0*/  IMAD.WIDE.U32 R10, R17, c[0x0][0x448], R4 ;  /* 0x00011200110a7a25 */ /* 0x000fe200078e0004 */
[----:B------:R-:W-:-:S03]  /*11af0*/  SHF.R.S32.HI R5, RZ, 0x1f, R2 ;  /* 0x0000001fff057819 */ /* 0x000fc60000011402 */
[----:B------:R-:W-:Y:S02]  /*11b00*/  IMAD.MOV R14, RZ, RZ, -R2 ;  /* 0x000000ffff0e7224 */ /* 0x000fe400078e0a02 */
[--C-:B------:R-:W-:Y:S02]  /*11b10*/  IMAD R8, R8, c[0x0][0x4e8], R0.reuse ;  /* 0x00013a0008087a24 */ /* 0x100fe400078e0200 */
[----:B------:R-:W-:Y:S02]  /*11b20*/  IMAD R9, R9, c[0x0][0x448], RZ ;  /* 0x0001120009097a24 */ /* 0x000fe400078e02ff */
[----:B------:R-:W-:Y:S02]  /*11b30*/  IMAD R14, R14, c[0x0][0x4e8], R0 ;  /* 0x00013a000e0e7a24 */ /* 0x000fe400078e0200 */
[----:B------:R-:W-:Y:S02]  /*11b40*/  IMAD R0, R5, c[0x0][0x430], RZ ;  /* 0x00010c0005007a24 */ /* 0x000fe400078e02ff */
[----:B------:R-:W-:-:S02]  /*11b50*/  IMAD R9, R17, c[0x0][0x44c], R9 ;  /* 0x0001130011097a24 */ /* 0x000fc400078e0209 */
[----:B------:R-:W-:Y:S02]  /*11b60*/  IMAD R17, R2, c[0x0][0x434], R0 ;  /* 0x00010d0002117a24 */ /* 0x000fe400078e0200 */
[----:B------:R-:W-:Y:S02]  /*11b70*/  IMAD.IADD R0, R15, 0x1, R16 ;  /* 0x000000010f007824 */ /* 0x000fe400078e0210 */
[----:B------:R-:W1:Y:S01]  /*11b80*/  S2R R16, SR_TID.X ;  /* 0x0000000000107919 */ /* 0x000e620000002100 */
[----:B------:R-:W-:Y:S01]  /*11b90*/  SHF.R.S32.HI R13, RZ, 0x1f, R8 ;  /* 0x0000001fff0d7819 */ /* 0x000fe20000011408 */
[----:B------:R-:W-:-:S04]  /*11ba0*/  IMAD.WIDE.U32 R6, R8, c[0x0][0x4c8], R6 ;  /* 0x0001320008067a25 */ /* 0x000fc800078e0006 */
[----:B------:R-:W-:-:S04]  /*11bb0*/  IMAD R3, R13, c[0x0][0x4c8], RZ ;  /* 0x000132000d037a24 */ /* 0x000fc800078e02ff */
[----:B------:R-:W-:Y:S01]  /*11bc0*/  IMAD R3, R8, c[0x0][0x4cc], R3 ;  /* 0x0001330008037a24 */ /* 0x000fe200078e0203 */
[----:B------:R-:W-:-:S03]  /*11bd0*/  LEA R4, P0, R6, c[0x0][0x4a8], 0x2 ;  /* 0x00012a0006047a11 */ /* 0x000fc600078010ff */
[----:B------:R-:W-:Y:S01]  /*11be0*/  IMAD.IADD R3, R7, 0x1, R3 ;  /* 0x0000000107037824 */ /* 0x000fe200078e0203 */
[----:B-1----:R-:W-:-:S04]  /*11bf0*/  SHF.R.S32.HI R15, RZ, 0x1f, R16 ;  /* 0x0000001fff0f7819 */ /* 0x002fc80000011410 */
[----:B------:R-:W-:Y:S02]  /*11c00*/  LEA.HI.X R3, R6, c[0x0][0x4ac], R3, 0x2, P0 ;  /* 0x00012b0006037a11 */ /* 0x000fe400000f1403 */
[----:B------:R-:W-:Y:S01]  /*11c10*/  LEA.HI R15, R15, R16, RZ, 0x5 ;  /* 0x000000100f0f7211 */ /* 0x000fe200078f28ff */
[----:B------:R-:W-:-:S03]  /*11c20*/  IMAD.IADD R9, R11, 0x1, R9 ;  /* 0x000000010b097824 */ /* 0x000fc600078e0209 */
[----:B------:R-:W-:Y:S01]  /*11c30*/  LOP3.LUT R15, R15, 0xffffffe0, RZ, 0xc0, !PT ;  /* 0xffffffe00f0f7812 */ /* 0x000fe200078ec0ff */
[----:B------:R-:W-:Y:S01]  /*11c40*/  IMAD.MOV.U32 R8, RZ, RZ, R10 ;  /* 0x000000ffff087224 */ /* 0x000fe200078e000a */
[----:B------:R-:W-:Y:S04]  /*11c50*/  SHFL.IDX PT, R12, R4, RZ, 0x1c1f ;  /* 0x001c1fff040c7589 */ /* 0x000fe800000e0000 */
[----:B------:R-:W1:Y:S01]  /*11c60*/  SHFL.IDX PT, R13, R3, RZ, 0x1c1f ;  /* 0x001c1fff030d7589 */ /* 0x000e6200000e0000 */
[----:B------:R-:W-:-:S03]  /*11c70*/  IMAD.IADD R15, R16, 0x1, -R15 ;  /* 0x00000001100f7824 */ /* 0x000fc600078e0a0f */
[----:B------:R-:W-:Y:S04]  /*11c80*/  SHFL.IDX PT, R10, R4, 0x1, 0x1c1f ;  /* 0x003c1f00040a7f89 */ /* 0x000fe800000e0000 */
[----:B------:R-:W2:Y:S01]  /*11c90*/  SHFL.IDX PT, R11, R3, 0x1, 0x1c1f ;  /* 0x003c1f00030b7f89 */ /* 0x000ea200000e0000 */
[----:B------:R-:W-:Y:S01]  /*11ca0*/  IMAD.WIDE.U32 R8, R2, c[0x0][0x430], R8 ;  /* 0x00010c0002087a25 */ /* 0x000fe200078e0008 */
[----:B------:R-:W-:Y:S02]  /*11cb0*/  LOP3.LUT P5, RZ, R15, 0x3, RZ, 0xc0, !PT ;  /* 0x000000030fff7812 */ /* 0x000fe400078ac0ff */
[C---:B------:R-:W-:Y:S01]  /*11cc0*/  IADD3 R2, R0.reuse, 0x8, RZ ;  /* 0x0000000800027810 */ /* 0x040fe20007ffe0ff */
[----:B------:R-:W-:Y:S01]  /*11cd0*/  SHFL.IDX PT, R6, R4, 0x2, 0x1c1f ;  /* 0x005c1f0004067f89 */ /* 0x000fe200000e0000 */
[----:B------:R-:W-:-:S03]  /*11ce0*/  ISETP.GE.OR P1, PT, R0, UR4, P5 ;  /* 0x0000000400007c0c */ /* 0x000fc6000af26670 */
[----:B------:R-:W3:Y:S01]  /*11cf0*/  SHFL.IDX PT, R7, R3, 0x2, 0x1c1f ;  /* 0x005c1f0003077f89 */ /* 0x000ee200000e0000 */
[----:B------:R-:W-:-:S03]  /*11d00*/  SHF.R.S32.HI R16, RZ, 0x1f, R14 ;  /* 0x0000001fff107819 */ /* 0x000fc6000001140e */
[----:B------:R-:W-:Y:S01]  /*11d10*/  SHFL.IDX PT, R4, R4, 0x3, 0x1c1f ;  /* 0x007c1f0004047f89 */ /* 0x000fe200000e0000 */
[----:B------:R-:W-:-:S03]  /*11d20*/  ISETP.GE.OR P4, PT, R2, UR4, P5 ;  /* 0x0000000402007c0c */ /* 0x000fc6000af86670 */
[----:B------:R4:W5:Y:S01]  /*11d30*/  SHFL.IDX PT, R5, R3, 0x3, 0x1c1f ;  /* 0x007c1f0003057f89 */ /* 0x00096200000e0000 */
[C---:B------:R-:W-:Y:S02]  /*11d40*/  IADD3 R15, R0.reuse, 0x40, RZ ;  /* 0x00000040000f7810 */ /* 0x040fe40007ffe0ff */
[----:B------:R-:W-:Y:S02]  /*11d50*/  ISETP.GE.AND P3, PT, R0, UR4, PT ;  /* 0x0000000400007c0c */ /* 0x000fe4000bf66270 */
[----:B------:R-:W-:Y:S01]  /*11d60*/  ISETP.GE.AND P2, PT, R2, UR4, PT ;  /* 0x0000000402007c0c */ /* 0x000fe2000bf46270 */
[----:B------:R-:W-:Y:S01]  /*11d70*/  IMAD.MOV.U32 R2, RZ, RZ, R8 ;  /* 0x000000ffff027224 */ /* 0x000fe200078e0008 */
[----:B------:R-:W-:Y:S02]  /*11d80*/  IADD3 R0, R0, 0x48, RZ ;  /* 0x0000004800007810 */ /* 0x000fe40007ffe0ff */
[----:B------:R-:W-:Y:S02]  /*11d90*/  ISETP.GE.OR P0, PT, R15, UR4, P5 ;  /* 0x000000040f007c0c */ /* 0x000fe4000af06670 */
[----:B------:R-:W-:Y:S01]  /*11da0*/  ISETP.GE.OR P5, PT, R0, UR4, P5 ;  /* 0x0000000400007c0c */ /* 0x000fe2000afa6670 */
[----:B-1----:R1:W-:Y:S01]  /*11db0*/  @!P1 ST.E [R12.64], R19 ;  /* 0x000000130c009985 */ /* 0x0023e2000c101908 */
[----:B----4-:R-:W-:-:S02]  /*11dc0*/  IMAD.IADD R3, R9, 0x1, R17 ;  /* 0x0000000109037824 */ /* 0x010fc400078e0211 */
[----:B------:R-:W-:Y:S02]  /*11dd0*/  IMAD R9, R16, c[0x0][0x428], RZ ;  /* 0x00010a0010097a24 */ /* 0x000fe400078e02ff */
[----:B------:R-:W-:-:S04]  /*11de0*/  IMAD.WIDE.U32 R2, R14, c[0x0][0x428], R2 ;  /* 0x00010a000e027a25 */ /* 0x000fc800078e0002 */
[----:B------:R-:W-:Y:S01]  /*11df0*/  IMAD R8, R14, c[0x0][0x42c], R9 ;  /* 0x00010b000e087a24 */ /* 0x000fe200078e0209 */
[----:B--2---:R2:W-:Y:S01]  /*11e00*/  @!P4 ST.E [R10.64], R20 ;  /* 0x000000140a00c985 */ /* 0x0045e2000c101908 */
[----:B------:R-:W-:Y:S02]  /*11e10*/  LEA R29, P4, R2, c[0x0][0x400], 0x2 ;  /* 0x00010000021d7a11 */ /* 0x000fe400078810ff */
[----:B------:R-:W-:Y:S01]  /*11e20*/  IMAD.IADD R3, R3, 0x1, R8 ;  /* 0x0000000103037824 */ /* 0x000fe200078e0208 */
[----:B---3--:R3:W-:Y:S01]  /*11e30*/  @!P0 ST.E [R6.64], R21 ;  /* 0x0000001506008985 */ /* 0x0087e2000c101908 */
[----:B------:R-:W-:-:S03]  /*11e40*/  ISETP.GE.AND P1, PT, R15, UR4, PT ;  /* 0x000000040f007c0c */ /* 0x000fc6000bf26270 */
[----:B------:R-:W-:Y:S01]  /*11e50*/  LEA.HI.X R26, R2, c[0x0][0x404], R3, 0x2, P4 ;  /* 0x00010100021a7a11 */ /* 0x000fe200020f1403 */
[----:B-----5:R4:W-:Y:S01]  /*11e60*/  @!P5 ST.E [R4.64], R18 ;  /* 0x000000120400d985 */ /* 0x0209e2000c101908 */
[----:B------:R-:W-:Y:S02]  /*11e70*/  ISETP.GE.AND P0, PT, R0, UR4, PT ;  /* 0x0000000400007c0c */ /* 0x000fe4000bf06270 */
[C---:B------:R-:W-:Y:S01]  /*11e80*/  IADD3 R17, R45.reuse, 0x8, RZ ;  /* 0x000000082d117810 */ /* 0x040fe20007ffe0ff */
[----:B------:R4:W4:Y:S01]  /*11e90*/  SHFL.IDX PT, R0, R29, RZ, 0x1c1f ;  /* 0x001c1fff1d007589 */ /* 0x00092200000e0000 */
[C---:B------:R-:W-:Y:S02]  /*11ea0*/  IADD3 R16, R45.reuse, 0x10, RZ ;  /* 0x000000102d107810 */ /* 0x040fe40007ffe0ff */
[C---:B------:R-:W-:Y:S01]  /*11eb0*/  IADD3 R15, R45.reuse, 0x18, RZ ;  /* 0x000000182d0f7810 */ /* 0x040fe20007ffe0ff */
[----:B------:R4:W4:Y:S01]  /*11ec0*/  SHFL.IDX PT, R2, R26, RZ, 0x1c1f ;  /* 0x001c1fff1a027589 */ /* 0x00092200000e0000 */
[----:B------:R-:W-:-:S02]  /*11ed0*/  IADD3 R14, R45, 0x20, RZ ;  /* 0x000000202d0e7810 */ /* 0x000fc40007ffe0ff */
[C---:B-1----:R-:W-:Y:S02]  /*11ee0*/  IADD3 R13, R45.reuse, 0x28, RZ ;  /* 0x000000282d0d7810 */ /* 0x042fe40007ffe0ff */
[C---:B------:R-:W-:Y:S02]  /*11ef0*/  IADD3 R12, R45.reuse, 0x30, RZ ;  /* 0x000000302d0c7810 */ /* 0x040fe40007ffe0ff */
[C---:B------:R-:W-:Y:S02]  /*11f00*/  IADD3 R9, R45.reuse, 0x48, RZ ;  /* 0x000000482d097810 */ /* 0x040fe40007ffe0ff */
[C---:B------:R-:W-:Y:S02]  /*11f10*/  IADD3 R8, R45.reuse, 0x50, RZ ;  /* 0x000000502d087810 */ /* 0x040fe40007ffe0ff */
[C---:B--2---:R-:W-:Y:S02]  /*11f20*/  IADD3 R11, R45.reuse, 0x38, RZ ;  /* 0x000000382d0b7810 */ /* 0x044fe40007ffe0ff */
[----:B------:R-:W-:-:S02]  /*11f30*/  IADD3 R10, R45, 0x40, RZ ;  /* 0x000000402d0a7810 */ /* 0x000fc40007ffe0ff */
[C---:B---3--:R-:W-:Y:S02]  /*11f40*/  IADD3 R7, R45.reuse, 0x58, RZ ;  /* 0x000000582d077810 */ /* 0x048fe40007ffe0ff */
[C---:B------:R-:W-:Y:S02]  /*11f50*/  IADD3 R3, R45.reuse, 0x60, RZ ;  /* 0x000000602d037810 */ /* 0x040fe40007ffe0ff */
[C---:B------:R-:W-:Y:S02]  /*11f60*/  IADD3 R6, R45.reuse, 0x68, RZ ;  /* 0x000000682d067810 */ /* 0x040fe40007ffe0ff */
[C---:B----4-:R-:W-:Y:S02]  /*11f70*/  IADD3 R5, R45.reuse, 0x70, RZ ;  /* 0x000000702d057810 */ /* 0x050fe40007ffe0ff */
[----:B------:R-:W-:Y:S02]  /*11f80*/  IADD3 R4, R45, 0x78, RZ ;  /* 0x000000782d047810 */ /* 0x000fe40007ffe0ff */
        /* <DEDUP_REMOVED lines=15> */
[----:B------:R-:W-:Y:S01]  /*12080*/  SHF.R.S32.HI R43, RZ, 0x1f, R4 ;  /* 0x0000001fff2b7819 */ /* 0x000fe20000011404 */
[----:B------:R-:W-:Y:S05]  /*12090*/  @P3 BRA `(.L_x_970) ;  /* 0x0000041000003947 */ /* 0x000fea0003800000 */
[----:B------:R-:W-:Y:S02]  /*120a0*/  ISETP.GE.AND P5, PT, R45, c[0x0][0x3c8], PT ;  /* 0x0000f2002d007a0c */ /* 0x000fe40003fa6270 */
[----:B------:R-:W-:Y:S02]  /*120b0*/  ISETP.GE.AND P4, PT, R17, c[0x0][0x3c8], PT ;  /* 0x0000f20011007a0c */ /* 0x000fe40003f86270 */
[----:B------:R-:W-:-:S09]  /*120c0*/  ISETP.GE.AND P6, PT, R6, c[0x0][0x3c8], PT ;  /* 0x0000f20006007a0c */ /* 0x000fd20003fc6270 */
[----:B------:R-:W-:-:S04]  /*120d0*/  @!P5 LEA R18, P3, R45, R0, 0x2 ;  /* 0x000000002d12d211 */ /* 0x000fc800078610ff */
[----:B------:R-:W-:Y:S02]  /*120e0*/  @!P5 LEA.HI.X R19, R45, R2, R27, 0x2, P3 ;  /* 0x000000022d13d211 */ /* 0x000fe400018f141b */
[----:B------:R-:W-:-:S03]  /*120f0*/  ISETP.GE.AND P3, PT, R16, c[0x0][0x3c8], PT ;  /* 0x0000f20010007a0c */ /* 0x000fc60003f66270 */
[----:B------:R1:W-:Y:S02]  /*12100*/  @!P5 ST.E.64 [R18.64], R140 ;  /* 0x0000008c1200d985 */ /* 0x0003e4000c101b08 */
[----:B-1----:R-:W-:-:S04]  /*12110*/  @!P4 LEA R18, P5, R17, R0, 0x2 ;  /* 0x000000001112c211 */ /* 0x002fc800078a10ff */
        /* <DEDUP_REMOVED lines=42> */
[----:B------:R1:W-:Y:S01]  /*123c0*/  @!P3 ST.E.64 [R18.64], R96 ;  /* 0x000000601200b985 */ /* 0x0003e2000c101b08 */
[----:B------:R-:W-:-:S04]  /*123d0*/  @!P5 LEA R24, P3, R3, R0, 0x2 ;  /* 0x000000000318d211 */ /* 0x000fc800078610ff */
[----:B------:R-:W-:Y:S02]  /*123e0*/  @!P5 LEA.HI.X R25, R3, R2, R40, 0x2, P3 ;  /* 0x000000020319d211 */ /* 0x000fe400018f1428 */
[----:B------:R-:W-:Y:S02]  /*123f0*/  ISETP.GE.AND P5, PT, R5, c[0x0][0x3c8], PT ;  /* 0x0000f20005007a0c */ /* 0x000fe40003fa6270 */
[----:B------:R-:W-:-:S04]  /*12400*/  @!P6 LEA R22, P3, R6, R0, 0x2 ;  /* 0x000000000616e211 */ /* 0x000fc800078610ff */
[----:B------:R-:W-:-:S07]  /*12410*/  @!P6 LEA.HI.X R23, R6, R2, R41, 0x2, P3 ;  /* 0x000000020617e211 */ /* 0x000fce00018f1429 */
[----:B------:R-:W-:-:S04]  /*12420*/  @!P5 LEA R20, P3, R5, R0, 0x2 ;  /* 0x000000000514d211 */ /* 0x000fc800078610ff */
[----:B------:R-:W-:Y:S02]  /*12430*/  @!P5 LEA.HI.X R21, R5, R2, R42, 0x2, P3 ;  /* 0x000000020515d211 */ /* 0x000fe400018f142a */
[----:B-1----:R-:W-:-:S04]  /*12440*/  @!P4 LEA R18, P3, R4, R0, 0x2 ;  /* 0x000000000412c211 */ /* 0x002fc800078610ff */
[----:B------:R-:W-:Y:S02]  /*12450*/  @!P4 LEA.HI.X R19, R4, R2, R43, 0x2, P3 ;  /* 0x000000020413c211 */ /* 0x000fe400018f142b */
[----:B------:R-:W-:-:S13]  /*12460*/  ISETP.GE.AND P3, PT, R3, c[0x0][0x3c8], PT ;  /* 0x0000f20003007a0c */ /* 0x000fda0003f66270 */
[----:B------:R1:W-:Y:S04]  /*12470*/  @!P3 ST.E.64 [R24.64], R100 ;  /* 0x000000641800b985 */ /* 0x0003e8000c101b08 */
[----:B------:R1:W-:Y:S04]  /*12480*/  @!P6 ST.E.64 [R22.64], R112 ;  /* 0x000000701600e985 */ /* 0x0003e8000c101b08 */
[----:B------:R1:W-:Y:S04]  /*12490*/  @!P5 ST.E.64 [R20.64], R116 ;  /* 0x000000741400d985 */ /* 0x0003e8000c101b08 */
[----:B------:R1:W-:Y:S02]  /*124a0*/  @!P4 ST.E.64 [R18.64], R128 ;  /* 0x000000801200c985 */ /* 0x0003e4000c101b08 */
.L_x_970:
[----:B------:R-:W-:Y:S05]  /*124b0*/  BSYNC B0 ;  /* 0x0000000000007941 */ /* 0x000fea0003800000 */
.L_x_969:
[----:B------:R2:W3:Y:S01]  /*124c0*/  SHFL.IDX PT, R2, R26, 0x1, 0x1c1f ;  /* 0x003c1f001a027f89 */ /* 0x0004e200000e0000 */
[----:B------:R-:W-:Y:S03]  /*124d0*/  BSSY B0, `(.L_x_971) ;  /* 0x0000043000007945 */ /* 0x000fe60003800000 */
[----:B------:R2:W4:Y:S01]  /*124e0*/  SHFL.IDX PT, R0, R29, 0x1, 0x1c1f ;  /* 0x003c1f001d007f89 */ /* 0x00052200000e0000 */
[----:B------:R-:W-:Y:S05]  /*124f0*/  @P2 BRA `(.L_x_972) ;  /* 0x0000040000002947 */ /* 0x000fea0003800000 */
[----:B------:R-:W-:Y:S02]  /*12500*/  ISETP.GE.AND P5, PT, R45, c[0x0][0x3c8], PT ;  /* 0x0000f2002d007a0c */ /* 0x000fe40003fa6270 */
[----:B------:R-:W-:-:S02]  /*12510*/  ISETP.GE.AND P2, PT, R17, c[0x0][0x3c8], PT ;  /* 0x0000f20011007a0c */ /* 0x000fc40003f46270 */
[----:B------:R-:W-:-:S09]  /*12520*/  ISETP.GE.AND P3, PT, R16, c[0x0][0x3c8], PT ;  /* 0x0000f20010007a0c */ /* 0x000fd20003f66270 */
[----:B-1--4-:R-:W-:-:S04]  /*12530*/  @!P5 LEA R18, P4, R45, R0, 0x2 ;  /* 0x000000002d12d211 */ /* 0x012fc800078810ff */
[----:B---3--:R-:W-:Y:S02]  /*12540*/  @!P5 LEA.HI.X R19, R45, R2, R27, 0x2, P4 ;  /* 0x000000022d13d211 */ /* 0x008fe400020f141b */
[----:B------:R-:W-:-:S03]  /*12550*/  @!P2 LEA R20, P4, R17, R0, 0x2 ;  /* 0x000000001114a211 */ /* 0x000fc600078810ff */
[----:B------:R1:W-:Y:S01]  /*12560*/  @!P5 ST.E.64 [R18.64], R142 ;  /* 0x0000008e1200d985 */ /* 0x0003e2000c101b08 */
[----:B------:R-:W-:Y:S02]  /*12570*/  ISETP.GE.AND P5, PT, R15, c[0x0][0x3c8], PT ;  /* 0x0000f2000f007a0c */ /* 0x000fe40003fa6270 */
[----:B------:R-:W-:-:S05]  /*12580*/  @!P2 LEA.HI.X R21, R17, R2, R28, 0x2, P4 ;  /* 0x000000021115a211 */ /* 0x000fca00020f141c */
[----:B------:R3:W-:Y:S01]  /*12590*/  @!P2 ST.E.64 [R20.64], R162 ;  /* 0x000000a21400a985 */ /* 0x0007e2000c101b08 */
[----:B------:R-:W-:Y:S02]  /*125a0*/  ISETP.GE.AND P2, PT, R14, c[0x0][0x3c8], PT ;  /* 0x0000f2000e007a0c */ /* 0x000fe40003f46270 */
[----:B-1----:R-:W-:-:S04]  /*125b0*/  @!P3 LEA R18, P4, R16, R0, 0x2 ;  /* 0x000000001012b211 */ /* 0x002fc800078810ff */
[----:B------:R-:W-:Y:S02]  /*125c0*/  @!P3 LEA.HI.X R19, R16, R2, R30, 0x2, P4 ;  /* 0x000000021013b211 */ /* 0x000fe400020f141e */
[----:B---3--:R-:W-:-:S03]  /*125d0*/  @!P5 LEA R20, P4, R15, R0, 0x2 ;  /* 0x000000000f14d211 */ /* 0x008fc600078810ff */
        /* <DEDUP_REMOVED lines=33> */
[----:B------:R-:W-:Y:S02]  /*127f0*/  @!P3 LEA.HI.X R21, R7, R2, R38, 0x2, P4 ;  /* 0x000000020715b211 */ /* 0x000fe400020f1426 */
[----:B------:R-:W-:-:S03]  /*12800*/  ISETP.GE.AND P4, PT, R6, c[0x0][0x3c8], PT ;  /* 0x0000f20006007a0c */ /* 0x000fc60003f86270 */
[----:B------:R3:W-:Y:S01]  /*12810*/  @!P3 ST.E.64 [R20.64], R98 ;  /* 0x000000621400b985 */ /* 0x0007e2000c101b08 */
[----:B------:R-:W-:Y:S02]  /*12820*/  ISETP.GE.AND P3, PT, R5, c[0x0][0x3c8], PT ;  /* 0x0000f20005007a0c */ /* 0x000fe40003f66270 */
[----:B-1----:R-:W-:-:S04]  /*12830*/  @!P5 LEA R18, P2, R3, R0, 0x2 ;  /* 0x000000000312d211 */ /* 0x002fc800078410ff */
[----:B------:R-:W-:Y:S02]  /*12840*/  @!P5 LEA.HI.X R19, R3, R2, R40, 0x2, P2 ;  /* 0x000000020313d211 */ /* 0x000fe400010f1428 */
[----:B------:R-:W-:-:S03]  /*12850*/  ISETP.GE.AND P2, PT, R4, c[0x0][0x3c8], PT ;  /* 0x0000f20004007a0c */ /* 0x000fc60003f46270 */
[----:B------:R1:W-:Y:S01]  /*12860*/  @!P5 ST.E.64 [R18.64], R102 ;  /* 0x000000661200d985 */ /* 0x0003e2000c101b08 */
[----:B------:R-:W-:-:S04]  /*12870*/  @!P4 LEA R22, P5, R6, R0, 0x2 ;  /* 0x000000000616c211 */ /* 0x000fc800078a10ff */
[----:B------:R-:W-:Y:S02]  /*12880*/  @!P4 LEA.HI.X R23, R6, R2, R41, 0x2, P5 ;  /* 0x000000020617c211 */ /* 0x000fe400028f1429 */
[----:B---3--:R-:W-:-:S03]  /*12890*/  @!P3 LEA R20, P5, R5, R0, 0x2 ;  /* 0x000000000514b211 */ /* 0x008fc600078a10ff */
[----:B------:R3:W-:Y:S01]  /*128a0*/  @!P4 ST.E.64 [R22.64], R114 ;  /* 0x000000721600c985 */ /* 0x0007e2000c101b08 */
[----:B------:R-:W-:-:S05]  /*128b0*/  @!P3 LEA.HI.X R21, R5, R2, R42, 0x2, P5 ;  /* 0x000000020515b211 */ /* 0x000fca00028f142a */
[----:B------:R3:W-:Y:S01]  /*128c0*/  @!P3 ST.E.64 [R20.64], R118 ;  /* 0x000000761400b985 */ /* 0x0007e2000c101b08 */
[----:B-1----:R-:W-:-:S04]  /*128d0*/  @!P2 LEA R18, P5, R4, R0, 0x2 ;  /* 0x000000000412a211 */ /* 0x002fc800078a10ff */
[----:B------:R-:W-:-:S05]  /*128e0*/  @!P2 LEA.HI.X R19, R4, R2, R43, 0x2, P5 ;  /* 0x000000020413a211 */ /* 0x000fca00028f142b */
[----:B------:R3:W-:Y:S04]  /*128f0*/  @!P2 ST.E.64 [R18.64], R130 ;  /* 0x000000821200a985 */ /* 0x0007e8000c101b08 */
.L_x_972:
[----:B------:R-:W-:Y:S05]  /*12900*/  BSYNC B0 ;  /* 0x0000000000007941 */ /* 0x000fea0003800000 */
.L_x_971:
[----:B---3--:R3:W1:Y:S01]  /*12910*/  SHFL.IDX PT, R2, R26, 0x2, 0x1c1f ;  /* 0x005c1f001a027f89 */ /* 0x00866200000e0000 */
[----:B------:R-:W-:Y:S03]  /*12920*/  BSSY B0, `(.L_x_973) ;  /* 0x0000043000007945 */ /* 0x000fe60003800000 */
[----:B----4-:R3:W4:Y:S01]  /*12930*/  SHFL.IDX PT, R0, R29, 0x2, 0x1c1f ;  /* 0x005c1f001d007f89 */ /* 0x01072200000e0000 */
[----:B------:R-:W-:Y:S05]  /*12940*/  @P1 BRA `(.L_x_974) ;  /* 0x0000040000001947 */ /* 0x000fea0003800000 */
[----:B------:R-:W-:Y:S02]  /*12950*/  ISETP.GE.AND P3, PT, R45, c[0x0][0x3c8], PT ;  /* 0x0000f2002d007a0c */ /* 0x000fe40003f66270 */
[----:B------:R-:W-:Y:S02]  /*12960*/  ISETP.GE.AND P5, PT, R17, c[0x0][0x3c8], PT ;  /* 0x0000f20011007a0c */ /* 0x000fe40003fa6270 */
[----:B------:R-:W-:Y:S02]  /*12970*/  ISETP.GE.AND P2, PT, R16, c[0x0][0x3c8], PT ;  /* 0x0000f20010007a0c */ /* 0x000fe40003f46270 */
[----:B------:R-:W-:-:S07]  /*12980*/  ISETP.GE.AND P1, PT, R15, c[0x0][0x3c8], PT ;  /* 0x0000f2000f007a0c */ /* 0x000fce0003f26270 */
[----:B-1--4-:R-:W-:-:S04]  /*12990*/  @!P3 LEA R18, P4, R45, R0, 0x2 ;  /* 0x000000002d12b211 */ /* 0x012fc800078810ff */
[----:B------:R-:W-:Y:S02]  /*129a0*/  @!P3 LEA.HI.X R19, R45, R2, R27, 0x2, P4 ;  /* 0x000000022d13b211 */ /* 0x000fe400020f141b */
        /* <DEDUP_REMOVED lines=8> */
[----:B----4-:R-:W-:-:S03]  /*12a30*/  @!P1 LEA R20, P4, R15, R0, 0x2 ;  /* 0x000000000f149211 */ /* 0x010fc600078810ff */
        /* <DEDUP_REMOVED lines=23> */
[----:B------:R-:W-:-:S03]  /*12bb0*/  @!P5 LEA R22, P4, R9, R0, 0x2 ;  /* 0x000000000916d211 */ /* 0x000fc600078810ff */
[----:B------:R1:W-:Y:S01]  /*12bc0*/  @!P3 ST.E.64 [R18.64], R72 ;  /* 0x000000481200b985 */ /* 0x0003e2000c101b08 */
[----:B------:R-:W-:Y:S02]  /*12bd0*/  @!P5 LEA.HI.X R23, R9, R2, R37, 0x2, P4 ;  /* 0x000000020917d211 */ /* 0x000fe400020f1425 */
[----:B------:R-:W-:Y:S02]  /*12be0*/  ISETP.GE.AND P4, PT, R3, c[0x0][0x3c8], PT ;  /* 0x0000f20003007a0c */ /* 0x000fe40003f86270 */
[C---:B----4-:R-:W-:Y:S01]  /*12bf0*/  @!P2 LEA R20, P3, R8.reuse, R0, 0x2 ;  /* 0x000000000814a211 */ /* 0x050fe200078610ff */
[----:B------:R4:W-:Y:S03]  /*12c00*/  @!P5 ST.E.64 [R22.64], R76 ;  /* 0x0000004c1600d985 */ /* 0x0009e6000c101b08 */
        /* <DEDUP_REMOVED lines=8> */
[----:B------:R-:W-:Y:S02]  /*12c90*/  ISETP.GE.AND P1, PT, R4, c[0x0][0x3c8], PT ;  /* 0x0000f20004007a0c */ /* 0x000fe40003f26270 */
[----:B------:R-:W-:Y:S02]  /*12ca0*/  @!P4 LEA.HI.X R25, R3, R2, R40, 0x2, P5 ;  /* 0x000000020319c211 */ /* 0x000fe400028f1428 */
[----:B----4-:R-:W-:-:S03]  /*12cb0*/  @!P3 LEA R22, P5, R6, R0, 0x2 ;  /* 0x000000000616b211 */ /* 0x010fc600078a10ff */
[----:B------:R4:W-:Y:S01]  /*12cc0*/  @!P4 ST.E.64 [R24.64], R104 ;  /* 0x000000681800c985 */ /* 0x0009e2000c101b08 */
[----:B------:R-:W-:Y:S02]  /*12cd0*/  @!P3 LEA.HI.X R23, R6, R2, R41, 0x2, P5 ;  /* 0x000000020617b211 */ /* 0x000fe400028f1429 */
[----:B-----5:R-:W-:-:S03]  /*12ce0*/  @!P2 LEA R20, P5, R5, R0, 0x2 ;  /* 0x000000000514a211 */ /* 0x020fc600078a10ff */
[----:B------:R4:W-:Y:S01]  /*12cf0*/  @!P3 ST.E.64 [R22.64], R108 ;  /* 0x0000006c1600b985 */ /* 0x0009e2000c101b08 */
[----:B------:R-:W-:-:S05]  /*12d00*/  @!P2 LEA.HI.X R21, R5, R2, R42, 0x2, P5 ;  /* 0x000000020515a211 */ /* 0x000fca00028f142a */
[----:B------:R4:W-:Y:S01]  /*12d10*/  @!P2 ST.E.64 [R20.64], R120 ;  /* 0x000000781400a985 */ /* 0x0009e2000c101b08 */
[----:B-1----:R-:W-:-:S04]  /*12d20*/  @!P1 LEA R18, P5, R4, R0, 0x2 ;  /* 0x0000000004129211 */ /* 0x002fc800078a10ff */
[----:B------:R-:W-:-:S05]  /*12d30*/  @!P1 LEA.HI.X R19, R4, R2, R43, 0x2, P5 ;  /* 0x0000000204139211 */ /* 0x000fca00028f142b */
[----:B------:R4:W-:Y:S04]  /*12d40*/  @!P1 ST.E.64 [R18.64], R124 ;  /* 0x0000007c12009985 */ /* 0x0009e8000c101b08 */
.L_x_974:
[----:B------:R-:W-:Y:S05]  /*12d50*/  BSYNC B0 ;  /* 0x0000000000007941 */ /* 0x000fea0003800000 */
.L_x_973:
[----:B-1----:R1:W2:Y:S04]  /*12d60*/  SHFL.IDX PT, R2, R26, 0x3, 0x1c1f ;  /* 0x007c1f001a027f89 */ /* 0x0022a800000e0000 */
[----:B----4-:R1:W4:Y:S01]  /*12d70*/  SHFL.IDX PT, R0, R29, 0x3, 0x1c1f ;  /* 0x007c1f001d007f89 */ /* 0x01032200000e0000 */
[----:B------:R-:W-:Y:S05]  /*12d80*/  @P0 BRA `(.L_x_975) ;  /* 0x000006e000000947 */ /* 0x000fea0003800000 */
[----:B------:R-:W-:Y:S02]  /*12d90*/  ISETP.GE.AND P3, PT, R45, c[0x0][0x3c8], PT ;  /* 0x0000f2002d007a0c */ /* 0x000fe40003f66270 */
[----:B------:R-:W-:Y:S02]  /*12da0*/  ISETP.GE.AND P2, PT, R17, c[0x0][0x3c8], PT ;  /* 0x0000f20011007a0c */ /* 0x000fe40003f46270 */
[----:B------:R-:W-:Y:S02]  /*12db0*/  ISETP.GE.AND P1, PT, R16, c[0x0][0x3c8], PT ;  /* 0x0000f20010007a0c */ /* 0x000fe40003f26270 */
[----:B------:R-:W-:-:S02]  /*12dc0*/  ISETP.GE.AND P0, PT, R15, c[0x0][0x3c8], PT ;  /* 0x0000f2000f007a0c */ /* 0x000fc40003f06270 */
[----:B------:R-:W-:-:S05]  /*12dd0*/  ISETP.GE.AND P4, PT, R14, c[0x0][0x3c8], PT ;  /* 0x0000f2000e007a0c */ /* 0x000fca0003f86270 */
[----:B----4-:R-:W-:-:S04]  /*12de0*/  @!P3 LEA R18, P5, R45, R0, 0x2 ;  /* 0x000000002d12b211 */ /* 0x010fc800078a10ff */
[----:B--2---:R-:W-:Y:S02]  /*12df0*/  @!P3 LEA.HI.X R19, R45, R2, R27, 0x2, P5 ;  /* 0x000000022d13b211 */ /* 0x004fe400028f141b */
[----:B------:R-:W-:-:S03]  /*12e00*/  @!P2 LEA R20, P5, R17, R0, 0x2 ;  /* 0x000000001114a211 */ /* 0x000fc600078a10ff */
[----:B------:R2:W-:Y:S01]  /*12e10*/  @!P3 ST.E.64 [R18.64], R146 ;  /* 0x000000921200b985 */ /* 0x0005e2000c101b08 */
[----:B------:R-:W-:Y:S02]  /*12e20*/  @!P2 LEA.HI.X R21, R17, R2, R28, 0x2, P5 ;  /* 0x000000021115a211 */ /* 0x000fe400028f141c */
[----:B------:R-:W-:-:S03]  /*12e30*/  ISETP.GE.AND P3, PT, R13, c[0x0][0x3c8], PT ;  /* 0x0000f2000d007a0c */ /* 0x000fc60003f66270 */
[----:B------:R4:W-:Y:S01]  /*12e40*/  @!P2 ST.E.64 [R20.64], R150 ;  /* 0x000000961400a985 */ /* 0x0009e2000c101b08 */
[----:B--2---:R-:W-:-:S04]  /*12e50*/  @!P1 LEA R18, P5, R16, R0, 0x2 ;  /* 0x0000000010129211 */ /* 0x004fc800078a10ff */
[----:B------:R-:W-:Y:S02]  /*12e60*/  @!P1 LEA.HI.X R19, R16, R2, R30, 0x2, P5 ;  /* 0x0000000210139211 */ /* 0x000fe400028f141e */
[CC--:B----4-:R-:W-:Y:S02]  /*12e70*/  @!P0 LEA R20, P2, R15.reuse, R0.reuse, 0x2 ;  /* 0x000000000f148211 */ /* 0x0d0fe400078410ff */
[----:B------:R-:W-:Y:S01]  /*12e80*/  @!P4 LEA R22, P5, R14, R0, 0x2 ;  /* 0x000000000e16c211 */ /* 0x000fe200078a10ff */
[----:B------:R2:W-:Y:S01]  /*12e90*/  @!P1 ST.E.64 [R18.64], R154 ;  /* 0x0000009a12009985 */ /* 0x0005e2000c101b08 */
[-C--:B------:R-:W-:Y:S02]  /*12ea0*/  @!P0 LEA.HI.X R21, R15, R2.reuse, R32, 0x2, P2 ;  /* 0x000000020f158211 */ /* 0x080fe400010f1420 */
[----:B------:R-:W-:Y:S02]  /*12eb0*/  ISETP.GE.AND P2, PT, R12, c[0x0][0x3c8], PT ;  /* 0x0000f2000c007a0c */ /* 0x000fe40003f46270 */
[----:B------:R-:W-:Y:S01]  /*12ec0*/  ISETP.GE.AND P1, PT, R11, c[0x0][0x3c8], PT ;  /* 0x0000f2000b007a0c */ /* 0x000fe20003f26270 */
[----:B------:R-:W-:Y:S01]  /*12ed0*/  @!P0 ST.E.64 [R20.64], R158 ;  /* 0x0000009e14008985 */ /* 0x000fe2000c101b08 */
[----:B------:R-:W-:-:S02]  /*12ee0*/  @!P4 LEA.HI.X R23, R14, R2, R31, 0x2, P5 ;  /* 0x000000020e17c211 */ /* 0x000fc400028f141f */
[----:B------:R-:W-:-:S03]  /*12ef0*/  ISETP.GE.AND P0, PT, R10, c[0x0][0x3c8], PT ;  /* 0x0000f2000a007a0c */ /* 0x000fc60003f06270 */
[----:B------:R-:W-:Y:S01]  /*12f00*/  @!P4 ST.E.64 [R22.64], R166 ;  /* 0x000000a61600c985 */ /* 0x000fe2000c101b08 */
[----:B--2---:R-:W-:-:S04]  /*12f10*/  @!P3 LEA R18, P5, R13, R0, 0x2 ;  /* 0x000000000d12b211 */ /* 0x004fc800078a10ff */
[----:B------:R-:W-:Y:S02]  /*12f20*/  @!P3 LEA.HI.X R19, R13, R2, R33, 0x2, P5 ;  /* 0x000000020d13b211 */ /* 0x000fe400028f1421 */
[----:B------:R-:W-:-:S03]  /*12f30*/  @!P2 LEA R16, P5, R12, R0, 0x2 ;  /* 0x000000000c10a211 */ /* 0x000fc600078a10ff */
[----:B------:R-:W-:Y:S01]  /*12f40*/  @!P3 ST.E.64 [R18.64], R170 ;  /* 0x000000aa1200b985 */ /* 0x000fe2000c101b08 */
[----:B------:R-:W-:Y:S02]  /*12f50*/  @!P2 LEA.HI.X R17, R12, R2, R34, 0x2, P5 ;  /* 0x000000020c11a211 */ /* 0x000fe400028f1422 */
        /* <DEDUP_REMOVED lines=16> */
[----:B----4-:R-:W-:Y:S02]  /*13060*/  @!P3 LEA R12, P5, R7, R0, 0x2 ;  /* 0x00000000070cb211 */ /* 0x010fe400078a10ff */
[-C--:B------:R-:W-:Y:S02]  /*13070*/  @!P4 LEA.HI.X R15, R8, R2.reuse, R39, 0x2, P0 ;  /* 0x00000002080fc211 */ /* 0x080fe400000f1427 */
[----:B------:R-:W-:Y:S02]  /*13080*/  ISETP.GE.AND P0, PT, R5, c[0x0][0x3c8], PT ;  /* 0x0000f20005007a0c */ /* 0x000fe40003f06270 */
[----:B------:R-:W-:Y:S01]  /*13090*/  @!P3 LEA.HI.X R13, R7, R2, R38, 0x2, P5 ;  /* 0x00000002070db211 */ /* 0x000fe200028f1426 */
[----:B------:R2:W-:Y:S04]  /*130a0*/  @!P4 ST.E.64 [R14.64], R90 ;  /* 0x0000005a0e00c985 */ /* 0x0005e8000c101b08 */
[----:B------:R2:W-:Y:S01]  /*130b0*/  @!P3 ST.E.64 [R12.64], R94 ;  /* 0x0000005e0c00b985 */ /* 0x0005e2000c101b08 */
[----:B-----5:R-:W-:-:S04]  /*130c0*/  @!P2 LEA R10, P5, R3, R0, 0x2 ;  /* 0x00000000030aa211 */ /* 0x020fc800078a10ff */
        /* <DEDUP_REMOVED lines=10> */
[----:B--2---:R-:W-:-:S04]  /*13170*/  LEA R6, P0, R4, R0, 0x2 ;  /* 0x0000000004067211 */ /* 0x004fc800078010ff */
[----:B------:R-:W-:-:S05]  /*13180*/  LEA.HI.X R7, R4, R2, R43, 0x2, P0 ;  /* 0x0000000204077211 */ /* 0x000fca00000f142b */
[----:B------:R2:W-:Y:S01]  /*13190*/  ST.E.64 [R6.64], R126 ;  /* 0x0000007e06007985 */ /* 0x0005e2000c101b08 */
[----:B------:R-:W-:Y:S05]  /*131a0*/  BRA `(.L_x_975) ;  /* 0x000002c000007947 */ /* 0x000fea0003800000 */
.L_x_967:
        /* <DEDUP_REMOVED lines=44> */
.L_x_975:
[----:B------:R-:W-:Y:S05]  /*13470*/  BSYNC B1 ;  /* 0x0000000000017941 */ /* 0x000fea0003800000 */
.L_x_966:
[----:B------:R-:W-:-:S13]  /*13480*/  ISETP.NE.AND P0, PT, RZ, UR6, PT ;  /* 0x00000006ff007c0c */ /* 0x000fda000bf05270 */
[----:B------:R-:W-:Y:S01]  /*13490*/  @P0 WARPSYNC 0xffffffff ;  /* 0xffffffff00000948 */ /* 0x000fe20003800000 */
[----:B------:R-:W-:Y:S06]  /*134a0*/  @P0 BAR.SYNC.DEFER_BLOCKING 0x5, 0x80 ;  /* 0x0142000000000b1d */ /* 0x000fec0000010000 */
[----:B--2-4-:R-:W2:Y:S04]  /*134b0*/  @P0 LDS R0, [0x10100] ;  /* 0x01010000ff000984 */ /* 0x014ea80000000800 */
[----:B--2---:R2:W-:Y:S04]  /*134c0*/  @P0 STL [R1+0x5c], R0 ;  /* 0x00005c0001000387 */ /* 0x0045e80000100800 */
[----:B------:R-:W-:Y:S06]  /*134d0*/  @P0 BAR.ARV 0x4, 0x80 ;  /* 0x0102000000000b1d */ /* 0x000fec0000002000 */
[----:B------:R-:W-:Y:S05]  /*134e0*/  @P0 BRA `(.L_x_976) ;  /* 0x0000009000000947 */ /* 0x000fea0003800000 */
[----:B------:R-:W-:Y:S05]  /*134f0*/  BRA.DIV ~URZ, `(.L_x_977) ;  /* 0x00000a527f007947 */ /* 0x000fea000b800000 */
[----:B--2---:R2:W4:Y:S02]  /*13500*/  SHFL.IDX PT, R0, R44, RZ, 0x1f ;  /* 0x00001fff2c007589 */ /* 0x00452400000e0000 */
.L_x_994:
[----:B------:R-:W5:Y:S01]  /*13510*/  S2R R2, SR_TID.X ;  /* 0x0000000000027919 */ /* 0x000f620000002100 */
[----:B------:R-:W-:Y:S03]  /*13520*/  WARPSYNC 0xffffffff ;  /* 0xffffffff00007948 */ /* 0x000fe60003800000 */
[----:B------:R-:W-:Y:S06]  /*13530*/  BAR.SYNC.DEFER_BLOCKING 0x4, 0x80 ;  /* 0x0102000000007b1d */ /* 0x000fec0000010000 */
[----:B----4-:R4:W-:Y:S01]  /*13540*/  STL [R1+0x5c], R0 ;  /* 0x00005c0001007387 */ /* 0x0109e20000100800 */
[----:B-----5:R-:W-:-:S13]  /*13550*/  LOP3.LUT P0, RZ, R2, 0x7f, RZ, 0xc0, !PT ;  /* 0x0000007f02ff7812 */ /* 0x020fda000780c0ff */
[----:B------:R4:W-:Y:S04]  /*13560*/  @!P0 STS [0x10100], R44 ;  /* 0x0101002cff008388 */ /* 0x0009e80000000800 */
[----:B------:R-:W-:Y:S06]  /*13570*/  BAR.ARV 0x5, 0x80 ;  /* 0x0142000000007b1d */ /* 0x000fec0000002000 */
.L_x_976:
[----:B--2-4-:R-:W2:Y:S02]  /*13580*/  LDL R0, [R1+0x5c] ;  /* 0x00005c0001007983 */ /* 0x014ea40000100800 */
[----:B--2---:R-:W-:-:S13]  /*13590*/  ISETP.GE.AND P0, PT, R0, c[0x0][0x538], PT ;  /* 0x00014e0000007a0c */ /* 0x004fda0003f06270 */
[----:B-1-3--:R-:W-:Y:S01]  /*135a0*/  @P0 CALL.REL.NOINC `(.L_x_978) ;  /* 0x0000001000000944 */ /* 0x00afe20003c00000 */
[----:B------:R-:W-:Y:S05]  /*135b0*/  BRA `(.L_x_979) ;  /* 0xfffed1c000007947 */ /* 0x000fea000383ffff */
.L_x_978:
[----:B------:R-:W-:Y:S05]  /*135c0*/  EXIT ;  /* 0x000000000000794d */ /* 0x000fea0003800000 */
.L_x_930:
[----:B-1----:R-:W-:Y:S01]  /*135d0*/  IMAD.MOV.U32 R9, RZ, RZ, R5 ;  /* 0x000000ffff097224 */ /* 0x002fe200078e0005 */
[----:B------:R-:W-:Y:S01]  /*135e0*/  MOV R8, RZ ;  /* 0x000000ff00087202 */ /* 0x000fe20000000f00 */
[----:B------:R-:W-:Y:S01]  /*135f0*/  IMAD.MOV.U32 R3, RZ, RZ, 0x181f ;  /* 0x0000181fff037424 */ /* 0x000fe200078e00ff */
[----:B------:R-:W-:Y:S02]  /*13600*/  MOV R2, 0x13620 ;  /* 0x0001362000027802 */ /* 0x000fe40000000f00 */
[----:B------:R-:W-:Y:S05]  /*13610*/  CALL.REL.NOINC `($__internal_19_$__cuda_sm70_shflsync_idx_p) ;  /* 0x000009e000007944 */ /* 0x000fea0003c00000 */
[----:B------:R-:W-:Y:S01]  /*13620*/  MOV R7, R8 ;  /* 0x0000000800077202 */ /* 0x000fe20000000f00 */
[----:B------:R-:W-:Y:S05]  /*13630*/  BRA `(.L_x_980) ;  /* 0xfffee1e000007947 */ /* 0x000fea000383ffff */
.L_x_931:
[----:B-1----:R-:W-:Y:S01]  /*13640*/  IMAD.MOV.U32 R9, RZ, RZ, R6 ;  /* 0x000000ffff097224 */ /* 0x002fe200078e0006 */
[----:B------:R-:W-:Y:S01]  /*13650*/  MOV R8, RZ ;  /* 0x000000ff00087202 */ /* 0x000fe20000000f00 */
[----:B------:R-:W-:Y:S01]  /*13660*/  IMAD.MOV.U32 R3, RZ, RZ, 0x181f ;  /* 0x0000181fff037424 */ /* 0x000fe200078e00ff */
[----:B------:R-:W-:Y:S02]  /*13670*/  MOV R2, 0x13690 ;  /* 0x0001369000027802 */ /* 0x000fe40000000f00 */
[----:B--23--:R-:W-:Y:S05]  /*13680*/  CALL.REL.NOINC `($__internal_19_$__cuda_sm70_shflsync_idx_p) ;  /* 0x0000097000007944 */ /* 0x00cfea0003c00000 */
[----:B------:R-:W-:Y:S01]  /*13690*/  MOV R3, R8 ;  /* 0x0000000800037202 */ /* 0x000fe20000000f00 */
[----:B------:R-:W-:Y:S05]  /*136a0*/  BRA `(.L_x_981) ;  /* 0xfffee19000007947 */ /* 0x000fea000383ffff */
.L_x_934:
[----:B--2---:R-:W-:Y:S01]  /*136b0*/  IMAD.MOV.U32 R9, RZ, RZ, R5 ;  /* 0x000000ffff097224 */ /* 0x004fe200078e0005 */
[----:B------:R-:W-:Y:S01]  /*136c0*/  MOV R8, 0x1 ;  /* 0x0000000100087802 */ /* 0x000fe20000000f00 */
[----:B----4-:R-:W-:Y:S01]  /*136d0*/  IMAD.MOV.U32 R3, RZ, RZ, 0x181f ;  /* 0x0000181fff037424 */ /* 0x010fe200078e00ff */
[----:B------:R-:W-:-:S02]  /*136e0*/  MOV R2, 0x13700 ;  /* 0x0001370000027802 */ /* 0x000fc40000000f00 */
[----:B-1-3--:R-:W-:Y:S05]  /*136f0*/  CALL.REL.NOINC `($__internal_19_$__cuda_sm70_shflsync_idx_p) ;  /* 0x0000090000007944 */ /* 0x00afea0003c00000 */
[----:B------:R-:W-:Y:S01]  /*13700*/  IMAD.MOV.U32 R7, RZ, RZ, R8 ;  /* 0x000000ffff077224 */ /* 0x000fe200078e0008 */
[----:B------:R-:W-:Y:S01]  /*13710*/  MOV R8, 0x1 ;  /* 0x0000000100087802 */ /* 0x000fe20000000f00 */
[----:B------:R-:W-:Y:S01]  /*13720*/  IMAD.MOV.U32 R9, RZ, RZ, R6 ;  /* 0x000000ffff097224 */ /* 0x000fe200078e0006 */
[----:B------:R-:W-:-:S02]  /*13730*/  MOV R3, 0x181f ;  /* 0x0000181f00037802 */ /* 0x000fc40000000f00 */
[----:B------:R-:W-:Y:S02]  /*13740*/  MOV R2, 0x13760 ;  /* 0x0001376000027802 */ /* 0x000fe40000000f00 */
[----:B------:R-:W-:Y:S05]  /*13750*/  CALL.REL.NOINC `($__internal_19_$__cuda_sm70_shflsync_idx_p) ;  /* 0x000008a000007944 */ /* 0x000fea0003c00000 */
[----:B------:R-:W-:Y:S01]  /*13760*/  MOV R3, R8 ;  /* 0x0000000800037202 */ /* 0x000fe20000000f00 */
[----:B------:R-:W-:Y:S05]  /*13770*/  BRA `(.L_x_982) ;  /* 0xfffee21000007947 */ /* 0x000fea000383ffff */
.L_x_937:
[----:B-1----:R-:W-:Y:S01]  /*13780*/  IMAD.MOV.U32 R9, RZ, RZ, R5 ;  /* 0x000000ffff097224 */ /* 0x002fe200078e0005 */
[----:B------:R-:W-:Y:S01]  /*13790*/  MOV R8, 0x2 ;  /* 0x0000000200087802 */ /* 0x000fe20000000f00 */
[----:B--2---:R-:W-:Y:S01]  /*137a0*/  IMAD.MOV.U32 R3, RZ, RZ, 0x181f ;  /* 0x0000181fff037424 */ /* 0x004fe200078e00ff */
[----:B------:R-:W-:Y:S02]  /*137b0*/  MOV R2, 0x137d0 ;  /* 0x000137d000027802 */ /* 0x000fe40000000f00 */
[----:B---3--:R-:W-:Y:S05]  /*137c0*/  CALL.REL.NOINC `($__internal_19_$__cuda_sm70_shflsync_idx_p) ;  /* 0x0000083000007944 */ /* 0x008fea0003c00000 */
[----:B------:R-:W-:Y:S01]  /*137d0*/  MOV R7, R8 ;  /* 0x0000000800077202 */ /* 0x000fe20000000f00 */
[----:B------:R-:W-:Y:S05]  /*137e0*/  BRA `(.L_x_983) ;  /* 0xfffee2d000007947 */ /* 0x000fea000383ffff */
.L_x_938:
[----:B------:R-:W-:Y:S01]  /*137f0*/  IMAD.MOV.U32 R9, RZ, RZ, R6 ;  /* 0x000000ffff097224 */ /* 0x000fe200078e0006 */
[----:B------:R-:W-:Y:S01]  /*13800*/  MOV R8, 0x2 ;  /* 0x0000000200087802 */ /* 0x000fe20000000f00 */
[----:B--2---:R-:W-:Y:S01]  /*13810*/  IMAD.MOV.U32 R3, RZ, RZ, 0x181f ;  /* 0x0000181fff037424 */ /* 0x004fe200078e00ff */
[----:B------:R-:W-:Y:S02]  /*13820*/  MOV R2, 0x13840 ;  /* 0x0001384000027802 */ /* 0x000fe40000000f00 */
[----:B-1-34-:R-:W-:Y:S05]  /*13830*/  CALL.REL.NOINC `($__internal_19_$__cuda_sm70_shflsync_idx_p) ;  /* 0x000007c000007944 */ /* 0x01afea0003c00000 */
[----:B------:R-:W-:Y:S01]  /*13840*/  MOV R3, R8 ;  /* 0x0000000800037202 */ /* 0x000fe20000000f00 */
[----:B------:R-:W-:Y:S05]  /*13850*/  BRA `(.L_x_984) ;  /* 0xfffee28000007947 */ /* 0x000fea000383ffff */
.L_x_941:
[----:B-1----:R-:W-:Y:S01]  /*13860*/  IMAD.MOV.U32 R9, RZ, RZ, R5 ;  /* 0x000000ffff097224 */ /* 0x002fe200078e0005 */
[----:B------:R-:W-:Y:S01]  /*13870*/  MOV R8, 0x3 ;  /* 0x0000000300087802 */ /* 0x000fe20000000f00 */
[----:B------:R-:W-:Y:S01]  /*13880*/  IMAD.MOV.U32 R3, RZ, RZ, 0x181f ;  /* 0x0000181fff037424 */ /* 0x000fe200078e00ff */
[----:B------:R-:W-:-:S02]  /*13890*/  MOV R2, 0x138b0 ;  /* 0x000138b000027802 */ /* 0x000fc40000000f00 */
[----:B--234-:R-:W-:Y:S05]  /*138a0*/  CALL.REL.NOINC `($__internal_19_$__cuda_sm70_shflsync_idx_p) ;  /* 0x0000075000007944 */ /* 0x01cfea0003c00000 */
        /* <DEDUP_REMOVED lines=8> */
.L_x_944:
[----:B-1----:R-:W-:Y:S01]  /*13930*/  IMAD.MOV.U32 R9, RZ, RZ, R5 ;  /* 0x000000ffff097224 */ /* 0x002fe200078e0005 */
[----:B------:R-:W-:Y:S01]  /*13940*/  MOV R8, 0x4 ;  /* 0x0000000400087802 */ /* 0x000fe20000000f00 */
[----:B------:R-:W-:Y:S01]  /*13950*/  IMAD.MOV.U32 R3, RZ, RZ, 0x181f ;  /* 0x0000181fff037424 */ /* 0x000fe200078e00ff */
[----:B------:R-:W-:Y:S02]  /*13960*/  MOV R2, 0x13980 ;  /* 0x0001398000027802 */ /* 0x000fe40000000f00 */
[----:B--234-:R-:W-:Y:S05]  /*13970*/  CALL.REL.NOINC `($__internal_19_$__cuda_sm70_shflsync_idx_p) ;  /* 0x0000068000007944 */ /* 0x01cfea0003c00000 */
[----:B------:R-:W-:Y:S01]  /*13980*/  MOV R7, R8 ;  /* 0x0000000800077202 */ /* 0x000fe20000000f00 */
[----:B------:R-:W-:Y:S05]  /*13990*/  BRA `(.L_x_986) ;  /* 0xfffee3b000007947 */ /* 0x000fea000383ffff */
.L_x_945:
[----:B-1----:R-:W-:Y:S01]  /*139a0*/  IMAD.MOV.U32 R9, RZ, RZ, R6 ;  /* 0x000000ffff097224 */ /* 0x002fe200078e0006 */
[----:B------:R-:W-:Y:S01]  /*139b0*/  MOV R8, 0x4 ;  /* 0x0000000400087802 */ /* 0x000fe20000000f00 */
[----:B------:R-:W-:Y:S01]  /*139c0*/  IMAD.MOV.U32 R3, RZ, RZ, 0x181f ;  /* 0x0000181fff037424 */ /* 0x000fe200078e00ff */
[----:B------:R-:W-:Y:S02]  /*139d0*/  MOV R2, 0x139f0 ;  /* 0x000139f000027802 */ /* 0x000fe40000000f00 */
[----:B--234-:R-:W-:Y:S05]  /*139e0*/  CALL.REL.NOINC `($__internal_19_$__cuda_sm70_shflsync_idx_p) ;  /* 0x0000061000007944 */ /* 0x01cfea0003c00000 */
[----:B------:R-:W-:Y:S01]  /*139f0*/  MOV R3, R8 ;  /* 0x0000000800037202 */ /* 0x000fe20000000f00 */
[----:B------:R-:W-:Y:S05]  /*13a00*/  BRA `(.L_x_987) ;  /* 0xfffee36000007947 */ /* 0x000fea000383ffff */
.L_x_948:
[----:B--2---:R-:W-:Y:S01]  /*13a10*/  IMAD.MOV.U32 R9, RZ, RZ, R5 ;  /* 0x000000ffff097224 */ /* 0x004fe200078e0005 */
[----:B------:R-:W-:Y:S01]  /*13a20*/  MOV R8, 0x5 ;  /* 0x0000000500087802 */ /* 0x000fe20000000f00 */
[----:B------:R-:W-:Y:S01]  /*13a30*/  IMAD.MOV.U32 R3, RZ, RZ, 0x181f ;  /* 0x0000181fff037424 */ /* 0x000fe200078e00ff */
[----:B------:R-:W-:-:S02]  /*13a40*/  MOV R2, 0x13a60 ;  /* 0x00013a6000027802 */ /* 0x000fc40000000f00 */
[----:B-1-34-:R-:W-:Y:S05]  /*13a50*/  CALL.REL.NOINC `($__internal_19_$__cuda_sm70_shflsync_idx_p) ;  /* 0x000005a000007944 */ /* 0x01afea0003c00000 */
        /* <DEDUP_REMOVED lines=8> */
.L_x_951:
[----:B-1----:R-:W-:Y:S01]  /*13ae0*/  IMAD.MOV.U32 R9, RZ, RZ, R5 ;  /* 0x000000ffff097224 */ /* 0x002fe200078e0005 */
[----:B------:R-:W-:Y:S01]  /*13af0*/  MOV R8, 0x6 ;  /* 0x0000000600087802 */ /* 0x000fe20000000f00 */
[----:B--2---:R-:W-:Y:S01]  /*13b00*/  IMAD.MOV.U32 R3, RZ, RZ, 0x181f ;  /* 0x0000181fff037424 */ /* 0x004fe200078e00ff */
[----:B------:R-:W-:Y:S02]  /*13b10*/  MOV R2, 0x13b30 ;  /* 0x00013b3000027802 */ /* 0x000fe40000000f00 */
[----:B---34-:R-:W-:Y:S05]  /*13b20*/  CALL.REL.NOINC `($__internal_19_$__cuda_sm70_shflsync_idx_p) ;  /* 0x000004d000007944 */ /* 0x018fea0003c00000 */
[----:B------:R-:W-:Y:S01]  /*13b30*/  MOV R7, R8 ;  /* 0x0000000800077202 */ /* 0x000fe20000000f00 */
[----:B------:R-:W-:Y:S05]  /*13b40*/  BRA `(.L_x_989) ;  /* 0xfffee49000007947 */ /* 0x000fea000383ffff */
.L_x_952:
[----:B------:R-:W-:Y:S01]  /*13b50*/  IMAD.MOV.U32 R9, RZ, RZ, R6 ;  /* 0x000000ffff097224 */ /* 0x000fe200078e0006 */
[----:B------:R-:W-:Y:S01]  /*13b60*/  MOV R8, 0x6 ;  /* 0x0000000600087802 */ /* 0x000fe20000000f00 */
[----:B--2---:R-:W-:Y:S01]  /*13b70*/  IMAD.MOV.U32 R3, RZ, RZ, 0x181f ;  /* 0x0000181fff037424 */ /* 0x004fe200078e00ff */
[----:B------:R-:W-:Y:S02]  /*13b80*/  MOV R2, 0x13ba0 ;  /* 0x00013ba000027802 */ /* 0x000fe40000000f00 */
[----:B-1-34-:R-:W-:Y:S05]  /*13b90*/  CALL.REL.NOINC `($__internal_19_$__cuda_sm70_shflsync_idx_p) ;  /* 0x0000046000007944 */ /* 0x01afea0003c00000 */
[----:B------:R-:W-:Y:S01]  /*13ba0*/  MOV R3, R8 ;  /* 0x0000000800037202 */ /* 0x000fe20000000f00 */
[----:B------:R-:W-:Y:S05]  /*13bb0*/  BRA `(.L_x_990) ;  /* 0xfffee44000007947 */ /* 0x000fea000383ffff */
.L_x_955:
        /* <DEDUP_REMOVED lines=13> */
.L_x_962:
[----:B--2---:R1:W5:Y:S01]  /*13c90*/  LDL R0, [R1+0xc] ;  /* 0x00000c0001007983 */ /* 0x0043620000100800 */
[----:B------:R-:W-:Y:S02]  /*13ca0*/  MOV R3, 0x2 ;  /* 0x0000000200037802 */ /* 0x000fe40000000f00 */
[----:B------:R-:W-:Y:S02]  /*13cb0*/  MOV R2, 0x13cd0 ;  /* 0x00013cd000027802 */ /* 0x000fe40000000f00 */
[----:B-1---5:R-:W-:Y:S05]  /*13cc0*/  CALL.REL.NOINC `($__internal_18_$__cuda_sm70_shflsync_bfly_p) ;  /* 0x000002f000007944 */ /* 0x022fea0003c00000 */
[----:B------:R-:W-:Y:S01]  /*13cd0*/  MOV R7, R8 ;  /* 0x0000000800077202 */ /* 0x000fe20000000f00 */
[----:B------:R-:W-:Y:S05]  /*13ce0*/  BRA `(.L_x_992) ;  /* 0xffffcd5000007947 */ /* 0x000fea000383ffff */
.L_x_963:
[----:B------:R-:W-:Y:S01]  /*13cf0*/  IMAD.MOV.U32 R0, RZ, RZ, R7 ;  /* 0x000000ffff007224 */ /* 0x000fe200078e0007 */
[----:B------:R-:W-:Y:S02]  /*13d00*/  MOV R3, 0x1 ;  /* 0x0000000100037802 */ /* 0x000fe40000000f00 */
[----:B------:R-:W-:Y:S02]  /*13d10*/  MOV R2, 0x13d30 ;  /* 0x00013d3000027802 */ /* 0x000fe40000000f00 */
[----:B-----5:R-:W-:Y:S05]  /*13d20*/  CALL.REL.NOINC `($__internal_18_$__cuda_sm70_shflsync_bfly_p) ;  /* 0x0000029000007944 */ /* 0x020fea0003c00000 */
[----:B------:R1:W5:Y:S01]  /*13d30*/  LDL R0, [R1+0x4] ;  /* 0x0000040001007983 */ /* 0x0003620000100800 */
[----:B------:R-:W-:Y:S01]  /*13d40*/  FADD.FTZ R7, R7, R8 ;  /* 0x0000000807077221 */ /* 0x000fe20000010000 */
[----:B------:R-:W-:-:S02]  /*13d50*/  MOV R3, 0x2 ;  /* 0x0000000200037802 */ /* 0x000fc40000000f00 */
[----:B------:R-:W-:Y:S02]  /*13d60*/  MOV R2, 0x13d80 ;  /* 0x00013d8000027802 */ /* 0x000fe40000000f00 */
[----:B-1---5:R-:W-:Y:S05]  /*13d70*/  CALL.REL.NOINC `($__internal_18_$__cuda_sm70_shflsync_bfly_p) ;  /* 0x0000024000007944 */ /* 0x022fea0003c00000 */
[----:B------:R-:W2:Y:S01]  /*13d80*/  LDL.LU R0, [R1+0x4] ;  /* 0x0000040001007983 */ /* 0x000ea20000300800 */
[----:B------:R-:W-:Y:S02]  /*13d90*/  MOV R3, 0x1 ;  /* 0x0000000100037802 */ /* 0x000fe40000000f00 */
[----:B------:R-:W-:Y:S01]  /*13da0*/  MOV R2, 0x13de0 ;  /* 0x00013de000027802 */ /* 0x000fe20000000f00 */
[----:B--2---:R-:W-:-:S05]  /*13db0*/  FADD.FTZ R4, R0, R8 ;  /* 0x0000000800047221 */ /* 0x004fca0000010000 */
[----:B------:R-:W-:Y:S02]  /*13dc0*/  MOV R0, R4 ;  /* 0x0000000400007202 */ /* 0x000fe40000000f00 */
[----:B------:R-:W-:Y:S05]  /*13dd0*/  CALL.REL.NOINC `($__internal_18_$__cuda_sm70_shflsync_bfly_p) ;  /* 0x000001e000007944 */ /* 0x000fea0003c00000 */
[----:B------:R1:W5:Y:S01]  /*13de0*/  LDL R0, [R1+0x10] ;  /* 0x0000100001007983 */ /* 0x0003620000100800 */
[----:B------:R-:W-:Y:S01]  /*13df0*/  FADD.FTZ R4, R4, R8 ;  /* 0x0000000804047221 */ /* 0x000fe20000010000 */
[----:B------:R-:W-:Y:S02]  /*13e00*/  MOV R3, 0x2 ;  /* 0x0000000200037802 */ /* 0x000fe40000000f00 */
        /* <DEDUP_REMOVED lines=19> */
[----:B------:R-:W-:Y:S05]  /*13f40*/  BRA `(.L_x_993) ;  /* 0xffffcc2000007947 */ /* 0x000fea000383ffff */
.L_x_977:
[----:B------:R-:W-:Y:S01]  /*13f50*/  IMAD.MOV.U32 R9, RZ, RZ, R44 ;  /* 0x000000ffff097224 */ /* 0x000fe200078e002c */
[----:B------:R-:W-:Y:S01]  /*13f60*/  MOV R8, RZ ;  /* 0x000000ff00087202 */ /* 0x000fe20000000f00 */
[----:B------:R-:W-:Y:S01]  /*13f70*/  IMAD.MOV.U32 R3, RZ, RZ, 0x1f ;  /* 0x0000001fff037424 */ /* 0x000fe200078e00ff */
[----:B------:R-:W-:Y:S02]  /*13f80*/  MOV R2, 0x13fa0 ;  /* 0x00013fa000027802 */ /* 0x000fe40000000f00 */
[----:B-123--:R-:W-:Y:S05]  /*13f90*/  CALL.REL.NOINC `($__internal_19_$__cuda_sm70_shflsync_idx_p) ;  /* 0x0000006000007944 */ /* 0x00efea0003c00000 */
[----:B------:R-:W-:Y:S01]  /*13fa0*/  MOV R0, R8 ;  /* 0x0000000800007202 */ /* 0x000fe20000000f00 */
[----:B------:R-:W-:Y:S05]  /*13fb0*/  BRA `(.L_x_994) ;  /* 0xfffff55000007947 */ /* 0x000fea000383ffff */
        .weak           $__internal_18_$__cuda_sm70_shflsync_bfly_p
        .type           $__internal_18_$__cuda_sm70_shflsync_bfly_p,@function
        .size           $__internal_18_$__cuda_sm70_shflsync_bfly_p,($__internal_19_$__cuda_sm70_shflsync_idx_p - $__internal_18_$__cuda_sm70_shflsync_bfly_p)
$__internal_18_$__cuda_sm70_shflsync_bfly_p:
[----:B------:R-:W-:Y:S04]  /*13fc0*/  WARPSYNC R9 ;  /* 0x0000000900007348 */ /* 0x000fe80003800000 */
[----:B------:R1:W2:Y:S02]  /*13fd0*/  SHFL.BFLY PT, R8, R0, R3, R10 ;  /* 0x0c00000300087389 */ /* 0x0002a400000e000a */
[----:B-1----:R-:W-:-:S04]  /*13fe0*/  MOV R3, 0x0 ;  /* 0x0000000000037802 */ /* 0x002fc80000000f00 */
[----:B--2---:R-:W-:Y:S05]  /*13ff0*/  RET.REL.NODEC R2 `(_ZN7cutlass13device_kernelIN5flash19enable_sm80_to_sm89INS1_16FlashAttnFwdSm80INS1_25CollectiveMainloopFwdSm80ILi4ELi1ELb0EN4cute5tupleIJNS5_1CILi128EEENS7_ILi64EEES8_EEELi128ENS_6half_tEfNS_4arch4Sm80ELb1ELb0ELb1ELb0ELb0ELb0ELb1ELb1EEENS1_21CollectiveEpilogueFwdINS6_IJS8_S8_S9_EEENS6_IJNS7_ILi1EEESH_SH_EEESB_SD_Li128ELb0ELb1ELb1ELb0EEENS1_30DynamicPersistentTileSchedulerILi128ELi128ELb1ELb1ELb0EEEEEEEEEvNT_6ParamsE) ;  /* 0xfffec00002007950 */ /* 0x004fea0003c3ffff */
        .weak           $__internal_19_$__cuda_sm70_shflsync_idx_p
        .type           $__internal_19_$__cuda_sm70_shflsync_idx_p,@function
        .size           $__internal_19_$__cuda_sm70_shflsync_idx_p,(.L_x_1363 - $__internal_19_$__cuda_sm70_shflsync_idx_p)
$__internal_19_$__cuda_sm70_shflsync_idx_p:
[----:B------:R-:W-:-:S04]  /*14000*/  MOV R12, 0xffffffff ;  /* 0xffffffff000c7802 */ /* 0x000fc80000000f00 */
[----:B------:R-:W-:Y:S04]  /*14010*/  WARPSYNC R12 ;  /* 0x0000000c00007348 */ /* 0x000fe80003800000 */
[----:B------:R1:W2:Y:S02]  /*14020*/  SHFL.IDX PT, R8, R9, R8, R3 ;  /* 0x0000000809087389 */ /* 0x0002a400000e0003 */
[----:B-1----:R-:W-:-:S04]  /*14030*/  MOV R3, 0x0 ;  /* 0x0000000000037802 */ /* 0x002fc80000000f00 */
[----:B--2---:R-:W-:Y:S05]  /*14040*/  RET.REL.NODEC R2 `(_ZN7cutlass13device_kernelIN5flash19enable_sm80_to_sm89INS1_16FlashAttnFwdSm80INS1_25CollectiveMainloopFwdSm80ILi4ELi1ELb0EN4cute5tupleIJNS5_1CILi128EEENS7_ILi64EEES8_EEELi128ENS_6half_tEfNS_4arch4Sm80ELb1ELb0ELb1ELb0ELb0ELb0ELb1ELb1EEENS1_21CollectiveEpilogueFwdINS6_IJS8_S8_S9_EEENS6_IJNS7_ILi1EEESH_SH_EEESB_SD_Li128ELb0ELb1ELb1ELb0EEENS1_30DynamicPersistentTileSchedulerILi128ELi128ELb1ELb1ELb0EEEEEEEEEvNT_6ParamsE) ;  /* 0xfffebfb002007950 */ /* 0x004fea0003c3ffff */
.L_x_995:
        /* <DEDUP_REMOVED lines=11> */
.L_x_1363:


//--------------------- .text._ZN7cutlass13device_kernelIN5flash19enable_sm80_to_sm89INS1_16FlashAttnFwdSm80INS1_25CollectiveMainloopFwdSm80ILi8ELi1ELb1EN4cute5tupleIJNS5_1CILi128EEENS7_ILi112EEES8_EEELi128ENS_6half_tEfNS_4arch4Sm80ELb1ELb0ELb1ELb1ELb0ELb0ELb1ELb1EEENS1_21CollectiveEpilogueFwdINS6_IJS8_S8_S9_EEENS6_IJNS7_ILi1EEESH_SH_EEESB_SD_Li256ELb1ELb1ELb1ELb0EEENS1_36VarlenDynamicPersistentTileSchedulerILi128ELi112ELi256ELi256ELb1ELb1ELb0ELb1ELb1ELb1EEEEEEEEEvNT_6ParamsE --------------------------
	.section	.text._ZN7cutlass13device_kernelIN5flash19enable_sm80_to_sm89INS1_16FlashAttnFwdSm80INS1_25CollectiveMainloopFwdSm80ILi8ELi1ELb1EN4cute5tupleIJNS5_1CILi128EEENS7_ILi112EEES8_EEELi128ENS_6half_tEfNS_4arch4Sm80ELb1ELb0ELb1ELb1ELb0ELb0ELb1ELb1EEENS1_21CollectiveEpilogueFwdINS6_IJS8_S8_S9_EEENS6_IJNS7_ILi1EEESH_SH_EEESB_SD_Li256ELb1ELb1ELb1ELb0EEENS1_36VarlenDynamicPersistentTileSchedulerILi128ELi112ELi256ELi256ELb1ELb1ELb0ELb1ELb1ELb1EEEEEEEEEvNT_6ParamsE,"ax",@progbits
	.sectioninfo	@"SHI_REGISTERS=255"
	.align	128
.text._ZN7cutlass13device_kernelIN5flash19enable_sm80_to_sm89INS1_16FlashAttnFwdSm80INS1_25CollectiveMainloopFwdSm80ILi8ELi1ELb1EN4cute5tupleIJNS5_1CILi128EEENS7_ILi112EEES8_EEELi128ENS_6half_tEfNS_4arch4Sm80ELb1ELb0ELb1ELb1ELb0ELb0ELb1ELb1EEENS1_21CollectiveEpilogueFwdINS6_IJS8_S8_S9_EEENS6_IJNS7_ILi1EEESH_SH_EEESB_SD_Li256ELb1ELb1ELb1ELb0EEENS1_36VarlenDynamicPersistentTileSchedulerILi128ELi112ELi256ELi256ELb1ELb1ELb0ELb1ELb1ELb1EEEEEEEEEvNT_6ParamsE:
        .type           _ZN7cutlass13device_kernelIN5flash19enable_sm80_to_sm89INS1_16FlashAttnFwdSm80INS1_25CollectiveMainloopFwdSm80ILi8ELi1ELb1EN4cute5tupleIJNS5_1CILi128EEENS7_ILi112EEES8_EEELi128ENS_6half_tEfNS_4arch4Sm80ELb1ELb0ELb1ELb1ELb0ELb0ELb1ELb1EEENS1_21CollectiveEpilogueFwdINS6_IJS8_S8_S9_EEENS6_IJNS7_ILi1EEESH_SH_EEESB_SD_Li256ELb1ELb1ELb1ELb0EEENS1_36VarlenDynamicPersistentTileSchedulerILi128ELi112ELi256ELi256ELb1ELb1ELb0ELb1ELb1ELb1EEEEEEEEEvNT_6ParamsE,@function
        .size           _ZN7cutlass13device_kernelIN5flash19enable_sm80_to_sm89INS1_16FlashAttnFwdSm80INS1_25CollectiveMainloopFwdSm80ILi8ELi1ELb1EN4cute5tupleIJNS5_1CILi128EEENS7_ILi112EEES8_EEELi128ENS_6half_tEfNS_4arch4Sm80ELb1ELb0ELb1ELb1ELb0ELb0ELb1ELb1EEENS1_21CollectiveEpilogueFwdINS6_IJS8_S8_S9_EEENS6_IJNS7_ILi1EEESH_SH_EEESB_SD_Li256ELb1ELb1ELb1ELb0EEENS1_36VarlenDynamicPersistentTileSchedulerILi128ELi112ELi256ELi256ELb1ELb1ELb0ELb1ELb1ELb1EEEEEEEEEvNT_6ParamsE,(.L_x_1366 - _ZN7cutlass13device_kernelIN5flash19enable_sm80_to_sm89INS1_16FlashAttnFwdSm80INS1_25CollectiveMainloopFwdSm80ILi8ELi1ELb1EN4cute5tupleIJNS5_1CILi128EEENS7_ILi112EEES8_EEELi128ENS_6half_tEfNS_4arch4Sm80ELb1ELb0ELb1ELb1ELb0ELb0ELb1ELb1EEENS1_21CollectiveEpilogueFwdINS6_IJS8_S8_S9_EEENS6_IJNS7_ILi1EEESH_SH_EEESB_SD_Li256ELb1ELb1ELb1ELb0EEENS1_36VarlenDynamicPersistentTileSchedulerILi128ELi112ELi256ELi256ELb1ELb1ELb0ELb1ELb1ELb1EEEEEEEEEvNT_6ParamsE)
        .other          _ZN7cutlass13device_kernelIN5flash19enable_sm80_to_sm89INS1_16FlashAttnFwdSm80INS1_25CollectiveMainloopFwdSm80ILi8ELi1ELb1EN4cute5tupleIJNS5_1CILi128EEENS7_ILi112EEES8_EEELi128ENS_6half_tEfNS_4arch4Sm80ELb1ELb0ELb1ELb1ELb0ELb0ELb1ELb1EEENS1_21CollectiveEpilogueFwdINS6_IJS8_S8_S9_EEENS6_IJNS7_ILi1EEESH_SH_EEESB_SD_Li256ELb1ELb1ELb1ELb0EEENS1_36VarlenDynamicPersistentTileSchedulerILi128ELi112ELi256ELi256ELb1ELb1ELb0ELb1ELb1ELb1EEEEEEEEEvNT_6ParamsE,@"STO_CUDA_ENTRY STV_DEFAULT"
_ZN7cutlass13device_kernelIN5flash19enable_sm80_to_sm89INS1_16FlashAttnFwdSm80INS1_25CollectiveMainloopFwdSm80ILi8ELi1ELb1EN4cute5tupleIJNS5_1CILi128EEENS7_ILi112EEES8_EEELi128ENS_6half_tEfNS_4arch4Sm80ELb1ELb0ELb1ELb1ELb0ELb0ELb1ELb1EEENS1_21CollectiveEpilogueFwdINS6_IJS8_S8_S9_EEENS6_IJNS7_ILi1EEESH_SH_EEESB_SD_Li256ELb1ELb1ELb1ELb0EEENS1_36VarlenDynamicPersistentTileSchedulerILi128ELi112ELi256ELi256ELb1ELb1ELb0ELb1ELb1ELb1EEEEEEEEEvNT_6ParamsE:
        /* <DEDUP_REMOVED lines=54> */
.L_x_1001:
        /* <DEDUP_REMOVED lines=16> */
.L_x_1092:
        /* <DEDUP_REMOVED lines=16> */
.L_x_1093:
[----:B--2---:R-:W-:-:S05]  /*0560*/  IMAD R0, R0, c[0x0][0x538], RZ ;  /* 0x00014e0000007a24 */ /* 0x004fca00078e02ff */
[----:B------:R-:W-:-:S04]  /*0570*/  IADD3 R6, R0, R6, RZ ;  /* 0x0000000600067210 */ /* 0x000fc80007ffe0ff */
[----:B------:R-:W-:-:S13]  /*0580*/  ISETP.GT.AND P0, PT, R6, UR4, PT ;  /* 0x0000000406007c0c */ /* 0x000fda000bf04270 */
[----:B-1----:R-:W-:Y:S05]  /*0590*/  @!P0 BRA `(.L_x_1001) ;  /* 0xfffffdc000008947 */ /* 0x002fea000383ffff */
.L_x_997:
[----:B------:R-:W-:-:S05]  /*05a0*/  IADD3 R11, -R0, R6, RZ ;  /* 0x00000006000b7210 */ /* 0x000fca0007ffe1ff */
[----:B------:R-:W-:-:S05]  /*05b0*/  IMAD R0, R4, c[0x0][0x538], R11 ;  /* 0x00014e0004007a24 */ /* 0x000fca00078e020b */
[----:B------:R-:W-:Y:S01]  /*05c0*/  ISETP.GT.AND P0, PT, R0, UR4, PT ;  /* 0x0000000400007c0c */ /* 0x000fe2000bf04270 */
[----:B------:R-:W-:-:S12]  /*05d0*/  BRA.DIV ~URZ, `(.L_x_1002) ;  /* 0x00012af27f007947 */ /* 0x000fd8000b800000 */
[----:B------:R-:W-:-:S04]  /*05e0*/  VOTE.ANY R10, PT, !P0 ;  /* 0x00000000000a7806 */ /* 0x000fc800040e0100 */
.L_x_1094:
[----:B------:R-:W1:Y:S02]  /*05f0*/  POPC R6, R10 ;  /* 0x0000000a00067309 */ /* 0x000e640000000000 */
[----:B-1----:R-:W-:-:S05]  /*0600*/  IADD3 R0, R6, R7, RZ ;  /* 0x0000000706007210 */ /* 0x002fca0007ffe0ff */
[----:B------:R1:W-:Y:S01]  /*0610*/  STL [R1+0x5c], R0 ;  /* 0x00005c0001007387 */ /* 0x0003e20000100800 */
[----:B------:R-:W-:Y:S05]  /*0620*/  BRA.DIV ~URZ, `(.L_x_1003) ;  /* 0x00012af27f007947 */ /* 0x000fea000b800000 */
[----:B------:R2:W3:Y:S01]  /*0630*/  SHFL.IDX PT, R12, R9, R6, 0x1f ;  /* 0x00001f06090c7589 */ /* 0x0004e200000e0000 */
[----:B------:R-:W-:-:S03]  /*0640*/  MOV R7, RZ ;  /* 0x000000ff00077202 */ /* 0x000fc60000000f00 */
[----:B------:R2:W4:Y:S04]  /*0650*/  SHFL.IDX PT, R9, R8, R6, 0x1f ;  /* 0x00001f0608097589 */ /* 0x00052800000e0000 */
.L_x_1095:
[----:B------:R-:W-:Y:S01]  /*0660*/  ISETP.NE.AND P0, PT, R10, RZ, PT ;  /* 0x000000ff0a00720c */ /* 0x000fe20003f05270 */
[----:B------:R-:W-:-:S12]  /*0670*/  BSSY B0, `(.L_x_1004) ;  /* 0x0000005000007945 */ /* 0x000fd80003800000 */
[----:B------:R-:W-:Y:S05]  /*0680*/  @!P0 BRA `(.L_x_1005) ;  /* 0x0000003000008947 */ /* 0x000fea0003800000 */
[----:B------:R-:W-:Y:S01]  /*0690*/  IADD3 R3, R6, -0x1, RZ ;  /* 0xffffffff06037810 */ /* 0x000fe20007ffe0ff */
[----:B------:R-:W-:Y:S05]  /*06a0*/  BRA.DIV ~URZ, `(.L_x_1006) ;  /* 0x00012b527f007947 */ /* 0x000fea000b800000 */
[----:B------:R1:W2:Y:S02]  /*06b0*/  SHFL.IDX PT, R7, R4, R3, 0x1f ;  /* 0x00001f0304077589 */ /* 0x0002a400000e0000 */
.L_x_1005:
[----:B------:R-:W-:Y:S05]  /*06c0*/  BSYNC B0 ;  /* 0x0000000000007941 */ /* 0x000fea0003800000 */
.L_x_1004:
        /* <DEDUP_REMOVED lines=69> */
.L_x_1008:
        /* <DEDUP_REMOVED lines=70> */
.L_x_1009:
[----:B------:R-:W-:Y:S05]  /*0f80*/  BSYNC B0 ;  /* 0x0000000000007941 */ /* 0x000fea0003800000 */
.L_x_1007:
[----:B------:R-:W-:-:S04]  /*0f90*/  LOP3.LUT R0, RZ, R0, RZ, 0x33, !PT ;  /* 0x00000000ff007212 */ /* 0x000fc800078e33ff */
[----:B------:R-:W-:-:S05]  /*0fa0*/  IADD3 R0, R0, R12, RZ ;  /* 0x0000000c00007210 */ /* 0x000fca0007ffe0ff */
[----:B------:R2:W-:Y:S01]  /*0fb0*/  STL [R1+0x54], R0 ;  /* 0x0000540001007387 */ /* 0x0005e20000100800 */
[----:B------:R-:W-:Y:S05]  /*0fc0*/  BRA `(.L_x_1010) ;  /* 0x0000006000007947 */ /* 0x000fea0003800000 */
.L_x_998:
[----:B------:R-:W-:Y:S01]  /*0fd0*/  MOV R0, UR4 ;  /* 0x0000000400007c02 */ /* 0x000fe20008000f00 */
[----:B------:R-:W-:Y:S04]  /*0fe0*/  STL [R1+0x54], RZ ;  /* 0x000054ff01007387 */ /* 0x000fe80000100800 */
[----:B------:R-:W-:Y:S04]  /*0ff0*/  STL [R1+0x58], RZ ;  /* 0x000058ff01007387 */ /* 0x000fe80000100800 */
[----:B------:R1:W-:Y:S02]  /*1000*/  STL [R1+0x50], R0 ;  /* 0x0000500001007387 */ /* 0x0003e40000100800 */
[----:B-1----:R-:W-:-:S05]  /*1010*/  MOV R0, c[0x0][0x53c] ;  /* 0x00014f0000007a02 */ /* 0x002fca0000000f00 */
[----:B------:R1:W-:Y:S02]  /*1020*/  STL [R1+0x5c], R0 ;  /* 0x00005c0001007387 */ /* 0x0003e40000100800 */
.L_x_1010:
        /* <DEDUP_REMOVED lines=8> */
.L_x_996:
        /* <DEDUP_REMOVED lines=13> */
[----:B------:R-:W-:Y:S01]  /*1180*/  LEA.HI R8, R9, R20, RZ, 0x5 ;  /* 0x0000001409087211 */ /* 0x000fe200078f28ff */
[----:B------:R-:W-:Y:S01]  /*1190*/  IMAD.IADD R13, R3, 0x1, -R0 ;  /* 0x00000001030d7824 */ /* 0x000fe200078e0a00 */
[----:B------:R-:W-:Y:S01]  /*11a0*/  LOP3.LUT R0, R2, 0xfffffff0, RZ, 0xc0, !PT ;  /* 0xfffffff002007812 */ /* 0x000fe200078ec0ff */
[----:B------:R-:W-:Y:S01]  /*11b0*/  IMAD.SHL.U32 R4, R17, 0x40, RZ ;  /* 0x0000004011047824 */ /* 0x000fe200078e00ff */
[----:B------:R-:W-:Y:S02]  /*11c0*/  SHF.R.S32.HI R2, RZ, 0x1f, R14 ;  /* 0x0000001fff027819 */ /* 0x000fe4000001140e */
[----:B------:R-:W-:Y:S01]  /*11d0*/  LOP3.LUT R3, R10, 0xfffffff8, RZ, 0xc0, !PT ;  /* 0xfffffff80a037812 */ /* 0x000fe200078ec0ff */
[----:B------:R-:W-:Y:S01]  /*11e0*/  IMAD.IADD R0, R20, 0x1, -R0 ;  /* 0x0000000114007824 */ /* 0x000fe200078e0a00 */
[----:B------:R-:W-:-:S02]  /*11f0*/  LEA.HI R2, R2, R6, RZ, 0x3 ;  /* 0x0000000602027211 */ /* 0x000fc400078f18ff */
[----:B------:R-:W-:Y:S01]  /*1200*/  SHF.R.S32.HI R210, RZ, 0x5, R8 ;  /* 0x00000005ffd27819 */ /* 0x000fe20000011408 */
[----:B------:R-:W-:Y:S01]  /*1210*/  IMAD.IADD R7, R20, 0x1, -R3 ;  /* 0x0000000114077824 */ /* 0x000fe200078e0a03 */
[----:B------:R-:W-:Y:S02]  /*1220*/  SHF.R.S32.HI R5, RZ, 0x1f, R0 ;  /* 0x0000001fff057819 */ /* 0x000fe40000011400 */
[----:B------:R-:W-:Y:S01]  /*1230*/  LOP3.LUT R3, R2, 0xfffffff8, RZ, 0xc0, !PT ;  /* 0xfffffff802037812 */ /* 0x000fe200078ec0ff */
[C---:B------:R-:W-:Y:S01]  /*1240*/  IMAD.SHL.U32 R18, R7.reuse, 0x8, RZ ;  /* 0x0000000807127824 */ /* 0x040fe200078e00ff */
[----:B------:R-:W-:Y:S01]  /*1250*/  LOP3.LUT R2, R4, 0x1c0, RZ, 0xc0, !PT ;  /* 0x000001c004027812 */ /* 0x000fe200078ec0ff */
[----:B------:R-:W-:Y:S01]  /*1260*/  IMAD.SHL.U32 R4, R7, 0x40, RZ ;  /* 0x0000004007047824 */ /* 0x000fe200078e00ff */
[----:B------:R-:W-:Y:S01]  /*1270*/  LEA.HI R11, R5, R0, RZ, 0x3 ;  /* 0x00000000050b7211 */ /* 0x000fe200078f18ff */
[----:B------:R-:W-:Y:S01]  /*1280*/  IMAD.IADD R6, R6, 0x1, -R3 ;  /* 0x0000000106067824 */ /* 0x000fe200078e0a03 */
[----:B------:R-:W-:Y:S01]  /*1290*/  SHF.R.U32.HI R5, RZ, 0x3, R2 ;  /* 0x00000003ff057819 */ /* 0x000fe20000011602 */
[----:B------:R-:W-:Y:S01]  /*12a0*/  STL [R1+0x40], R18 ;  /* 0x0000401201007387 */ /* 0x000fe20000100800 */
[----:B------:R-:W-:-:S02]  /*12b0*/  LOP3.LUT R3, R2, 0x38, R18, 0xf8, !PT ;  /* 0x0000003802037812 */ /* 0x000fc400078ef812 */
[----:B------:R-:W-:Y:S02]  /*12c0*/  LOP3.LUT R2, R11, 0xfffffff8, RZ, 0xc0, !PT ;  /* 0xfffffff80b027812 */ /* 0x000fe400078ec0ff */
[----:B------:R-:W-:Y:S02]  /*12d0*/  LOP3.LUT R7, R3, R5, RZ, 0x3c, !PT ;  /* 0x0000000503077212 */ /* 0x000fe400078e3cff */
[----:B------:R-:W-:Y:S01]  /*12e0*/  SHF.R.S32.HI R3, RZ, 0x1f, R8 ;  /* 0x0000001fff037819 */ /* 0x000fe20000011408 */
[----:B------:R-:W-:Y:S01]  /*12f0*/  IMAD.IADD R5, R0, 0x1, -R2 ;  /* 0x0000000100057824 */ /* 0x000fe200078e0a02 */
[----:B------:R-:W-:Y:S02]  /*1300*/  LOP3.LUT R2, R8, 0xffffffe0, RZ, 0xc0, !PT ;  /* 0xffffffe008027812 */ /* 0x000fe400078ec0ff */
[----:B------:R-:W-:Y:S02]  /*1310*/  LOP3.LUT R0, R4, 0x1c0, RZ, 0xc0, !PT ;  /* 0x000001c004007812 */ /* 0x000fe400078ec0ff */
[----:B------:R-:W-:Y:S01]  /*1320*/  LEA.HI R8, R9, R20, RZ, 0x6 ;  /* 0x0000001409087211 */ /* 0x000fe200078f30ff */
[----:B------:R-:W-:Y:S01]  /*1330*/  IMAD.IADD R16, R20, 0x1, -R2 ;  /* 0x0000000114107824 */ /* 0x000fe200078e0a02 */
[----:B------:R-:W-:-:S02]  /*1340*/  LOP3.LUT R4, R0, 0x8, R10, 0xf8, !PT ;  /* 0x0000000800047812 */ /* 0x000fc400078ef80a */
[----:B------:R-:W-:Y:S02]  /*1350*/  SHF.R.U32.HI R2, RZ, 0x3, R0 ;  /* 0x00000003ff027819 */ /* 0x000fe40000011600 */
[----:B------:R-:W-:Y:S02]  /*1360*/  LEA.HI R0, R3, R210, RZ, 0x3 ;  /* 0x000000d203007211 */ /* 0x000fe400078f18ff */
[----:B------:R-:W-:Y:S02]  /*1370*/  SHF.R.S32.HI R9, RZ, 0x1f, R16 ;  /* 0x0000001fff097819 */ /* 0x000fe40000011410 */
[----:B------:R-:W-:Y:S01]  /*1380*/  LOP3.LUT R12, R4, R2, RZ, 0x3c, !PT ;  /* 0x00000002040c7212 */ /* 0x000fe200078e3cff */
[----:B------:R-:W-:Y:S01]  /*1390*/  IMAD.SHL.U32 R2, R8, 0x8, RZ ;  /* 0x0000000808027824 */ /* 0x000fe200078e00ff */
[----:B------:R-:W-:Y:S02]  /*13a0*/  LOP3.LUT R0, R0, 0xffffff8, RZ, 0xc0, !PT ;  /* 0x0ffffff800007812 */ /* 0x000fe400078ec0ff */
[----:B------:R-:W-:-:S02]  /*13b0*/  LEA.HI R9, R9, R16, RZ, 0x2 ;  /* 0x0000001009097211 */ /* 0x000fc400078f10ff */
[----:B------:R-:W-:Y:S02]  /*13c0*/  LOP3.LUT R3, R6, 0x1, RZ, 0xc0, !PT ;  /* 0x0000000106037812 */ /* 0x000fe400078ec0ff */
[----:B------:R-:W-:Y:S01]  /*13d0*/  LOP3.LUT R214, R7, 0x7ffffe00, R2, 0xf8, !PT ;  /* 0x7ffffe0007d67812 */ /* 0x000fe200078ef802 */
[----:B------:R-:W-:Y:S01]  /*13e0*/  IMAD.IADD R2, R210, 0x1, -R0 ;  /* 0x00000001d2027824 */ /* 0x000fe200078e0a00 */
[----:B------:R-:W-:Y:S02]  /*13f0*/  SHF.R.S32.HI R0, RZ, 0x2, R9 ;  /* 0x00000002ff007819 */ /* 0x000fe40000011409 */
[----:B------:R-:W-:Y:S01]  /*1400*/  ISETP.NE.U32.AND P4, PT, R3, 0x1, PT ;  /* 0x000000010300780c */ /* 0x000fe20003f85070 */
[C---:B------:R-:W-:Y:S01]  /*1410*/  IMAD.SHL.U32 R3, R5.reuse, 0x40, RZ ;  /* 0x0000004005037824 */ /* 0x040fe200078e00ff */
[----:B------:R-:W-:Y:S01]  /*1420*/  LOP3.LUT R4, R14, 0xfffffffc, RZ, 0xc0, !PT ;  /* 0xfffffffc0e047812 */ /* 0x000fe200078ec0ff */
[----:B------:R-:W-:Y:S01]  /*1430*/  IMAD R15, R2, 0x10, R0 ;  /* 0x00000010020f7824 */ /* 0x000fe200078e0200 */
[----:B------:R-:W-:Y:S01]  /*1440*/  LOP3.LUT P3, RZ, R5, 0x2, RZ, 0xc0, !PT ;  /* 0x0000000205ff7812 */ /* 0x000fe2000786c0ff */
[----:B------:R-:W-:Y:S01]  /*1450*/  IMAD.SHL.U32 R2, R13, 0x8, RZ ;  /* 0x000000080d027824 */ /* 0x000fe200078e00ff */
[----:B------:R-:W-:Y:S01]  /*1460*/  LOP3.LUT R0, R3, 0x1c0, RZ, 0xc0, !PT ;  /* 0x000001c003007812 */ /* 0x000fe200078ec0ff */
[----:B------:R-:W-:Y:S01]  /*1470*/  IMAD.IADD R3, R20, 0x1, -R4 ;  /* 0x0000000114037824 */ /* 0x000fe200078e0a04 */
[----:B------:R-:W-:Y:S01]  /*1480*/  LOP3.LUT P0, RZ, R5, 0x4, RZ, 0xc0, !PT ;  /* 0x0000000405ff7812 */ /* 0x000fe2000780c0ff */
[----:B------:R-:W-:Y:S01]  /*1490*/  IMAD.SHL.U32 R4, R6, 0x40, RZ ;  /* 0x0000004006047824 */ /* 0x000fe200078e00ff */
[----:B------:R-:W-:Y:S01]  /*14a0*/  LOP3.LUT R5, R0, 0x8, R2, 0xf8, !PT ;  /* 0x0000000800057812 */ /* 0x000fe200078ef802 */
[----:B------:R-:W-:Y:S01]  /*14b0*/  IMAD.MOV.U32 R14, RZ, RZ, 0x20 ;  /* 0x00000020ff0e7424 */ /* 0x000fe200078e00ff */
[----:B------:R-:W-:Y:S01]  /*14c0*/  SHF.R.U32.HI R2, RZ, 0x3, R0 ;  /* 0x00000003ff027819 */ /* 0x000fe20000011600 */
[----:B------:R-:W-:Y:S01]  /*14d0*/  STL [R1+0x9c], R15 ;  /* 0x00009c0f01007387 */ /* 0x000fe20000100800 */
[----:B------:R-:W-:Y:S01]  /*14e0*/  LEA.HI R0, R3, R3, RZ, 0x1 ;  /* 0x0000000303007211 */ /* 0x000fe200078f08ff */
[----:B------:R-:W-:Y:S01]  /*14f0*/  IMAD.SHL.U32 R214, R214, 0x2, RZ ;  /* 0x00000002d6d67824 */ /* 0x000fe200078e00ff */
[----:B------:R-:W-:Y:S01]  /*1500*/  LOP3.LUT R7, R5, R2, RZ, 0x3c, !PT ;  /* 0x0000000205077212 */ /* 0x000fe200078e3cff */
[----:B------:R-:W-:Y:S01]  /*1510*/  IMAD R5, R210, 0x200, R3 ;  /* 0x00000200d2057824 */ /* 0x000fe200078e0203 */
[----:B------:R-:W-:-:S02]  /*1520*/  LOP3.LUT R2, R4, 0x1c0, RZ, 0xc0, !PT ;  /* 0x000001c004027812 */ /* 0x000fc400078ec0ff */
[----:B------:R-:W-:Y:S01]  /*1530*/  R2P PR, R6, 0x6 ;  /* 0x0000000606007804 */ /* 0x000fe20000000000 */
[----:B------:R-:W-:Y:S01]  /*1540*/  IMAD.MOV.U32 R6, RZ, RZ, 0x10 ;  /* 0x00000010ff067424 */ /* 0x000fe200078e00ff */
[----:B------:R-:W-:Y:S02]  /*1550*/  LOP3.LUT R0, R0, 0x1ffffffe, RZ, 0xc0, !PT ;  /* 0x1ffffffe00007812 */ /* 0x000fe400078ec0ff */
[----:B------:R-:W-:Y:S02]  /*1560*/  LEA.HI R2, R2, R2, RZ, 0x1d ;  /* 0x0000000202027211 */ /* 0x000fe400078fe8ff */
[----:B------:R-:W-:Y:S01]  /*1570*/  SEL R4, R6, 0xfffffff0, !P3 ;  /* 0xfffffff006047807 */ /* 0x000fe20005800000 */
[----:B------:R-:W-:Y:S01]  /*1580*/  IMAD.IADD R10, R3, 0x1, -R0 ;  /* 0x00000001030a7824 */ /* 0x000fe200078e0a00 */
[----:B------:R-:W-:Y:S01]  /*1590*/  SEL R3, R14, 0xffffffe0, !P0 ;  /* 0xffffffe00e037807 */ /* 0x000fe20004000000 */
[----:B------:R-:W-:Y:S01]  /*15a0*/  IMAD.U32 R8, R5, 0x2, R2 ;  /* 0x0000000205087824 */ /* 0x000fe200078e0002 */
[----:B------:R-:W-:Y:S01]  /*15b0*/  LOP3.LUT R2, R9, 0x7ffffffc, RZ, 0xc0, !PT ;  /* 0x7ffffffc09027812 */ /* 0x000fe200078ec0ff */
[----:B------:R-:W-:Y:S01]  /*15c0*/  IMAD.SHL.U32 R6, R11, 0x40, RZ ;  /* 0x000000400b067824 */ /* 0x000fe200078e00ff */
[----:B------:R-:W-:Y:S01]  /*15d0*/  IADD3 R5, R18, 0x40, RZ ;  /* 0x0000004012057810 */ /* 0x000fe20007ffe0ff */
[----:B------:R-:W-:Y:S01]  /*15e0*/  IMAD.IADD R4, R4, 0x1, R3 ;  /* 0x0000000104047824 */ /* 0x000fe200078e0203 */
[----:B------:R-:W-:Y:S01]  /*15f0*/  LEA R11, R8, 0x80, 0x1 ;  /* 0x00000080080b7811 */ /* 0x000fe200078e08ff */
[----:B------:R-:W-:Y:S01]  /*1600*/  IMAD.IADD R2, R16, 0x1, -R2 ;  /* 0x0000000110027824 */ /* 0x000fe200078e0a02 */
[----:B------:R-:W-:Y:S01]  /*1610*/  LOP3.LUT R3, R7, 0x7ffffe00, R6, 0xf8, !PT ;  /* 0x7ffffe0007037812 */ /* 0x000fe200078ef806 */
[----:B------:R-:W-:Y:S01]  /*1620*/  IMAD.MOV.U32 R7, RZ, RZ, 0x40 ;  /* 0x00000040ff077424 */ /* 0x000fe200078e00ff */
[----:B------:R-:W-:Y:S01]  /*1630*/  SEL R6, R14, 0xffffffe0, !P1 ;  /* 0xffffffe00e067807 */ /* 0x000fe20004800000 */
[----:B------:R-:W-:Y:S01]  /*1640*/  IMAD R0, R13, 0x200, R12 ;  /* 0x000002000d007824 */ /* 0x000fe200078e020c */
[----:B------:R1:W-:Y:S01]  /*1650*/  STL [R1+0x3c], R5 ;  /* 0x00003c0501007387 */ /* 0x0003e20000100800 */
[----:B------:R-:W-:Y:S01]  /*1660*/  IMAD.SHL.U32 R8, R2, 0x2, RZ ;  /* 0x0000000202087824 */ /* 0x000fe200078e00ff */
[----:B------:R-:W-:Y:S01]  /*1670*/  LEA R191, R3, 0x100, 0x1 ;  /* 0x0000010003bf7811 */ /* 0x000fe200078e08ff */
[----:B------:R-:W-:Y:S01]  /*1680*/  IMAD R2, R10, 0x8, R15 ;  /* 0x000000080a027824 */ /* 0x000fe200078e020f */
[----:B------:R-:W-:Y:S01]  /*1690*/  LEA R188, R0, 0x8100, 0x1 ;  /* 0x0000810000bc7811 */ /* 0x000fe200078e08ff */
[----:B------:R-:W-:Y:S01]  /*16a0*/  IMAD.IADD R9, R11, 0x1, R6 ;  /* 0x000000010b097824 */ /* 0x000fe200078e0206 */
[----:B------:R2:W-:Y:S01]  /*16b0*/  STL [R1+0x48], R8 ;  /* 0x0000480801007387 */ /* 0x0005e20000100800 */
[----:B------:R-:W-:Y:S01]  /*16c0*/  SEL R0, R7, 0xffffffc0, !P0 ;  /* 0xffffffc007007807 */ /* 0x000fe20004000000 */
[--C-:B------:R-:W-:Y:S01]  /*16d0*/  IMAD R210, R210, 0x800, R191.reuse ;  /* 0x00000800d2d27824 */ /* 0x100fe200078e02bf */
[----:B------:R-:W-:Y:S01]  /*16e0*/  IADD3 R228, -R17, 0x70, RZ ;  /* 0x0000007011e47810 */ /* 0x000fe20007ffe1ff */
[----:B------:R-:W-:Y:S01]  /*16f0*/  STL [R1+0x70], R11 ;  /* 0x0000700b01007387 */ /* 0x000fe20000100800 */
[----:B------:R-:W-:-:S02]  /*1700*/  IMAD R196, R4, 0x2, R191 ;  /* 0x0000000204c47824 */ /* 0x000fc400078e02bf */
[----:B------:R-:W-:Y:S01]  /*1710*/  IMAD.IADD R192, R191, 0x1, R0 ;  /* 0x00000001bfc07824 */ /* 0x000fe200078e0200 */
[----:B------:R3:W-:Y:S01]  /*1720*/  STL [R1+0x94], R2 ;  /* 0x0000940201007387 */ /* 0x0007e20000100800 */
[----:B------:R-:W-:-:S03]  /*1730*/  IMAD.IADD R213, R0, 0x1, R210 ;  /* 0x0000000100d57824 */ /* 0x000fc600078e02d2 */
[----:B------:R-:W-:Y:S01]  /*1740*/  STL [R1+0x7c], R9 ;  /* 0x00007c0901007387 */ /* 0x000fe20000100800 */
[----:B-1----:R-:W-:-:S05]  /*1750*/  SEL R5, R7, 0xffffffc0, !P2 ;  /* 0xffffffc007057807 */ /* 0x002fca0005000000 */
[C---:B------:R-:W-:Y:S01]  /*1760*/  IMAD.IADD R7, R11.reuse, 0x1, R5 ;  /* 0x000000010b077824 */ /* 0x040fe200078e0205 */
[C---:B--2---:R-:W-:Y:S02]  /*1770*/  IADD3 R8, R11.reuse, -0x10, RZ ;  /* 0xfffffff00b087810 */ /* 0x044fe40007ffe0ff */
[----:B------:R-:W-:Y:S02]  /*1780*/  @P4 IADD3 R8, R11, 0x10, RZ ;  /* 0x000000100b084810 */ /* 0x000fe40007ffe0ff */
[----:B------:R1:W-:Y:S03]  /*1790*/  STL [R1+0x8c], R7 ;  /* 0x00008c0701007387 */ /* 0x0003e60000100800 */
[--C-:B------:R-:W-:Y:S01]  /*17a0*/  IMAD.IADD R3, R6, 0x1, R8.reuse ;  /* 0x0000000106037824 */ /* 0x100fe200078e0208 */
[----:B---3--:R-:W-:Y:S01]  /*17b0*/  SEL R2, R14, 0xffffffe0, !P3 ;  /* 0xffffffe00e027807 */ /* 0x008fe20005800000 */
[----:B------:R-:W-:Y:S01]  /*17c0*/  IMAD.IADD R6, R5, 0x1, R8 ;  /* 0x0000000105067824 */ /* 0x000fe200078e0208 */
[----:B------:R2:W-:Y:S02]  /*17d0*/  STL [R1+0x74], R8 ;  /* 0x0000740801007387 */ /* 0x0005e40000100800 */
[--C-:B------:R-:W-:Y:S01]  /*17e0*/  IADD3 R194, R0, R191, R2.reuse ;  /* 0x000000bf00c27210 */ /* 0x100fe20007ffe002 */
[----:B------:R-:W-:-:S02]  /*17f0*/  IMAD.IADD R193, R191, 0x1, R2 ;  /* 0x00000001bfc17824 */ /* 0x000fc400078e0202 */
[----:B------:R-:W-:Y:S02]  /*1800*/  IMAD.IADD R211, R2, 0x1, R210 ;  /* 0x0000000102d37824 */ /* 0x000fe400078e02d2 */
[----:B------:R-:W-:Y:S02]  /*1810*/  IMAD.IADD R2, R3, 0x1, R5 ;  /* 0x0000000103027824 */ /* 0x000fe400078e0205 */
[----:B------:R-:W-:Y:S02]  /*1820*/  IMAD.IADD R212, R0, 0x1, R211 ;  /* 0x0000000100d47824 */ /* 0x000fe400078e02d3 */
[----:B-1----:R-:W-:-:S05]  /*1830*/  IMAD.IADD R7, R9, 0x1, R5 ;  /* 0x0000000109077824 */ /* 0x002fca00078e0205 */
[----:B------:R2:W-:Y:S04]  /*1840*/  STL [R1+0x88], R7 ;  /* 0x0000880701007387 */ /* 0x0005e80000100800 */
[----:B------:R2:W-:Y:S04]  /*1850*/  STL [R1+0x84], R6 ;  /* 0x0000840601007387 */ /* 0x0005e80000100800 */
[----:B------:R2:W-:Y:S04]  /*1860*/  STL [R1+0x78], R3 ;  /* 0x0000780301007387 */ /* 0x0005e80000100800 */
[----:B------:R2:W-:Y:S02]  /*1870*/  STL [R1+0x80], R2 ;  /* 0x0000800201007387 */ /* 0x0005e40000100800 */
.L_x_1091:
[----:B------:R-:W3:Y:S01]  /*1880*/  LDL R0, [R1+0x5c] ;  /* 0x00005c0001007983 */ /* 0x000ee20000100800 */
[----:B------:R-:W-:Y:S01]  /*1890*/  IMAD.MOV.U32 R12, RZ, RZ, 0x4 ;  /* 0x00000004ff0c7424 */ /* 0x000fe200078e00ff */
[----:B------:R-:W-:-:S02]  /*18a0*/  ISETP.NE.U32.AND P0, PT, RZ, c[0x0][0x370], PT ;  /* 0x0000dc00ff007a0c */ /* 0x000fc40003f05070 */
[----:B------:R-:W-:Y:S01]  /*18b0*/  ISETP.NE.U32.AND P3, PT, RZ, c[0x0][0x360], PT ;  /* 0x0000d800ff007a0c */ /* 0x000fe20003f65070 */
[----:B------:R-:W4:Y:S01]  /*18c0*/  LDL R10, [R1+0x58] ;  /* 0x00005800010a7983 */ /* 0x000f220000100800 */
[----:B------:R-:W-:Y:S01]  /*18d0*/  ISETP.NE.AND.EX P1, PT, RZ, c[0x0][0x374], PT, P0 ;  /* 0x0000dd00ff007a0c */ /* 0x000fe20003f25300 */
[----:B--23--:R-:W-:-:S05]  /*18e0*/  IMAD.WIDE R2, R0, R12, c[0x0][0x588] ;  /* 0x0001620000027625 */ /* 0x00cfca00078e020c */
[----:B------:R-:W2:Y:S01]  /*18f0*/  LDG.E R17, [R2.64] ;  /* 0x0000000602117981 */ /* 0x000ea2000c1e1900 */
[----:B------:R-:W-:Y:S01]  /*1900*/  ISETP.NE.AND.EX P3, PT, RZ, c[0x0][0x364], PT, P3 ;  /* 0x0000d900ff007a0c */ /* 0x000fe20003f65330 */
[----:B------:R-:W-:Y:S01]  /*1910*/  CS2R R8, SRZ ;  /* 0x0000000000087805 */ /* 0x000fe2000001ff00 */
[----:B------:R-:W-:Y:S02]  /*1920*/  ISETP.NE.U32.AND P4, PT, RZ, c[0x0][0x348], PT ;  /* 0x0000d200ff007a0c */ /* 0x000fe40003f85070 */
        /* <DEDUP_REMOVED lines=8> */
[C---:B------:R-:W-:Y:S02]  /*19b0*/  @P3 LEA R6, P0, R17.reuse, c[0x0][0x360], 0x2 ;  /* 0x0000d80011063a11 */ /* 0x040fe400078010ff */
[C---:B------:R-:W-:Y:S01]  /*19c0*/  LEA R4, P2, R17.reuse, c[0x0][0x348], 0x2 ;  /* 0x0000d20011047a11 */ /* 0x040fe200078410ff */
[----:B------:R2:W5:Y:S01]  /*19d0*/  @P1 LDG.E R8, [R2.64] ;  /* 0x0000000602081981 */ /* 0x000562000c1e1900 */
[C-C-:B------:R-:W-:Y:S02]  /*19e0*/  @P3 LEA.HI.X R7, R17.reuse, c[0x0][0x364], R13.reuse, 0x2, P0 ;  /* 0x0000d90011073a11 */ /* 0x140fe400000f140d */
[----:B------:R-:W-:-:S03]  /*19f0*/  LEA.HI.X R5, R17, c[0x0][0x34c], R13, 0x2, P2 ;  /* 0x0000d30011057a11 */ /* 0x000fc600010f140d */
[----:B------:R-:W3:Y:S04]  /*1a00*/  @P3 LDG.E R0, [R6.64] ;  /* 0x0000000606003981 */ /* 0x000ee8000c1e1900 */
[----:B------:R1:W5:Y:S01]  /*1a10*/  @P4 LDG.E R11, [R4.64] ;  /* 0x00000006040b4981 */ /* 0x000362000c1e1900 */
[----:B--2---:R-:W-:-:S04]  /*1a20*/  LEA R2, P1, R17, c[0x0][0x350], 0x2 ;  /* 0x0000d40011027a11 */ /* 0x004fc800078210ff */
[----:B------:R-:W-:-:S05]  /*1a30*/  LEA.HI.X R3, R17, c[0x0][0x354], R13, 0x2, P1 ;  /* 0x0000d50011037a11 */ /* 0x000fca00008f140d */
[----:B------:R1:W5:Y:S01]  /*1a40*/  @P6 LDG.E R9, [R2.64] ;  /* 0x0000000602096981 */ /* 0x000362000c1e1900 */
[----:B----4-:R-:W-:-:S05]  /*1a50*/  LOP3.LUT R26, R10, 0xffff, RZ, 0xc0, !PT ;  /* 0x0000ffff0a1a7812 */ /* 0x010fca00078ec0ff */
[----:B------:R1:W-:Y:S01]  /*1a60*/  STL [R1+0x64], R26 ;  /* 0x0000641a01007387 */ /* 0x0003e20000100800 */
[----:B------:R-:W-:Y:S03]  /*1a70*/  YIELD ;  /* 0x0000000000007946 */ /* 0x000fe60003800000 */
[----:B---3--:R1:W-:Y:S01]  /*1a80*/  @P3 STL [R1+0x2c], R0 ;  /* 0x00002c0001003387 */ /* 0x0083e20000100800 */
        /* <DEDUP_REMOVED lines=8> */
.L_x_1011:
[----:B------:R-:W-:-:S04]  /*1b10*/  ISETP.NE.U32.AND P0, PT, RZ, c[0x0][0x368], PT ;  /* 0x0000da00ff007a0c */ /* 0x000fc80003f05070 */
[----:B------:R-:W-:-:S13]  /*1b20*/  ISETP.NE.AND.EX P0, PT, RZ, c[0x0][0x36c], PT, P0 ;  /* 0x0000db00ff007a0c */ /* 0x000fda0003f05300 */
[----:B------:R-:W-:Y:S05]  /*1b30*/  @!P0 BRA `(.L_x_1012) ;  /* 0x0000004000008947 */ /* 0x000fea0003800000 */
[----:B-1----:R-:W-:-:S04]  /*1b40*/  LEA R2, P0, R17, c[0x0][0x368], 0x2 ;  /* 0x0000da0011027a11 */ /* 0x002fc800078010ff */
[----:B------:R-:W-:-:S05]  /*1b50*/  LEA.HI.X R3, R17, c[0x0][0x36c], R13, 0x2, P0 ;  /* 0x0000db0011037a11 */ /* 0x000fca00000f140d */
[----:B------:R1:W5:Y:S01]  /*1b60*/  LDG.E R0, [R2.64] ;  /* 0x0000000602007981 */ /* 0x000362000c1e1900 */
[----:B------:R-:W-:Y:S05]  /*1b70*/  BRA `(.L_x_1013) ;  /* 0x0000005000007947 */ /* 0x000fea0003800000 */
.L_x_1012:
[----:B-1----:R-:W-:Y:S01]  /*1b80*/  MOV R0, c[0x0][0x1d0] ;  /* 0x0000740000007a02 */ /* 0x002fe20000000f00 */
[----:B------:R-:W-:Y:S05]  /*1b90*/  @!P6 BRA `(.L_x_1013) ;  /* 0x000000300000e947 */ /* 0x000fea0003800000 */
[----:B------:R-:W2:Y:S04]  /*1ba0*/  LDG.E R4, [R2.64] ;  /* 0x0000000602047981 */ /* 0x000ea8000c1e1900 */
[----:B------:R-:W2:Y:S02]  /*1bb0*/  LDG.E R0, [R2.64+0x4] ;  /* 0x0000040602007981 */ /* 0x000ea4000c1e1900 */
[----:B--2---:R-:W-:Y:S02]  /*1bc0*/  IADD3 R0, -R4, R0, RZ ;  /* 0x0000000004007210 */ /* 0x004fe40007ffe1ff */
.L_x_1013:
[----:B------:R-:W2:Y:S04]  /*1bd0*/  LDL R5, [R1+0x2c] ;  /* 0x00002c0001057983 */ /* 0x000ea80000100800 */
[----:B-1----:R-:W3:Y:S04]  /*1be0*/  LDL.LU R2, [R1+0x54] ;  /* 0x0000540001027983 */ /* 0x002ee80000300800 */
[----:B------:R-:W4:Y:S01]  /*1bf0*/  LDL.LU R3, [R1+0x90] ;  /* 0x0000900001037983 */ /* 0x000f220000300800 */
[----:B------:R-:W-:Y:S01]  /*1c00*/  IMAD.MOV.U32 R143, RZ, RZ, c[0x0][0x2c4] ;  /* 0x0000b100ff8f7624 */ /* 0x000fe200078e00ff */
[----:B------:R-:W-:Y:S01]  /*1c10*/  BSSY B0, `(.L_x_1014) ;  /* 0x0000043000007945 */ /* 0x000fe20003800000 */
[----:B-----5:R-:W-:-:S02]  /*1c20*/  IMAD.IADD R153, R0, 0x1, -R8 ;  /* 0x0000000100997824 */ /* 0x020fc400078e0a08 */
[----:B------:R-:W-:Y:S01]  /*1c30*/  IMAD.MOV.U32 R4, RZ, RZ, RZ ;  /* 0x000000ffff047224 */ /* 0x000fe200078e00ff */
[----:B------:R-:W-:Y:S01]  /*1c40*/  ISETP.NE.AND P3, PT, R143, 0x1, PT ;  /* 0x000000018f00780c */ /* 0x000fe20003f65270 */
[----:B------:R-:W-:Y:S02]  /*1c50*/  IMAD.IADD R16, R9, 0x1, R8 ;  /* 0x0000000109107824 */ /* 0x000fe400078e0208 */
[----:B--2---:R-:W-:Y:S01]  /*1c60*/  IMAD.MOV.U32 R151, RZ, RZ, R5 ;  /* 0x000000ffff977224 */ /* 0x004fe200078e0005 */
[----:B------:R-:W-:Y:S01]  /*1c70*/  IADD3 R5, R153, 0x6f, RZ ;  /* 0x0000006f99057810 */ /* 0x000fe20007ffe0ff */
[----:B---3--:R-:W-:Y:S01]  /*1c80*/  IMAD.SHL.U32 R142, R2, 0x80, RZ ;  /* 0x00000080028e7824 */ /* 0x008fe200078e00ff */
[----:B----4-:R-:W-:-:S04]  /*1c90*/  LOP3.LUT R3, R3, 0xfffffffd, RZ, 0xc0, !PT ;  /* 0xfffffffd03037812 */ /* 0x010fc800078ec0ff */
[----:B------:R-:W-:Y:S01]  /*1ca0*/  STL [R1+0x68], R142 ;  /* 0x0000688e01007387 */ /* 0x000fe20000100800 */
[----:B------:R-:W-:Y:S02]  /*1cb0*/  IADD3 R2, R142, 0x7f, RZ ;  /* 0x0000007f8e027810 */ /* 0x000fe40007ffe0ff */
[----:B------:R-:W-:Y:S01]  /*1cc0*/  @P3 LOP3.LUT R3, R3, 0x2, RZ, 0xfc, !PT ;  /* 0x0000000203033812 */ /* 0x000fe200078efcff */
[----:B------:R-:W-:Y:S02]  /*1cd0*/  STL [R1+0x54], R153 ;  /* 0x0000549901007387 */ /* 0x000fe40000100800 */
[----:B------:R-:W-:Y:S02]  /*1ce0*/  @P3 IMAD.HI.U32 R0, R2, c[0x0][0x2c8], RZ ;  /* 0x0000b20002003a27 */ /* 0x000fe400078e00ff */
[----:B------:R1:W-:Y:S03]  /*1cf0*/  STL [R1+0x90], R3 ;  /* 0x0000900301007387 */ /* 0x0003e60000100800 */
[----:B------:R-:W-:Y:S01]  /*1d00*/  @P3 SHF.R.U32.HI R2, RZ, c[0x0][0x2cc], R0 ;  /* 0x0000b300ff023a19 */ /* 0x000fe20000011600 */
[----:B------:R-:W-:-:S05]  /*1d10*/  IMAD.HI R0, R5, -0x6db6db6d, R4 ;  /* 0x9249249305007827 */ /* 0x000fca00078e0204 */
[----:B------:R-:W-:-:S04]  /*1d20*/  SHF.R.U32.HI R4, RZ, 0x1f, R0 ;  /* 0x0000001fff047819 */ /* 0x000fc80000011600 */
[----:B------:R-:W-:Y:S02]  /*1d30*/  LEA.HI.SX32 R4, R0, R4, 0x1a ;  /* 0x0000000400047211 */ /* 0x000fe400078fd2ff */
[----:B------:R-:W-:-:S04]  /*1d40*/  LOP3.LUT R0, R10, 0xff000000, RZ, 0xc0, !PT ;  /* 0xff0000000a007812 */ /* 0x000fc800078ec0ff */
[----:B------:R-:W-:Y:S02]  /*1d50*/  SHF.R.U32.HI R0, RZ, 0x8, R0 ;  /* 0x00000008ff007819 */ /* 0x000fe40000011600 */
[----:B-1----:R-:W-:-:S05]  /*1d60*/  IADD3 R3, R153, 0x70, -R151 ;  /* 0x0000007099037810 */ /* 0x002fca0007ffe897 */
[----:B------:R-:W-:Y:S02]  /*1d70*/  IMAD.IADD R3, R3, 0x1, R2 ;  /* 0x0000000103037824 */ /* 0x000fe400078e0202 */
[----:B------:R-:W-:-:S04]  /*1d80*/  IMAD.MOV.U32 R2, RZ, RZ, RZ ;  /* 0x000000ffff027224 */ /* 0x000fc800078e00ff */
[----:B------:R-:W-:-:S05]  /*1d90*/  IMAD.HI R2, R3, -0x6db6db6d, R2 ;  /* 0x9249249303027827 */ /* 0x000fca00078e0202 */
[----:B------:R-:W-:-:S04]  /*1da0*/  SHF.R.U32.HI R3, RZ, 0x1f, R2 ;  /* 0x0000001fff037819 */ /* 0x000fc80000011602 */
[----:B------:R-:W-:Y:S02]  /*1db0*/  LEA.HI.SX32 R2, R2, R3, 0x1a ;  /* 0x0000000302027211 */ /* 0x000fe400078fd2ff */
[----:B------:R-:W-:Y:S02]  /*1dc0*/  LOP3.LUT R3, R10, 0xff0000, RZ, 0xc0, !PT ;  /* 0x00ff00000a037812 */ /* 0x000fe400078ec0ff */
[----:B------:R-:W-:Y:S01]  /*1dd0*/  IMNMX R6, R4, R2, PT ;  /* 0x0000000204067217 */ /* 0x000fe20003800200 */
[----:B------:R-:W-:Y:S01]  /*1de0*/  IMAD.MOV.U32 R2, RZ, RZ, RZ ;  /* 0x000000ffff027224 */ /* 0x000fe200078e00ff */
[----:B------:R-:W-:Y:S02]  /*1df0*/  LEA.HI R3, R3, R0, RZ, 0x10 ;  /* 0x0000000003037211 */ /* 0x000fe400078f80ff */
[----:B------:R-:W-:Y:S02]  /*1e00*/  ISETP.GE.AND P0, PT, R6, 0x1, PT ;  /* 0x000000010600780c */ /* 0x000fe40003f06270 */
[----:B------:R-:W-:-:S02]  /*1e10*/  LOP3.LUT R14, R3, 0xff, RZ, 0xc0, !PT ;  /* 0x000000ff030e7812 */ /* 0x000fc400078ec0ff */
        /* <DEDUP_REMOVED lines=34> */
.L_x_1015:
[----:B------:R-:W-:Y:S05]  /*2040*/  BSYNC B0 ;  /* 0x0000000000007941 */ /* 0x000fea0003800000 */
.L_x_1014:
[----:B------:R-:W-:Y:S01]  /*2050*/  IMAD R148, R14, R2, RZ ;  /* 0x000000020e947224 */ /* 0x000fe200078e02ff */
[----:B------:R-:W-:Y:S01]  /*2060*/  PRMT R0, RZ, 0x7610, R0 ;  /* 0x00007610ff007816 */ /* 0x000fe20000000000 */
[----:B------:R-:W-:Y:S01]  /*2070*/  IMAD.MOV.U32 R20, RZ, RZ, RZ ;  /* 0x000000ffff147224 */ /* 0x000fe200078e00ff */
[----:B------:R-:W-:Y:S01]  /*2080*/  MOV R15, RZ ;  /* 0x000000ff000f7202 */ /* 0x000fe20000000f00 */
        /* <DEDUP_REMOVED lines=37> */
[----:B--2---:R-:W2:Y:S01]  /*22e0*/  LDL.64 R8, [R1+0x40] ;  /* 0x0000400001087983 */ /* 0x004ea20000100a00 */
[----:B------:R-:W-:-:S03]  /*22f0*/  ISETP.NE.U32.AND P2, PT, RZ, c[0x0][0x340], PT ;  /* 0x0000d000ff007a0c */ /* 0x000fc60003f45070 */
[----:B------:R3:W2:Y:S01]  /*2300*/  LDL.64 R28, [R1+0x40] ;  /* 0x00004000011c7983 */ /* 0x0006a20000100a00 */
[----:B------:R-:W-:-:S03]  /*2310*/  ISETP.NE.AND.EX P2, PT, RZ, c[0x0][0x344], PT, P2 ;  /* 0x0000d100ff007a0c */ /* 0x000fc60003f45320 */
[----:B------:R-:W4:Y:S04]  /*2320*/  LDL R27, [R1+0x3c] ;  /* 0x00003c00011b7983 */ /* 0x000f280000100800 */
[----:B------:R-:W5:Y:S06]  /*2330*/  S2R R4, SR_TID.X ;  /* 0x0000000000047919 */ /* 0x000f6c0000002100 */
[----:B------:R-:W-:-:S05]  /*2340*/  @P2 IMAD.WIDE R2, R17, R12, c[0x0][0x340] ;  /* 0x0000d00011022625 */ /* 0x000fca00078e020c */
[----:B-1----:R1:W3:Y:S01]  /*2350*/  @P2 LDG.E R14, [R2.64] ;  /* 0x00000006020e2981 */ /* 0x0022e2000c1e1900 */
[----:B------:R-:W-:Y:S02]  /*2360*/  SHF.R.S32.HI R0, RZ, 0x1f, R11 ;  /* 0x0000001fff007819 */ /* 0x000fe4000001140b */
[--C-:B-----5:R-:W-:Y:S02]  /*2370*/  SHF.R.S32.HI R106, RZ, 0x1f, R4.reuse ;  /* 0x0000001fff6a7819 */ /* 0x120fe40000011404 */
[----:B------:R-:W-:Y:S02]  /*2380*/  SHF.R.S32.HI R25, RZ, 0x1f, R4 ;  /* 0x0000001fff197819 */ /* 0x000fe40000011404 */
[-C--:B------:R-:W-:Y:S02]  /*2390*/  LEA.HI R106, R106, R4.reuse, RZ, 0x3 ;  /* 0x000000046a6a7211 */ /* 0x080fe400078f18ff */
[----:B------:R-:W-:Y:S02]  /*23a0*/  LEA.HI R25, R25, R4, RZ, 0x3 ;  /* 0x0000000419197211 */ /* 0x000fe400078f18ff */
[----:B------:R-:W-:Y:S01]  /*23b0*/  LOP3.LUT R106, R106, 0xfffffff8, RZ, 0xc0, !PT ;  /* 0xfffffff86a6a7812 */ /* 0x000fe200078ec0ff */
[----:B------:R-:W-:Y:S01]  /*23c0*/  IMAD R0, R0, c[0x0][0x178], RZ ;  /* 0x00005e0000007a24 */ /* 0x000fe200078e02ff */
[----:B------:R-:W-:-:S03]  /*23d0*/  SHF.R.S32.HI R25, RZ, 0x3, R25 ;  /* 0x00000003ff197819 */ /* 0x000fc60000011419 */
[----:B------:R-:W-:Y:S02]  /*23e0*/  IMAD.IADD R106, R4, 0x1, -R106 ;  /* 0x00000001046a7824 */ /* 0x000fe400078e0a6a */
[----:B-1----:R-:W-:-:S04]  /*23f0*/  IMAD.WIDE.U32 R2, R11, c[0x0][0x178], RZ ;  /* 0x00005e000b027a25 */ /* 0x002fc800078e00ff */
[----:B------:R-:W-:Y:S02]  /*2400*/  IMAD R0, R11, c[0x0][0x17c], R0 ;  /* 0x00005f000b007a24 */ /* 0x000fe400078e0200 */
[----:B------:R-:W-:-:S03]  /*2410*/  IMAD R5, R106, 0x20, R25 ;  /* 0x000000206a057824 */ /* 0x000fc600078e0219 */
[----:B------:R-:W-:Y:S01]  /*2420*/  IADD3 R3, R3, R0, RZ ;  /* 0x0000000003037210 */ /* 0x000fe20007ffe0ff */
[----:B------:R-:W-:Y:S01]  /*2430*/  IMAD.IADD R5, R142, 0x1, R5 ;  /* 0x000000018e057824 */ /* 0x000fe200078e0205 */
[----:B------:R-:W-:-:S03]  /*2440*/  SEL R6, R13, RZ, !P4 ;  /* 0x000000ff0d067207 */ /* 0x000fc60006000000 */
[----:B------:R-:W-:Y:S01]  /*2450*/  IMAD.WIDE.U32 R2, R26, c[0x0][0x1b8], R2 ;  /* 0x00006e001a027a25 */ /* 0x000fe200078e0002 */
[----:B------:R-:W-:-:S03]  /*2460*/  SEL R4, R17, RZ, !P4 ;  /* 0x000000ff11047207 */ /* 0x000fc60006000000 */
[----:B------:R-:W-:-:S04]  /*2470*/  @P3 IMAD.HI.U32 R7, R5, c[0x0][0x2c8], RZ ;  /* 0x0000b20005073a27 */ /* 0x000fc800078e00ff */
[----:B------:R-:W-:Y:S01]  /*2480*/  IMAD.MOV.U32 R0, RZ, RZ, R5 ;  /* 0x000000ffff007224 */ /* 0x000fe200078e0005 */
[----:B------:R-:W-:Y:S01]  /*2490*/  @P3 SHF.R.U32.HI R0, RZ, c[0x0][0x2cc], R7 ;  /* 0x0000b300ff003a19 */ /* 0x000fe20000011607 */
[----:B------:R-:W-:Y:S02]  /*24a0*/  IMAD R3, R26, c[0x0][0x1bc], R3 ;  /* 0x00006f001a037a24 */ /* 0x000fe400078e0203 */
[----:B------:R-:W-:Y:S02]  /*24b0*/  IMAD R6, R6, c[0x0][0x1c0], RZ ;  /* 0x0000700006067a24 */ /* 0x000fe400078e02ff */
[----:B------:R-:W-:Y:S01]  /*24c0*/  IMAD.WIDE.U32 R2, R4, c[0x0][0x1c0], R2 ;  /* 0x0000700004027a25 */ /* 0x000fe200078e0002 */
[----:B------:R-:W-:-:S03]  /*24d0*/  SHF.R.S32.HI R7, RZ, 0x1f, R0 ;  /* 0x0000001fff077819 */ /* 0x000fc60000011400 */
[----:B------:R-:W-:Y:S01]  /*24e0*/  IMAD R6, R4, c[0x0][0x1c4], R6 ;  /* 0x0000710004067a24 */ /* 0x000fe200078e0206 */
[----:B------:R-:W-:-:S05]  /*24f0*/  IADD3 R4, -R0, RZ, RZ ;  /* 0x000000ff00047210 */ /* 0x000fca0007ffe1ff */
        /* <DEDUP_REMOVED lines=9> */
[----:B------:R-:W-:Y:S01]  /*2590*/  IMAD.WIDE.U32 R4, R4, c[0x0][0x1a8], R2 ;  /* 0x00006a0004047a25 */ /* 0x000fe200078e0002 */
[----:B------:R-:W-:Y:S01]  /*25a0*/  WARPSYNC 0xffffffff ;  /* 0xffffffff00007948 */ /* 0x000fe20003800000 */
[----:B------:R-:W-:Y:S03]  /*25b0*/  BAR.SYNC.DEFER_BLOCKING 0x0 ;  /* 0x0000000000007b1d */ /* 0x000fe60000010000 */
[----:B------:R-:W-:-:S02]  /*25c0*/  IADD3 R0, R5, R0, RZ ;  /* 0x0000000005007210 */ /* 0x000fc40007ffe0ff */
[C---:B------:R-:W-:Y:S01]  /*25d0*/  LEA R2, P0, R4.reuse, c[0x0][0x160], 0x1 ;  /* 0x0000580004027a11 */ /* 0x040fe200078008ff */
[----:B------:R-:W-:Y:S02]  /*25e0*/  IMAD R11, R151, c[0x0][0x2c4], RZ ;  /* 0x0000b100970b7a24 */ /* 0x000fe400078e02ff */
[----:B------:R-:W-:Y:S01]  /*25f0*/  IMAD.MOV.U32 R23, RZ, RZ, 0x70 ;  /* 0x00000070ff177424 */ /* 0x000fe200078e00ff */
[----:B------:R-:W-:Y:S01]  /*2600*/  LEA.HI.X R0, R4, c[0x0][0x164], R0, 0x1, P0 ;  /* 0x0000590004007a11 */ /* 0x000fe200000f0c00 */
[----:B------:R-:W-:Y:S01]  /*2610*/  IMAD.IADD R3, R25, 0x1, R142 ;  /* 0x0000000119037824 */ /* 0x000fe200078e028e */
[----:B------:R-:W1:Y:S01]  /*2620*/  SHFL.IDX PT, R4, R2, RZ, 0x181f ;  /* 0x00181fff02047589 */ /* 0x000e6200000e0000 */
[----:B------:R-:W-:Y:S01]  /*2630*/  IADD3 R141, R152, -0x1, RZ ;  /* 0xffffffff988d7810 */ /* 0x000fe20007ffe0ff */
[----:B------:R-:W-:Y:S01]  /*2640*/  IMAD.MOV.U32 R76, RZ, RZ, 0x40 ;  /* 0x00000040ff4c7424 */ /* 0x000fe200078e00ff */
[----:B------:R-:W-:Y:S01]  /*2650*/  ULDC.64 UR4, c[0x0][0x208] ;  /* 0x0000820000047ab9 */ /* 0x000fe20000000a00 */
[----:B------:R-:W5:Y:S01]  /*2660*/  SHFL.IDX PT, R5, R0, RZ, 0x181f ;  /* 0x00181fff00057589 */ /* 0x000f6200000e0000 */
[----:B------:R-:W-:-:S03]  /*2670*/  ISETP.GE.AND P0, PT, R3, R11, PT ;  /* 0x0000000b0300720c */ /* 0x000fc60003f06270 */
[----:B------:R-:W1:Y:S04]  /*2680*/  SHFL.IDX PT, R10, R2, 0x1, 0x181f ;  /* 0x00381f00020a7f89 */ /* 0x000e6800000e0000 */
[----:B------:R-:W-:Y:S04]  /*2690*/  SHFL.IDX PT, R12, R2, 0x2, 0x181f ;  /* 0x00581f00020c7f89 */ /* 0x000fe800000e0000 */
[----:B------:R-:W-:Y:S01]  /*26a0*/  SHFL.IDX PT, R18, R0, 0x2, 0x181f ;  /* 0x00581f0000127f89 */ /* 0x000fe200000e0000 */
[----:B------:R-:W-:Y:S01]  /*26b0*/  IADD3 R15, R3, 0x60, RZ ;  /* 0x00000060030f7810 */ /* 0x000fe20007ffe0ff */
[----:B------:R-:W-:-:S05]  /*26c0*/  IMAD R23, R152, -0x70, R23 ;  /* 0xffffff9098177824 */ /* 0x000fca00078e0217 */
[----:B------:R-:W-:Y:S02]  /*26d0*/  IADD3 R140, R153, R23, RZ ;  /* 0x00000017998c7210 */ /* 0x000fe40007ffe0ff */
[----:B------:R-:W-:Y:S01]  /*26e0*/  SHF.R.S32.HI R24, RZ, 0x1f, R141 ;  /* 0x0000001fff187819 */ /* 0x000fe2000001148d */
[----:B--2---:R-:W-:-:S05]  /*26f0*/  IMAD.MOV.U32 R28, RZ, RZ, R8 ;  /* 0x000000ffff1c7224 */ /* 0x004fca00078e0008 */
[C---:B------:R-:W-:Y:S02]  /*2700*/  ISETP.GE.AND P5, PT, R28.reuse, c[0x0][0x198], PT ;  /* 0x000066001c007a0c */ /* 0x040fe40003fa6270 */
[----:B------:R-:W-:Y:S02]  /*2710*/  SHF.R.S32.HI R29, RZ, 0x1f, R28 ;  /* 0x0000001fff1d7819 */ /* 0x000fe4000001141c */
[C---:B-1----:R-:W-:Y:S02]  /*2720*/  @!P0 LEA R6, P1, R28.reuse, R4, 0x1 ;  /* 0x000000041c068211 */ /* 0x042fe400078208ff */
[----:B----4-:R-:W-:Y:S02]  /*2730*/  ISETP.GE.AND P3, PT, R27, c[0x0][0x198], PT ;  /* 0x000066001b007a0c */ /* 0x010fe40003f66270 */
[----:B-----5:R-:W-:Y:S02]  /*2740*/  @!P0 LEA.HI.X R7, R28, R5, R29, 0x1, P1 ;  /* 0x000000051c078211 */ /* 0x020fe400008f0c1d */
[----:B------:R-:W-:-:S02]  /*2750*/  SHF.R.S32.HI R19, RZ, 0x1f, R27 ;  /* 0x0000001fff137819 */ /* 0x000fc4000001141b */
[----:B------:R-:W-:Y:S01]  /*2760*/  @!P0 LEA R4, P1, R27, R4, 0x1 ;  /* 0x000000041b048211 */ /* 0x000fe200078208ff */
[----:B------:R1:W-:Y:S01]  /*2770*/  @!P0 LDGSTS.E.BYPASS.LTC128B.128 [R214+0x100], [R6.64], !P5 ;  /* 0x0010000006d68fae */ /* 0x0003e2000e901d46 */
[----:B------:R-:W-:Y:S02]  /*2780*/  IADD3 R8, R3, 0x20, RZ ;  /* 0x0000002003087810 */ /* 0x000fe40007ffe0ff */
[----:B------:R-:W-:Y:S02]  /*2790*/  @!P0 LEA.HI.X R5, R27, R5, R19, 0x1, P1 ;  /* 0x000000051b058211 */ /* 0x000fe400008f0c13 */
[----:B------:R-:W-:-:S03]  /*27a0*/  ISETP.GE.AND P1, PT, R8, R11, PT ;  /* 0x0000000b0800720c */ /* 0x000fc60003f26270 */
[----:B------:R2:W-:Y:S01]  /*27b0*/  @!P0 LDGSTS.E.BYPASS.LTC128B.128 [R214+0x4100], [R4.64], !P3 ;  /* 0x0410000004d68fae */ /* 0x0005e2000d901d46 */
[----:B------:R-:W-:-:S03]  /*27c0*/  IADD3 R8, R3, 0x40, RZ ;  /* 0x0000004003087810 */ /* 0x000fc60007ffe0ff */
[----:B-1----:R-:W1:Y:S01]  /*27d0*/  SHFL.IDX PT, R7, R0, 0x1, 0x181f ;  /* 0x00381f0000077f89 */ /* 0x002e6200000e0000 */
[----:B------:R-:W-:Y:S02]  /*27e0*/  SHF.R.S32.HI R6, RZ, 0x1f, R16 ;  /* 0x0000001fff067819 */ /* 0x000fe40000011410 */
[C---:B--2---:R-:W-:Y:S02]  /*27f0*/  IADD3 R4, P0, R25.reuse, R16, RZ ;  /* 0x0000001019047210 */ /* 0x044fe40007f1e0ff */
[----:B---3--:R-:W-:Y:S02]  /*2800*/  @P2 SHF.R.S32.HI R5, RZ, 0x1f, R14 ;  /* 0x0000001fff052819 */ /* 0x008fe4000001140e */
[----:B------:R-:W-:Y:S02]  /*2810*/  @!P2 MOV R5, R13 ;  /* 0x0000000d0005a202 */ /* 0x000fe40000000f00 */
[----:B------:R-:W-:Y:S01]  /*2820*/  LEA.HI.X.SX32 R6, R25, R6, 0x1, P0 ;  /* 0x0000000619067211 */ /* 0x000fe200000f0eff */
[----:B------:R2:W3:Y:S01]  /*2830*/  SHFL.IDX PT, R13, R2, 0x3, 0x181f ;  /* 0x00781f00020d7f89 */ /* 0x0004e200000e0000 */
[----:B------:R-:W-:-:S03]  /*2840*/  ISETP.GE.AND P0, PT, R8, R11, PT ;  /* 0x0000000b0800720c */ /* 0x000fc60003f06270 */
[----:B------:R-:W4:Y:S01]  /*2850*/  SHFL.IDX PT, R0, R0, 0x3, 0x181f ;  /* 0x00781f0000007f89 */ /* 0x000f2200000e0000 */
[----:B------:R-:W-:Y:S01]  /*2860*/  @!P2 IMAD.MOV.U32 R14, RZ, RZ, R17 ;  /* 0x000000ffff0ea224 */ /* 0x000fe200078e0011 */
[----:B------:R-:W-:Y:S01]  /*2870*/  @!P1 LEA R8, P2, R28, R10, 0x1 ;  /* 0x0000000a1c089211 */ /* 0x000fe200078408ff */
[----:B------:R-:W-:Y:S01]  /*2880*/  IMAD R9, R6, c[0x0][0x1e0], RZ ;  /* 0x0000780006097a24 */ /* 0x000fe200078e02ff */
[----:B------:R-:W-:Y:S02]  /*2890*/  SEL R20, R5, RZ, !P6 ;  /* 0x000000ff05147207 */ /* 0x000fe40007000000 */
[----:B------:R-:W-:Y:S01]  /*28a0*/  ISETP.GE.AND P3, PT, R15, R11, PT ;  /* 0x0000000b0f00720c */ /* 0x000fe20003f66270 */
[----:B------:R-:W-:Y:S01]  /*28b0*/  IMAD R5, R4, c[0x0][0x1e4], R9 ;  /* 0x0000790004057a24 */ /* 0x000fe200078e0209 */
[----:B------:R-:W-:Y:S01]  /*28c0*/  SEL R21, R14, RZ, !P6 ;  /* 0x000000ff0e157207 */ /* 0x000fe20007000000 */
[----:B------:R-:W-:Y:S01]  /*28d0*/  IMAD R6, R6, c[0x0][0x208], RZ ;  /* 0x0000820006067a24 */ /* 0x000fe200078e02ff */
[----:B-1----:R-:W-:-:S02]  /*28e0*/  @!P1 LEA.HI.X R9, R28, R7, R29, 0x1, P2 ;  /* 0x000000071c099211 */ /* 0x002fc400010f0c1d */
[----:B------:R-:W-:Y:S01]  /*28f0*/  @!P0 LEA R14, P2, R28, R12, 0x1 ;  /* 0x0000000c1c0e8211 */ /* 0x000fe200078408ff */
[C---:B------:R-:W-:Y:S01]  /*2900*/  IMAD R22, R4.reuse, c[0x0][0x20c], R6 ;  /* 0x0000830004167a24 */ /* 0x040fe200078e0206 */
[C---:B------:R-:W-:Y:S01]  /*2910*/  @!P1 LEA R10, P4, R27.reuse, R10, 0x1 ;  /* 0x0000000a1b0a9211 */ /* 0x040fe200078808ff */
[--C-:B------:R-:W-:Y:S01]  /*2920*/  IMAD.WIDE.U32 R16, R4, c[0x0][0x208], R28.reuse ;  /* 0x0000820004107a25 */ /* 0x100fe200078e001c */
[--C-:B------:R-:W-:Y:S01]  /*2930*/  @!P0 LEA.HI.X R15, R28, R18, R29.reuse, 0x1, P2 ;  /* 0x000000121c0f8211 */ /* 0x100fe200010f0c1d */
[----:B------:R1:W-:Y:S01]  /*2940*/  @!P1 LDGSTS.E.BYPASS.LTC128B.128 [R214+0x1100], [R8.64], !P5 ;  /* 0x0110000008d69fae */ /* 0x0003e2000e901d46 */
[C---:B------:R-:W-:Y:S01]  /*2950*/  @!P0 LEA R6, P2, R27.reuse, R12, 0x1 ;  /* 0x0000000c1b068211 */ /* 0x040fe200078408ff */
[----:B--2---:R-:W-:Y:S01]  /*2960*/  IMAD.WIDE.U32 R2, R4, c[0x0][0x1e0], R28 ;  /* 0x0000780004027a25 */ /* 0x004fe200078e001c */
[C-C-:B------:R-:W-:Y:S02]  /*2970*/  @!P1 LEA.HI.X R11, R27.reuse, R7, R19.reuse, 0x1, P4 ;  /* 0x000000071b0b9211 */ /* 0x140fe400020f0c13 */
[----:B------:R-:W-:-:S02]  /*2980*/  @!P0 LEA.HI.X R7, R27, R18, R19, 0x1, P2 ;  /* 0x000000121b078211 */ /* 0x000fc400010f0c13 */
[C---:B---3--:R-:W-:Y:S02]  /*2990*/  @!P3 LEA R4, P2, R28.reuse, R13, 0x1 ;  /* 0x0000000d1c04b211 */ /* 0x048fe400078408ff */
[----:B------:R-:W-:Y:S02]  /*29a0*/  ISETP.GE.AND P6, PT, R27, c[0x0][0x198], PT ;  /* 0x000066001b007a0c */ /* 0x000fe40003fc6270 */
[----:B------:R-:W-:Y:S02]  /*29b0*/  IADD3 R3, R3, R5, RZ ;  /* 0x0000000503037210 */ /* 0x000fe40007ffe0ff */
[----:B----4-:R-:W-:Y:S02]  /*29c0*/  @!P3 LEA.HI.X R5, R28, R0, R29, 0x1, P2 ;  /* 0x000000001c05b211 */ /* 0x010fe400010f0c1d */
[----:B------:R-:W-:Y:S01]  /*29d0*/  @!P3 LEA R12, P2, R27, R13, 0x1 ;  /* 0x0000000d1b0cb211 */ /* 0x000fe200078408ff */
[----:B------:R-:W-:-:S03]  /*29e0*/  IMAD.WIDE.U32 R2, R26, c[0x0][0x1e8], R2 ;  /* 0x00007a001a027a25 */ /* 0x000fc600078e0002 */
[C---:B------:R-:W-:Y:S02]  /*29f0*/  @!P3 LEA.HI.X R13, R27.reuse, R0, R19, 0x1, P2 ;  /* 0x000000001b0db211 */ /* 0x040fe400010f0c13 */
[----:B------:R-:W-:Y:S01]  /*2a00*/  IMNMX R0, R140, 0x70, PT ;  /* 0x000000708c007817 */ /* 0x000fe20003800200 */
[----:B------:R-:W-:Y:S01]  /*2a10*/  IMAD R3, R26, c[0x0][0x1ec], R3 ;  /* 0x00007b001a037a24 */ /* 0x000fe200078e0203 */
[----:B------:R2:W-:Y:S01]  /*2a20*/  @!P1 LDGSTS.E.BYPASS.LTC128B.128 [R214+0x5100], [R10.64], !P6 ;  /* 0x051000000ad69fae */ /* 0x0005e2000f101d46 */
[----:B------:R-:W-:Y:S01]  /*2a30*/  IMAD R18, R20, c[0x0][0x1f0], RZ ;  /* 0x00007c0014127a24 */ /* 0x000fe200078e02ff */
[----:B------:R-:W-:Y:S01]  /*2a40*/  ISETP.GE.AND P1, PT, R27, c[0x0][0x198], PT ;  /* 0x000066001b007a0c */ /* 0x000fe20003f26270 */
[----:B------:R-:W-:Y:S01]  /*2a50*/  IMAD.IADD R0, R0, 0x1, -R25 ;  /* 0x0000000100007824 */ /* 0x000fe200078e0a19 */
[----:B------:R3:W-:Y:S01]  /*2a60*/  @!P0 LDGSTS.E.BYPASS.LTC128B.128 [R214+0x2100], [R14.64], !P5 ;  /* 0x021000000ed68fae */ /* 0x0007e2000e901d46 */
[----:B------:R-:W-:Y:S02]  /*2a70*/  IMAD R19, R24, c[0x0][0x1e0], RZ ;  /* 0x0000780018137a24 */ /* 0x000fe400078e02ff */
[----:B------:R-:W-:-:S02]  /*2a80*/  IMAD R18, R21, c[0x0][0x1f4], R18 ;  /* 0x00007d0015127a24 */ /* 0x000fc400078e0212 */
[----:B------:R-:W-:Y:S01]  /*2a90*/  IMAD.WIDE.U32 R146, R21, c[0x0][0x1f0], R2 ;  /* 0x00007c0015927a25 */ /* 0x000fe200078e0002 */
[----:B------:R-:W-:-:S03]  /*2aa0*/  ISETP.GE.AND P4, PT, R0, 0x1, PT ;  /* 0x000000010000780c */ /* 0x000fc60003f86270 */
[----:B------:R-:W-:Y:S01]  /*2ab0*/  IMAD.WIDE.U32 R2, R141, c[0x0][0x1e0], RZ ;  /* 0x000078008d027a25 */ /* 0x000fe200078e00ff */
[----:B------:R-:W-:Y:S01]  /*2ac0*/  IADD3 R145, R147, R18, RZ ;  /* 0x0000001293917210 */ /* 0x000fe20007ffe0ff */
[----:B------:R4:W-:Y:S02]  /*2ad0*/  @!P0 LDGSTS.E.BYPASS.LTC128B.128 [R214+0x6100], [R6.64], !P1 ;  /* 0x0610000006d68fae */ /* 0x0009e4000c901d46 */
[----:B-1----:R-:W-:Y:S01]  /*2ae0*/  IMAD R8, R141, c[0x0][0x1e4], R19 ;  /* 0x000079008d087a24 */ /* 0x002fe200078e0213 */
[----:B------:R-:W-:Y:S01]  /*2af0*/  MOV R144, R146 ;  /* 0x0000009200907202 */ /* 0x000fe20000000f00 */
[----:B------:R1:W-:Y:S02]  /*2b00*/  @!P3 LDGSTS.E.BYPASS.LTC128B.128 [R214+0x3100], [R4.64], !P5 ;  /* 0x0310000004d6bfae */ /* 0x0003e4000e901d46 */
[----:B------:R-:W-:Y:S01]  /*2b10*/  IMAD.IADD R8, R3, 0x1, R8 ;  /* 0x0000000103087824 */ /* 0x000fe200078e0208 */
[----:B------:R-:W-:Y:S01]  /*2b20*/  ISETP.GE.AND P6, PT, R28, c[0x0][0x1d4], PT ;  /* 0x000075001c007a0c */ /* 0x000fe20003fc6270 */
[----:B------:R-:W-:Y:S01]  /*2b30*/  IMAD.WIDE.U32 R2, R2, 0x70, R144 ;  /* 0x0000007002027825 */ /* 0x000fe200078e0090 */
[----:B------:R-:W-:Y:S01]  /*2b40*/  ISETP.GE.AND P5, PT, R27, c[0x0][0x1d4], PT ;  /* 0x000075001b007a0c */ /* 0x000fe20003fa6270 */
[----:B------:R5:W-:Y:S02]  /*2b50*/  @!P3 LDGSTS.E.BYPASS.LTC128B.128 [R214+0x7100], [R12.64], !P1 ;  /* 0x071000000cd6bfae */ /* 0x000be4000c901d46 */
[----:B------:R-:W-:Y:S01]  /*2b60*/  IMAD R8, R8, 0x70, RZ ;  /* 0x0000007008087824 */ /* 0x000fe200078e02ff */
[----:B------:R-:W-:Y:S01]  /*2b70*/  ISETP.GE.AND P2, PT, R0, 0x21, PT ;  /* 0x000000210000780c */ /* 0x000fe20003f46270 */
[----:B------:R-:W0:Y:S01]  /*2b80*/  LDGDEPBAR ;  /* 0x00000000000079af */ /* 0x000e220000000000 */
[----:B--2---:R-:W-:-:S02]  /*2b90*/  MOV R10, 0x20 ;  /* 0x00000020000a7802 */ /* 0x004fc40000000f00 */
[----:B------:R-:W-:-:S03]  /*2ba0*/  IADD3 R3, R3, R8, RZ ;  /* 0x0000000803037210 */ /* 0x000fc60007ffe0ff */
[----:B------:R-:W-:Y:S01]  /*2bb0*/  IMAD.WIDE.U32 R8, R10, c[0x0][0x1e0], RZ ;  /* 0x000078000a087a25 */ /* 0x000fe200078e00ff */
[----:B----4-:R-:W-:-:S04]  /*2bc0*/  @P4 LEA R6, P0, R2, c[0x0][0x1c8], 0x1 ;  /* 0x0000720002064a11 */ /* 0x010fc800078008ff */
[----:B------:R-:W-:Y:S02]  /*2bd0*/  @P4 LEA.HI.X R7, R2, c[0x0][0x1cc], R3, 0x1, P0 ;  /* 0x0000730002074a11 */ /* 0x000fe400000f0c03 */
[C---:B------:R-:W-:Y:S02]  /*2be0*/  ISETP.GE.AND P1, PT, R0.reuse, 0x41, PT ;  /* 0x000000410000780c */ /* 0x040fe40003f26270 */
[----:B------:R-:W-:Y:S01]  /*2bf0*/  ISETP.GE.AND P0, PT, R0, 0x61, PT ;  /* 0x000000610000780c */ /* 0x000fe20003f06270 */
[----:B------:R2:W-:Y:S01]  /*2c00*/  @P4 LDGSTS.E.BYPASS.LTC128B.128 [R214+0x8100], [R6.64], !P6 ;  /* 0x0810000006d64fae */ /* 0x0005e2000f101d46 */
[----:B------:R-:W-:-:S03]  /*2c10*/  @P2 IADD3 R0, P3, R2, R8, RZ ;  /* 0x0000000802002210 */ /* 0x000fc60007f7e0ff */
[----:B------:R2:W-:Y:S01]  /*2c20*/  @P4 LDGSTS.E.BYPASS.LTC128B.128 [R214+0xb900], [R6.64+0x80], !P5 ;  /* 0x0b90008006d64fae */ /* 0x0005e2000e901d46 */
[----:B-1----:R-:W-:Y:S02]  /*2c30*/  IMAD.IADD R5, R17, 0x1, R22 ;  /* 0x0000000111057824 */ /* 0x002fe400078e0216 */
[----:B------:R-:W-:-:S04]  /*2c40*/  IMAD.MOV.U32 R4, RZ, RZ, R16 ;  /* 0x000000ffff047224 */ /* 0x000fc800078e0010 */
[----:B------:R-:W-:-:S04]  /*2c50*/  IMAD.WIDE.U32 R4, R26, c[0x0][0x210], R4 ;  /* 0x000084001a047a25 */ /* 0x000fc800078e0004 */
[----:B------:R-:W-:Y:S02]  /*2c60*/  IMAD R5, R26, c[0x0][0x214], R5 ;  /* 0x000085001a057a24 */ /* 0x000fe400078e0205 */
[----:B-----5:R-:W-:Y:S02]  /*2c70*/  IMAD R13, R76, c[0x0][0x1e4], RZ ;  /* 0x000079004c0d7a24 */ /* 0x020fe400078e02ff */
[----:B--2---:R-:W-:-:S05]  /*2c80*/  IMAD R6, R10, c[0x0][0x1e4], RZ ;  /* 0x000079000a067a24 */ /* 0x004fca00078e02ff */
[----:B------:R-:W-:Y:S01]  /*2c90*/  @P2 IADD3.X R6, R3, R9, R6, P3, !PT ;  /* 0x0000000903062210 */ /* 0x000fe20001ffe406 */
[----:B------:R-:W-:Y:S01]  /*2ca0*/  IMAD.WIDE.U32 R8, R76, c[0x0][0x1e0], RZ ;  /* 0x000078004c087a25 */ /* 0x000fe200078e00ff */
[----:B------:R-:W-:-:S04]  /*2cb0*/  @P2 LEA R10, P3, R0, c[0x0][0x1c8], 0x1 ;  /* 0x00007200000a2a11 */ /* 0x000fc800078608ff */
[----:B------:R-:W-:Y:S01]  /*2cc0*/  @P2 LEA.HI.X R11, R0, c[0x0][0x1cc], R6, 0x1, P3 ;  /* 0x00007300000b2a11 */ /* 0x000fe200018f0c06 */
[----:B------:R-:W-:Y:S01]  /*2cd0*/  IMAD R6, R20, c[0x0][0x218], RZ ;  /* 0x0000860014067a24 */ /* 0x000fe200078e02ff */
[----:B------:R-:W-:Y:S02]  /*2ce0*/  @P1 IADD3 R7, P3, R2, R8, RZ ;  /* 0x0000000802071210 */ /* 0x000fe40007f7e0ff */
[----:B------:R-:W-:Y:S01]  /*2cf0*/  @P0 MOV R0, 0x60 ;  /* 0x0000006000000802 */ /* 0x000fe20000000f00 */
[----:B------:R-:W-:Y:S01]  /*2d00*/  IMAD.WIDE.U32 R16, R21, c[0x0][0x218], R4 ;  /* 0x0000860015107a25 */ /* 0x000fe200078e0004 */
[----:B------:R-:W-:Y:S01]  /*2d10*/  @P1 IADD3.X R4, R3, R9, R13, P3, !PT ;  /* 0x0000000903041210 */ /* 0x000fe20001ffe40d */
[----:B------:R1:W-:Y:S02]  /*2d20*/  @P2 LDGSTS.E.BYPASS.LTC128B.128 [R214+0x9100], [R10.64], !P6 ;  /* 0x091000000ad62fae */ /* 0x0003e4000f101d46 */
[----:B------:R-:W-:Y:S01]  /*2d30*/  IMAD R12, R21, c[0x0][0x21c], R6 ;  /* 0x00008700150c7a24 */ /* 0x000fe200078e0206 */
[----:B------:R-:W-:Y:S01]  /*2d40*/  @P1 LEA R6, P3, R7, c[0x0][0x1c8], 0x1 ;  /* 0x0000720007061a11 */ /* 0x000fe200078608ff */
[----:B------:R-:W-:Y:S01]  /*2d50*/  @P0 IMAD.WIDE.U32 R2, R0, c[0x0][0x1e0], R2 ;  /* 0x0000780000020a25 */ /* 0x000fe200078e0002 */
[----:B------:R1:W-:Y:S03]  /*2d60*/  @P2 LDGSTS.E.BYPASS.LTC128B.128 [R214+0xc900], [R10.64+0x80], !P5 ;  /* 0x0c9000800ad62fae */ /* 0x0003e6000e901d46 */
[----:B------:R-:W-:-:S02]  /*2d70*/  IMAD R5, R24, c[0x0][0x208], RZ ;  /* 0x0000820018057a24 */ /* 0x000fc400078e02ff */
[----:B------:R-:W-:Y:S01]  /*2d80*/  @P0 IMAD R0, R0, c[0x0][0x1e4], RZ ;  /* 0x0000790000000a24 */ /* 0x000fe200078e02ff */
[----:B------:R-:W-:Y:S01]  /*2d90*/  @P1 LEA.HI.X R7, R7, c[0x0][0x1cc], R4, 0x1, P3 ;  /* 0x0000730007071a11 */ /* 0x000fe200018f0c04 */
[----:B------:R-:W-:Y:S01]  /*2da0*/  IMAD.WIDE.U32 R8, R141, c[0x0][0x208], RZ ;  /* 0x000082008d087a25 */ /* 0x000fe200078e00ff */
[C---:B------:R-:W-:Y:S02]  /*2db0*/  @P0 LEA R4, P3, R2.reuse, c[0x0][0x1c8], 0x1 ;  /* 0x0000720002040a11 */ /* 0x040fe400078608ff */
[----:B------:R-:W-:Y:S01]  /*2dc0*/  @P0 IADD3 R0, R3, R0, RZ ;  /* 0x0000000003000210 */ /* 0x000fe20007ffe0ff */
[----:B------:R-:W-:Y:S01]  /*2dd0*/  IMAD R5, R141, c[0x0][0x20c], R5 ;  /* 0x000083008d057a24 */ /* 0x000fe200078e0205 */
[----:B------:R2:W-:Y:S03]  /*2de0*/  @P1 LDGSTS.E.BYPASS.LTC128B.128 [R214+0xa100], [R6.64], !P6 ;  /* 0x0a10000006d61fae */ /* 0x0005e6000f101d46 */
[----:B------:R-:W-:Y:S01]  /*2df0*/  IMAD.IADD R3, R9, 0x1, R5 ;  /* 0x0000000109037824 */ /* 0x000fe200078e0205 */
[----:B------:R-:W-:Y:S01]  /*2e00*/  @P0 LEA.HI.X R5, R2, c[0x0][0x1cc], R0, 0x1, P3 ;  /* 0x0000730002050a11 */ /* 0x000fe200018f0c00 */
[----:B------:R2:W-:Y:S04]  /*2e10*/  @P1 LDGSTS.E.BYPASS.LTC128B.128 [R214+0xd900], [R6.64+0x80], !P5 ;  /* 0x0d90008006d61fae */ /* 0x0005e8000e901d46 */
[----:B------:R4:W-:Y:S04]  /*2e20*/  @P0 LDGSTS.E.BYPASS.LTC128B.128 [R214+0xb100], [R4.64], !P6 ;  /* 0x0b10000004d60fae */ /* 0x0009e8000f101d46 */
[----:B------:R4:W-:Y:S04]  /*2e30*/  @P0 LDGSTS.E.BYPASS.LTC128B.128 [R214+0xe900], [R4.64+0x80], !P5 ;  /* 0x0e90008004d60fae */ /* 0x0009e8000e901d46 */
[----:B------:R-:W0:Y:S01]  /*2e40*/  LDGDEPBAR ;  /* 0x00000000000079af */ /* 0x000e220000000000 */
[----:B---3--:R-:W-:Y:S01]  /*2e50*/  IMAD.IADD R15, R17, 0x1, R12 ;  /* 0x00000001110f7824 */ /* 0x008fe200078e020c */
[----:B------:R-:W-:-:S02]  /*2e60*/  MOV R14, R16 ;  /* 0x00000010000e7202 */ /* 0x000fc40000000f00 */
[----:B------:R-:W-:Y:S01]  /*2e70*/  STL [R1+0x44], R29 ;  /* 0x0000441d01007387 */ /* 0x000fe20000100800 */
[----:B------:R-:W-:-:S04]  /*2e80*/  DEPBAR.LE SB0, 0x1 ;  /* 0x000080400000791a */ /* 0x000fc80000000000 */
[----:B------:R-:W-:Y:S01]  /*2e90*/  BAR.SYNC.DEFER_BLOCKING 0x0 ;  /* 0x0000000000007b1d */ /* 0x000fe20000010000 */
[----:B------:R-:W-:-:S05]  /*2ea0*/  IMAD.WIDE.U32 R8, R8, 0x70, R14 ;  /* 0x0000007008087825 */ /* 0x000fca00078e000e */
[----:B------:R-:W-:Y:S04]  /*2eb0*/  STL.64 [R1+0x18], R146 ;  /* 0x0000189201007387 */ /* 0x000fe80000100a00 */
[----:B------:R-:W-:Y:S04]  /*2ec0*/  STL.64 [R1+0x10], R144 ;  /* 0x0000109001007387 */ /* 0x000fe80000100a00 */
[----:B------:R-:W-:Y:S04]  /*2ed0*/  STL.64 [R1+0x8], R16 ;  /* 0x0000081001007387 */ /* 0x000fe80000100a00 */
[----:B------:R3:W-:Y:S04]  /*2ee0*/  STL.64 [R1], R14 ;  /* 0x0000000e01007387 */ /* 0x0007e80000100a00 */
[----:B------:R-:W-:Y:S04]  /*2ef0*/  LDSM.16.M88.4 R128, [R210] ;  /* 0x00000000d280783b */ /* 0x000fe80000000200 */
[----:B------:R-:W-:Y:S04]  /*2f00*/  LDSM.16.M88.4 R132, [R211] ;  /* 0x00000000d384783b */ /* 0x000fe80000000200 */
[----:B------:R-:W-:Y:S04]  /*2f10*/  LDSM.16.M88.4 R164, [R213] ;  /* 0x00000000d5a4783b */ /* 0x000fe80000000200 */
[----:B------:R-:W-:Y:S04]  /*2f20*/  LDSM.16.M88.4 R168, [R212] ;  /* 0x00000000d4a8783b */ /* 0x000fe80000000200 */
[----:B------:R-:W-:Y:S04]  /*2f30*/  LDSM.16.M88.4 R172, [R210+0x4000] ;  /* 0x00400000d2ac783b */ /* 0x000fe80000000200 */
[----:B------:R-:W-:Y:S04]  /*2f40*/  LDSM.16.M88.4 R176, [R211+0x4000] ;  /* 0x00400000d3b0783b */ /* 0x000fe80000000200 */
[----:B---3--:R-:W3:Y:S04]  /*2f50*/  S2R R14, SR_TID.X ;  /* 0x00000000000e7919 */ /* 0x008ee80000002100 */
[----:B------:R-:W-:Y:S04]  /*2f60*/  LDSM.16.M88.4 R180, [R213+0x4000] ;  /* 0x00400000d5b4783b */ /* 0x000fe80000000200 */
[----:B------:R-:W-:Y:S04]  /*2f70*/  LDSM.16.M88.4 R184, [R212+0x4000] ;  /* 0x00400000d4b8783b */ /* 0x000fe80000000200 */
[----:B------:R-:W-:Y:S01]  /*2f80*/  BAR.SYNC.DEFER_BLOCKING 0x0 ;  /* 0x0000000000007b1d */ /* 0x000fe20000010000 */
[----:B------:R-:W-:Y:S01]  /*2f90*/  IMAD R0, R3, 0x70, RZ ;  /* 0x0000007003007824 */ /* 0x000fe200078e02ff */
[----:B------:R-:W-:Y:S01]  /*2fa0*/  USHF.L.U32 UR9, UR4, 0x6, URZ ;  /* 0x0000000604097899 */ /* 0x000fe2000800063f */
[----:B-1----:R-:W-:-:S02]  /*2fb0*/  LEA R10, P0, R8, c[0x0][0x1f8], 0x1 ;  /* 0x00007e00080a7a11 */ /* 0x002fc400078008ff */
[----:B------:R-:W-:Y:S01]  /*2fc0*/  IMAD.IADD R0, R9, 0x1, R0 ;  /* 0x0000000109007824 */ /* 0x000fe200078e0200 */
[----:B------:R-:W-:Y:S01]  /*2fd0*/  UMOV UR8, 0x6 ;  /* 0x0000000600087882 */ /* 0x000fe20000000000 */
[----:B------:R-:W-:Y:S01]  /*2fe0*/  LOP3.LUT P1, RZ, R106, 0x2, RZ, 0xc0, !PT ;  /* 0x000000026aff7812 */ /* 0x000fe2000782c0ff */
[----:B------:R-:W-:Y:S02]  /*2ff0*/  USHF.L.U64.HI UR5, UR4, UR8, UR5 ;  /* 0x0000000804057299 */ /* 0x000fe40008010205 */
[----:B------:R-:W-:Y:S02]  /*3000*/  LEA.HI.X R11, R8, c[0x0][0x1fc], R0, 0x1, P0 ;  /* 0x00007f00080b7a11 */ /* 0x000fe400000f0c00 */
[----:B---3--:R-:W-:Y:S02]  /*3010*/  ISETP.GT.AND P3, PT, R14, 0x7f, PT ;  /* 0x0000007f0e00780c */ /* 0x008fe40003f64270 */
[----:B----4-:R-:W-:Y:S02]  /*3020*/  IADD3 R4, P0, R10, UR9, RZ ;  /* 0x000000090a047c10 */ /* 0x010fe4000ff1e0ff */
[----:B------:R-:W-:-:S02]  /*3030*/  SEL R2, RZ, 0x1, P6 ;  /* 0x00000001ff027807 */ /* 0x000fc40003000000 */
[----:B------:R-:W-:Y:S02]  /*3040*/  SEL R0, RZ, 0x2, P5 ;  /* 0x00000002ff007807 */ /* 0x000fe40002800000 */
[----:B------:R-:W-:Y:S01]  /*3050*/  IADD3.X R5, R11, UR5, RZ, P0, !PT ;  /* 0x000000050b057c10 */ /* 0x000fe200087fe4ff */
[----:B------:R-:W-:-:S04]  /*3060*/  DEPBAR.LE SB0, 0x0 ;  /* 0x000080000000791a */ /* 0x000fc80000000000 */
[----:B------:R-:W-:Y:S01]  /*3070*/  BAR.SYNC.DEFER_BLOCKING 0x0 ;  /* 0x0000000000007b1d */ /* 0x000fe20000010000 */
[----:B--2---:R-:W-:Y:S02]  /*3080*/  IADD3 R6, P0, R4, UR9, RZ ;  /* 0x0000000904067c10 */ /* 0x004fe4000ff1e0ff */
[----:B------:R-:W-:Y:S02]  /*3090*/  IADD3 R0, R2, R0, RZ ;  /* 0x0000000002007210 */ /* 0x000fe40007ffe0ff */
[C---:B------:R-:W-:Y:S02]  /*30a0*/  IADD3 R195, R188.reuse, 0x20, RZ ;  /* 0x00000020bcc37810 */ /* 0x040fe40007ffe0ff */
[----:B------:R-:W-:Y:S02]  /*30b0*/  IADD3.X R7, R5, UR5, RZ, P0, !PT ;  /* 0x0000000505077c10 */ /* 0x000fe400087fe4ff */
[----:B------:R-:W-:Y:S02]  /*30c0*/  @P1 IADD3 R195, R188, -0x20, RZ ;  /* 0xffffffe0bcc31810 */ /* 0x000fe40007ffe0ff */
[----:B------:R-:W-:-:S02]  /*30d0*/  @!P3 IADD3 R8, P0, R6, UR9, RZ ;  /* 0x000000090608bc10 */ /* 0x000fc4000ff1e0ff */
[----:B------:R-:W-:Y:S02]  /*30e0*/  LOP3.LUT P1, RZ, R0, 0x1, RZ, 0xc0, !PT ;  /* 0x0000000100ff7812 */ /* 0x000fe4000782c0ff */
[----:B------:R-:W-:Y:S02]  /*30f0*/  IADD3 R2, R23, R153, -R25 ;  /* 0x0000009917027210 */ /* 0x000fe40007ffe819 */
[----:B------:R-:W-:Y:S02]  /*3100*/  @!P3 IADD3.X R9, R7, UR5, RZ, P0, !PT ;  /* 0x000000050709bc10 */ /* 0x000fe400087fe4ff */
[----:B------:R-:W-:Y:S02]  /*3110*/  ISETP.LT.OR P0, PT, R2, 0x1, !P1 ;  /* 0x000000010200780c */ /* 0x000fe40004f01670 */
[----:B------:R-:W-:Y:S01]  /*3120*/  LOP3.LUT P2, RZ, R0, 0x2, RZ, 0xc0, !PT ;  /* 0x0000000200ff7812 */ /* 0x000fe2000784c0ff */
[----:B------:R-:W1:Y:S04]  /*3130*/  LDSM.16.M88.4 R20, [R188] ;  /* 0x00000000bc14783b */ /* 0x000e680000000200 */
[----:B------:R-:W-:Y:S04]  /*3140*/  LDSM.16.M88.4 R16, [R188+0x800] ;  /* 0x00080000bc10783b */ /* 0x000fe80000000200 */
[----:B------:R-:W2:Y:S04]  /*3150*/  LDSM.16.M88.4 R12, [R188+0x1000] ;  /* 0x00100000bc0c783b */ /* 0x000ea80000000200 */
[----:B------:R-:W-:Y:S04]  /*3160*/  LDSM.16.M88.4 R32, [R188+0x1800] ;  /* 0x00180000bc20783b */ /* 0x000fe80000000200 */
[----:B------:R-:W3:Y:S04]  /*3170*/  LDSM.16.M88.4 R52, [R188+0x2000] ;  /* 0x00200000bc34783b */ /* 0x000ee80000000200 */
[----:B------:R-:W-:Y:S04]  /*3180*/  LDSM.16.M88.4 R72, [R188+0x2800] ;  /* 0x00280000bc48783b */ /* 0x000fe80000000200 */
[----:B------:R-:W-:Y:S04]  /*3190*/  LDSM.16.M88.4 R84, [R188+0x3000] ;  /* 0x00300000bc54783b */ /* 0x000fe80000000200 */
[----:B------:R-:W4:Y:S04]  /*31a0*/  LDSM.16.M88.4 R56, [R195] ;  /* 0x00000000c338783b */ /* 0x000f280000000200 */
[----:B------:R-:W-:Y:S04]  /*31b0*/  LDSM.16.M88.4 R68, [R195+0x800] ;  /* 0x00080000c344783b */ /* 0x000fe80000000200 */
[----:B------:R-:W5:Y:S04]  /*31c0*/  LDSM.16.M88.4 R64, [R195+0x1000] ;  /* 0x00100000c340783b */ /* 0x000f680000000200 */
[----:B------:R-:W-:Y:S04]  /*31d0*/  LDSM.16.M88.4 R60, [R195+0x1800] ;  /* 0x00180000c33c783b */ /* 0x000fe80000000200 */
[----:B------:R-:W1:Y:S04]  /*31e0*/  LDSM.16.M88.4 R88, [R195+0x2000] ;  /* 0x00200000c358783b */ /* 0x000e680000000200 */
[----:B------:R-:W-:Y:S04]  /*31f0*/  LDSM.16.M88.4 R116, [R195+0x2800] ;  /* 0x00280000c374783b */ /* 0x000fe80000000200 */
[----:B------:R-:W-:Y:S04]  /*3200*/  LDSM.16.M88.4 R120, [R195+0x3000] ;  /* 0x00300000c378783b */ /* 0x000fe80000000200 */
[----:B------:R-:W-:Y:S01]  /*3210*/  @!PT LDS RZ, [RZ] ;  /* 0x00000000fffff984 */ /* 0x000fe20000000800 */
[----:B------:R-:W-:Y:S01]  /*3220*/  @!PT LDS RZ, [RZ] ;  /* 0x00000000fffff984 */ /* 0x000fe20000000800 */
[----:B------:R-:W-:Y:S01]  /*3230*/  @!PT LDS RZ, [RZ] ;  /* 0x00000000fffff984 */ /* 0x000fe20000000800 */
[----:B------:R1:W-:Y:S01]  /*3240*/  LDGSTS.E.BYPASS.LTC128B.128 [R214+0x100], [R10.64], !P0 ;  /* 0x001000000ad67fae */ /* 0x0003e2000c101d46 */
[----:B------:R-:W-:-:S13]  /*3250*/  ISETP.LT.OR P0, PT, R2, 0x1, !P2 ;  /* 0x000000010200780c */ /* 0x000fda0005701670 */
[----:B------:R1:W-:Y:S01]  /*3260*/  LDGSTS.E.BYPASS.LTC128B.128 [R214+0x3900], [R10.64+0x80], !P0 ;  /* 0x039000800ad67fae */ /* 0x0003e2000c101d46 */
[C---:B------:R-:W-:Y:S02]  /*3270*/  ISETP.LT.OR P0, PT, R2.reuse, 0x21, !P1 ;  /* 0x000000210200780c */ /* 0x040fe40004f01670 */
[----:B------:R-:W-:-:S11]  /*3280*/  ISETP.LT.OR P1, PT, R2, 0x41, !P1 ;  /* 0x000000410200780c */ /* 0x000fd60004f21670 */
[----:B------:R2:W-:Y:S01]  /*3290*/  LDGSTS.E.BYPASS.LTC128B.128 [R214+0x1100], [R4.64], !P0 ;  /* 0x0110000004d67fae */ /* 0x0005e2000c101d46 */
[C---:B------:R-:W-:Y:S02]  /*32a0*/  ISETP.LT.OR P0, PT, R2.reuse, 0x21, !P2 ;  /* 0x000000210200780c */ /* 0x040fe40005701670 */
[----:B------:R-:W-:-:S11]  /*32b0*/  ISETP.LT.OR P2, PT, R2, 0x41, !P2 ;  /* 0x000000410200780c */ /* 0x000fd60005741670 */
[----:B------:R3:W-:Y:S01]  /*32c0*/  LDGSTS.E.BYPASS.LTC128B.128 [R214+0x4900], [R4.64+0x80], !P0 ;  /* 0x0490008004d67fae */ /* 0x0007e2000c101d46 */
[----:B------:R-:W-:-:S03]  /*32d0*/  LOP3.LUT P0, RZ, R106, 0x4, RZ, 0xc0, !PT ;  /* 0x000000046aff7812 */ /* 0x000fc6000780c0ff */
[----:B------:R3:W-:Y:S01]  /*32e0*/  LDGSTS.E.BYPASS.LTC128B.128 [R214+0x2100], [R6.64], !P1 ;  /* 0x0210000006d67fae */ /* 0x0007e2000c901d46 */
[----:B------:R-:W-:Y:S02]  /*32f0*/  SEL R0, R76, 0xffffffc0, !P0 ;  /* 0xffffffc04c007807 */ /* 0x000fe40004000000 */
[C---:B------:R-:W-:Y:S01]  /*3300*/  @!P3 ISETP.LT.OR P1, PT, R2.reuse, 0x61, P6 ;  /* 0x000000610200b80c */ /* 0x040fe20003721670 */
[C---:B-1----:R-:W-:Y:S01]  /*3310*/  HMMA.16816.F32 R48, R128.reuse, R20, RZ ;  /* 0x000000148030723c */ /* 0x042fe200000018ff */
[----:B------:R-:W-:Y:S01]  /*3320*/  @!P3 ISETP.LT.OR P0, PT, R2, 0x61, P5 ;  /* 0x000000610200b80c */ /* 0x000fe20002f01670 */
[----:B------:R-:W-:Y:S01]  /*3330*/  IMAD.IADD R190, R188, 0x1, R0 ;  /* 0x00000001bcbe7824 */ /* 0x000fe200078e0200 */
[----:B------:R1:W-:Y:S05]  /*3340*/  LDGSTS.E.BYPASS.LTC128B.128 [R214+0x5900], [R6.64+0x80], !P2 ;  /* 0x0590008006d67fae */ /* 0x0003ea000d101d46 */
[C---:B--2---:R-:W-:Y:S04]  /*3350*/  HMMA.16816.F32 R28, R128.reuse, R12, RZ ;  /* 0x0000000c801c723c */ /* 0x044fe800000018ff */
[----:B------:R2:W-:Y:S04]  /*3360*/  @!P3 LDGSTS.E.BYPASS.LTC128B.128 [R214+0x3100], [R8.64], !P1 ;  /* 0x0310000008d6bfae */ /* 0x0005e8000c901d46 */
[----:B------:R2:W-:Y:S04]  /*3370*/  @!P3 LDGSTS.E.BYPASS.LTC128B.128 [R214+0x6900], [R8.64+0x80], !P0 ;  /* 0x0690008008d6bfae */ /* 0x0005e8000c101d46 */
[----:B------:R-:W1:Y:S01]  /*3380*/  LDSM.16.M88.4 R76, [R190] ;  /* 0x00000000be4c783b */ /* 0x000e620000000200 */
[----:B------:R-:W-:Y:S01]  /*3390*/  HMMA.16816.F32 R44, R128, R22, RZ ;  /* 0x00000016802c723c */ /* 0x000fe200000018ff */
[----:B------:R-:W-:-:S02]  /*33a0*/  IADD3 R189, R195, R0, RZ ;  /* 0x00000000c3bd7210 */ /* 0x000fc40007ffe0ff */
[----:B------:R-:W0:Y:S05]  /*33b0*/  LDGDEPBAR ;  /* 0x00000000000079af */ /* 0x000e2a0000000000 */
[C---:B------:R-:W-:Y:S08]  /*33c0*/  HMMA.16816.F32 R24, R128.reuse, R14, RZ ;  /* 0x0000000e8018723c */ /* 0x040ff000000018ff */
[----:B---3--:R-:W-:Y:S08]  /*33d0*/  HMMA.16816.F32 R12, R128, R52, RZ ;  /* 0x00000034800c723c */ /* 0x008ff000000018ff */
[----:B----4-:R-:W-:Y:S08]  /*33e0*/  HMMA.16816.F32 R48, R132, R56, R48 ;  /* 0x000000388430723c */ /* 0x010ff00000001830 */
[----:B------:R-:W-:Y:S08]  /*33f0*/  HMMA.16816.F32 R40, R128, R16, RZ ;  /* 0x000000108028723c */ /* 0x000ff000000018ff */
[----:B-----5:R-:W-:Y:S01]  /*3400*/  HMMA.16816.F32 R96, R132, R64, R28 ;  /* 0x000000408460723c */ /* 0x020fe2000000181c */
[----:B------:R-:W3:Y:S07]  /*3410*/  LDSM.16.M88.4 R28, [R189] ;  /* 0x00000000bd1c783b */ /* 0x000eee0000000200 */
[C---:B------:R-:W-:Y:S08]  /*3420*/  HMMA.16816.F32 R20, R128.reuse, R32, RZ ;  /* 0x000000208014723c */ /* 0x040ff000000018ff */
[C---:B------:R-:W-:Y:S08]  /*3430*/  HMMA.16816.F32 R36, R128.reuse, R18, RZ ;  /* 0x000000128024723c */ /* 0x040ff000000018ff */
[C---:B------:R-:W-:Y:S01]  /*3440*/  HMMA.16816.F32 R16, R128.reuse, R34, RZ ;  /* 0x000000228010723c */ /* 0x040fe200000018ff */
[----:B------:R-:W4:Y:S07]  /*3450*/  LDSM.16.M88.4 R32, [R190+0x800] ;  /* 0x00080000be20783b */ /* 0x000f2e0000000200 */
[----:B-1----:R-:W-:Y:S08]  /*3460*/  HMMA.16816.F32 R4, R128, R86, RZ ;  /* 0x000000568004723c */ /* 0x002ff000000018ff */
[C---:B------:R-:W-:Y:S08]  /*3470*/  HMMA.16816.F32 R80, R132.reuse, R58, R44 ;  /* 0x0000003a8450723c */ /* 0x040ff0000000182c */
[C---:B------:R-:W-:Y:S08]  /*3480*/  HMMA.16816.F32 R108, R132.reuse, R88, R12 ;  /* 0x00000058846c723c */ /* 0x040ff0000000180c */
[----:B------:R-:W-:Y:S08]  /*3490*/  HMMA.16816.F32 R92, R132, R66, R24 ;  /* 0x00000042845c723c */ /* 0x000ff00000001818 */
[----:B------:R-:W-:Y:S08]  /*34a0*/  HMMA.16816.F32 R12, R128, R74, RZ ;  /* 0x0000004a800c723c */ /* 0x000ff000000018ff */
[----:B------:R-:W-:Y:S01]  /*34b0*/  HMMA.16816.F32 R24, R164, R76, R48 ;  /* 0x0000004ca418723c */ /* 0x000fe20000001830 */
[----:B------:R-:W-:Y:S07]  /*34c0*/  LDSM.16.M88.4 R48, [R188+0x3800] ;  /* 0x00380000bc30783b */ /* 0x000fee0000000200 */
[----:B------:R-:W-:Y:S01]  /*34d0*/  HMMA.16816.F32 R100, R132, R68, R40 ;  /* 0x000000448464723c */ /* 0x000fe20000001828 */
[----:B------:R-:W1:Y:S07]  /*34e0*/  LDSM.16.M88.4 R40, [R190+0x1000] ;  /* 0x00100000be28783b */ /* 0x000e6e0000000200 */
[----:B--2---:R-:W-:Y:S08]  /*34f0*/  HMMA.16816.F32 R8, R128, R84, RZ ;  /* 0x000000548008723c */ /* 0x004ff000000018ff */
[----:B------:R-:W-:Y:S08]  /*3500*/  HMMA.16816.F32 R64, R132, R60, R20 ;  /* 0x0000003c8440723c */ /* 0x000ff00000001814 */
[----:B------:R-:W-:Y:S01]  /*3510*/  HMMA.16816.F32 R20, R128, R54, RZ ;  /* 0x000000368014723c */ /* 0x000fe200000018ff */
[----:B------:R-:W2:Y:S07]  /*3520*/  LDSM.16.M88.4 R52, [R190+0x1800] ;  /* 0x00180000be34783b */ /* 0x000eae0000000200 */
[----:B------:R-:W-:Y:S08]  /*3530*/  HMMA.16816.F32 R112, R132, R62, R16 ;  /* 0x0000003e8470723c */ /* 0x000ff00000001810 */
[----:B------:R-:W-:Y:S08]  /*3540*/  HMMA.16816.F32 R16, R128, R72, RZ ;  /* 0x000000488010723c */ /* 0x000ff000000018ff */
[C---:B------:R-:W-:Y:S01]  /*3550*/  HMMA.16816.F32 R104, R132.reuse, R70, R36 ;  /* 0x000000468468723c */ /* 0x040fe20000001824 */
[----:B------:R-:W5:Y:S04]  /*3560*/  LDSM.16.M88.4 R36, [R189+0x800] ;  /* 0x00080000bd24783b */ /* 0x000f680000000200 */
[----:B------:R-:W-:Y:S03]  /*3570*/  LDSM.16.M88.4 R68, [R195+0x3800] ;  /* 0x00380000c344783b */ /* 0x000fe60000000200 */
[----:B------:R-:W-:Y:S08]  /*3580*/  HMMA.16816.F32 R72, R132, R122, R4 ;  /* 0x0000007a8448723c */ /* 0x000ff00000001804 */
[----:B------:R-:W-:Y:S01]  /*3590*/  HMMA.16816.F32 R4, R164, R78, R80 ;  /* 0x0000004ea404723c */ /* 0x000fe20000001850 */
[----:B------:R-:W-:Y:S07]  /*35a0*/  LDSM.16.M88.4 R76, [R188+0x4000] ;  /* 0x00400000bc4c783b */ /* 0x000fee0000000200 */
[----:B------:R-:W-:Y:S08]  /*35b0*/  HMMA.16816.F32 R124, R132, R118, R12 ;  /* 0x00000076847c723c */ /* 0x000ff0000000180c */
[----:B---3--:R-:W-:Y:S08]  /*35c0*/  HMMA.16816.F32 R12, R168, R28, R24 ;  /* 0x0000001ca80c723c */ /* 0x008ff00000001818 */
[C---:B------:R-:W-:Y:S01]  /*35d0*/  HMMA.16816.F32 R136, R132.reuse, R120, R8 ;  /* 0x000000788488723c */ /* 0x040fe20000001808 */
[----:B------:R-:W3:Y:S07]  /*35e0*/  LDSM.16.M88.4 R8, [R190+0x2000] ;  /* 0x00200000be08783b */ /* 0x000eee0000000200 */
[----:B------:R-:W-:Y:S08]  /*35f0*/  HMMA.16816.F32 R44, R132, R116, R16 ;  /* 0x00000074842c723c */ /* 0x000ff00000001810 */
[C---:B----4-:R-:W-:Y:S01]  /*3600*/  HMMA.16816.F32 R16, R164.reuse, R32, R100 ;  /* 0x00000020a410723c */ /* 0x050fe20000001864 */
[----:B------:R-:W-:Y:S07]  /*3610*/  LDSM.16.M88.4 R100, [R189+0x3800] ;  /* 0x00380000bd64783b */ /* 0x000fee0000000200 */
[----:B------:R-:W-:Y:S01]  /*3620*/  HMMA.16816.F32 R60, R164, R34, R104 ;  /* 0x00000022a43c723c */ /* 0x000fe20000001868 */
[----:B------:R-:W-:Y:S07]  /*3630*/  LDSM.16.M88.4 R32, [R189+0x2800] ;  /* 0x00280000bd20783b */ /* 0x000fee0000000200 */
[----:B------:R-:W-:Y:S01]  /*3640*/  HMMA.16816.F32 R56, R132, R90, R20 ;  /* 0x0000005a8438723c */ /* 0x000fe20000001814 */
[----:B------:R-:W4:Y:S04]  /*3650*/  LDSM.16.M88.4 R20, [R190+0x2800] ;  /* 0x00280000be14783b */ /* 0x000f280000000200 */
[----:B------:R-:W-:Y:S03]  /*3660*/  LDSM.16.M88.4 R88, [R195+0x4000] ;  /* 0x00400000c358783b */ /* 0x000fe60000000200 */
[C---:B-1----:R-:W-:Y:S08]  /*3670*/  HMMA.16816.F32 R84, R164.reuse, R40, R96 ;  /* 0x00000028a454723c */ /* 0x042ff00000001860 */
[----:B------:R-:W-:Y:S01]  /*3680*/  HMMA.16816.F32 R104, R164, R42, R92 ;  /* 0x0000002aa468723c */ /* 0x000fe2000000185c */
[----:B------:R-:W1:Y:S04]  /*3690*/  LDSM.16.M88.4 R40, [R190+0x3000] ;  /* 0x00300000be28783b */ /* 0x000e680000000200 */
[----:B------:R-:W-:Y:S03]  /*36a0*/  LDSM.16.M88.4 R92, [R190+0x3800] ;  /* 0x00380000be5c783b */ /* 0x000fe60000000200 */
[----:B------:R-:W-:Y:S08]  /*36b0*/  HMMA.16816.F32 R4, R168, R30, R4 ;  /* 0x0000001ea804723c */ /* 0x000ff00000001804 */
[----:B------:R-:W-:Y:S08]  /*36c0*/  HMMA.16816.F32 R12, R172, R48, R12 ;  /* 0x00000030ac0c723c */ /* 0x000ff0000000180c */
[----:B--2---:R-:W-:Y:S01]  /*36d0*/  HMMA.16816.F32 R116, R164, R52, R64 ;  /* 0x00000034a474723c */ /* 0x004fe20000001840 */
[----:B------:R-:W2:Y:S07]  /*36e0*/  LDSM.16.M88.4 R64, [R189+0x1000] ;  /* 0x00100000bd40783b */ /* 0x000eae0000000200 */
[----:B-----5:R-:W-:Y:S08]  /*36f0*/  HMMA.16816.F32 R16, R168, R36, R16 ;  /* 0x00000024a810723c */ /* 0x020ff00000001810 */
[----:B---3--:R-:W-:Y:S01]  /*3700*/  HMMA.16816.F32 R96, R164, R10, R56 ;  /* 0x0000000aa460723c */ /* 0x008fe20000001838 */
[----:B------:R-:W3:Y:S07]  /*3710*/  LDSM.16.M88.4 R56, [R189+0x3000] ;  /* 0x00300000bd38783b */ /* 0x000eee0000000200 */
[----:B------:R-:W-:Y:S01]  /*3720*/  HMMA.16816.F32 R4, R172, R50, R4 ;  /* 0x00000032ac04723c */ /* 0x000fe20000001804 */
[----:B------:R-:W5:Y:S07]  /*3730*/  LDSM.16.M88.4 R48, [R189+0x1800] ;  /* 0x00180000bd30783b */ /* 0x000f6e0000000200 */
[----:B------:R-:W-:Y:S08]  /*3740*/  HMMA.16816.F32 R12, R176, R68, R12 ;  /* 0x00000044b00c723c */ /* 0x000ff0000000180c */
[C---:B----4-:R-:W-:Y:S01]  /*3750*/  HMMA.16816.F32 R80, R164.reuse, R20, R44 ;  /* 0x00000014a450723c */ /* 0x050fe2000000182c */
[----:B------:R-:W-:Y:S07]  /*3760*/  LDSM.16.M88.4 R44, [R189+0x2000] ;  /* 0x00200000bd2c783b */ /* 0x000fee0000000200 */
[C---:B------:R-:W-:Y:S08]  /*3770*/  HMMA.16816.F32 R28, R164.reuse, R22, R124 ;  /* 0x00000016a41c723c */ /* 0x040ff0000000187c */
[----:B-1----:R-:W-:Y:S08]  /*3780*/  HMMA.16816.F32 R24, R164, R40, R136 ;  /* 0x00000028a418723c */ /* 0x002ff00000001888 */
[----:B------:R-:W-:Y:S01]  /*3790*/  HMMA.16816.F32 R20, R168, R38, R60 ;  /* 0x00000026a814723c */ /* 0x000fe2000000183c */
[----:B------:R-:W1:Y:S07]  /*37a0*/  LDSM.16.M88.4 R36, [R188+0x4800] ;  /* 0x00480000bc24783b */ /* 0x000e6e0000000200 */
[----:B------:R-:W-:Y:S08]  /*37b0*/  HMMA.16816.F32 R16, R172, R76, R16 ;  /* 0x0000004cac10723c */ /* 0x000ff00000001810 */
[C---:B------:R-:W-:Y:S08]  /*37c0*/  HMMA.16816.F32 R112, R164.reuse, R54, R112 ;  /* 0x00000036a470723c */ /* 0x040ff00000001870 */
[----:B------:R-:W-:Y:S08]  /*37d0*/  HMMA.16816.F32 R108, R164, R8, R108 ;  /* 0x00000008a46c723c */ /* 0x000ff0000000186c */
[----:B------:R-:W-:Y:S01]  /*37e0*/  HMMA.16816.F32 R8, R176, R70, R4 ;  /* 0x00000046b008723c */ /* 0x000fe20000001804 */
[----:B------:R-:W-:Y:S07]  /*37f0*/  LDSM.16.M88.4 R68, [R188+0x5000] ;  /* 0x00500000bc44783b */ /* 0x000fee0000000200 */
[----:B------:R-:W-:Y:S08]  /*3800*/  HMMA.16816.F32 R72, R164, R42, R72 ;  /* 0x0000002aa448723c */ /* 0x000ff00000001848 */
[C---:B--2---:R-:W-:Y:S08]  /*3810*/  HMMA.16816.F32 R60, R168.reuse, R64, R84 ;  /* 0x00000040a83c723c */ /* 0x044ff00000001854 */
[----:B------:R-:W-:Y:S01]  /*3820*/  HMMA.16816.F32 R40, R168, R66, R104 ;  /* 0x00000042a828723c */ /* 0x000fe20000001868 */
[----:B------:R-:W2:Y:S07]  /*3830*/  LDSM.16.M88.4 R64, [R190+0x4000] ;  /* 0x00400000be40783b */ /* 0x000eae0000000200 */
[----:B------:R-:W-:Y:S08]  /*3840*/  HMMA.16816.F32 R4, R180, R92, R12 ;  /* 0x0000005cb404723c */ /* 0x000ff0000000180c */
[----:B---3--:R-:W-:Y:S08]  /*3850*/  HMMA.16816.F32 R104, R168, R56, R24 ;  /* 0x00000038a868723c */ /* 0x008ff00000001818 */
[----:B------:R-:W-:Y:S08]  /*3860*/  HMMA.16816.F32 R24, R172, R78, R20 ;  /* 0x0000004eac18723c */ /* 0x000ff00000001814 */
[----:B------:R-:W-:Y:S08]  /*3870*/  HMMA.16816.F32 R20, R176, R88, R16 ;  /* 0x00000058b014723c */ /* 0x000ff00000001810 */
[C---:B-----5:R-:W-:Y:S08]  /*3880*/  HMMA.16816.F32 R52, R168.reuse, R48, R116 ;  /* 0x00000030a834723c */ /* 0x060ff00000001874 */
[C---:B------:R-:W-:Y:S08]  /*3890*/  HMMA.16816.F32 R48, R168.reuse, R50, R112 ;  /* 0x00000032a830723c */ /* 0x040ff00000001870 */
[C---:B------:R-:W-:Y:S08]  /*38a0*/  HMMA.16816.F32 R80, R168.reuse, R32, R80 ;  /* 0x00000020a850723c */ /* 0x040ff00000001850 */
[----:B------:R-:W-:Y:S01]  /*38b0*/  HMMA.16816.F32 R84, R168, R34, R28 ;  /* 0x00000022a854723c */ /* 0x000fe2000000181c */
[----:B------:R-:W3:Y:S04]  /*38c0*/  LDSM.16.M88.4 R32, [R195+0x4800] ;  /* 0x00480000c320783b */ /* 0x000ee80000000200 */
[----:B------:R-:W-:Y:S03]  /*38d0*/  LDSM.16.M88.4 R28, [R195+0x5000] ;  /* 0x00500000c31c783b */ /* 0x000fe60000000200 */
[----:B------:R-:W-:Y:S08]  /*38e0*/  HMMA.16816.F32 R16, R180, R94, R8 ;  /* 0x0000005eb410723c */ /* 0x000ff00000001808 */
[----:B------:R-:W-:Y:S01]  /*38f0*/  HMMA.16816.F32 R92, R168, R58, R72 ;  /* 0x0000003aa85c723c */ /* 0x000fe20000001848 */
[----:B------:R-:W4:Y:S07]  /*3900*/  LDSM.16.M88.4 R56, [R189+0x4000] ;  /* 0x00400000bd38783b */ /* 0x000f2e0000000200 */
[----:B------:R-:W-:Y:S08]  /*3910*/  HMMA.16816.F32 R4, R184, R100, R4 ;  /* 0x00000064b804723c */ /* 0x000ff00000001804 */
[----:B-1----:R-:W-:Y:S08]  /*3920*/  HMMA.16816.F32 R12, R172, R36, R60 ;  /* 0x00000024ac0c723c */ /* 0x002ff0000000183c */
[----:B--2---:R-:W-:Y:S08]  /*3930*/  HMMA.16816.F32 R8, R180, R64, R20 ;  /* 0x00000040b408723c */ /* 0x004ff00000001814 */
[----:B------:R-:W-:Y:S01]  /*3940*/  HMMA.16816.F32 R24, R176, R90, R24 ;  /* 0x0000005ab018723c */ /* 0x000fe20000001818 */
[----:B------:R-:W-:-:S07]  /*3950*/  FMUL.FTZ R0, R4, c[0x0][0x320] ;  /* 0x0000c80004007a20 */ /* 0x000fce0000410000 */
[----:B------:R-:W-:Y:S01]  /*3960*/  HMMA.16816.F32 R76, R172, R70, R48 ;  /* 0x00000046ac4c723c */ /* 0x000fe20000001830 */
[----:B------:R-:W1:Y:S07]  /*3970*/  LDSM.16.M88.4 R48, [R190+0x4800] ;  /* 0x00480000be30783b */ /* 0x000e6e0000000200 */
[----:B------:R-:W-:Y:S01]  /*3980*/  HMMA.16816.F32 R16, R184, R102, R16 ;  /* 0x00000066b810723c */ /* 0x000fe20000001810 */
[----:B------:R2:W1:Y:S07]  /*3990*/  MUFU.TANH R113, R0 ;  /* 0x0000000000717308 */ /* 0x00046e0000002400 */
[----:B------:R-:W-:Y:S01]  /*39a0*/  HMMA.16816.F32 R108, R168, R44, R108 ;  /* 0x0000002ca86c723c */ /* 0x000fe2000000186c */
[----:B--2---:R-:W-:-:S07]  /*39b0*/  FMUL.FTZ R0, R5, c[0x0][0x320] ;  /* 0x0000c80005007a20 */ /* 0x004fce0000410000 */
[----:B------:R-:W-:Y:S01]  /*39c0*/  HMMA.16816.F32 R96, R168, R46, R96 ;  /* 0x0000002ea860723c */ /* 0x000fe20000001860 */
[----:B------:R2:W1:Y:S07]  /*39d0*/  MUFU.TANH R112, R0 ;  /* 0x0000000000707308 */ /* 0x00046e0000002400 */
[----:B------:R-:W-:Y:S01]  /*39e0*/  HMMA.16816.F32 R44, R172, R38, R40 ;  /* 0x00000026ac2c723c */ /* 0x000fe20000001828 */
[----:B------:R-:W5:Y:S04]  /*39f0*/  LDSM.16.M88.4 R40, [R188+0x5800] ;  /* 0x00580000bc28783b */ /* 0x000f680000000200 */
[----:B------:R-:W1:Y:S03]  /*3a00*/  LDSM.16.M88.4 R36, [R189+0x4800] ;  /* 0x00480000bd24783b */ /* 0x000e660000000200 */
[----:B---3--:R-:W-:Y:S01]  /*3a10*/  HMMA.16816.F32 R12, R176, R32, R12 ;  /* 0x00000020b00c723c */ /* 0x008fe2000000180c */
[----:B--2---:R-:W-:-:S04]  /*3a20*/  FMUL.FTZ R0, R6, c[0x0][0x320] ;  /* 0x0000c80006007a20 */ /* 0x004fc80000410000 */
[----:B------:R2:W3:Y:S02]  /*3a30*/  MUFU.TANH R115, R0 ;  /* 0x0000000000737308 */ /* 0x0004e40000002400 */
[----:B--2---:R-:W-:Y:S02]  /*3a40*/  FMUL.FTZ R0, R7, c[0x0][0x320] ;  /* 0x0000c80007007a20 */ /* 0x004fe40000410000 */
[----:B----4-:R-:W-:Y:S04]  /*3a50*/  HMMA.16816.F32 R4, R184, R56, R8 ;  /* 0x00000038b804723c */ /* 0x010fe80000001808 */
[----:B------:R2:W4:Y:S04]  /*3a60*/  MUFU.TANH R114, R0 ;  /* 0x0000000000727308 */ /* 0x0005280000002400 */
[----:B------:R-:W-:Y:S01]  /*3a70*/  HMMA.16816.F32 R8, R180, R66, R24 ;  /* 0x00000042b408723c */ /* 0x000fe20000001818 */
[----:B--2---:R-:W-:-:S04]  /*3a80*/  FMUL.FTZ R0, R16, c[0x0][0x320] ;  /* 0x0000c80010007a20 */ /* 0x004fc80000410000 */
[----:B------:R2:W1:Y:S03]  /*3a90*/  MUFU.TANH R101, R0 ;  /* 0x0000000000657308 */ /* 0x0004660000002400 */
[----:B------:R-:W-:Y:S01]  /*3aa0*/  HMMA.16816.F32 R20, R176, R34, R44 ;  /* 0x00000022b014723c */ /* 0x000fe2000000182c */
[----:B------:R-:W-:Y:S04]  /*3ab0*/  LDSM.16.M88.4 R32, [R190+0x5000] ;  /* 0x00500000be20783b */ /* 0x000fe80000000200 */
[----:B------:R-:W-:Y:S01]  /*3ac0*/  LDSM.16.M88.4 R44, [R190+0x5800] ;  /* 0x00580000be2c783b */ /* 0x000fe20000000200 */
[----:B--2---:R-:W-:-:S04]  /*3ad0*/  FMUL.FTZ R0, R17, c[0x0][0x320] ;  /* 0x0000c80011007a20 */ /* 0x004fc80000410000 */
[----:B------:R2:W1:Y:S01]  /*3ae0*/  MUFU.TANH R100, R0 ;  /* 0x0000000000647308 */ /* 0x0004620000002400 */
[----:B------:R-:W-:Y:S01]  /*3af0*/  HMMA.16816.F32 R72, R172, R68, R52 ;  /* 0x00000044ac48723c */ /* 0x000fe20000001834 */
[----:B------:R-:W3:Y:S01]  /*3b00*/  LDSM.16.M88.4 R52, [R188+0x6000] ;  /* 0x00600000bc34783b */ /* 0x000ee20000000200 */
[----:B--2---:R-:W-:-:S05]  /*3b10*/  FMUL.FTZ R0, R18, c[0x0][0x320] ;  /* 0x0000c80012007a20 */ /* 0x004fca0000410000 */
[----:B------:R2:W1:Y:S02]  /*3b20*/  MUFU.TANH R103, R0 ;  /* 0x0000000000677308 */ /* 0x0004640000002400 */
[----:B--2---:R-:W-:Y:S02]  /*3b30*/  FMUL.FTZ R0, R19, c[0x0][0x320] ;  /* 0x0000c80013007a20 */ /* 0x004fe40000410000 */
[----:B-1----:R-:W-:Y:S04]  /*3b40*/  HMMA.16816.F32 R16, R180, R48, R12 ;  /* 0x00000030b410723c */ /* 0x002fe8000000180c */
[----:B------:R1:W2:Y:S04]  /*3b50*/  MUFU.TANH R102, R0 ;  /* 0x0000000000667308 */ /* 0x0002a80000002400 */
[----:B------:R-:W-:Y:S01]  /*3b60*/  HMMA.16816.F32 R12, R184, R58, R8 ;  /* 0x0000003ab80c723c */ /* 0x000fe20000001808 */
[----:B------:R-:W-:Y:S01]  /*3b70*/  LDSM.16.M88.4 R56, [R188+0x6800] ;  /* 0x00680000bc38783b */ /* 0x000fe20000000200 */
[----:B-1----:R-:W-:-:S04]  /*3b80*/  FMUL.FTZ R0, R4, c[0x0][0x320] ;  /* 0x0000c80004007a20 */ /* 0x002fc80000410000 */
[----:B------:R1:W1:Y:S02]  /*3b90*/  MUFU.TANH R91, R0 ;  /* 0x00000000005b7308 */ /* 0x0002640000002400 */
[----:B-----5:R-:W-:Y:S01]  /*3ba0*/  HMMA.16816.F32 R60, R172, R42, R96 ;  /* 0x0000002aac3c723c */ /* 0x020fe20000001860 */
[----:B-1----:R-:W-:-:S05]  /*3bb0*/  FMUL.FTZ R0, R5, c[0x0][0x320] ;  /* 0x0000c80005007a20 */ /* 0x002fca0000410000 */
[----:B------:R1:W1:Y:S02]  /*3bc0*/  MUFU.TANH R90, R0 ;  /* 0x00000000005a7308 */ /* 0x0002640000002400 */
        /* <DEDUP_REMOVED lines=14> */
[----:B---3--:R-:W-:Y:S01]  /*3cb0*/  HMMA.16816.F32 R68, R172, R52, R80 ;  /* 0x00000034ac44723c */ /* 0x008fe20000001850 */
[----:B--2---:R-:W-:-:S05]  /*3cc0*/  FMUL.FTZ R0, R13, c[0x0][0x320] ;  /* 0x0000c8000d007a20 */ /* 0x004fca0000410000 */
[----:B------:R2:W3:Y:S02]  /*3cd0*/  MUFU.TANH R88, R0 ;  /* 0x0000000000587308 */ /* 0x0004e40000002400 */
[----:B------:R-:W-:Y:S01]  /*3ce0*/  HMMA.16816.F32 R4, R184, R38, R4 ;  /* 0x00000026b804723c */ /* 0x000fe20000001804 */
[----:B------:R-:W1:Y:S07]  /*3cf0*/  LDSM.16.M88.4 R36, [R189+0x5800] ;  /* 0x00580000bd24783b */ /* 0x000e6e0000000200 */
[----:B------:R-:W-:Y:S01]  /*3d00*/  HMMA.16816.F32 R16, R180, R32, R8 ;  /* 0x00000020b410723c */ /* 0x000fe20000001808 */
[----:B--2---:R-:W-:-:S04]  /*3d10*/  FMUL.FTZ R0, R14, c[0x0][0x320] ;  /* 0x0000c8000e007a20 */ /* 0x004fc80000410000 */
[----:B------:R2:W1:Y:S02]  /*3d20*/  MUFU.TANH R80, R0 ;  /* 0x0000000000507308 */ /* 0x0004640000002400 */
[----:B--2---:R-:W-:-:S06]  /*3d30*/  FMUL.FTZ R0, R15, c[0x0][0x320] ;  /* 0x0000c8000f007a20 */ /* 0x004fcc0000410000 */
[----:B------:R2:W1:Y:S01]  /*3d40*/  MUFU.TANH R78, R0 ;  /* 0x00000000004e7308 */ /* 0x0004620000002400 */
[----:B------:R-:W-:Y:S01]  /*3d50*/  HMMA.16816.F32 R8, R180, R34, R20 ;  /* 0x00000022b408723c */ /* 0x000fe20000001814 */
[----:B--2---:R-:W-:-:S06]  /*3d60*/  FMUL.FTZ R0, R24, c[0x0][0x320] ;  /* 0x0000c80018007a20 */ /* 0x004fcc0000410000 */
[----:B------:R2:W1:Y:S01]  /*3d70*/  MUFU.TANH R75, R0 ;  /* 0x00000000004b7308 */ /* 0x0004620000002400 */
[----:B-----5:R-:W-:Y:S01]  /*3d80*/  HMMA.16816.F32 R12, R176, R40, R64 ;  /* 0x00000028b00c723c */ /* 0x020fe20000001840 */
[----:B--2---:R-:W-:-:S06]  /*3d90*/  FMUL.FTZ R0, R25, c[0x0][0x320] ;  /* 0x0000c80019007a20 */ /* 0x004fcc0000410000 */
        /* <DEDUP_REMOVED lines=119> */
[----:B------:R-:W-:Y:S01]  /*4510*/  IADD3 R197, R195, 0x4000, RZ ;  /* 0x00004000c3c57810 */ /* 0x000fe20007ffe0ff */
[----:B------:R-:W-:Y:S06]  /*4520*/  BAR.SYNC.DEFER_BLOCKING 0x0 ;  /* 0x0000000000007b1d */ /* 0x000fec0000010000 */
[----:B------:R-:W-:Y:S05]  /*4530*/  @!P0 BRA `(.L_x_1018) ;  /* 0x0000034000008947 */ /* 0x000fea0003800000 */
[----:B-1234-:R-:W-:Y:S02]  /*4540*/  IADD3 R0, R152, -0x2, RZ ;  /* 0xfffffffe98007810 */ /* 0x01efe40007ffe0ff */
[----:B------:R-:W-:Y:S02]  /*4550*/  ISETP.GE.AND P0, PT, R228, 0x1, PT ;  /* 0x00000001e400780c */ /* 0x000fe40003f06270 */
[----:B------:R-:W-:-:S02]  /*4560*/  SHF.R.S32.HI R2, RZ, 0x1f, R0 ;  /* 0x0000001fff027819 */ /* 0x000fc40000011400 */
[----:B------:R-:W-:-:S03]  /*4570*/  ISETP.GE.AND P2, PT, R228, 0x21, PT ;  /* 0x00000021e400780c */ /* 0x000fc60003f46270 */
        /* <DEDUP_REMOVED lines=8> */
[----:B------:R-:W-:Y:S01]  /*4600*/  IMAD.IADD R3, R3, 0x1, R4 ;  /* 0x0000000103037824 */ /* 0x000fe200078e0204 */
[----:B------:R-:W-:Y:S01]  /*4610*/  @P0 LEA R4, P4, R0, c[0x0][0x1c8], 0x1 ;  /* 0x0000720000040a11 */ /* 0x000fe200078808ff */
[----:B------:R-:W-:Y:S01]  /*4620*/  @P2 IMAD.MOV.U32 R8, RZ, RZ, c[0x0][0x1e4] ;  /* 0x00007900ff082624 */ /* 0x000fe200078e00ff */
[----:B------:R-:W-:Y:S01]  /*4630*/  @P2 LEA R7, P3, R6, R2, 0x5 ;  /* 0x0000000206072211 */ /* 0x000fe200078628ff */
[----:B------:R-:W-:Y:S01]  /*4640*/  @P0 IMAD.X R5, R3, 0x1, R145, P1 ;  /* 0x0000000103050824 */ /* 0x000fe200008e0691 */
[----:B------:R-:W-:Y:S02]  /*4650*/  ISETP.GE.AND P1, PT, R228, 0x41, PT ;  /* 0x00000041e400780c */ /* 0x000fe40003f26270 */
[----:B------:R-:W-:-:S02]  /*4660*/  @P2 LEA.HI.X R6, R6, R3, R8, 0x5, P3 ;  /* 0x0000000306062211 */ /* 0x000fc400018f2c08 */
[----:B------:R-:W-:Y:S02]  /*4670*/  @P0 LEA.HI.X R5, R0, c[0x0][0x1cc], R5, 0x1, P4 ;  /* 0x0000730000050a11 */ /* 0x000fe400020f0c05 */
[----:B------:R-:W-:-:S03]  /*4680*/  @P2 IADD3 R0, P3, R7, R146, RZ ;  /* 0x0000009207002210 */ /* 0x000fc60007f7e0ff */
[----:B------:R-:W-:Y:S01]  /*4690*/  @!PT LDS RZ, [RZ] ;  /* 0x00000000fffff984 */ /* 0x000fe20000000800 */
[----:B------:R-:W-:Y:S01]  /*46a0*/  @!PT LDS RZ, [RZ] ;  /* 0x00000000fffff984 */ /* 0x000fe20000000800 */
[----:B------:R-:W-:Y:S01]  /*46b0*/  @!PT LDS RZ, [RZ] ;  /* 0x00000000fffff984 */ /* 0x000fe20000000800 */
[----:B------:R1:W-:Y:S04]  /*46c0*/  @P0 LDGSTS.E.BYPASS.LTC128B.128 [R214+0x8100], [R4.64], !P6 ;  /* 0x0810000004d60fae */ /* 0x0003e8000f101d46 */
[----:B------:R1:W-:Y:S01]  /*46d0*/  @P0 LDGSTS.E.BYPASS.LTC128B.128 [R214+0xb900], [R4.64+0x80], !P5 ;  /* 0x0b90008004d60fae */ /* 0x0003e2000e901d46 */
[----:B------:R-:W-:-:S13]  /*46e0*/  ISETP.GE.AND P0, PT, R228, 0x61, PT ;  /* 0x00000061e400780c */ /* 0x000fda0003f06270 */
[----:B------:R-:W-:Y:S02]  /*46f0*/  @P0 IMAD.MOV.U32 R9, RZ, RZ, c[0x0][0x1e0] ;  /* 0x00007800ff090624 */ /* 0x000fe400078e00ff */
[----:B------:R-:W-:-:S04]  /*4700*/  @P0 IMAD.MOV.U32 R8, RZ, RZ, c[0x0][0x1e4] ;  /* 0x00007900ff080624 */ /* 0x000fc800078e00ff */
[----:B------:R-:W-:Y:S02]  /*4710*/  @P0 IMAD R8, R8, 0x60, RZ ;  /* 0x0000006008080824 */ /* 0x000fe400078e02ff */
[----:B-1----:R-:W-:Y:S01]  /*4720*/  @P2 IMAD.X R4, R6, 0x1, R145, P3 ;  /* 0x0000000106042824 */ /* 0x002fe200018e0691 */
[----:B------:R-:W-:Y:S01]  /*4730*/  @P2 LEA R6, P3, R0, c[0x0][0x1c8], 0x1 ;  /* 0x0000720000062a11 */ /* 0x000fe200078608ff */
[----:B------:R-:W-:-:S03]  /*4740*/  @P1 IMAD.MOV.U32 R5, RZ, RZ, c[0x0][0x1e0] ;  /* 0x00007800ff051624 */ /* 0x000fc600078e00ff */
[----:B------:R-:W-:Y:S01]  /*4750*/  @P2 LEA.HI.X R7, R0, c[0x0][0x1cc], R4, 0x1, P3 ;  /* 0x0000730000072a11 */ /* 0x000fe200018f0c04 */
[----:B------:R-:W-:Y:S01]  /*4760*/  @P1 IMAD.MOV.U32 R4, RZ, RZ, c[0x0][0x1e4] ;  /* 0x00007900ff041624 */ /* 0x000fe200078e00ff */
[----:B------:R-:W-:-:S03]  /*4770*/  @P1 LEA R0, P3, R5, R2, 0x6 ;  /* 0x0000000205001211 */ /* 0x000fc600078630ff */
[----:B------:R1:W-:Y:S01]  /*4780*/  @P2 LDGSTS.E.BYPASS.LTC128B.128 [R214+0x9100], [R6.64], !P6 ;  /* 0x0910000006d62fae */ /* 0x0003e2000f101d46 */
[----:B------:R-:W-:Y:S01]  /*4790*/  @P1 LEA.HI.X R4, R5, R3, R4, 0x6, P3 ;  /* 0x0000000305041211 */ /* 0x000fe200018f3404 */
[----:B------:R-:W-:Y:S01]  /*47a0*/  @P0 IMAD.WIDE.U32 R2, R9, 0x60, R2 ;  /* 0x0000006009020825 */ /* 0x000fe200078e0002 */
[----:B------:R-:W-:Y:S01]  /*47b0*/  @P1 IADD3 R0, P3, R0, R146, RZ ;  /* 0x0000009200001210 */ /* 0x000fe20007f7e0ff */
[----:B------:R1:W-:Y:S04]  /*47c0*/  @P2 LDGSTS.E.BYPASS.LTC128B.128 [R214+0xc900], [R6.64+0x80], !P5 ;  /* 0x0c90008006d62fae */ /* 0x0003e8000e901d46 */
[----:B------:R-:W-:Y:S01]  /*47d0*/  @P1 IMAD.X R5, R4, 0x1, R145, P3 ;  /* 0x0000000104051824 */ /* 0x000fe200018e0691 */
[----:B------:R-:W-:-:S04]  /*47e0*/  @P1 LEA R4, P3, R0, c[0x0][0x1c8], 0x1 ;  /* 0x0000720000041a11 */ /* 0x000fc800078608ff */
[----:B------:R-:W-:Y:S02]  /*47f0*/  @P1 LEA.HI.X R5, R0, c[0x0][0x1cc], R5, 0x1, P3 ;  /* 0x0000730000051a11 */ /* 0x000fe400018f0c05 */
        /* <DEDUP_REMOVED lines=8> */
.L_x_1018:
[----:B-1234-:R-:W-:Y:S05]  /*4880*/  BSYNC B0 ;  /* 0x0000000000007941 */ /* 0x01efea0003800000 */
.L_x_1017:
[----:B------:R-:W2:Y:S04]  /*4890*/  LDL R0, [R1+0x94] ;  /* 0x0000940001007983 */ /* 0x000ea80000100800 */
[----:B------:R-:W3:Y:S01]  /*48a0*/  LDL R3, [R1+0x48] ;  /* 0x0000480001037983 */ /* 0x000ee20000100800 */
[----:B------:R-:W-:-:S03]  /*48b0*/  ISETP.NE.AND P0, PT, R143, 0x1, PT ;  /* 0x000000018f00780c */ /* 0x000fc60003f05270 */
[----:B------:R-:W0:Y:S01]  /*48c0*/  LDGDEPBAR ;  /* 0x00000000000079af */ /* 0x000e220000000000 */
[----:B--2---:R-:W-:-:S09]  /*48d0*/  IMAD.IADD R0, R0, 0x1, R142 ;  /* 0x0000000100007824 */ /* 0x004fd200078e028e */
[----:B------:R-:W-:-:S05]  /*48e0*/  @P0 IMAD.HI.U32 R2, R0, c[0x0][0x2c8], RZ ;  /* 0x0000b20000020a27 */ /* 0x000fca00078e00ff */
[----:B------:R-:W-:-:S05]  /*48f0*/  @P0 SHF.R.U32.HI R0, RZ, c[0x0][0x2cc], R2 ;  /* 0x0000b300ff000a19 */ /* 0x000fca0000011602 */
[----:B------:R-:W1:Y:S04]  /*4900*/  SHFL.IDX PT, R4, R0, RZ, 0x1c1f ;  /* 0x001c1fff00047589 */ /* 0x000e6800000e0000 */
[----:B------:R3:W2:Y:S02]  /*4910*/  SHFL.IDX PT, R2, R0, 0x1, 0x1c1f ;  /* 0x003c1f0000027f89 */ /* 0x0006a400000e0000 */
[----:B---3--:R-:W-:Y:S01]  /*4920*/  IADD3 R0, -R3, 0x1, R140 ;  /* 0x0000000103007810 */ /* 0x008fe20007ffe18c */
[----:B------:R-:W-:-:S04]  /*4930*/  IMAD.IADD R3, R140, 0x1, -R3 ;  /* 0x000000018c037824 */ /* 0x000fc800078e0a03 */
[----:B------:R-:W-:-:S04]  /*4940*/  IMAD.IADD R0, R0, 0x1, -R151 ;  /* 0x0000000100007824 */ /* 0x000fc800078e0a97 */
[C---:B-1----:R-:W-:Y:S02]  /*4950*/  IMAD.IADD R4, R0.reuse, 0x1, R4 ;  /* 0x0000000100047824 */ /* 0x042fe400078e0204 */
[----:B--2---:R-:W-:-:S03]  /*4960*/  IMAD.IADD R0, R0, 0x1, R2 ;  /* 0x0000000100007824 */ /* 0x004fc600078e0202 */
        /* <DEDUP_REMOVED lines=31> */
[----:B------:R-:W-:Y:S02]  /*4b60*/  FMNMX.FTZ R3, R6, R7, !PT ;  /* 0x0000000706037209 */ /* 0x000fe40007810000 */
[----:B------:R-:W-:Y:S02]  /*4b70*/  ISETP.GT.AND P2, PT, R2, 0x48, PT ;  /* 0x000000480200780c */ /* 0x000fe40003f44270 */
[----:B------:R-:W-:Y:S02]  /*4b80*/  FSEL R146, R49, -INF , P0 ;  /* 0xff80000031927808 */ /* 0x000fe40000000000 */
[----:B------:R-:W-:Y:S02]  /*4b90*/  FSEL R147, R48, -INF , P1 ;  /* 0xff80000030937808 */ /* 0x000fe40000800000 */
[----:B------:R-:W-:-:S02]  /*4ba0*/  ISETP.GT.AND P0, PT, R2, 0x50, PT ;  /* 0x000000500200780c */ /* 0x000fc40003f04270 */
[----:B------:R-:W-:Y:S02]  /*4bb0*/  ISETP.GT.AND P1, PT, R2, 0x51, PT ;  /* 0x000000510200780c */ /* 0x000fe40003f24270 */
[----:B------:R-:W-:Y:S02]  /*4bc0*/  FSEL R38, R88, -INF , P3 ;  /* 0xff80000058267808 */ /* 0x000fe40001800000 */
[C---:B------:R-:W-:Y:S02]  /*4bd0*/  ISETP.GT.AND P3, PT, R2.reuse, 0x29, PT ;  /* 0x000000290200780c */ /* 0x040fe40003f64270 */
[----:B------:R-:W-:Y:S02]  /*4be0*/  FMNMX.FTZ R3, R9, R3, !PT ;  /* 0x0000000309037209 */ /* 0x000fe40007810000 */
[----:B------:R-:W-:Y:S02]  /*4bf0*/  FSEL R155, R37, -INF , P2 ;  /* 0xff800000259b7808 */ /* 0x000fe40001000000 */
[----:B------:R-:W-:-:S02]  /*4c00*/  ISETP.GT.AND P2, PT, R2, 0x58, PT ;  /* 0x000000580200780c */ /* 0x000fc40003f44270 */
[----:B------:R-:W-:Y:S02]  /*4c10*/  FSEL R220, R24, -INF , P0 ;  /* 0xff80000018dc7808 */ /* 0x000fe40000000000 */
[----:B------:R-:W-:Y:S02]  /*4c20*/  FSEL R221, R20, -INF , P1 ;  /* 0xff80000014dd7808 */ /* 0x000fe40000800000 */
[C---:B------:R-:W-:Y:S02]  /*4c30*/  ISETP.GT.AND P0, PT, R2.reuse, 0x60, PT ;  /* 0x000000600200780c */ /* 0x040fe40003f04270 */
[----:B------:R-:W-:Y:S02]  /*4c40*/  ISETP.GT.AND P1, PT, R2, 0x61, PT ;  /* 0x000000610200780c */ /* 0x000fe40003f24270 */
[----:B------:R-:W-:Y:S02]  /*4c50*/  FSEL R93, R64, -INF , P3 ;  /* 0xff800000405d7808 */ /* 0x000fe40001800000 */
[----:B------:R-:W-:-:S02]  /*4c60*/  FMNMX.FTZ R3, R10, R3, !PT ;  /* 0x000000030a037209 */ /* 0x000fc40007810000 */
[C---:B------:R-:W-:Y:S02]  /*4c70*/  ISETP.GT.AND P3, PT, R2.reuse, 0x39, PT ;  /* 0x000000390200780c */ /* 0x040fe40003f64270 */
[----:B------:R-:W-:Y:S02]  /*4c80*/  FSEL R222, R15, -INF , P2 ;  /* 0xff8000000fde7808 */ /* 0x000fe40001000000 */
[----:B------:R-:W-:Y:S02]  /*4c90*/  ISETP.GT.AND P2, PT, R2, 0x68, PT ;  /* 0x000000680200780c */ /* 0x000fe40003f44270 */
[----:B------:R-:W-:Y:S02]  /*4ca0*/  FSEL R250, R13, -INF , P0 ;  /* 0xff8000000dfa7808 */ /* 0x000fe40000000000 */
[----:B------:R-:W-:Y:S02]  /*4cb0*/  FSEL R252, R12, -INF , P1 ;  /* 0xff8000000cfc7808 */ /* 0x000fe40000800000 */
[----:B------:R-:W-:-:S02]  /*4cc0*/  ISETP.GT.AND P0, PT, R0, RZ, PT ;  /* 0x000000ff0000720c */ /* 0x000fc40003f04270 */
[----:B------:R-:W-:Y:S02]  /*4cd0*/  ISETP.GT.AND P1, PT, R0, 0x1, PT ;  /* 0x000000010000780c */ /* 0x000fe40003f24270 */
[----:B------:R-:W-:Y:S02]  /*4ce0*/  FMNMX.FTZ R3, R19, R3, !PT ;  /* 0x0000000313037209 */ /* 0x000fe40007810000 */
[----:B------:R-:W-:Y:S02]  /*4cf0*/  FSEL R143, R56, -INF , P3 ;  /* 0xff800000388f7808 */ /* 0x000fe40001800000 */
[----:B------:R-:W-:Y:S02]  /*4d00*/  ISETP.GT.AND P3, PT, R2, 0x49, PT ;  /* 0x000000490200780c */ /* 0x000fe40003f64270 */
[----:B------:R-:W-:Y:S02]  /*4d10*/  FSEL R251, R11, -INF , P2 ;  /* 0xff8000000bfb7808 */ /* 0x000fe40001000000 */
[----:B------:R-:W-:-:S02]  /*4d20*/  ISETP.GT.AND P2, PT, R0, 0x8, PT ;  /* 0x000000080000780c */ /* 0x000fc40003f44270 */
[----:B------:R-:W-:Y:S02]  /*4d30*/  FSEL R8, R115, -INF , P0 ;  /* 0xff80000073087808 */ /* 0x000fe40000000000 */
[----:B------:R-:W-:Y:S02]  /*4d40*/  FSEL R18, R114, -INF , P1 ;  /* 0xff80000072127808 */ /* 0x000fe40000800000 */
[----:B------:R-:W-:Y:S02]  /*4d50*/  FMNMX.FTZ R3, R32, R3, !PT ;  /* 0x0000000320037209 */ /* 0x000fe40007810000 */
[----:B------:R-:W-:Y:S02]  /*4d60*/  FSEL R159, R36, -INF , P3 ;  /* 0xff800000249f7808 */ /* 0x000fe40001800000 */
[C---:B------:R-:W-:Y:S02]  /*4d70*/  ISETP.GT.AND P3, PT, R2.reuse, 0x59, PT ;  /* 0x000000590200780c */ /* 0x040fe40003f64270 */
[----:B------:R-:W-:-:S02]  /*4d80*/  ISETP.GT.AND P4, PT, R2, 0x69, PT ;  /* 0x000000690200780c */ /* 0x000fc40003f84270 */
        /* <DEDUP_REMOVED lines=44> */
[----:B------:R-:W-:Y:S02]  /*5050*/  FSEL R223, R14, -INF , P3 ;  /* 0xff8000000edf7808 */ /* 0x000fe40001800000 */
[----:B------:R-:W-:Y:S01]  /*5060*/  ISETP.GT.AND P3, PT, R0, 0x38, PT ;  /* 0x000000380000780c */ /* 0x000fe20003f64270 */
[----:B------:R-:W-:Y:S01]  /*5070*/  LDSM.16.MT88.4 R12, [R193] ;  /* 0x00000000c10c783b */ /* 0x000fe20000004200 */
        /* <DEDUP_REMOVED lines=38> */
[----:B------:R-:W-:Y:S01]  /*52e0*/  FMNMX.FTZ R2, R163, R2, !PT ;  /* 0x00000002a3027209 */ /* 0x000fe20007810000 */
[----:B------:R-:W-:Y:S01]  /*52f0*/  LDSM.16.MT88.4 R28, [R196] ;  /* 0x00000000c41c783b */ /* 0x000fe20000004200 */
[----:B------:R-:W-:Y:S02]  /*5300*/  FMNMX.FTZ R3, R251, R3, !PT ;  /* 0x00000003fb037209 */ /* 0x000fe40007810000 */
[----:B------:R-:W-:Y:S02]  /*5310*/  ISETP.GT.AND P0, PT, R0, 0x60, PT ;  /* 0x000000600000780c */ /* 0x000fe40003f04270 */
[----:B------:R-:W-:Y:S02]  /*5320*/  FSEL R215, R27, -INF , P1 ;  /* 0xff8000001bd77808 */ /* 0x000fe40000800000 */
[----:B------:R-:W-:Y:S02]  /*5330*/  FMNMX.FTZ R2, R162, R2, !PT ;  /* 0x00000002a2027209 */ /* 0x000fe40007810000 */
[----:B------:R-:W-:-:S02]  /*5340*/  FMNMX.FTZ R3, R230, R3, !PT ;  /* 0x00000003e6037209 */ /* 0x000fc40007810000 */
[----:B------:R-:W-:Y:S02]  /*5350*/  ISETP.GT.AND P2, PT, R0, 0x61, PT ;  /* 0x000000610000780c */ /* 0x000fe40003f44270 */
[----:B------:R-:W-:Y:S01]  /*5360*/  FSEL R229, R26, -INF , P0 ;  /* 0xff8000001ae57808 */ /* 0x000fe20000000000 */
[----:B------:R-:W1:Y:S01]  /*5370*/  SHFL.BFLY PT, R5, R3, 0x2, 0x1f ;  /* 0x0c401f0003057f89 */ /* 0x000e6200000e0000 */
[----:B------:R-:W-:Y:S02]  /*5380*/  FMNMX.FTZ R2, R215, R2, !PT ;  /* 0x00000002d7027209 */ /* 0x000fe40007810000 */
[C---:B------:R-:W-:Y:S02]  /*5390*/  ISETP.GT.AND P1, PT, R0.reuse, 0x68, PT ;  /* 0x000000680000780c */ /* 0x040fe40003f24270 */
[----:B------:R-:W-:Y:S02]  /*53a0*/  FSEL R233, R25, -INF , P2 ;  /* 0xff80000019e97808 */ /* 0x000fe40001000000 */
[----:B------:R-:W-:Y:S01]  /*53b0*/  FMNMX.FTZ R2, R229, R2, !PT ;  /* 0x00000002e5027209 */ /* 0x000fe20007810000 */
[----:B------:R-:W-:Y:S01]  /*53c0*/  LDSM.16.MT88.4 R24, [R191+0x3800] ;  /* 0x00380000bf18783b */ /* 0x000fe20000004200 */
[----:B------:R-:W-:-:S02]  /*53d0*/  ISETP.GT.AND P0, PT, R0, 0x69, PT ;  /* 0x000000690000780c */ /* 0x000fc40003f04270 */
[----:B------:R-:W-:Y:S02]  /*53e0*/  FSEL R232, R23, -INF , P1 ;  /* 0xff80000017e87808 */ /* 0x000fe40000800000 */
[----:B------:R-:W-:Y:S02]  /*53f0*/  FMNMX.FTZ R2, R233, R2, !PT ;  /* 0x00000002e9027209 */ /* 0x000fe40007810000 */
[----:B------:R-:W-:Y:S02]  /*5400*/  FSEL R231, R22, -INF , P0 ;  /* 0xff80000016e77808 */ /* 0x000fe40000000000 */
[----:B------:R-:W-:Y:S01]  /*5410*/  FMNMX.FTZ R2, R232, R2, !PT ;  /* 0x00000002e8027209 */ /* 0x000fe20007810000 */
[----:B------:R-:W-:Y:S03]  /*5420*/  LDSM.16.MT88.4 R20, [R192] ;  /* 0x00000000c014783b */ /* 0x000fe60000004200 */
[----:B------:R-:W-:-:S02]  /*5430*/  FMNMX.FTZ R2, R231, R2, !PT ;  /* 0x00000002e7027209 */ /* 0x000fc40007810000 */
        /* <DEDUP_REMOVED lines=9> */
[----:B------:R-:W-:-:S04]  /*54d0*/  FFMA.FTZ R0, R6, c[0x0][0x2d0], -R2 ;  /* 0x0000b40006007a23 */ /* 0x000fc80000010802 */
[----:B------:R2:W-:Y:S01]  /*54e0*/  MUFU.EX2 R248, R0 ;  /* 0x0000000000f87308 */ /* 0x0005e20000000800 */
[----:B-1----:R-:W-:Y:S01]  /*54f0*/  FMNMX.FTZ R68, R3, R4, !PT ;  /* 0x0000000403447209 */ /* 0x002fe20007810000 */
[----:B------:R-:W-:-:S03]  /*5500*/  FFMA.FTZ R3, R9, c[0x0][0x2d0], -R2 ;  /* 0x0000b40009037a23 */ /* 0x000fc60000010802 */
[----:B------:R-:W-:-:S03]  /*5510*/  FSETP.NEU.FTZ.AND P0, PT, R68, -INF , PT ;  /* 0xff8000004400780b */ /* 0x000fc60003f1d000 */
[----:B------:R1:W-:Y:S01]  /*5520*/  MUFU.EX2 R246, R3 ;  /* 0x0000000300f67308 */ /* 0x0003e20000000800 */
[----:B--2---:R-:W-:-:S07]  /*5530*/  FFMA.FTZ R0, R7, c[0x0][0x2d0], -R2 ;  /* 0x0000b40007007a23 */ /* 0x004fce0000010802 */
[----:B------:R2:W3:Y:S01]  /*5540*/  MUFU.EX2 R247, R0 ;  /* 0x0000000000f77308 */ /* 0x0004e20000000800 */
[----:B-1----:R-:W-:-:S07]  /*5550*/  FFMA.FTZ R3, R10, c[0x0][0x2d0], -R2 ;  /* 0x0000b4000a037a23 */ /* 0x002fce0000010802 */
[----:B------:R1:W4:Y:S01]  /*5560*/  MUFU.EX2 R249, R3 ;  /* 0x0000000300f97308 */ /* 0x0003220000000800 */
[----:B--2---:R-:W-:Y:S01]  /*5570*/  FMUL.FTZ R0, R68, c[0x0][0x2d0] ;  /* 0x0000b40044007a20 */ /* 0x004fe20000410000 */
[----:B---3--:R-:W-:-:S04]  /*5580*/  F2FP.PACK_AB R4, R247, R248 ;  /* 0x000000f8f704723e */ /* 0x008fc800000000ff */
[----:B------:R-:W-:-:S05]  /*5590*/  FSEL R0, R0, RZ, P0 ;  /* 0x000000ff00007208 */ /* 0x000fca0000000000 */
[--C-:B-1----:R-:W-:Y:S01]  /*55a0*/  FFMA.FTZ R3, R8, c[0x0][0x2d0], -R0.reuse ;  /* 0x0000b40008037a23 */ /* 0x102fe20000010800 */
[----:B----4-:R-:W-:Y:S01]  /*55b0*/  F2FP.PACK_AB R6, R249, R246 ;  /* 0x000000f6f906723e */ /* 0x010fe200000000ff */
[----:B------:R-:W1:Y:S02]  /*55c0*/  LDSM.16.MT88.4 R8, [R191] ;  /* 0x00000000bf08783b */ /* 0x000e640000004200 */
[----:B------:R2:W-:Y:S02]  /*55d0*/  MUFU.EX2 R242, R3 ;  /* 0x0000000300f27308 */ /* 0x0005e40000000800 */
[----:B--2---:R-:W-:-:S06]  /*55e0*/  FFMA.FTZ R3, R18, c[0x0][0x2d0], -R0 ;  /* 0x0000b40012037a23 */ /* 0x004fcc0000010800 */
[----:B------:R2:W3:Y:S02]  /*55f0*/  MUFU.EX2 R239, R3 ;  /* 0x0000000300ef7308 */ /* 0x0004e40000000800 */
[----:B--2---:R-:W-:Y:S01]  /*5600*/  FFMA.FTZ R3, R17, c[0x0][0x2d0], -R0 ;  /* 0x0000b40011037a23 */ /* 0x004fe20000010800 */
[----:B---3--:R-:W-:-:S05]  /*5610*/  F2FP.PACK_AB R5, R239, R242 ;  /* 0x000000f2ef05723e */ /* 0x008fca00000000ff */
[----:B------:R2:W-:Y:S02]  /*5620*/  MUFU.EX2 R238, R3 ;  /* 0x0000000300ee7308 */ /* 0x0005e40000000800 */
[----:B--2---:R-:W-:-:S06]  /*5630*/  FFMA.FTZ R3, R16, c[0x0][0x2d0], -R0 ;  /* 0x0000b40010037a23 */ /* 0x004fcc0000010800 */
[----:B------:R-:W2:Y:S02]  /*5640*/  MUFU.EX2 R245, R3 ;  /* 0x0000000300f57308 */ /* 0x000ea40000000800 */
[----:B--2---:R-:W-:Y:S01]  /*5650*/  F2FP.PACK_AB R7, R245, R238 ;  /* 0x000000eef507723e */ /* 0x004fe200000000ff */
[--C-:B------:R-:W-:Y:S02]  /*5660*/  FFMA.FTZ R3, R19, c[0x0][0x2d0], -R2.reuse ;  /* 0x0000b40013037a23 */ /* 0x100fe40000010802 */
[----:B------:R-:W-:Y:S03]  /*5670*/  LDSM.16.MT88.4 R16, [R193+0x3800] ;  /* 0x00380000c110783b */ /* 0x000fe60000004200 */
[----:B------:R2:W-:Y:S01]  /*5680*/  MUFU.EX2 R241, R3 ;  /* 0x0000000300f17308 */ /* 0x0005e20000000800 */
[C---:B------:R-:W-:Y:S08]  /*5690*/  HMMA.16816.F32 R80, R4.reuse, R12, RZ ;  /* 0x0000000c0450723c */ /* 0x040ff000000018ff */
[----:B------:R-:W-:Y:S01]  /*56a0*/  HMMA.16816.F32 R72, R4, R14, RZ ;  /* 0x0000000e0448723c */ /* 0x000fe200000018ff */
[----:B------:R-:W3:Y:S01]  /*56b0*/  LDSM.16.MT88.4 R12, [R192+0x3800] ;  /* 0x00380000c00c783b */ /* 0x000ee20000004200 */
[----:B--2---:R-:W-:-:S06]  /*56c0*/  FFMA.FTZ R3, R32, c[0x0][0x2d0], -R2 ;  /* 0x0000b40020037a23 */ /* 0x004fcc0000010802 */
[C---:B-1----:R-:W-:Y:S01]  /*56d0*/  HMMA.16816.F32 R60, R4.reuse, R8, RZ ;  /* 0x00000008043c723c */ /* 0x042fe200000018ff */
[----:B------:R1:W2:Y:S07]  /*56e0*/  MUFU.EX2 R243, R3 ;  /* 0x0000000300f37308 */ /* 0x0002ae0000000800 */
[C---:B------:R-:W-:Y:S01]  /*56f0*/  HMMA.16816.F32 R76, R4.reuse, R10, RZ ;  /* 0x0000000a044c723c */ /* 0x040fe200000018ff */
[----:B------:R-:W4:Y:S07]  /*5700*/  LDSM.16.MT88.4 R8, [R194+0x3800] ;  /* 0x00380000c208783b */ /* 0x000f2e0000004200 */
[----:B------:R-:W-:Y:S01]  /*5710*/  HMMA.16816.F32 R40, R4, R24, RZ ;  /* 0x000000180428723c */ /* 0x000fe200000018ff */
[----:B-1----:R-:W-:-:S04]  /*5720*/  FFMA.FTZ R3, R33, c[0x0][0x2d0], -R2 ;  /* 0x0000b40021037a23 */ /* 0x002fc80000010802 */
[----:B------:R1:W-:Y:S03]  /*5730*/  MUFU.EX2 R240, R3 ;  /* 0x0000000300f07308 */ /* 0x0003e60000000800 */
[C---:B------:R-:W-:Y:S08]  /*5740*/  HMMA.16816.F32 R64, R4.reuse, R20, RZ ;  /* 0x000000140440723c */ /* 0x040ff000000018ff */
[----:B------:R-:W-:Y:S01]  /*5750*/  HMMA.16816.F32 R56, R4, R22, RZ ;  /* 0x000000160438723c */ /* 0x000fe200000018ff */
[----:B------:R-:W-:Y:S01]  /*5760*/  LDSM.16.MT88.4 R20, [R191+0x800] ;  /* 0x00080000bf14783b */ /* 0x000fe20000004200 */
[----:B-1----:R-:W-:-:S06]  /*5770*/  FFMA.FTZ R3, R38, c[0x0][0x2d0], -R2 ;  /* 0x0000b40026037a23 */ /* 0x002fcc0000010802 */
[C---:B---3--:R-:W-:Y:S01]  /*5780*/  HMMA.16816.F32 R52, R4.reuse, R14, RZ ;  /* 0x0000000e0434723c */ /* 0x048fe200000018ff */
[----:B------:R1:W-:Y:S07]  /*5790*/  MUFU.EX2 R244, R3 ;  /* 0x0000000300f47308 */ /* 0x0003ee0000000800 */
[C---:B------:R-:W-:Y:S08]  /*57a0*/  HMMA.16816.F32 R48, R4.reuse, R28, RZ ;  /* 0x0000001c0430723c */ /* 0x040ff000000018ff */
[----:B----4-:R-:W-:Y:S01]  /*57b0*/  HMMA.16816.F32 R112, R4, R8, RZ ;  /* 0x000000080470723c */ /* 0x010fe200000018ff */
[----:B-1----:R-:W-:-:S04]  /*57c0*/  FFMA.FTZ R3, R34, c[0x0][0x2d0], -R0 ;  /* 0x0000b40022037a23 */ /* 0x002fc80000010800 */
[----:B------:R1:W-:Y:S03]  /*57d0*/  MUFU.EX2 R235, R3 ;  /* 0x0000000300eb7308 */ /* 0x0003e60000000800 */
[C---:B------:R-:W-:Y:S01]  /*57e0*/  HMMA.16816.F32 R104, R4.reuse, R10, RZ ;  /* 0x0000000a0468723c */ /* 0x040fe200000018ff */
[----:B------:R-:W3:Y:S07]  /*57f0*/  LDSM.16.MT88.4 R8, [R192+0x800] ;  /* 0x00080000c008783b */ /* 0x000eee0000004200 */
[----:B------:R-:W-:Y:S01]  /*5800*/  HMMA.16816.F32 R44, R4, R30, RZ ;  /* 0x0000001e042c723c */ /* 0x000fe200000018ff */
[----:B-1----:R-:W-:-:S07]  /*5810*/  FFMA.FTZ R3, R37, c[0x0][0x2d0], -R0 ;  /* 0x0000b40025037a23 */ /* 0x002fce0000010800 */
[----:B------:R-:W-:Y:S01]  /*5820*/  HMMA.16816.F32 R28, R4, R18, RZ ;  /* 0x00000012041c723c */ /* 0x000fe200000018ff */
[----:B------:R1:W4:Y:S02]  /*5830*/  MUFU.EX2 R236, R3 ;  /* 0x0000000300ec7308 */ /* 0x0003240000000800 */
[----:B-1----:R-:W-:-:S05]  /*5840*/  FFMA.FTZ R3, R36, c[0x0][0x2d0], -R0 ;  /* 0x0000b40024037a23 */ /* 0x002fca0000010800 */
[C---:B------:R-:W-:Y:S01]  /*5850*/  HMMA.16816.F32 R36, R4.reuse, R26, RZ ;  /* 0x0000001a0424723c */ /* 0x040fe200000018ff */
[----:B------:R1:W-:Y:S07]  /*5860*/  MUFU.EX2 R234, R3 ;  /* 0x0000000300ea7308 */ /* 0x0003ee0000000800 */
[----:B------:R-:W-:Y:S01]  /*5870*/  HMMA.16816.F32 R24, R4, R12, RZ ;  /* 0x0000000c0418723c */ /* 0x000fe200000018ff */
[----:B------:R-:W5:Y:S01]  /*5880*/  LDSM.16.MT88.4 R12, [R193+0x800] ;  /* 0x00080000c10c783b */ /* 0x000f620000004200 */
[----:B-1----:R-:W-:-:S06]  /*5890*/  FFMA.FTZ R3, R35, c[0x0][0x2d0], -R0 ;  /* 0x0000b40023037a23 */ /* 0x002fcc0000010800 */
[----:B------:R-:W-:Y:S01]  /*58a0*/  HMMA.16816.F32 R32, R4, R16, RZ ;  /* 0x000000100420723c */ /* 0x000fe200000018ff */
[----:B------:R-:W1:Y:S01]  /*58b0*/  LDSM.16.MT88.4 R16, [R194+0x800] ;  /* 0x00080000c210783b */ /* 0x000e620000004200 */
[----:B------:R-:W3:Y:S05]  /*58c0*/  MUFU.EX2 R237, R3 ;  /* 0x0000000300ed7308 */ /* 0x000eea0000000800 */
[----:B--2---:R-:W-:Y:S02]  /*58d0*/  F2FP.PACK_AB R4, R243, R241 ;  /* 0x000000f1f304723e */ /* 0x004fe400000000ff */
[----:B----4-:R-:W-:Y:S02]  /*58e0*/  F2FP.PACK_AB R5, R236, R235 ;  /* 0x000000ebec05723e */ /* 0x010fe400000000ff */
[----:B------:R-:W-:-:S02]  /*58f0*/  F2FP.PACK_AB R6, R244, R240 ;  /* 0x000000f0f406723e */ /* 0x000fc400000000ff */
[----:B---3--:R-:W-:Y:S01]  /*5900*/  F2FP.PACK_AB R7, R237, R234 ;  /* 0x000000eaed07723e */ /* 0x008fe200000000ff */
[----:B------:R-:W-:-:S04]  /*5910*/  FFMA.FTZ R3, R85, c[0x0][0x2d0], -R2 ;  /* 0x0000b40055037a23 */ /* 0x000fc80000010802 */
[----:B------:R2:W-:Y:S02]  /*5920*/  MUFU.EX2 R225, R3 ;  /* 0x0000000300e17308 */ /* 0x0005e40000000800 */
[C---:B------:R-:W-:Y:S08]  /*5930*/  HMMA.16816.F32 R124, R4.reuse, R8, R64 ;  /* 0x00000008047c723c */ /* 0x040ff00000001840 */
[----:B-----5:R-:W-:Y:S01]  /*5940*/  HMMA.16816.F32 R120, R4, R14, R72 ;  /* 0x0000000e0478723c */ /* 0x020fe20000001848 */
[----:B--2---:R-:W-:-:S07]  /*5950*/  FFMA.FTZ R3, R86, c[0x0][0x2d0], -R2 ;  /* 0x0000b40056037a23 */ /* 0x004fce0000010802 */
[C---:B------:R-:W-:Y:S01]  /*5960*/  HMMA.16816.F32 R72, R4.reuse, R10, R56 ;  /* 0x0000000a0448723c */ /* 0x040fe20000001838 */
[----:B------:R-:W2:Y:S01]  /*5970*/  LDSM.16.MT88.4 R8, [R193+0x4000] ;  /* 0x00400000c108783b */ /* 0x000ea20000004200 */
[----:B------:R3:W4:Y:S06]  /*5980*/  MUFU.EX2 R227, R3 ;  /* 0x0000000300e37308 */ /* 0x00072c0000000800 */
[C---:B------:R-:W-:Y:S08]  /*5990*/  HMMA.16816.F32 R108, R4.reuse, R20, R60 ;  /* 0x00000014046c723c */ /* 0x040ff0000000183c */
[----:B------:R-:W-:Y:S01]  /*59a0*/  HMMA.16816.F32 R100, R4, R22, R76 ;  /* 0x000000160464723c */ /* 0x000fe2000000184c */
[----:B------:R-:W5:Y:S01]  /*59b0*/  LDSM.16.MT88.4 R20, [R191+0x4000] ;  /* 0x00400000bf14783b */ /* 0x000f620000004200 */
[----:B---3--:R-:W-:-:S04]  /*59c0*/  FFMA.FTZ R3, R92, c[0x0][0x2d0], -R2 ;  /* 0x0000b4005c037a23 */ /* 0x008fc80000010802 */
[----:B------:R3:W-:Y:S02]  /*59d0*/  MUFU.EX2 R224, R3 ;  /* 0x0000000300e07308 */ /* 0x0007e40000000800 */
[C---:B------:R-:W-:Y:S01]  /*59e0*/  HMMA.16816.F32 R88, R4.reuse, R12, R80 ;  /* 0x0000000c0458723c */ /* 0x040fe20000001850 */
[----:B------:R-:W4:Y:S07]  /*59f0*/  LDSM.16.MT88.4 R12, [R192+0x4000] ;  /* 0x00400000c00c783b */ /* 0x000f2e0000004200 */
[----:B-1----:R-:W-:Y:S01]  /*5a00*/  HMMA.16816.F32 R116, R4, R16, R48 ;  /* 0x000000100474723c */ /* 0x002fe20000001830 */
[----:B---3--:R-:W-:-:S07]  /*5a10*/  FFMA.FTZ R3, R93, c[0x0][0x2d0], -R2 ;  /* 0x0000b4005d037a23 */ /* 0x008fce0000010802 */
[C---:B------:R-:W-:Y:S01]  /*5a20*/  HMMA.16816.F32 R96, R4.reuse, R18, R44 ;  /* 0x000000120460723c */ /* 0x040fe2000000182c */
[----:B------:R-:W-:Y:S01]  /*5a30*/  LDSM.16.MT88.4 R16, [R191+0x4800] ;  /* 0x00480000bf10783b */ /* 0x000fe20000004200 */
[----:B------:R1:W-:Y:S06]  /*5a40*/  MUFU.EX2 R226, R3 ;  /* 0x0000000300e27308 */ /* 0x0003ec0000000800 */
[C---:B--2---:R-:W-:Y:S08]  /*5a50*/  HMMA.16816.F32 R64, R4.reuse, R8, R32 ;  /* 0x000000080440723c */ /* 0x044ff00000001820 */
[----:B------:R-:W-:Y:S01]  /*5a60*/  HMMA.16816.F32 R60, R4, R10, R28 ;  /* 0x0000000a043c723c */ /* 0x000fe2000000181c */
[----:B------:R-:W2:Y:S01]  /*5a70*/  LDSM.16.MT88.4 R8, [R194+0x4000] ;  /* 0x00400000c208783b */ /* 0x000ea20000004200 */
[----:B-1----:R-:W-:-:S02]  /*5a80*/  FFMA.FTZ R3, R70, c[0x0][0x2d0], -R0 ;  /* 0x0000b40046037a23 */ /* 0x002fc40000010800 */
[----:B------:R-:W-:Y:S02]  /*5a90*/  IMAD.MOV.U32 R70, RZ, RZ, R151 ;  /* 0x000000ffff467224 */ /* 0x000fe400078e0097 */
[----:B------:R1:W-:Y:S02]  /*5aa0*/  MUFU.EX2 R219, R3 ;  /* 0x0000000300db7308 */ /* 0x0003e40000000800 */
[C---:B-----5:R-:W-:Y:S08]  /*5ab0*/  HMMA.16816.F32 R80, R4.reuse, R20, R40 ;  /* 0x000000140450723c */ /* 0x060ff00000001828 */
[----:B----4-:R-:W-:Y:S01]  /*5ac0*/  HMMA.16816.F32 R40, R4, R12, R24 ;  /* 0x0000000c0428723c */ /* 0x010fe20000001818 */
[----:B-1----:R-:W-:-:S07]  /*5ad0*/  FFMA.FTZ R3, R84, c[0x0][0x2d0], -R0 ;  /* 0x0000b40054037a23 */ /* 0x002fce0000010800 */
[C---:B------:R-:W-:Y:S01]  /*5ae0*/  HMMA.16816.F32 R32, R4.reuse, R14, R52 ;  /* 0x0000000e0420723c */ /* 0x040fe20000001834 */
[----:B------:R-:W1:Y:S01]  /*5af0*/  LDSM.16.MT88.4 R12, [R191+0x1000] ;  /* 0x00100000bf0c783b */ /* 0x000e620000004200 */
[----:B------:R3:W4:Y:S06]  /*5b00*/  MUFU.EX2 R217, R3 ;  /* 0x0000000300d97308 */ /* 0x00072c0000000800 */
[C---:B------:R-:W-:Y:S01]  /*5b10*/  HMMA.16816.F32 R76, R4.reuse, R22, R36 ;  /* 0x00000016044c723c */ /* 0x040fe20000001824 */
[----:B------:R-:W5:Y:S07]  /*5b20*/  LDSM.16.MT88.4 R20, [R193+0x1000] ;  /* 0x00100000c114783b */ /* 0x000f6e0000004200 */
[----:B--2---:R-:W-:Y:S01]  /*5b30*/  HMMA.16816.F32 R28, R4, R8, R112 ;  /* 0x00000008041c723c */ /* 0x004fe20000001870 */
[----:B---3--:R-:W-:-:S02]  /*5b40*/  FFMA.FTZ R3, R71, c[0x0][0x2d0], -R0 ;  /* 0x0000b40047037a23 */ /* 0x008fc40000010800 */
[----:B------:R-:W-:Y:S02]  /*5b50*/  IMAD.MOV.U32 R71, RZ, RZ, R153 ;  /* 0x000000ffff477224 */ /* 0x000fe400078e0099 */
[----:B------:R2:W-:Y:S03]  /*5b60*/  MUFU.EX2 R216, R3 ;  /* 0x0000000300d87308 */ /* 0x0005e60000000800 */
[----:B------:R-:W-:Y:S01]  /*5b70*/  HMMA.16816.F32 R24, R4, R10, R104 ;  /* 0x0000000a0418723c */ /* 0x000fe20000001868 */
[----:B------:R-:W3:Y:S06]  /*5b80*/  LDSM.16.MT88.4 R8, [R194+0x1000] ;  /* 0x00100000c208783b */ /* 0x000eec0000004200 */
[----:B------:R-:W-:-:S02]  /*5b90*/  F2FP.PACK_AB R4, R227, R225 ;  /* 0x000000e1e304723e */ /* 0x000fc400000000ff */
[----:B----4-:R-:W-:Y:S02]  /*5ba0*/  F2FP.PACK_AB R5, R217, R219 ;  /* 0x000000dbd905723e */ /* 0x010fe400000000ff */
[----:B------:R-:W-:Y:S01]  /*5bb0*/  F2FP.PACK_AB R6, R226, R224 ;  /* 0x000000e0e206723e */ /* 0x000fe200000000ff */
[----:B--2---:R-:W-:-:S04]  /*5bc0*/  FFMA.FTZ R3, R87, c[0x0][0x2d0], -R0 ;  /* 0x0000b40057037a23 */ /* 0x004fc80000010800 */
[----:B------:R-:W2:Y:S02]  /*5bd0*/  MUFU.EX2 R218, R3 ;  /* 0x0000000300da7308 */ /* 0x000ea40000000800 */
[----:B--2---:R-:W-:Y:S01]  /*5be0*/  F2FP.PACK_AB R7, R218, R216 ;  /* 0x000000d8da07723e */ /* 0x004fe200000000ff */
[----:B------:R-:W-:-:S05]  /*5bf0*/  FFMA.FTZ R3, R140, c[0x0][0x2d0], -R2 ;  /* 0x0000b4008c037a23 */ /* 0x000fca0000010802 */
[----:B------:R2:W-:Y:S01]  /*5c00*/  MUFU.EX2 R160, R3 ;  /* 0x0000000300a07308 */ /* 0x0005e20000000800 */
[C---:B-1----:R-:W-:Y:S08]  /*5c10*/  HMMA.16816.F32 R56, R4.reuse, R12, R108 ;  /* 0x0000000c0438723c */ /* 0x042ff0000000186c */
[----:B------:R-:W-:Y:S01]  /*5c20*/  HMMA.16816.F32 R52, R4, R14, R100 ;  /* 0x0000000e0434723c */ /* 0x000fe20000001864 */
[----:B------:R-:W1:Y:S01]  /*5c30*/  LDSM.16.MT88.4 R12, [R192+0x1000] ;  /* 0x00100000c00c783b */ /* 0x000e620000004200 */
[----:B--2---:R-:W-:-:S06]  /*5c40*/  FFMA.FTZ R3, R142, c[0x0][0x2d0], -R2 ;  /* 0x0000b4008e037a23 */ /* 0x004fcc0000010802 */
[C---:B-----5:R-:W-:Y:S01]  /*5c50*/  HMMA.16816.F32 R48, R4.reuse, R20, R88 ;  /* 0x000000140430723c */ /* 0x060fe20000001858 */
[----:B------:R2:W4:Y:S07]  /*5c60*/  MUFU.EX2 R158, R3 ;  /* 0x00000003009e7308 */ /* 0x00052e0000000800 */
[C---:B------:R-:W-:Y:S01]  /*5c70*/  HMMA.16816.F32 R44, R4.reuse, R22, R120 ;  /* 0x00000016042c723c */ /* 0x040fe20000001878 */
[----:B------:R-:W5:Y:S07]  /*5c80*/  LDSM.16.MT88.4 R20, [R193+0x4800] ;  /* 0x00480000c114783b */ /* 0x000f6e0000004200 */
[----:B---3--:R-:W-:Y:S01]  /*5c90*/  HMMA.16816.F32 R120, R4, R8, R116 ;  /* 0x000000080478723c */ /* 0x008fe20000001874 */
[----:B--2---:R-:W-:-:S04]  /*5ca0*/  FFMA.FTZ R3, R141, c[0x0][0x2d0], -R2 ;  /* 0x0000b4008d037a23 */ /* 0x004fc80000010802 */
[----:B------:R2:W-:Y:S03]  /*5cb0*/  MUFU.EX2 R157, R3 ;  /* 0x00000003009d7308 */ /* 0x0005e60000000800 */
[C---:B------:R-:W-:Y:S01]  /*5cc0*/  HMMA.16816.F32 R112, R4.reuse, R10, R96 ;  /* 0x0000000a0470723c */ /* 0x040fe20000001860 */
[----:B------:R-:W3:Y:S07]  /*5cd0*/  LDSM.16.MT88.4 R8, [R192+0x4800] ;  /* 0x00480000c008783b */ /* 0x000eee0000004200 */
[----:B------:R-:W-:Y:S01]  /*5ce0*/  HMMA.16816.F32 R100, R4, R16, R80 ;  /* 0x000000100464723c */ /* 0x000fe20000001850 */
[----:B--2---:R-:W-:-:S07]  /*5cf0*/  FFMA.FTZ R3, R143, c[0x0][0x2d0], -R2 ;  /* 0x0000b4008f037a23 */ /* 0x004fce0000010802 */
[C---:B-1----:R-:W-:Y:S01]  /*5d00*/  HMMA.16816.F32 R36, R4.reuse, R12, R124 ;  /* 0x0000000c0424723c */ /* 0x042fe2000000187c */
[----:B------:R1:W-:Y:S06]  /*5d10*/  MUFU.EX2 R156, R3 ;  /* 0x00000003009c7308 */ /* 0x0003ec0000000800 */
[----:B------:R-:W-:Y:S01]  /*5d20*/  IMAD.MOV.U32 R127, RZ, RZ, R152 ;  /* 0x000000ffff7f7224 */ /* 0x000fe200078e0098 */
[----:B------:R-:W-:Y:S01]  /*5d30*/  HMMA.16816.F32 R72, R4, R14, R72 ;  /* 0x0000000e0448723c */ /* 0x000fe20000001848 */
[----:B------:R-:W2:Y:S01]  /*5d40*/  LDSM.16.MT88.4 R12, [R194+0x4800] ;  /* 0x00480000c20c783b */ /* 0x000ea20000004200 */
[----:B------:R-:W-:-:S06]  /*5d50*/  IMAD.MOV.U32 R126, RZ, RZ, R148 ;  /* 0x000000ffff7e7224 */ /* 0x000fcc00078e0094 */
[----:B-----5:R-:W-:Y:S01]  /*5d60*/  HMMA.16816.F32 R88, R4, R20, R64 ;  /* 0x000000140458723c */ /* 0x020fe20000001840 */
[----:B-1----:R-:W-:-:S04]  /*5d70*/  FFMA.FTZ R3, R137, c[0x0][0x2d0], -R0 ;  /* 0x0000b40089037a23 */ /* 0x002fc80000010800 */
[----:B------:R1:W-:Y:S03]  /*5d80*/  MUFU.EX2 R154, R3 ;  /* 0x00000003009a7308 */ /* 0x0003e60000000800 */
[C---:B------:R-:W-:Y:S01]  /*5d90*/  HMMA.16816.F32 R92, R4.reuse, R18, R76 ;  /* 0x00000012045c723c */ /* 0x040fe2000000184c */
[----:B------:R-:W-:Y:S07]  /*5da0*/  LDSM.16.MT88.4 R16, [R191+0x1800] ;  /* 0x00180000bf10783b */ /* 0x000fee0000004200 */
[----:B---3--:R-:W-:Y:S01]  /*5db0*/  HMMA.16816.F32 R64, R4, R8, R40 ;  /* 0x000000080440723c */ /* 0x008fe20000001828 */
[----:B-1----:R-:W-:-:S07]  /*5dc0*/  FFMA.FTZ R3, R136, c[0x0][0x2d0], -R0 ;  /* 0x0000b40088037a23 */ /* 0x002fce0000010800 */
[C---:B------:R-:W-:Y:S01]  /*5dd0*/  HMMA.16816.F32 R80, R4.reuse, R10, R32 ;  /* 0x0000000a0450723c */ /* 0x040fe20000001820 */
[----:B------:R-:W1:Y:S01]  /*5de0*/  LDSM.16.MT88.4 R8, [R193+0x1800] ;  /* 0x00180000c108783b */ /* 0x000e620000004200 */
[----:B------:R3:W5:Y:S06]  /*5df0*/  MUFU.EX2 R151, R3 ;  /* 0x0000000300977308 */ /* 0x00076c0000000800 */
[C---:B------:R-:W-:Y:S01]  /*5e00*/  HMMA.16816.F32 R84, R4.reuse, R22, R60 ;  /* 0x000000160454723c */ /* 0x040fe2000000183c */
[----:B------:R-:W1:Y:S07]  /*5e10*/  LDSM.16.MT88.4 R20, [R192+0x1800] ;  /* 0x00180000c014783b */ /* 0x000e6e0000004200 */
[----:B--2---:R-:W-:Y:S01]  /*5e20*/  HMMA.16816.F32 R96, R4, R12, R28 ;  /* 0x0000000c0460723c */ /* 0x004fe2000000181c */
[----:B---3--:R-:W-:-:S04]  /*5e30*/  FFMA.FTZ R3, R139, c[0x0][0x2d0], -R0 ;  /* 0x0000b4008b037a23 */ /* 0x008fc80000010800 */
[----:B------:R2:W-:Y:S03]  /*5e40*/  MUFU.EX2 R153, R3 ;  /* 0x0000000300997308 */ /* 0x0005e60000000800 */
[----:B------:R-:W-:Y:S01]  /*5e50*/  HMMA.16816.F32 R76, R4, R14, R24 ;  /* 0x0000000e044c723c */ /* 0x000fe20000001818 */
[----:B------:R-:W3:Y:S06]  /*5e60*/  LDSM.16.MT88.4 R12, [R194+0x1800] ;  /* 0x00180000c20c783b */ /* 0x000eec0000004200 */
[----:B----4-:R-:W-:-:S02]  /*5e70*/  F2FP.PACK_AB R4, R158, R160 ;  /* 0x000000a09e04723e */ /* 0x010fc400000000ff */
[----:B-----5:R-:W-:Y:S02]  /*5e80*/  F2FP.PACK_AB R5, R151, R154 ;  /* 0x0000009a9705723e */ /* 0x020fe400000000ff */
[----:B------:R-:W-:Y:S01]  /*5e90*/  F2FP.PACK_AB R6, R156, R157 ;  /* 0x0000009d9c06723e */ /* 0x000fe200000000ff */
[----:B--2---:R-:W-:-:S04]  /*5ea0*/  FFMA.FTZ R3, R138, c[0x0][0x2d0], -R0 ;  /* 0x0000b4008a037a23 */ /* 0x004fc80000010800 */
[----:B------:R-:W2:Y:S02]  /*5eb0*/  MUFU.EX2 R152, R3 ;  /* 0x0000000300987308 */ /* 0x000ea40000000800 */
[----:B--2---:R-:W-:Y:S01]  /*5ec0*/  F2FP.PACK_AB R7, R152, R153 ;  /* 0x000000999807723e */ /* 0x004fe200000000ff */
[----:B------:R-:W-:-:S06]  /*5ed0*/  FFMA.FTZ R3, R146, c[0x0][0x2d0], -R2 ;  /* 0x0000b40092037a23 */ /* 0x000fcc0000010802 */
[C---:B-1----:R-:W-:Y:S08]  /*5ee0*/  HMMA.16816.F32 R116, R4.reuse, R8, R48 ;  /* 0x000000080474723c */ /* 0x042ff00000001830 */
[C---:B------:R-:W-:Y:S01]  /*5ef0*/  HMMA.16816.F32 R104, R4.reuse, R10, R44 ;  /* 0x0000000a0468723c */ /* 0x040fe2000000182c */
[----:B------:R-:W1:Y:S07]  /*5f00*/  LDSM.16.MT88.4 R8, [R191+0x5000] ;  /* 0x00500000bf08783b */ /* 0x000e6e0000004200 */
[C---:B------:R-:W-:Y:S08]  /*5f10*/  HMMA.16816.F32 R44, R4.reuse, R20, R36 ;  /* 0x00000014042c723c */ /* 0x040ff00000001824 */
[C---:B------:R-:W-:Y:S01]  /*5f20*/  HMMA.16816.F32 R40, R4.reuse, R22, R72 ;  /* 0x000000160428723c */ /* 0x040fe20000001848 */
[----:B------:R-:W2:Y:S07]  /*5f30*/  LDSM.16.MT88.4 R20, [R192+0x5000] ;  /* 0x00500000c014783b */ /* 0x000eae0000004200 */
[C---:B------:R-:W-:Y:S08]  /*5f40*/  HMMA.16816.F32 R60, R4.reuse, R16, R56 ;  /* 0x00000010043c723c */ /* 0x040ff00000001838 */
[C---:B------:R-:W-:Y:S01]  /*5f50*/  HMMA.16816.F32 R108, R4.reuse, R18, R52 ;  /* 0x00000012046c723c */ /* 0x040fe20000001834 */
[----:B------:R-:W4:Y:S07]  /*5f60*/  LDSM.16.MT88.4 R16, [R193+0x5000] ;  /* 0x00500000c110783b */ /* 0x000f2e0000004200 */
[C---:B---3--:R-:W-:Y:S01]  /*5f70*/  HMMA.16816.F32 R28, R4.reuse, R12, R120 ;  /* 0x0000000c041c723c */ /* 0x048fe20000001878 */
[----:B------:R3:W-:Y:S07]  /*5f80*/  MUFU.EX2 R120, R3 ;  /* 0x0000000300787308 */ /* 0x0007ee0000000800 */
[C---:B-1----:R-:W-:Y:S08]  /*5f90*/  HMMA.16816.F32 R24, R4.reuse, R8, R100 ;  /* 0x000000080418723c */ /* 0x042ff00000001864 */
[----:B------:R-:W-:Y:S01]  /*5fa0*/  HMMA.16816.F32 R32, R4, R10, R92 ;  /* 0x0000000a0420723c */ /* 0x000fe2000000185c */
[----:B------:R-:W1:Y:S01]  /*5fb0*/  LDSM.16.MT88.4 R8, [R194+0x5000] ;  /* 0x00500000c208783b */ /* 0x000e620000004200 */
[----:B---3--:R-:W-:-:S04]  /*5fc0*/  FFMA.FTZ R3, R147, c[0x0][0x2d0], -R2 ;  /* 0x0000b40093037a23 */ /* 0x008fc80000010802 */
[----:B------:R3:W5:Y:S02]  /*5fd0*/  MUFU.EX2 R148, R3 ;  /* 0x0000000300947308 */ /* 0x0007640000000800 */
[C---:B--2---:R-:W-:Y:S08]  /*5fe0*/  HMMA.16816.F32 R56, R4.reuse, R20, R64 ;  /* 0x000000140438723c */ /* 0x044ff00000001840 */
[----:B------:R-:W-:Y:S01]  /*5ff0*/  HMMA.16816.F32 R36, R4, R14, R112 ;  /* 0x0000000e0424723c */ /* 0x000fe20000001870 */
[----:B------:R-:W-:Y:S01]  /*6000*/  LDSM.16.MT88.4 R12, [R193+0x2000] ;  /* 0x00200000c10c783b */ /* 0x000fe20000004200 */
[----:B---3--:R-:W-:-:S06]  /*6010*/  FFMA.FTZ R3, R155, c[0x0][0x2d0], -R2 ;  /* 0x0000b4009b037a23 */ /* 0x008fcc0000010802 */
[C---:B----4-:R-:W-:Y:S01]  /*6020*/  HMMA.16816.F32 R48, R4.reuse, R16, R88 ;  /* 0x000000100430723c */ /* 0x050fe20000001858 */
[----:B------:R-:W-:Y:S01]  /*6030*/  IMAD.MOV.U32 R155, RZ, RZ, R126 ;  /* 0x000000ffff9b7224 */ /* 0x000fe200078e007e */
[----:B------:R2:W-:Y:S06]  /*6040*/  MUFU.EX2 R146, R3 ;  /* 0x0000000300927308 */ /* 0x0005ec0000000800 */
[----:B------:R-:W-:Y:S01]  /*6050*/  HMMA.16816.F32 R52, R4, R18, R84 ;  /* 0x000000120434723c */ /* 0x000fe20000001854 */
[----:B------:R-:W-:Y:S01]  /*6060*/  LDSM.16.MT88.4 R16, [R194+0x2000] ;  /* 0x00200000c210783b */ /* 0x000fe20000004200 */
[----:B--2---:R-:W-:-:S03]  /*6070*/  FFMA.FTZ R3, R159, c[0x0][0x2d0], -R2 ;  /* 0x0000b4009f037a23 */ /* 0x004fc60000010802 */
[----:B------:R-:W2:Y:S03]  /*6080*/  LDL R159, [R1+0x68] ;  /* 0x00006800019f7983 */ /* 0x000ea60000100800 */
[C---:B------:R-:W-:Y:S01]  /*6090*/  HMMA.16816.F32 R64, R4.reuse, R22, R80 ;  /* 0x000000160440723c */ /* 0x040fe20000001850 */
[----:B------:R3:W4:Y:S01]  /*60a0*/  MUFU.EX2 R147, R3 ;  /* 0x0000000300937308 */ /* 0x0007220000000800 */
[----:B------:R-:W4:Y:S06]  /*60b0*/  LDSM.16.MT88.4 R20, [R191+0x2000] ;  /* 0x00200000bf14783b */ /* 0x000f2c0000004200 */
[C---:B-1----:R-:W-:Y:S08]  /*60c0*/  HMMA.16816.F32 R88, R4.reuse, R8, R96 ;  /* 0x000000080458723c */ /* 0x042ff00000001860 */
[----:B------:R-:W-:Y:S01]  /*60d0*/  HMMA.16816.F32 R76, R4, R10, R76 ;  /* 0x0000000a044c723c */ /* 0x000fe2000000184c */
[----:B---3--:R-:W-:Y:S01]  /*60e0*/  FFMA.FTZ R3, R144, c[0x0][0x2d0], -R0 ;  /* 0x0000b40090037a23 */ /* 0x008fe20000010800 */
[----:B------:R-:W1:Y:S03]  /*60f0*/  LDSM.16.MT88.4 R8, [R192+0x2000] ;  /* 0x00200000c008783b */ /* 0x000e660000004200 */
[----:B------:R3:W-:Y:S02]  /*6100*/  MUFU.EX2 R142, R3 ;  /* 0x00000003008e7308 */ /* 0x0007e40000000800 */
[----:B-----5:R-:W-:-:S02]  /*6110*/  F2FP.PACK_AB R4, R148, R120 ;  /* 0x000000789404723e */ /* 0x020fc400000000ff */
[----:B----4-:R-:W-:Y:S01]  /*6120*/  F2FP.PACK_AB R6, R147, R146 ;  /* 0x000000929306723e */ /* 0x010fe200000000ff */
[--C-:B---3--:R-:W-:Y:S02]  /*6130*/  FFMA.FTZ R3, R150, c[0x0][0x2d0], -R0.reuse ;  /* 0x0000b40096037a23 */ /* 0x108fe40000010800 */
[----:B------:R-:W-:Y:S02]  /*6140*/  IMAD.MOV.U32 R150, RZ, RZ, R127 ;  /* 0x000000ffff967224 */ /* 0x000fe400078e007f */
[----:B------:R3:W4:Y:S01]  /*6150*/  MUFU.EX2 R143, R3 ;  /* 0x00000003008f7308 */ /* 0x0007220000000800 */
[----:B------:R-:W-:Y:S01]  /*6160*/  LDSM.16.MT88.4 R124, [R192+0x6800] ;  /* 0x00680000c07c783b */ /* 0x000fe20000004200 */
[----:B---3--:R-:W-:Y:S01]  /*6170*/  FFMA.FTZ R3, R149, c[0x0][0x2d0], -R0 ;  /* 0x0000b40095037a23 */ /* 0x008fe20000010800 */
[----:B----4-:R-:W-:Y:S01]  /*6180*/  F2FP.PACK_AB R5, R143, R142 ;  /* 0x0000008e8f05723e */ /* 0x010fe200000000ff */
[----:B------:R-:W-:-:S04]  /*6190*/  IMAD.MOV.U32 R149, RZ, RZ, R71 ;  /* 0x000000ffff957224 */ /* 0x000fc800078e0047 */
[----:B------:R3:W-:Y:S02]  /*61a0*/  MUFU.EX2 R144, R3 ;  /* 0x0000000300907308 */ /* 0x0007e40000000800 */
[----:B---3--:R-:W-:-:S06]  /*61b0*/  FFMA.FTZ R3, R145, c[0x0][0x2d0], -R0 ;  /* 0x0000b40091037a23 */ /* 0x008fcc0000010800 */
[----:B------:R-:W3:Y:S02]  /*61c0*/  MUFU.EX2 R145, R3 ;  /* 0x0000000300917308 */ /* 0x000ee40000000800 */
[----:B---3--:R-:W-:Y:S01]  /*61d0*/  F2FP.PACK_AB R7, R145, R144 ;  /* 0x000000909107723e */ /* 0x008fe200000000ff */
[----:B------:R-:W-:Y:S02]  /*61e0*/  FFMA.FTZ R3, R220, c[0x0][0x2d0], -R2 ;  /* 0x0000b400dc037a23 */ /* 0x000fe40000010802 */
[----:B------:R-:W-:-:S03]  /*61f0*/  IMAD.MOV.U32 R220, RZ, RZ, R70 ;  /* 0x000000ffffdc7224 */ /* 0x000fc600078e0046 */
[----:B------:R3:W-:Y:S01]  /*6200*/  MUFU.EX2 R138, R3 ;  /* 0x00000003008a7308 */ /* 0x0007e20000000800 */
[C---:B------:R-:W-:Y:S08]  /*6210*/  HMMA.16816.F32 R72, R4.reuse, R20, R60 ;  /* 0x000000140448723c */ /* 0x040ff0000000183c */
[----:B------:R-:W-:Y:S01]  /*6220*/  HMMA.16816.F32 R80, R4, R22, R108 ;  /* 0x000000160450723c */ /* 0x000fe2000000186c */
[----:B------:R-:W4:Y:S01]  /*6230*/  LDSM.16.MT88.4 R20, [R191+0x5800] ;  /* 0x00580000bf14783b */ /* 0x000f220000004200 */
[----:B---3--:R-:W-:-:S06]  /*6240*/  FFMA.FTZ R3, R221, c[0x0][0x2d0], -R2 ;  /* 0x0000b400dd037a23 */ /* 0x008fcc0000010802 */
[C---:B-1----:R-:W-:Y:S01]  /*6250*/  HMMA.16816.F32 R108, R4.reuse, R8, R44 ;  /* 0x00000008046c723c */ /* 0x042fe2000000182c */
[----:B------:R-:W-:Y:S01]  /*6260*/  IMAD.MOV.U32 R221, RZ, RZ, c[0x0][0x2c4] ;  /* 0x0000b100ffdd7624 */ /* 0x000fe200078e00ff */
[----:B------:R1:W3:Y:S04]  /*6270*/  MUFU.EX2 R140, R3 ;  /* 0x00000003008c7308 */ /* 0x0002e80000000800 */
[----:B------:R-:W-:Y:S02]  /*6280*/  ISETP.NE.AND P3, PT, R221, 0x1, PT ;  /* 0x00000001dd00780c */ /* 0x000fe40003f65270 */
[C---:B------:R-:W-:Y:S01]  /*6290*/  HMMA.16816.F32 R96, R4.reuse, R10, R40 ;  /* 0x0000000a0460723c */ /* 0x040fe20000001828 */
[----:B------:R-:W5:Y:S07]  /*62a0*/  LDSM.16.MT88.4 R8, [R193+0x5800] ;  /* 0x00580000c108783b */ /* 0x000f6e0000004200 */
[----:B------:R-:W-:Y:S01]  /*62b0*/  HMMA.16816.F32 R92, R4, R18, R36 ;  /* 0x00000012045c723c */ /* 0x000fe20000001824 */
[----:B-1----:R-:W-:-:S04]  /*62c0*/  FFMA.FTZ R3, R222, c[0x0][0x2d0], -R2 ;  /* 0x0000b400de037a23 */ /* 0x002fc80000010802 */
[----:B------:R1:W-:Y:S03]  /*62d0*/  MUFU.EX2 R139, R3 ;  /* 0x00000003008b7308 */ /* 0x0003e60000000800 */
[C---:B------:R-:W-:Y:S01]  /*62e0*/  HMMA.16816.F32 R84, R4.reuse, R12, R116 ;  /* 0x0000000c0454723c */ /* 0x040fe20000001874 */
[----:B------:R-:W-:Y:S07]  /*62f0*/  LDSM.16.MT88.4 R116, [R193+0x6800] ;  /* 0x00680000c174783b */ /* 0x000fee0000004200 */
[----:B------:R-:W-:Y:S01]  /*6300*/  HMMA.16816.F32 R100, R4, R14, R104 ;  /* 0x0000000e0464723c */ /* 0x000fe20000001868 */
[----:B------:R-:W3:Y:S01]  /*6310*/  LDSM.16.MT88.4 R12, [R192+0x5800] ;  /* 0x00580000c00c783b */ /* 0x000ee20000004200 */
[----:B-1----:R-:W-:-:S06]  /*6320*/  FFMA.FTZ R3, R223, c[0x0][0x2d0], -R2 ;  /* 0x0000b400df037a23 */ /* 0x002fcc0000010802 */
[C---:B----4-:R-:W-:Y:S01]  /*6330*/  HMMA.16816.F32 R60, R4.reuse, R20, R24 ;  /* 0x00000014043c723c */ /* 0x050fe20000001818 */
[----:B------:R1:W-:Y:S07]  /*6340*/  MUFU.EX2 R141, R3 ;  /* 0x00000003008d7308 */ /* 0x0003ee0000000800 */
[C---:B------:R-:W-:Y:S01]  /*6350*/  HMMA.16816.F32 R40, R4.reuse, R22, R32 ;  /* 0x000000160428723c */ /* 0x040fe20000001820 */
[----:B------:R-:W-:Y:S07]  /*6360*/  LDSM.16.MT88.4 R20, [R193+0x2800] ;  /* 0x00280000c114783b */ /* 0x000fee0000004200 */
[----:B-----5:R-:W-:Y:S01]  /*6370*/  HMMA.16816.F32 R36, R4, R8, R48 ;  /* 0x000000080424723c */ /* 0x020fe20000001830 */
[----:B-1----:R-:W-:-:S04]  /*6380*/  FFMA.FTZ R3, R161, c[0x0][0x2d0], -R0 ;  /* 0x0000b400a1037a23 */ /* 0x002fc80000010800 */
[----:B------:R1:W-:Y:S03]  /*6390*/  MUFU.EX2 R137, R3 ;  /* 0x0000000300897308 */ /* 0x0003e60000000800 */
[C---:B------:R-:W-:Y:S01]  /*63a0*/  HMMA.16816.F32 R24, R4.reuse, R10, R52 ;  /* 0x0000000a0418723c */ /* 0x040fe20000001834 */
[----:B------:R-:W4:Y:S07]  /*63b0*/  LDSM.16.MT88.4 R8, [R194+0x5800] ;  /* 0x00580000c208783b */ /* 0x000f2e0000004200 */
[----:B------:R-:W-:Y:S01]  /*63c0*/  HMMA.16816.F32 R104, R4, R16, R28 ;  /* 0x000000100468723c */ /* 0x000fe2000000181c */
[----:B------:R-:W5:Y:S01]  /*63d0*/  LDSM.16.MT88.4 R16, [R192+0x2800] ;  /* 0x00280000c010783b */ /* 0x000f620000004200 */
[----:B-1----:R-:W-:-:S06]  /*63e0*/  FFMA.FTZ R3, R163, c[0x0][0x2d0], -R0 ;  /* 0x0000b400a3037a23 */ /* 0x002fcc0000010800 */
[C---:B---3--:R-:W-:Y:S01]  /*63f0*/  HMMA.16816.F32 R44, R4.reuse, R12, R56 ;  /* 0x0000000c042c723c */ /* 0x048fe20000001838 */
[----:B------:R1:W3:Y:S07]  /*6400*/  MUFU.EX2 R71, R3 ;  /* 0x0000000300477308 */ /* 0x0002ee0000000800 */
[----:B------:R-:W-:Y:S01]  /*6410*/  HMMA.16816.F32 R28, R4, R14, R64 ;  /* 0x0000000e041c723c */ /* 0x000fe20000001840 */
[----:B------:R-:W5:Y:S01]  /*6420*/  LDSM.16.MT88.4 R12, [R191+0x2800] ;  /* 0x00280000bf0c783b */ /* 0x000f620000004200 */
[----:B-1----:R-:W-:-:S04]  /*6430*/  FFMA.FTZ R3, R162, c[0x0][0x2d0], -R0 ;  /* 0x0000b400a2037a23 */ /* 0x002fc80000010800 */
[----:B------:R1:W-:Y:S02]  /*6440*/  MUFU.EX2 R70, R3 ;  /* 0x0000000300467308 */ /* 0x0003e40000000800 */
[C---:B----4-:R-:W-:Y:S08]  /*6450*/  HMMA.16816.F32 R48, R4.reuse, R8, R88 ;  /* 0x000000080430723c */ /* 0x050ff00000001858 */
[----:B------:R-:W-:Y:S01]  /*6460*/  HMMA.16816.F32 R32, R4, R10, R76 ;  /* 0x0000000a0420723c */ /* 0x000fe2000000184c */
[----:B------:R-:W4:Y:S01]  /*6470*/  LDSM.16.MT88.4 R8, [R191+0x6000] ;  /* 0x00600000bf08783b */ /* 0x000f220000004200 */
[----:B-1----:R-:W-:-:S03]  /*6480*/  FFMA.FTZ R3, R215, c[0x0][0x2d0], -R0 ;  /* 0x0000b400d7037a23 */ /* 0x002fc60000010800 */
[----:B------:R-:W-:Y:S02]  /*6490*/  LDSM.16.MT88.4 R76, [R191+0x3000] ;  /* 0x00300000bf4c783b */ /* 0x000fe40000004200 */
[----:B------:R-:W-:Y:S01]  /*64a0*/  F2FP.PACK_AB R4, R140, R138 ;  /* 0x0000008a8c04723e */ /* 0x000fe200000000ff */
[----:B------:R-:W1:Y:S01]  /*64b0*/  MUFU.EX2 R136, R3 ;  /* 0x0000000300887308 */ /* 0x000e620000000800 */
[----:B---3--:R-:W-:Y:S02]  /*64c0*/  F2FP.PACK_AB R5, R71, R137 ;  /* 0x000000894705723e */ /* 0x008fe400000000ff */
[----:B------:R-:W-:Y:S02]  /*64d0*/  F2FP.PACK_AB R6, R141, R139 ;  /* 0x0000008b8d06723e */ /* 0x000fe400000000ff */
[----:B-1----:R-:W-:Y:S01]  /*64e0*/  F2FP.PACK_AB R7, R136, R70 ;  /* 0x000000468807723e */ /* 0x002fe200000000ff */
[----:B------:R-:W-:-:S06]  /*64f0*/  FFMA.FTZ R3, R250, c[0x0][0x2d0], -R2 ;  /* 0x0000b400fa037a23 */ /* 0x000fcc0000010802 */
[C---:B-----5:R-:W-:Y:S01]  /*6500*/  HMMA.16816.F32 R88, R4.reuse, R16, R108 ;  /* 0x000000100458723c */ /* 0x060fe2000000186c */
[----:B------:R1:W-:Y:S01]  /*6510*/  MUFU.EX2 R17, R3 ;  /* 0x0000000300117308 */ /* 0x0003e20000000800 */
[----:B------:R-:W-:Y:S06]  /*6520*/  LDSM.16.MT88.4 R108, [R191+0x6800] ;  /* 0x00680000bf6c783b */ /* 0x000fec0000004200 */
[C---:B------:R-:W-:Y:S08]  /*6530*/  HMMA.16816.F32 R52, R4.reuse, R14, R80 ;  /* 0x0000000e0434723c */ /* 0x040ff00000001850 */
[----:B----4-:R-:W-:Y:S01]  /*6540*/  HMMA.16816.F32 R60, R4, R8, R60 ;  /* 0x00000008043c723c */ /* 0x010fe2000000183c */
[----:B-1----:R-:W-:-:S07]  /*6550*/  FFMA.FTZ R3, R252, c[0x0][0x2d0], -R2 ;  /* 0x0000b400fc037a23 */ /* 0x002fce0000010802 */
[C---:B------:R-:W-:Y:S01]  /*6560*/  HMMA.16816.F32 R40, R4.reuse, R10, R40 ;  /* 0x0000000a0428723c */ /* 0x040fe20000001828 */
[----:B------:R-:W1:Y:S07]  /*6570*/  LDSM.16.MT88.4 R8, [R192+0x6000] ;  /* 0x00600000c008783b */ /* 0x000e6e0000004200 */
[C---:B------:R-:W-:Y:S01]  /*6580*/  HMMA.16816.F32 R80, R4.reuse, R20, R84 ;  /* 0x000000140450723c */ /* 0x040fe20000001854 */
[----:B------:R-:W-:Y:S07]  /*6590*/  LDSM.16.MT88.4 R84, [R193+0x3000] ;  /* 0x00300000c154783b */ /* 0x000fee0000004200 */
[C---:B------:R-:W-:Y:S01]  /*65a0*/  HMMA.16816.F32 R56, R4.reuse, R22, R100 ;  /* 0x000000160438723c */ /* 0x040fe20000001864 */
[----:B------:R-:W3:Y:S04]  /*65b0*/  LDSM.16.MT88.4 R20, [R193+0x6000] ;  /* 0x00600000c114783b */ /* 0x000ee80000004200 */
[----:B------:R-:W-:Y:S03]  /*65c0*/  LDSM.16.MT88.4 R100, [R194+0x3000] ;  /* 0x00300000c264783b */ /* 0x000fe60000004200 */
[C---:B------:R-:W-:Y:S01]  /*65d0*/  HMMA.16816.F32 R96, R4.reuse, R18, R96 ;  /* 0x000000120460723c */ /* 0x040fe20000001860 */
[----:B------:R4:W5:Y:S07]  /*65e0*/  MUFU.EX2 R18, R3 ;  /* 0x0000000300127308 */ /* 0x00096e0000000800 */
[----:B------:R-:W-:Y:S01]  /*65f0*/  HMMA.16816.F32 R72, R4, R12, R72 ;  /* 0x0000000c0448723c */ /* 0x000fe20000001848 */
[----:B------:R-:W2:Y:S01]  /*6600*/  LDSM.16.MT88.4 R12, [R194+0x2800] ;  /* 0x00280000c20c783b */ /* 0x000ea20000004200 */
[----:B----4-:R-:W-:-:S06]  /*6610*/  FFMA.FTZ R3, R251, c[0x0][0x2d0], -R2 ;  /* 0x0000b400fb037a23 */ /* 0x010fcc0000010802 */
[----:B-1----:R-:W-:Y:S01]  /*6620*/  HMMA.16816.F32 R44, R4, R8, R44 ;  /* 0x00000008042c723c */ /* 0x002fe2000000182c */
[----:B------:R-:W-:Y:S01]  /*6630*/  FFMA.FTZ R2, R230, c[0x0][0x2d0], -R2 ;  /* 0x0000b400e6027a23 */ /* 0x000fe20000010802 */
[----:B-----5:R-:W-:-:S03]  /*6640*/  F2FP.PACK_AB R64, R18, R17 ;  /* 0x000000111240723e */ /* 0x020fc600000000ff */
[----:B------:R1:W-:Y:S03]  /*6650*/  MUFU.EX2 R19, R2 ;  /* 0x0000000200137308 */ /* 0x0003e60000000800 */
[C---:B------:R-:W-:Y:S08]  /*6660*/  HMMA.16816.F32 R28, R4.reuse, R10, R28 ;  /* 0x0000000a041c723c */ /* 0x040ff0000000181c */
[----:B---3--:R-:W-:Y:S01]  /*6670*/  HMMA.16816.F32 R36, R4, R20, R36 ;  /* 0x000000140424723c */ /* 0x008fe20000001824 */
[----:B------:R-:W3:Y:S01]  /*6680*/  MUFU.EX2 R20, R3 ;  /* 0x0000000300147308 */ /* 0x000ee20000000800 */
[----:B-1----:R-:W-:-:S06]  /*6690*/  FFMA.FTZ R2, R229, c[0x0][0x2d0], -R0 ;  /* 0x0000b400e5027a23 */ /* 0x002fcc0000010800 */
[C---:B------:R-:W-:Y:S01]  /*66a0*/  HMMA.16816.F32 R24, R4.reuse, R22, R24 ;  /* 0x000000160418723c */ /* 0x040fe20000001818 */
[----:B------:R1:W-:Y:S07]  /*66b0*/  MUFU.EX2 R16, R2 ;  /* 0x0000000200107308 */ /* 0x0003ee0000000800 */
[----:B--2---:R-:W-:Y:S01]  /*66c0*/  HMMA.16816.F32 R104, R4, R12, R104 ;  /* 0x0000000c0468723c */ /* 0x004fe20000001868 */
[----:B---3--:R-:W-:-:S07]  /*66d0*/  F2FP.PACK_AB R66, R19, R20 ;  /* 0x000000141342723e */ /* 0x008fce00000000ff */
[----:B------:R-:W-:Y:S01]  /*66e0*/  HMMA.16816.F32 R112, R4, R14, R92 ;  /* 0x0000000e0470723c */ /* 0x000fe2000000185c */
[--C-:B-1----:R-:W-:Y:S01]  /*66f0*/  FFMA.FTZ R2, R233, c[0x0][0x2d0], -R0.reuse ;  /* 0x0000b400e9027a23 */ /* 0x102fe20000010800 */
[----:B------:R-:W1:Y:S03]  /*6700*/  LDSM.16.MT88.4 R12, [R194+0x6000] ;  /* 0x00600000c20c783b */ /* 0x000e660000004200 */
[----:B------:R2:W3:Y:S01]  /*6710*/  MUFU.EX2 R9, R2 ;  /* 0x0000000200097308 */ /* 0x0004e20000000800 */
[----:B------:R-:W4:Y:S01]  /*6720*/  LDSM.16.MT88.4 R92, [R192+0x3000] ;  /* 0x00300000c05c783b */ /* 0x000f220000004200 */
[--C-:B--2---:R-:W-:Y:S01]  /*6730*/  FFMA.FTZ R2, R232, c[0x0][0x2d0], -R0.reuse ;  /* 0x0000b400e8027a23 */ /* 0x104fe20000010800 */
[----:B---3--:R-:W-:Y:S01]  /*6740*/  F2FP.PACK_AB R65, R9, R16 ;  /* 0x000000100941723e */ /* 0x008fe200000000ff */
[----:B------:R-:W-:-:S04]  /*6750*/  FFMA.FTZ R0, R231, c[0x0][0x2d0], -R0 ;  /* 0x0000b400e7007a23 */ /* 0x000fc80000010800 */
[----:B------:R2:W-:Y:S08]  /*6760*/  MUFU.EX2 R10, R2 ;  /* 0x00000002000a7308 */ /* 0x0005f00000000800 */
[----:B------:R3:W5:Y:S01]  /*6770*/  MUFU.EX2 R8, R0 ;  /* 0x0000000000087308 */ /* 0x0007620000000800 */
[----:B--2---:R-:W-:Y:S01]  /*6780*/  FADD.FTZ R2, R248, R247 ;  /* 0x000000f7f8027221 */ /* 0x004fe20000010000 */
[----:B-1----:R-:W-:Y:S03]  /*6790*/  HMMA.16816.F32 R48, R4, R12, R48 ;  /* 0x0000000c0430723c */ /* 0x002fe60000001830 */
[----:B------:R-:W-:-:S02]  /*67a0*/  FADD.FTZ R2, R246, R2 ;  /* 0x00000002f6027221 */ /* 0x000fc40000010000 */
[----:B---3--:R-:W-:-:S03]  /*67b0*/  FADD.FTZ R0, R242, R239 ;  /* 0x000000eff2007221 */ /* 0x008fc60000010000 */
[----:B------:R-:W-:Y:S01]  /*67c0*/  HMMA.16816.F32 R32, R4, R14, R32 ;  /* 0x0000000e0420723c */ /* 0x000fe20000001820 */
[----:B------:R-:W-:Y:S01]  /*67d0*/  FADD.FTZ R2, R249, R2 ;  /* 0x00000002f9027221 */ /* 0x000fe20000010000 */
[----:B------:R-:W1:Y:S01]  /*67e0*/  LDSM.16.MT88.4 R12, [R194+0x6800] ;  /* 0x00680000c20c783b */ /* 0x000e620000004200 */
[----:B------:R-:W-:Y:S01]  /*67f0*/  FADD.FTZ R0, R238, R0 ;  /* 0x00000000ee007221 */ /* 0x000fe20000010000 */
[----:B-----5:R-:W-:Y:S01]  /*6800*/  F2FP.PACK_AB R67, R8, R10 ;  /* 0x0000000a0843723e */ /* 0x020fe200000000ff */
[----:B------:R-:W-:Y:S02]  /*6810*/  FADD.FTZ R2, R241, R2 ;  /* 0x00000002f1027221 */ /* 0x000fe40000010000 */
[----:B------:R-:W-:Y:S02]  /*6820*/  FADD.FTZ R0, R245, R0 ;  /* 0x00000000f5007221 */ /* 0x000fe40000010000 */
[----:B------:R-:W-:Y:S02]  /*6830*/  FADD.FTZ R2, R243, R2 ;  /* 0x00000002f3027221 */ /* 0x000fe40000010000 */
[----:B------:R-:W-:Y:S01]  /*6840*/  FADD.FTZ R0, R235, R0 ;  /* 0x00000000eb007221 */ /* 0x000fe20000010000 */
[----:B----4-:R-:W-:Y:S01]  /*6850*/  HMMA.16816.F32 R88, R64, R92, R88 ;  /* 0x0000005c4058723c */ /* 0x010fe20000001858 */
[----:B------:R-:W-:-:S02]  /*6860*/  FADD.FTZ R3, R240, R2 ;  /* 0x00000002f0037221 */ /* 0x000fc40000010000 */
[----:B------:R-:W-:Y:S02]  /*6870*/  FADD.FTZ R0, R236, R0 ;  /* 0x00000000ec007221 */ /* 0x000fe40000010000 */
[----:B------:R-:W-:-:S03]  /*6880*/  @P3 IMAD.HI.U32 R4, R159, c[0x0][0x2c8], RZ ;  /* 0x0000b2009f043a27 */ /* 0x000fc600078e00ff */
[C---:B------:R-:W-:Y:S01]  /*6890*/  HMMA.16816.F32 R92, R64.reuse, R94, R96 ;  /* 0x0000005e405c723c */ /* 0x040fe20000001860 */
[----:B------:R-:W-:Y:S02]  /*68a0*/  FADD.FTZ R2, R234, R0 ;  /* 0x00000000ea027221 */ /* 0x000fe40000010000 */
[----:B------:R-:W-:Y:S02]  /*68b0*/  FADD.FTZ R0, R244, R3 ;  /* 0x00000003f4007221 */ /* 0x000fe40000010000 */
[----:B------:R-:W-:Y:S02]  /*68c0*/  FADD.FTZ R2, R237, R2 ;  /* 0x00000002ed027221 */ /* 0x000fe40000010000 */
[----:B------:R-:W-:Y:S01]  /*68d0*/  FADD.FTZ R0, R225, R0 ;  /* 0x00000000e1007221 */ /* 0x000fe20000010000 */
[----:B------:R-:W-:Y:S01]  /*68e0*/  HMMA.16816.F32 R96, R64, R100, R104 ;  /* 0x000000644060723c */ /* 0x000fe20000001868 */
[----:B------:R-:W-:Y:S02]  /*68f0*/  FADD.FTZ R2, R219, R2 ;  /* 0x00000002db027221 */ /* 0x000fe40000010000 */
[----:B------:R-:W-:-:S02]  /*6900*/  FADD.FTZ R0, R227, R0 ;  /* 0x00000000e3007221 */ /* 0x000fc40000010000 */
[----:B------:R-:W-:Y:S02]  /*6910*/  FADD.FTZ R2, R217, R2 ;  /* 0x00000002d9027221 */ /* 0x000fe40000010000 */
[----:B------:R-:W-:Y:S01]  /*6920*/  FADD.FTZ R0, R224, R0 ;  /* 0x00000000e0007221 */ /* 0x000fe20000010000 */
[C---:B------:R-:W-:Y:S01]  /*6930*/  HMMA.16816.F32 R100, R64.reuse, R102, R112 ;  /* 0x000000664064723c */ /* 0x040fe20000001870 */
[----:B------:R-:W-:Y:S01]  /*6940*/  FADD.FTZ R2, R216, R2 ;  /* 0x00000002d8027221 */ /* 0x000fe20000010000 */
[----:B------:R-:W-:Y:S01]  /*6950*/  IADD3 R216, R150, -0x2, RZ ;  /* 0xfffffffe96d87810 */ /* 0x000fe20007ffe0ff */
        /* <DEDUP_REMOVED lines=19> */
[----:B------:R-:W-:Y:S01]  /*6a90*/  IMAD.MOV.U32 R0, RZ, RZ, R159 ;  /* 0x000000ffff007224 */ /* 0x000fe200078e009f */
[----:B------:R-:W-:Y:S01]  /*6aa0*/  @P3 SHF.R.U32.HI R0, RZ, c[0x0][0x2cc], R4 ;  /* 0x0000b300ff003a19 */ /* 0x000fe20000011604 */
[----:B------:R-:W-:-:S02]  /*6ab0*/  FADD.FTZ R2, R147, R2 ;  /* 0x0000000293027221 */ /* 0x000fc40000010000 */
[----:B------:R-:W-:Y:S02]  /*6ac0*/  FADD.FTZ R3, R144, R3 ;  /* 0x0000000390037221 */ /* 0x000fe40000010000 */
[----:B------:R-:W-:Y:S01]  /*6ad0*/  FADD.FTZ R2, R138, R2 ;  /* 0x000000028a027221 */ /* 0x000fe20000010000 */
[C---:B------:R-:W-:Y:S01]  /*6ae0*/  HMMA.16816.F32 R120, R64.reuse, R124, R44 ;  /* 0x0000007c4078723c */ /* 0x040fe2000000182c */
[----:B------:R-:W-:Y:S01]  /*6af0*/  FADD.FTZ R4, R145, R3 ;  /* 0x0000000391047221 */ /* 0x000fe20000010000 */
[----:B------:R-:W-:Y:S01]  /*6b00*/  IADD3 R3, R0, R149, -R220 ;  /* 0x0000009500037210 */ /* 0x000fe20007ffe8dc */
[----:B------:R-:W-:Y:S02]  /*6b10*/  FADD.FTZ R0, R140, R2 ;  /* 0x000000028c007221 */ /* 0x000fe40000010000 */
[----:B------:R-:W-:Y:S02]  /*6b20*/  IMAD.MOV.U32 R2, RZ, RZ, RZ ;  /* 0x000000ffff027224 */ /* 0x000fe400078e00ff */
[----:B------:R-:W-:Y:S01]  /*6b30*/  FADD.FTZ R4, R137, R4 ;  /* 0x0000000489047221 */ /* 0x000fe20000010000 */
[----:B------:R-:W-:Y:S01]  /*6b40*/  HMMA.16816.F32 R76, R64, R78, R52 ;  /* 0x0000004e404c723c */ /* 0x000fe20000001834 */
[----:B------:R-:W-:-:S04]  /*6b50*/  IMAD.HI R2, R3, -0x6db6db6d, R2 ;  /* 0x9249249303027827 */ /* 0x000fc800078e0202 */
[----:B------:R-:W-:Y:S02]  /*6b60*/  FADD.FTZ R3, R71, R4 ;  /* 0x0000000447037221 */ /* 0x000fe40000010000 */
[----:B------:R-:W-:Y:S01]  /*6b70*/  FADD.FTZ R0, R139, R0 ;  /* 0x000000008b007221 */ /* 0x000fe20000010000 */
[----:B------:R-:W-:Y:S01]  /*6b80*/  HMMA.16816.F32 R84, R64, R86, R56 ;  /* 0x000000564054723c */ /* 0x000fe20000001838 */
[----:B------:R-:W-:Y:S02]  /*6b90*/  FADD.FTZ R3, R70, R3 ;  /* 0x0000000346037221 */ /* 0x000fe40000010000 */
[----:B------:R-:W-:Y:S01]  /*6ba0*/  FADD.FTZ R4, R141, R0 ;  /* 0x000000008d047221 */ /* 0x000fe20000010000 */
[----:B------:R-:W-:Y:S01]  /*6bb0*/  SHF.R.U32.HI R0, RZ, 0x1f, R2 ;  /* 0x0000001fff007819 */ /* 0x000fe20000011602 */
[----:B------:R-:W-:-:S03]  /*6bc0*/  FADD.FTZ R3, R136, R3 ;  /* 0x0000000388037221 */ /* 0x000fc60000010000 */
[----:B------:R-:W-:Y:S01]  /*6bd0*/  LEA.HI.SX32 R2, R2, R0, 0x1a ;  /* 0x0000000002027211 */ /* 0x000fe200078fd2ff */
[----:B------:R-:W-:Y:S01]  /*6be0*/  FADD.FTZ R0, R17, R4 ;  /* 0x0000000411007221 */ /* 0x000fe20000010000 */
[C---:B------:R-:W-:Y:S01]  /*6bf0*/  HMMA.16816.F32 R108, R64.reuse, R110, R40 ;  /* 0x0000006e406c723c */ /* 0x040fe20000001828 */
[----:B------:R-:W-:Y:S01]  /*6c00*/  FADD.FTZ R3, R16, R3 ;  /* 0x0000000310037221 */ /* 0x000fe20000010000 */
[----:B------:R-:W-:Y:S01]  /*6c10*/  IMNMX R4, R155, R2, !PT ;  /* 0x000000029b047217 */ /* 0x000fe20007800200 */
[----:B------:R-:W-:Y:S02]  /*6c20*/  FADD.FTZ R0, R18, R0 ;  /* 0x0000000012007221 */ /* 0x000fe40000010000 */
[----:B------:R-:W-:Y:S01]  /*6c30*/  FADD.FTZ R2, R9, R3 ;  /* 0x0000000309027221 */ /* 0x000fe20000010000 */
[----:B------:R-:W-:Y:S01]  /*6c40*/  ISETP.GE.AND P0, PT, R216, R4, PT ;  /* 0x00000004d800720c */ /* 0x000fe20003f06270 */
[----:B------:R-:W-:Y:S01]  /*6c50*/  FADD.FTZ R0, R20, R0 ;  /* 0x0000000014007221 */ /* 0x000fe20000010000 */
[----:B------:R2:W-:Y:S01]  /*6c60*/  STL [R1+0x24], R4 ;  /* 0x0000240401007387 */ /* 0x0005e20000100800 */
[----:B------:R-:W-:Y:S01]  /*6c70*/  FADD.FTZ R2, R10, R2 ;  /* 0x000000020a027221 */ /* 0x000fe20000010000 */
[----:B------:R-:W-:Y:S01]  /*6c80*/  HMMA.16816.F32 R116, R64, R118, R24 ;  /* 0x000000764074723c */ /* 0x000fe20000001818 */
[----:B------:R-:W-:-:S02]  /*6c90*/  FADD.FTZ R3, R19, R0 ;  /* 0x0000000013037221 */ /* 0x000fc40000010000 */
[----:B------:R-:W-:-:S05]  /*6ca0*/  FADD.FTZ R0, R8, R2 ;  /* 0x0000000208007221 */ /* 0x000fca0000010000 */
[----:B------:R2:W-:Y:S01]  /*6cb0*/  STL [R1+0x30], R0 ;  /* 0x0000300001007387 */ /* 0x0005e20000100800 */
[C---:B------:R-:W-:Y:S03]  /*6cc0*/  HMMA.16816.F32 R124, R64.reuse, R126, R28 ;  /* 0x0000007e407c723c */ /* 0x040fe6000000181c */
[----:B------:R2:W-:Y:S05]  /*6cd0*/  STL [R1+0x34], R3 ;  /* 0x0000340301007387 */ /* 0x0005ea0000100800 */
[C---:B-1----:R-:W-:Y:S08]  /*6ce0*/  HMMA.16816.F32 R60, R64.reuse, R12, R48 ;  /* 0x0000000c403c723c */ /* 0x042ff00000001830 */
[----:B------:R-:W-:Y:S01]  /*6cf0*/  HMMA.16816.F32 R64, R64, R14, R32 ;  /* 0x0000000e4040723c */ /* 0x000fe20000001820 */
[----:B------:R-:W-:Y:S07]  /*6d00*/  @!P0 BRA `(.L_x_1019) ;  /* 0x000042e000008947 */ /* 0x000fee0003800000 */
[----:B------:R-:W3:Y:S01]  /*6d10*/  LDL R155, [R1+0x94] ;  /* 0x00009400019b7983 */ /* 0x000ee20000100800 */
[----:B------:R-:W-:Y:S01]  /*6d20*/  IMAD.MOV.U32 R70, RZ, RZ, R68 ;  /* 0x000000ffff467224 */ /* 0x000fe200078e0044 */
[----:B--2---:R-:W-:-:S02]  /*6d30*/  MOV R3, R69 ;  /* 0x0000004500037202 */ /* 0x004fc40000000f00 */
[----:B------:R-:W-:Y:S01]  /*6d40*/  MOV R215, R216 ;  /* 0x000000d800d77202 */ /* 0x000fe20000000f00 */
[----:B---3--:R-:W-:-:S05]  /*6d50*/  IMAD.IADD R0, R155, 0x1, R159 ;  /* 0x000000019b007824 */ /* 0x008fca00078e029f */
[----:B------:R1:W-:Y:S02]  /*6d60*/  STL [R1+0x20], R0 ;  /* 0x0000200001007387 */ /* 0x0003e40000100800 */
[----:B-1----:R-:W-:-:S05]  /*6d70*/  @P3 IMAD.HI.U32 R0, R0, c[0x0][0x2c8], RZ ;  /* 0x0000b20000003a27 */ /* 0x002fca00078e00ff */
[----:B------:R-:W-:-:S05]  /*6d80*/  @P3 SHF.R.U32.HI R0, RZ, c[0x0][0x2cc], R0 ;  /* 0x0000b300ff003a19 */ /* 0x000fca0000011600 */
[----:B------:R1:W-:Y:S02]  /*6d90*/  @P3 STL [R1+0x28], R0 ;  /* 0x0000280001003387 */ /* 0x0003e40000100800 */
.L_x_1024:
[----:B------:R-:W2:Y:S01]  /*6da0*/  LDL R216, [R1+0x38] ;  /* 0x0000380001d87983 */ /* 0x000ea20000100800 */
[----:B------:R-:W-:Y:S04]  /*6db0*/  DEPBAR.LE SB0, 0x0 ;  /* 0x000080000000791a */ /* 0x000fe80000000000 */
[----:B------:R-:W-:Y:S01]  /*6dc0*/  WARPSYNC 0xffffffff ;  /* 0xffffffff00007948 */ /* 0x000fe20003800000 */
[----:B------:R-:W-:Y:S06]  /*6dd0*/  BAR.SYNC.DEFER_BLOCKING 0x0 ;  /* 0x0000000000007b1d */ /* 0x000fec0000010000 */
[----:B------:R3:W4:Y:S01]  /*6de0*/  LDSM.16.M88.4 R8, [R188] ;  /* 0x00000000bc08783b */ /* 0x0007220000000200 */
[----:B------:R-:W-:Y:S03]  /*6df0*/  BSSY B0, `(.L_x_1020) ;  /* 0x000004b000007945 */ /* 0x000fe60003800000 */
[----:B------:R3:W1:Y:S04]  /*6e00*/  LDSM.16.M88.4 R16, [R188+0x800] ;  /* 0x00080000bc10783b */ /* 0x0006680000000200 */
[----:B------:R3:W1:Y:S04]  /*6e10*/  LDSM.16.M88.4 R24, [R188+0x1000] ;  /* 0x00100000bc18783b */ /* 0x0006680000000200 */
[----:B------:R3:W1:Y:S04]  /*6e20*/  LDSM.16.M88.4 R32, [R188+0x1800] ;  /* 0x00180000bc20783b */ /* 0x0006680000000200 */
[----:B------:R3:W1:Y:S04]  /*6e30*/  LDSM.16.M88.4 R40, [R188+0x2000] ;  /* 0x00200000bc28783b */ /* 0x0006680000000200 */
[----:B------:R3:W1:Y:S04]  /*6e40*/  LDSM.16.M88.4 R48, [R188+0x2800] ;  /* 0x00280000bc30783b */ /* 0x0006680000000200 */
[----:B------:R3:W1:Y:S04]  /*6e50*/  LDSM.16.M88.4 R56, [R188+0x3000] ;  /* 0x00300000bc38783b */ /* 0x0006680000000200 */
[----:B------:R3:W1:Y:S04]  /*6e60*/  LDSM.16.M88.4 R136, [R195] ;  /* 0x00000000c388783b */ /* 0x0006680000000200 */
[----:B------:R3:W1:Y:S04]  /*6e70*/  LDSM.16.M88.4 R140, [R204] ;  /* 0x00000000cc8c783b */ /* 0x0006680000000200 */
[----:B------:R3:W1:Y:S04]  /*6e80*/  LDSM.16.M88.4 R144, [R205] ;  /* 0x00000000cd90783b */ /* 0x0006680000000200 */
[----:B------:R3:W1:Y:S04]  /*6e90*/  LDSM.16.M88.4 R148, [R206] ;  /* 0x00000000ce94783b */ /* 0x0006680000000200 */
[----:B------:R3:W1:Y:S04]  /*6ea0*/  LDSM.16.M88.4 R152, [R207] ;  /* 0x00000000cf98783b */ /* 0x0006680000000200 */
[----:B------:R3:W1:Y:S04]  /*6eb0*/  LDSM.16.M88.4 R156, [R208] ;  /* 0x00000000d09c783b */ /* 0x0006680000000200 */
[----:B------:R3:W1:Y:S01]  /*6ec0*/  LDSM.16.M88.4 R160, [R209] ;  /* 0x00000000d1a0783b */ /* 0x0006620000000200 */
[----:B--2---:R-:W-:Y:S11]  /*6ed0*/  ISETP.GT.AND P0, PT, R216, R215, PT ;  /* 0x000000d7d800720c */ /* 0x004ff60003f04270 */
[----:B------:R-:W-:Y:S02]  /*6ee0*/  @!UPT UIADD3 URZ, URZ, URZ, URZ ;  /* 0x0000003f3f3ff290 */ /* 0x000fe4000fffe03f */
[----:B------:R-:W-:-:S05]  /*6ef0*/  @P0 BRA `(.L_x_1021) ;  /* 0x000003a000000947 */ /* 0x000fca0003800000 */
[C---:B-1-34-:R-:W-:Y:S01]  /*6f00*/  IMAD.WIDE.U32 R22, R215.reuse, c[0x0][0x208], RZ ;  /* 0x00008200d7167a25 */ /* 0x05afe200078e00ff */
[----:B------:R-:W2:Y:S01]  /*6f10*/  LDL.64 R30, [R1+0x8] ;  /* 0x00000800011e7983 */ /* 0x000ea20000100a00 */
[----:B------:R-:W-:Y:S01]  /*6f20*/  ULDC.64 UR4, c[0x0][0x208] ;  /* 0x0000820000047ab9 */ /* 0x000fe20000000a00 */
[----:B------:R-:W-:Y:S01]  /*6f30*/  SHF.R.S32.HI R0, RZ, 0x1f, R215 ;  /* 0x0000001fff007819 */ /* 0x000fe200000114d7 */
[----:B------:R-:W-:Y:S01]  /*6f40*/  USHF.L.U32 UR9, UR4, 0x5, URZ ;  /* 0x0000000504097899 */ /* 0x000fe2000800063f */
[----:B------:R-:W3:Y:S01]  /*6f50*/  LDL.64 R28, [R1] ;  /* 0x00000000011c7983 */ /* 0x000ee20000100a00 */
[----:B------:R-:W-:Y:S02]  /*6f60*/  UMOV UR8, 0x5 ;  /* 0x0000000500087882 */ /* 0x000fe40000000000 */
[----:B------:R-:W-:Y:S01]  /*6f70*/  IMAD R0, R0, c[0x0][0x208], RZ ;  /* 0x0000820000007a24 */ /* 0x000fe200078e02ff */
[----:B------:R-:W1:Y:S01]  /*6f80*/  S2R R12, SR_TID.X ;  /* 0x00000000000c7919 */ /* 0x000e620000002100 */
[----:B------:R-:W-:Y:S01]  /*6f90*/  USHF.L.U64.HI UR5, UR4, UR8, UR5 ;  /* 0x0000000804057299 */ /* 0x000fe20008010205 */
[----:B------:R-:W-:Y:S01]  /*6fa0*/  IMAD.U32 R4, RZ, RZ, UR9 ;  /* 0x00000009ff047e24 */ /* 0x000fe2000f8e00ff */
[----:B------:R-:W-:Y:S01]  /*6fb0*/  UIADD3 UR8, UP0, UR9, UR9, URZ ;  /* 0x0000000909087290 */ /* 0x000fe2000ff1e03f */
[----:B------:R-:W-:Y:S03]  /*6fc0*/  IMAD R0, R215, c[0x0][0x20c], R0 ;  /* 0x00008300d7007a24 */ /* 0x000fe600078e0200 */
[----:B------:R-:W-:Y:S01]  /*6fd0*/  IMAD.U32 R5, RZ, RZ, UR5 ;  /* 0x00000005ff057e24 */ /* 0x000fe2000f8e00ff */
[----:B------:R-:W-:Y:S01]  /*6fe0*/  UIADD3.X UR4, UR5, UR5, URZ, UP0, !UPT ;  /* 0x0000000505047290 */ /* 0x000fe200087fe43f */
[----:B------:R-:W-:Y:S02]  /*6ff0*/  IMAD.IADD R0, R23, 0x1, R0 ;  /* 0x0000000117007824 */ /* 0x000fe400078e0200 */
[----:B------:R-:W-:Y:S04]  /*7000*/  IMAD.WIDE.U32 R6, R22, 0x70, R4 ;  /* 0x0000007016067825 */ /* 0x000fe800078e0004 */
[----:B------:R-:W-:Y:S01]  /*7010*/  IMAD R21, R0, 0x70, RZ ;  /* 0x0000007000157824 */ /* 0x000fe200078e02ff */
[----:B------:R-:W-:Y:S01]  /*7020*/  IADD3 R20, P1, R6, UR9, RZ ;  /* 0x0000000906147c10 */ /* 0x000fe2000ff3e0ff */
[----:B------:R-:W-:Y:S02]  /*7030*/  IMAD.U32 R14, RZ, RZ, UR8 ;  /* 0x00000008ff0e7e24 */ /* 0x000fe4000f8e00ff */
[----:B------:R-:W-:Y:S02]  /*7040*/  IMAD.IADD R0, R21, 0x1, R7 ;  /* 0x0000000115007824 */ /* 0x000fe400078e0207 */
[----:B------:R-:W-:Y:S01]  /*7050*/  IMAD.U32 R15, RZ, RZ, UR4 ;  /* 0x00000004ff0f7e24 */ /* 0x000fe2000f8e00ff */
[----:B-1----:R-:W-:Y:S03]  /*7060*/  ISETP.GT.AND P3, PT, R12, 0x7f, PT ;  /* 0x0000007f0c00780c */ /* 0x002fe60003f64270 */
[----:B------:R-:W-:Y:S01]  /*7070*/  IMAD.WIDE.U32 R14, R22, 0x70, R14 ;  /* 0x00000070160e7825 */ /* 0x000fe200078e000e */
[----:B--2---:R-:W-:Y:S03]  /*7080*/  IADD3 R2, P0, R30, R6, RZ ;  /* 0x000000061e027210 */ /* 0x004fe60007f1e0ff */
[----:B------:R-:W-:Y:S02]  /*7090*/  IMAD.MOV.U32 R4, RZ, RZ, R30 ;  /* 0x000000ffff047224 */ /* 0x000fe400078e001e */
[--C-:B---3--:R-:W-:Y:S02]  /*70a0*/  IMAD.MOV.U32 R5, RZ, RZ, R29.reuse ;  /* 0x000000ffff057224 */ /* 0x108fe400078e001d */
[----:B------:R-:W-:Y:S01]  /*70b0*/  IMAD.X R7, R0, 0x1, R29, P0 ;  /* 0x0000000100077824 */ /* 0x000fe200000e061d */
[----:B------:R-:W-:Y:S01]  /*70c0*/  LEA R6, P0, R2, c[0x0][0x1f8], 0x1 ;  /* 0x00007e0002067a11 */ /* 0x000fe200078008ff */
[----:B------:R-:W-:Y:S01]  /*70d0*/  IMAD.WIDE.U32 R4, R22, 0x70, R4 ;  /* 0x0000007016047825 */ /* 0x000fe200078e0004 */
[----:B------:R-:W-:Y:S02]  /*70e0*/  IADD3.X R0, R0, UR5, RZ, P1, !PT ;  /* 0x0000000500007c10 */ /* 0x000fe40008ffe4ff */
[----:B------:R-:W-:Y:S01]  /*70f0*/  LEA.HI.X R7, R2, c[0x0][0x1fc], R7, 0x1, P0 ;  /* 0x00007f0002077a11 */ /* 0x000fe200000f0c07 */
[----:B------:R-:W-:Y:S01]  /*7100*/  IMAD.IADD R5, R5, 0x1, R21 ;  /* 0x0000000105057824 */ /* 0x000fe200078e0215 */
[C---:B------:R-:W-:Y:S04]  /*7110*/  LEA R12, P2, R4.reuse, c[0x0][0x1f8], 0x1 ;  /* 0x00007e00040c7a11 */ /* 0x040fe800078408ff */
[----:B------:R-:W-:Y:S02]  /*7120*/  LEA.HI.X R13, R4, c[0x0][0x1fc], R5, 0x1, P2 ;  /* 0x00007f00040d7a11 */ /* 0x000fe400010f0c05 */
[----:B------:R-:W-:Y:S02]  /*7130*/  IADD3 R2, P2, R20, R30, RZ ;  /* 0x0000001e14027210 */ /* 0x000fe40007f5e0ff */
[----:B------:R-:W-:Y:S01]  /*7140*/  @!P3 IADD3 R5, P1, P0, R30, UR9, R20 ;  /* 0x000000091e05bc10 */ /* 0x000fe2000f83e014 */
[----:B------:R-:W-:Y:S01]  /*7150*/  @!PT LDS RZ, [RZ] ;  /* 0x00000000fffff984 */ /* 0x000fe20000000800 */
[----:B------:R-:W-:Y:S01]  /*7160*/  @!PT LDS RZ, [RZ] ;  /* 0x00000000fffff984 */ /* 0x000fe20000000800 */
[----:B------:R-:W-:Y:S01]  /*7170*/  @!PT LDS RZ, [RZ] ;  /* 0x00000000fffff984 */ /* 0x000fe20000000800 */
[----:B------:R1:W-:Y:S02]  /*7180*/  LDGSTS.E.BYPASS.LTC128B.128 [R214+0x100], [R12.64], !P6 ;  /* 0x001000000cd67fae */ /* 0x0003e4000f101d46 */
[----:B------:R-:W-:Y:S01]  /*7190*/  IMAD.X R23, R0, 0x1, R29, P2 ;  /* 0x0000000100177824 */ /* 0x000fe200010e061d */
[----:B------:R-:W-:Y:S01]  /*71a0*/  LEA R20, P2, R2, c[0x0][0x1f8], 0x1 ;  /* 0x00007e0002147a11 */ /* 0x000fe200078408ff */
[----:B------:R1:W-:Y:S01]  /*71b0*/  LDGSTS.E.BYPASS.LTC128B.128 [R214+0x3900], [R12.64+0x80], !P5 ;  /* 0x039000800cd67fae */ /* 0x0003e2000e901d46 */
[----:B------:R-:W-:Y:S02]  /*71c0*/  @!P3 IADD3.X R22, R29, UR5, R0, P1, P0 ;  /* 0x000000051d16bc10 */ /* 0x000fe40008fe0400 */
[C---:B------:R-:W-:Y:S01]  /*71d0*/  @!P3 LEA R4, P0, R5.reuse, c[0x0][0x1f8], 0x1 ;  /* 0x00007e000504ba11 */ /* 0x040fe200078008ff */
[----:B------:R1:W-:Y:S01]  /*71e0*/  LDGSTS.E.BYPASS.LTC128B.128 [R214+0x1100], [R6.64], !P6 ;  /* 0x0110000006d67fae */ /* 0x0003e2000f101d46 */
[----:B------:R-:W-:Y:S02]  /*71f0*/  IADD3 R0, P1, R30, R14, RZ ;  /* 0x0000000e1e007210 */ /* 0x000fe40007f3e0ff */
[----:B------:R-:W-:Y:S01]  /*7200*/  @!P3 LEA.HI.X R5, R5, c[0x0][0x1fc], R22, 0x1, P0 ;  /* 0x00007f000505ba11 */ /* 0x000fe200000f0c16 */
[----:B------:R1:W-:Y:S01]  /*7210*/  LDGSTS.E.BYPASS.LTC128B.128 [R214+0x4900], [R6.64+0x80], !P5 ;  /* 0x0490008006d67fae */ /* 0x0003e2000e901d46 */
[----:B------:R-:W-:Y:S02]  /*7220*/  LEA R14, P0, R0, c[0x0][0x1f8], 0x1 ;  /* 0x00007e00000e7a11 */ /* 0x000fe400078008ff */
[----:B------:R-:W-:Y:S02]  /*7230*/  IADD3.X R15, R29, R21, R15, P1, !PT ;  /* 0x000000151d0f7210 */ /* 0x000fe40000ffe40f */
[----:B------:R-:W-:Y:S02]  /*7240*/  LEA.HI.X R21, R2, c[0x0][0x1fc], R23, 0x1, P2 ;  /* 0x00007f0002157a11 */ /* 0x000fe400010f0c17 */
[----:B------:R-:W-:Y:S03]  /*7250*/  LEA.HI.X R15, R0, c[0x0][0x1fc], R15, 0x1, P0 ;  /* 0x00007f00000f7a11 */ /* 0x000fe600000f0c0f */
[----:B------:R1:W-:Y:S04]  /*7260*/  LDGSTS.E.BYPASS.LTC128B.128 [R214+0x2100], [R20.64], !P6 ;  /* 0x0210000014d67fae */ /* 0x0003e8000f101d46 */
[----:B------:R1:W-:Y:S04]  /*7270*/  LDGSTS.E.BYPASS.LTC128B.128 [R214+0x5900], [R14.64+0x80], !P5 ;  /* 0x059000800ed67fae */ /* 0x0003e8000e901d46 */
[----:B------:R1:W-:Y:S04]  /*7280*/  @!P3 LDGSTS.E.BYPASS.LTC128B.128 [R214+0x3100], [R4.64], !P6 ;  /* 0x0310000004d6bfae */ /* 0x0003e8000f101d46 */
[----:B------:R1:W-:Y:S02]  /*7290*/  @!P3 LDGSTS.E.BYPASS.LTC128B.128 [R214+0x6900], [R4.64+0x80], !P5 ;  /* 0x0690008004d6bfae */ /* 0x0003e4000e901d46 */
.L_x_1021:
[----:B-1-34-:R-:W-:Y:S05]  /*72a0*/  BSYNC B0 ;  /* 0x0000000000007941 */ /* 0x01afea0003800000 */
.L_x_1020:
[C---:B------:R-:W-:Y:S01]  /*72b0*/  HMMA.16816.F32 R4, R128.reuse, R8, RZ ;  /* 0x000000088004723c */ /* 0x040fe200000018ff */
[----:B------:R-:W0:Y:S01]  /*72c0*/  LDGDEPBAR ;  /* 0x00000000000079af */ /* 0x000e220000000000 */
[----:B------:R-:W-:Y:S01]  /*72d0*/  BSSY B0, `(.L_x_1022) ;  /* 0x0000144000007945 */ /* 0x000fe20003800000 */
[----:B------:R-:W-:Y:S05]  /*72e0*/  ISETP.GT.AND P0, PT, R215, R216, PT ;  /* 0x000000d8d700720c */ /* 0x000fea0003f04270 */
[C---:B------:R-:W-:Y:S08]  /*72f0*/  HMMA.16816.F32 R8, R128.reuse, R10, RZ ;  /* 0x0000000a8008723c */ /* 0x040ff000000018ff */
        /* <DEDUP_REMOVED lines=11> */
[----:B------:R-:W-:Y:S08]  /*73b0*/  HMMA.16816.F32 R56, R128, R58, RZ ;  /* 0x0000003a8038723c */ /* 0x000ff000000018ff */
[C---:B------:R-:W-:Y:S08]  /*73c0*/  HMMA.16816.F32 R4, R132.reuse, R136, R4 ;  /* 0x000000888404723c */ /* 0x040ff00000001804 */
[C---:B------:R-:W-:Y:S01]  /*73d0*/  HMMA.16816.F32 R8, R132.reuse, R138, R8 ;  /* 0x0000008a8408723c */ /* 0x040fe20000001808 */
[----:B------:R-:W1:Y:S07]  /*73e0*/  LDSM.16.M88.4 R136, [R190] ;  /* 0x00000000be88783b */ /* 0x000e6e0000000200 */
[C---:B------:R-:W-:Y:S08]  /*73f0*/  HMMA.16816.F32 R12, R132.reuse, R140, R12 ;  /* 0x0000008c840c723c */ /* 0x040ff0000000180c */
[C---:B------:R-:W-:Y:S01]  /*7400*/  HMMA.16816.F32 R16, R132.reuse, R142, R16 ;  /* 0x0000008e8410723c */ /* 0x040fe20000001810 */
[----:B------:R-:W2:Y:S07]  /*7410*/  LDSM.16.M88.4 R140, [R190+0x800] ;  /* 0x00080000be8c783b */ /* 0x000eae0000000200 */
[C---:B------:R-:W-:Y:S08]  /*7420*/  HMMA.16816.F32 R20, R132.reuse, R144, R20 ;  /* 0x000000908414723c */ /* 0x040ff00000001814 */
[C---:B------:R-:W-:Y:S01]  /*7430*/  HMMA.16816.F32 R24, R132.reuse, R146, R24 ;  /* 0x000000928418723c */ /* 0x040fe20000001818 */
[----:B------:R-:W3:Y:S07]  /*7440*/  LDSM.16.M88.4 R144, [R190+0x1000] ;  /* 0x00100000be90783b */ /* 0x000eee0000000200 */
        /* <DEDUP_REMOVED lines=8> */
[----:B------:R-:W3:Y:S07]  /*74d0*/  LDSM.16.M88.4 R156, [R190+0x2800] ;  /* 0x00280000be9c783b */ /* 0x000eee0000000200 */
[C---:B------:R-:W-:Y:S08]  /*74e0*/  HMMA.16816.F32 R52, R132.reuse, R160, R52 ;  /* 0x000000a08434723c */ /* 0x040ff00000001834 */
[----:B------:R-:W-:Y:S08]  /*74f0*/  HMMA.16816.F32 R56, R132, R162, R56 ;  /* 0x000000a28438723c */ /* 0x000ff00000001838 */
[C---:B-1----:R-:W-:Y:S08]  /*7500*/  HMMA.16816.F32 R4, R164.reuse, R136, R4 ;  /* 0x00000088a404723c */ /* 0x042ff00000001804 */
[C---:B------:R-:W-:Y:S01]  /*7510*/  HMMA.16816.F32 R8, R164.reuse, R138, R8 ;  /* 0x0000008aa408723c */ /* 0x040fe20000001808 */
[----:B------:R-:W1:Y:S07]  /*7520*/  LDSM.16.M88.4 R136, [R190+0x3000] ;  /* 0x00300000be88783b */ /* 0x000e6e0000000200 */
[C---:B--2---:R-:W-:Y:S08]  /*7530*/  HMMA.16816.F32 R12, R164.reuse, R140, R12 ;  /* 0x0000008ca40c723c */ /* 0x044ff0000000180c */
[C---:B------:R-:W-:Y:S01]  /*7540*/  HMMA.16816.F32 R16, R164.reuse, R142, R16 ;  /* 0x0000008ea410723c */ /* 0x040fe20000001810 */
[----:B------:R-:W2:Y:S07]  /*7550*/  LDSM.16.M88.4 R140, [R189] ;  /* 0x00000000bd8c783b */ /* 0x000eae0000000200 */
        /* <DEDUP_REMOVED lines=11> */
[----:B------:R-:W4:Y:S07]  /*7610*/  LDSM.16.M88.4 R156, [R189+0x2000] ;  /* 0x00200000bd9c783b */ /* 0x000f2e0000000200 */
[C---:B-1----:R-:W-:Y:S08]  /*7620*/  HMMA.16816.F32 R52, R164.reuse, R136, R52 ;  /* 0x00000088a434723c */ /* 0x042ff00000001834 */
[----:B------:R-:W-:Y:S01]  /*7630*/  HMMA.16816.F32 R56, R164, R138, R56 ;  /* 0x0000008aa438723c */ /* 0x000fe20000001838 */
[----:B------:R-:W1:Y:S07]  /*7640*/  LDSM.16.M88.4 R136, [R189+0x2800] ;  /* 0x00280000bd88783b */ /* 0x000e6e0000000200 */
        /* <DEDUP_REMOVED lines=16> */
[C---:B------:R-:W-:Y:S01]  /*7750*/  HMMA.16816.F32 R48, R168.reuse, R138, R48 ;  /* 0x0000008aa830723c */ /* 0x040fe20000001830 */
[----:B------:R-:W1:Y:S07]  /*7760*/  LDSM.16.M88.4 R136, [R188+0x5800] ;  /* 0x00580000bc88783b */ /* 0x000e6e0000000200 */
[C---:B--2---:R-:W-:Y:S08]  /*7770*/  HMMA.16816.F32 R52, R168.reuse, R140, R52 ;  /* 0x0000008ca834723c */ /* 0x044ff00000001834 */
[----:B------:R-:W-:Y:S01]  /*7780*/  HMMA.16816.F32 R56, R168, R142, R56 ;  /* 0x0000008ea838723c */ /* 0x000fe20000001838 */
[----:B------:R-:W2:Y:S07]  /*7790*/  LDSM.16.M88.4 R140, [R188+0x6000] ;  /* 0x00600000bc8c783b */ /* 0x000eae0000000200 */
[C---:B---3--:R-:W-:Y:S08]  /*77a0*/  HMMA.16816.F32 R4, R172.reuse, R144, R4 ;  /* 0x00000090ac04723c */ /* 0x048ff00000001804 */
[C---:B------:R-:W-:Y:S01]  /*77b0*/  HMMA.16816.F32 R8, R172.reuse, R146, R8 ;  /* 0x00000092ac08723c */ /* 0x040fe20000001808 */
[----:B------:R-:W3:Y:S07]  /*77c0*/  LDSM.16.M88.4 R144, [R188+0x6800] ;  /* 0x00680000bc90783b */ /* 0x000eee0000000200 */
[C---:B----4-:R-:W-:Y:S08]  /*77d0*/  HMMA.16816.F32 R12, R172.reuse, R148, R12 ;  /* 0x00000094ac0c723c */ /* 0x050ff0000000180c */
[C---:B------:R-:W-:Y:S01]  /*77e0*/  HMMA.16816.F32 R16, R172.reuse, R150, R16 ;  /* 0x00000096ac10723c */ /* 0x040fe20000001810 */
[----:B------:R-:W4:Y:S07]  /*77f0*/  LDSM.16.M88.4 R148, [R203] ;  /* 0x00000000cb94783b */ /* 0x000f2e0000000200 */
[C---:B-----5:R-:W-:Y:S08]  /*7800*/  HMMA.16816.F32 R20, R172.reuse, R152, R20 ;  /* 0x00000098ac14723c */ /* 0x060ff00000001814 */
[C---:B------:R-:W-:Y:S01]  /*7810*/  HMMA.16816.F32 R24, R172.reuse, R154, R24 ;  /* 0x0000009aac18723c */ /* 0x040fe20000001818 */
[----:B------:R-:W5:Y:S07]  /*7820*/  LDSM.16.M88.4 R152, [R197] ;  /* 0x00000000c598783b */ /* 0x000f6e0000000200 */
[C---:B------:R-:W-:Y:S08]  /*7830*/  HMMA.16816.F32 R28, R172.reuse, R156, R28 ;  /* 0x0000009cac1c723c */ /* 0x040ff0000000181c */
[C---:B------:R-:W-:Y:S01]  /*7840*/  HMMA.16816.F32 R32, R172.reuse, R158, R32 ;  /* 0x0000009eac20723c */ /* 0x040fe20000001820 */
[----:B------:R-:W4:Y:S07]  /*7850*/  LDSM.16.M88.4 R156, [R198] ;  /* 0x00000000c69c783b */ /* 0x000f2e0000000200 */
[C---:B-1----:R-:W-:Y:S08]  /*7860*/  HMMA.16816.F32 R36, R172.reuse, R136, R36 ;  /* 0x00000088ac24723c */ /* 0x042ff00000001824 */
[C---:B------:R-:W-:Y:S01]  /*7870*/  HMMA.16816.F32 R40, R172.reuse, R138, R40 ;  /* 0x0000008aac28723c */ /* 0x040fe20000001828 */
[----:B------:R-:W1:Y:S07]  /*7880*/  LDSM.16.M88.4 R136, [R199] ;  /* 0x00000000c788783b */ /* 0x000e6e0000000200 */
[C---:B--2---:R-:W-:Y:S08]  /*7890*/  HMMA.16816.F32 R44, R172.reuse, R140, R44 ;  /* 0x0000008cac2c723c */ /* 0x044ff0000000182c */
[C---:B------:R-:W-:Y:S01]  /*78a0*/  HMMA.16816.F32 R48, R172.reuse, R142, R48 ;  /* 0x0000008eac30723c */ /* 0x040fe20000001830 */
[----:B------:R-:W2:Y:S07]  /*78b0*/  LDSM.16.M88.4 R140, [R200] ;  /* 0x00000000c88c783b */ /* 0x000eae0000000200 */
[C---:B---3--:R-:W-:Y:S08]  /*78c0*/  HMMA.16816.F32 R52, R172.reuse, R144, R52 ;  /* 0x00000090ac34723c */ /* 0x048ff00000001834 */
[----:B------:R-:W-:Y:S01]  /*78d0*/  HMMA.16816.F32 R56, R172, R146, R56 ;  /* 0x00000092ac38723c */ /* 0x000fe20000001838 */
[----:B------:R-:W3:Y:S07]  /*78e0*/  LDSM.16.M88.4 R144, [R201] ;  /* 0x00000000c990783b */ /* 0x000eee0000000200 */
[C---:B----4-:R-:W-:Y:S08]  /*78f0*/  HMMA.16816.F32 R4, R176.reuse, R148, R4 ;  /* 0x00000094b004723c */ /* 0x050ff00000001804 */
[C---:B------:R-:W-:Y:S01]  /*7900*/  HMMA.16816.F32 R8, R176.reuse, R150, R8 ;  /* 0x00000096b008723c */ /* 0x040fe20000001808 */
[----:B------:R-:W4:Y:S07]  /*7910*/  LDSM.16.M88.4 R148, [R202] ;  /* 0x00000000ca94783b */ /* 0x000f2e0000000200 */
        /* <DEDUP_REMOVED lines=16> */
[----:B------:R-:W-:Y:S01]  /*7a20*/  HMMA.16816.F32 R56, R176, R150, R56 ;  /* 0x00000096b038723c */ /* 0x000fe20000001838 */
        /* <DEDUP_REMOVED lines=11> */
[C---:B------:R-:W-:Y:S08]  /*7ae0*/  HMMA.16816.F32 R32, R180.reuse, R142, R32 ;  /* 0x0000008eb420723c */ /* 0x040ff00000001820 */
[C---:B---3--:R-:W-:Y:S08]  /*7af0*/  HMMA.16816.F32 R36, R180.reuse, R144, R36 ;  /* 0x00000090b424723c */ /* 0x048ff00000001824 */
[C---:B------:R-:W-:Y:S08]  /*7b00*/  HMMA.16816.F32 R40, R180.reuse, R146, R40 ;  /* 0x00000092b428723c */ /* 0x040ff00000001828 */
[C---:B----4-:R-:W-:Y:S08]  /*7b10*/  HMMA.16816.F32 R44, R180.reuse, R148, R44 ;  /* 0x00000094b42c723c */ /* 0x050ff0000000182c */
[C---:B------:R-:W-:Y:S08]  /*7b20*/  HMMA.16816.F32 R48, R180.reuse, R150, R48 ;  /* 0x00000096b430723c */ /* 0x040ff00000001830 */
[C---:B-----5:R-:W-:Y:S08]  /*7b30*/  HMMA.16816.F32 R52, R180.reuse, R152, R52 ;  /* 0x00000098b434723c */ /* 0x060ff00000001834 */
        /* <DEDUP_REMOVED lines=11> */
[----:B---3--:R-:W-:Y:S02]  /*7bf0*/  FMUL.FTZ R2, R19, c[0x0][0x320] ;  /* 0x0000c80013027a20 */ /* 0x008fe40000410000 */
[----:B-1----:R-:W-:Y:S07]  /*7c00*/  FMUL.FTZ R0, R6, c[0x0][0x320] ;  /* 0x0000c80006007a20 */ /* 0x002fee0000410000 */
[----:B------:R1:W3:Y:S02]  /*7c10*/  MUFU.TANH R159, R0 ;  /* 0x00000000009f7308 */ /* 0x0002e40000002400 */
        /* <DEDUP_REMOVED lines=9> */
[----:B------:R1:W1:Y:S04]  /*7cb0*/  MUFU.TANH R158, R0 ;  /* 0x00000000009e7308 */ /* 0x0002680000002400 */
[----:B-1----:R-:W-:Y:S02]  /*7cc0*/  FMUL.FTZ R0, R10, c[0x0][0x320] ;  /* 0x0000c8000a007a20 */ /* 0x002fe40000410000 */
[----:B------:R-:W1:Y:S04]  /*7cd0*/  LDSM.16.M88.4 R8, [R189+0x5000] ;  /* 0x00500000bd08783b */ /* 0x000e680000000200 */
[----:B------:R5:W1:Y:S02]  /*7ce0*/  MUFU.TANH R151, R0 ;  /* 0x0000000000977308 */ /* 0x000a640000002400 */
[----:B-----5:R-:W-:Y:S08]  /*7cf0*/  FMUL.FTZ R0, R12, c[0x0][0x320] ;  /* 0x0000c8000c007a20 */ /* 0x020ff00000410000 */
[----:B------:R5:W2:Y:S10]  /*7d00*/  MUFU.TANH R12, R2 ;  /* 0x00000002000c7308 */ /* 0x000ab40000002400 */
[----:B------:R2:W2:Y:S01]  /*7d10*/  MUFU.TANH R156, R0 ;  /* 0x00000000009c7308 */ /* 0x0004a20000002400 */
[C---:B-1----:R-:W-:Y:S08]  /*7d20*/  HMMA.16816.F32 R28, R184.reuse, R8, R28 ;  /* 0x00000008b81c723c */ /* 0x042ff0000000181c */
[C---:B------:R-:W-:Y:S01]  /*7d30*/  HMMA.16816.F32 R32, R184.reuse, R10, R32 ;  /* 0x0000000ab820723c */ /* 0x040fe20000001820 */
[----:B------:R-:W1:Y:S03]  /*7d40*/  LDSM.16.M88.4 R8, [R189+0x6000] ;  /* 0x00600000bd08783b */ /* 0x000e660000000200 */
[----:B-----5:R-:W-:Y:S04]  /*7d50*/  FMUL.FTZ R2, R27, c[0x0][0x320] ;  /* 0x0000c8001b027a20 */ /* 0x020fe80000410000 */
[----:B------:R5:W1:Y:S01]  /*7d60*/  MUFU.TANH R137, R2 ;  /* 0x0000000200897308 */ /* 0x000a620000002400 */
[C---:B------:R-:W-:Y:S03]  /*7d70*/  HMMA.16816.F32 R36, R184.reuse, R4, R36 ;  /* 0x00000004b824723c */ /* 0x040fe60000001824 */
[----:B--2---:R-:W-:Y:S05]  /*7d80*/  FMUL.FTZ R0, R13, c[0x0][0x320] ;  /* 0x0000c8000d007a20 */ /* 0x004fea0000410000 */
[C---:B------:R-:W-:Y:S01]  /*7d90*/  HMMA.16816.F32 R40, R184.reuse, R6, R40 ;  /* 0x00000006b828723c */ /* 0x040fe20000001828 */
[----:B------:R2:W2:Y:S01]  /*7da0*/  MUFU.TANH R153, R0 ;  /* 0x0000000000997308 */ /* 0x0004a20000002400 */
[----:B------:R-:W3:Y:S01]  /*7db0*/  LDSM.16.M88.4 R4, [R189+0x6800] ;  /* 0x00680000bd04783b */ /* 0x000ee20000000200 */
[----:B------:R-:W-:Y:S07]  /*7dc0*/  DEPBAR.LE SB0, 0x0 ;  /* 0x000080000000791a */ /* 0x000fee0000000000 */
[----:B------:R-:W-:Y:S02]  /*7dd0*/  BAR.SYNC.DEFER_BLOCKING 0x0 ;  /* 0x0000000000007b1d */ /* 0x000fe40000010000 */
[----:B-----5:R-:W-:Y:S01]  /*7de0*/  FMUL.FTZ R2, R35, c[0x0][0x320] ;  /* 0x0000c80023027a20 */ /* 0x020fe20000410000 */
[C---:B-1----:R-:W-:Y:S05]  /*7df0*/  HMMA.16816.F32 R44, R184.reuse, R8, R44 ;  /* 0x00000008b82c723c */ /* 0x042fea000000182c */
[----:B--2---:R-:W-:Y:S03]  /*7e00*/  FMUL.FTZ R0, R14, c[0x0][0x320] ;  /* 0x0000c8000e007a20 */ /* 0x004fe60000410000 */
[C---:B------:R-:W-:Y:S01]  /*7e10*/  HMMA.16816.F32 R48, R184.reuse, R10, R48 ;  /* 0x0000000ab830723c */ /* 0x040fe20000001830 */
[----:B------:R1:W2:Y:S07]  /*7e20*/  MUFU.TANH R146, R0 ;  /* 0x0000000000927308 */ /* 0x0002ae0000002400 */
[C---:B---3--:R-:W-:Y:S08]  /*7e30*/  HMMA.16816.F32 R52, R184.reuse, R4, R52 ;  /* 0x00000004b834723c */ /* 0x048ff00000001834 */
[----:B------:R-:W-:Y:S04]  /*7e40*/  HMMA.16816.F32 R56, R184, R6, R56 ;  /* 0x00000006b838723c */ /* 0x000fe80000001838 */
[----:B-1----:R-:W-:Y:S04]  /*7e50*/  FMUL.FTZ R0, R15, c[0x0][0x320] ;  /* 0x0000c8000f007a20 */ /* 0x002fe80000410000 */
[----:B------:R1:W3:Y:S04]  /*7e60*/  MUFU.TANH R143, R0 ;  /* 0x00000000008f7308 */ /* 0x0002e80000002400 */
[----:B-1----:R-:W-:Y:S06]  /*7e70*/  FMUL.FTZ R0, R16, c[0x0][0x320] ;  /* 0x0000c80010007a20 */ /* 0x002fec0000410000 */
        /* <DEDUP_REMOVED lines=30> */
[----:B-1----:R-:W-:Y:S09]  /*8060*/  FMUL.FTZ R2, R43, c[0x0][0x320] ;  /* 0x0000c8002b027a20 */ /* 0x002ff20000410000 */
[----:B------:R-:W1:Y:S01]  /*8070*/  MUFU.TANH R25, R2 ;  /* 0x0000000200197308 */ /* 0x000e620000002400 */
[----:B-----5:R-:W-:Y:S09]  /*8080*/  FMUL.FTZ R0, R33, c[0x0][0x320] ;  /* 0x0000c80021007a20 */ /* 0x020ff20000410000 */
[----:B------:R5:W1:Y:S02]  /*8090*/  MUFU.TANH R139, R0 ;  /* 0x00000000008b7308 */ /* 0x000a640000002400 */
[----:B-----5:R-:W-:Y:S08]  /*80a0*/  FMUL.FTZ R0, R34, c[0x0][0x320] ;  /* 0x0000c80022007a20 */ /* 0x020ff00000410000 */
        /* <DEDUP_REMOVED lines=46> */
[----:B------:R1:W1:Y:S01]  /*8390*/  MUFU.TANH R15, R0 ;  /* 0x00000000000f7308 */ /* 0x0002620000002400 */
[----:B------:R-:W-:-:S05]  /*83a0*/  @!P0 BRA `(.L_x_1023) ;  /* 0x0000036000008947 */ /* 0x000fca0003800000 */
[----:B-1234-:R-:W-:Y:S01]  /*83b0*/  IADD3 R0, R215, -0x1, RZ ;  /* 0xffffffffd7007810 */ /* 0x01efe20007ffe0ff */
[----:B------:R-:W2:Y:S01]  /*83c0*/  LDL.64 R218, [R1+0x18] ;  /* 0x0000180001da7983 */ /* 0x000ea20000100a00 */
[----:B------:R-:W-:Y:S02]  /*83d0*/  ISETP.GE.AND P2, PT, R228, 0x21, PT ;  /* 0x00000021e400780c */ /* 0x000fe40003f46270 */
[----:B------:R-:W-:Y:S01]  /*83e0*/  SHF.R.S32.HI R2, RZ, 0x1f, R0 ;  /* 0x0000001fff027819 */ /* 0x000fe20000011400 */
[----:B------:R-:W-:Y:S01]  /*83f0*/  IMAD.WIDE.U32 R4, R0, c[0x0][0x1e0], RZ ;  /* 0x0000780000047a25 */ /* 0x000fe200078e00ff */
[C---:B------:R-:W-:Y:S01]  /*8400*/  ISETP.GE.AND P1, PT, R228.reuse, 0x41, PT ;  /* 0x00000041e400780c */ /* 0x040fe20003f26270 */
[----:B------:R-:W3:Y:S01]  /*8410*/  LDL.64 R216, [R1+0x10] ;  /* 0x0000100001d87983 */ /* 0x000ee20000100a00 */
[----:B------:R-:W-:Y:S01]  /*8420*/  ISETP.GE.AND P3, PT, R228, 0x1, PT ;  /* 0x00000001e400780c */ /* 0x000fe20003f66270 */
[----:B------:R-:W-:Y:S04]  /*8430*/  IMAD R2, R2, c[0x0][0x1e0], RZ ;  /* 0x0000780002027a24 */ /* 0x000fe800078e02ff */
[----:B------:R-:W-:Y:S02]  /*8440*/  IMAD R0, R0, c[0x0][0x1e4], R2 ;  /* 0x0000790000007a24 */ /* 0x000fe400078e0202 */
[----:B------:R-:W-:Y:S02]  /*8450*/  @P2 IMAD.MOV.U32 R2, RZ, RZ, c[0x0][0x1e0] ;  /* 0x00007800ff022624 */ /* 0x000fe400078e00ff */
[----:B------:R-:W-:Y:S02]  /*8460*/  IMAD.IADD R0, R5, 0x1, R0 ;  /* 0x0000000105007824 */ /* 0x000fe400078e0200 */
[----:B------:R-:W-:Y:S04]  /*8470*/  IMAD.WIDE.U32 R4, R4, 0x70, RZ ;  /* 0x0000007004047825 */ /* 0x000fe800078e00ff */
[----:B------:R-:W-:Y:S01]  /*8480*/  IMAD R0, R0, 0x70, RZ ;  /* 0x0000007000007824 */ /* 0x000fe200078e02ff */
[CC--:B------:R-:W-:Y:S01]  /*8490*/  @P2 LEA R7, P0, R2.reuse, R4.reuse, 0x5 ;  /* 0x0000000402072211 */ /* 0x0c0fe200078028ff */
        /* <DEDUP_REMOVED lines=8> */
[--C-:B---3--:R-:W-:Y:S01]  /*8520*/  @P3 IMAD.X R2, R5, 0x1, R217.reuse, P0 ;  /* 0x0000000105023824 */ /* 0x108fe200000e06d9 */
        /* <DEDUP_REMOVED lines=25> */
[----:B------:R-:W-:Y:S02]  /*86c0*/  @P0 IADD3.X R2, R217, R2, R5, P4, !PT ;  /* 0x00000002d9020210 */ /* 0x000fe400027fe405 */
[C---:B------:R-:W-:Y:S04]  /*86d0*/  @P0 LEA R4, P4, R0.reuse, c[0x0][0x1c8], 0x1 ;  /* 0x0000720000040a11 */ /* 0x040fe800078808ff */
[----:B------:R-:W-:Y:S05]  /*86e0*/  @P0 LEA.HI.X R5, R0, c[0x0][0x1cc], R2, 0x1, P4 ;  /* 0x0000730000050a11 */ /* 0x000fea00020f0c02 */
[----:B------:R1:W-:Y:S04]  /*86f0*/  @P0 LDGSTS.E.BYPASS.LTC128B.128 [R214+0xb100], [R4.64], !P6 ;  /* 0x0b10000004d60fae */ /* 0x0003e8000f101d46 */
[----:B------:R1:W-:Y:S02]  /*8700*/  @P0 LDGSTS.E.BYPASS.LTC128B.128 [R214+0xe900], [R4.64+0x80], !P5 ;  /* 0x0e90008004d60fae */ /* 0x0003e4000e901d46 */
.L_x_1023:
[----:B--234-:R-:W-:Y:S05]  /*8710*/  BSYNC B0 ;  /* 0x0000000000007941 */ /* 0x01cfea0003800000 */
.L_x_1022:
[----:B-1----:R-:W-:Y:S01]  /*8720*/  IMAD.MOV.U32 R0, RZ, RZ, c[0x0][0x2c4] ;  /* 0x0000b100ff007624 */ /* 0x002fe200078e00ff */
[----:B------:R-:W2:Y:S04]  /*8730*/  LDL R2, [R1+0x28] ;  /* 0x0000280001027983 */ /* 0x000ea80000100800 */
[----:B------:R-:W-:Y:S01]  /*8740*/  ISETP.NE.AND P0, PT, R0, 0x1, PT ;  /* 0x000000010000780c */ /* 0x000fe20003f05270 */
[----:B------:R-:W3:Y:S04]  /*8750*/  LDL R8, [R1+0x48] ;  /* 0x0000480001087983 */ /* 0x000ee80000100800 */
[----:B------:R1:W2:Y:S04]  /*8760*/  LDL R0, [R1+0x20] ;  /* 0x0000200001007983 */ /* 0x0002a80000100800 */
[----:B------:R-:W4:Y:S04]  /*8770*/  LDL R7, [R1+0x54] ;  /* 0x0000540001077983 */ /* 0x000f280000100800 */
[----:B------:R-:W4:Y:S04]  /*8780*/  LDL R6, [R1+0x2c] ;  /* 0x00002c0001067983 */ /* 0x000f280000100800 */
[----:B------:R-:W-:Y:S08]  /*8790*/  LDSM.16.MT88.4 R44, [R191+0x3800] ;  /* 0x00380000bf2c783b */ /* 0x000ff00000004200 */
[----:B------:R-:W-:Y:S08]  /*87a0*/  LDSM.16.MT88.4 R52, [R193+0x3800] ;  /* 0x00380000c134783b */ /* 0x000ff00000004200 */
[----:B------:R-:W0:Y:S01]  /*87b0*/  LDGDEPBAR ;  /* 0x00000000000079af */ /* 0x000e220000000000 */
[----:B--2---:R-:W-:Y:S02]  /*87c0*/  @P0 IMAD.MOV.U32 R0, RZ, RZ, R2 ;  /* 0x000000ffff000224 */ /* 0x004fe400078e0002 */
[----:B------:R-:W-:Y:S05]  /*87d0*/  IMAD R2, R215, -0x70, RZ ;  /* 0xffffff90d7027824 */ /* 0x000fea00078e02ff */
[----:B------:R-:W2:Y:S01]  /*87e0*/  SHFL.IDX PT, R4, R0, 0x1, 0x1c1f ;  /* 0x003c1f0000047f89 */ /* 0x000ea200000e0000 */
[----:B---3--:R-:W-:Y:S04]  /*87f0*/  IADD3 R2, -R8, 0x1, R2 ;  /* 0x0000000108027810 */ /* 0x008fe80007ffe102 */
[----:B----4-:R-:W-:Y:S03]  /*8800*/  IADD3 R2, -R6, R2, R7 ;  /* 0x0000000206027210 */ /* 0x010fe60007ffe107 */
[----:B------:R2:W3:Y:S02]  /*8810*/  SHFL.IDX PT, R5, R0, RZ, 0x1c1f ;  /* 0x001c1fff00057589 */ /* 0x0004e400000e0000 */
[C---:B--2---:R-:W-:Y:S02]  /*8820*/  IMAD.IADD R0, R2.reuse, 0x1, R4 ;  /* 0x0000000102007824 */ /* 0x044fe400078e0204 */
[----:B---3--:R-:W-:Y:S03]  /*8830*/  IMAD.IADD R4, R2, 0x1, R5 ;  /* 0x0000000102047824 */ /* 0x008fe600078e0205 */
[C---:B------:R-:W-:Y:S02]  /*8840*/  ISETP.GT.AND P1, PT, R0.reuse, RZ, PT ;  /* 0x000000ff0000720c */ /* 0x040fe40003f24270 */
[C---:B------:R-:W-:Y:S02]  /*8850*/  ISETP.GT.AND P0, PT, R0.reuse, 0x1, PT ;  /* 0x000000010000780c */ /* 0x040fe40003f04270 */
[----:B------:R-:W-:Y:S02]  /*8860*/  FSEL R5, R159, -INF , P1 ;  /* 0xff8000009f057808 */ /* 0x000fe40000800000 */
[----:B------:R-:W-:Y:S02]  /*8870*/  FSEL R7, R157, -INF , P0 ;  /* 0xff8000009d077808 */ /* 0x000fe40000000000 */
[----:B------:R-:W-:Y:S02]  /*8880*/  FMNMX.FTZ R2, R5, R70, !PT ;  /* 0x0000004605027209 */ /* 0x000fe40007810000 */
[C---:B------:R-:W-:Y:S02]  /*8890*/  ISETP.GT.AND P4, PT, R0.reuse, 0x8, PT ;  /* 0x000000080000780c */ /* 0x040fe40003f84270 */
[----:B------:R-:W-:Y:S02]  /*88a0*/  FMNMX.FTZ R2, R7, R2, !PT ;  /* 0x0000000207027209 */ /* 0x000fe40007810000 */
[----:B------:R-:W-:Y:S02]  /*88b0*/  FSEL R8, R151, -INF , P4 ;  /* 0xff80000097087808 */ /* 0x000fe40002000000 */
[----:B------:R-:W-:Y:S02]  /*88c0*/  ISETP.GT.AND P3, PT, R0, 0x9, PT ;  /* 0x000000090000780c */ /* 0x000fe40003f64270 */
[----:B------:R-:W-:Y:S02]  /*88d0*/  FMNMX.FTZ R2, R8, R2, !PT ;  /* 0x0000000208027209 */ /* 0x000fe40007810000 */
[----:B------:R-:W-:Y:S02]  /*88e0*/  FSEL R10, R150, -INF , P3 ;  /* 0xff800000960a7808 */ /* 0x000fe40001800000 */
[----:B------:R-:W-:Y:S02]  /*88f0*/  ISETP.GT.AND P2, PT, R0, 0x10, PT ;  /* 0x000000100000780c */ /* 0x000fe40003f44270 */
[----:B------:R-:W-:Y:S02]  /*8900*/  FMNMX.FTZ R2, R10, R2, !PT ;  /* 0x000000020a027209 */ /* 0x000fe40007810000 */
[----:B------:R-:W-:Y:S02]  /*8910*/  ISETP.GT.AND P0, PT, R0, 0x11, PT ;  /* 0x000000110000780c */ /* 0x000fe40003f04270 */
[----:B------:R-:W-:Y:S02]  /*8920*/  FSEL R48, R146, -INF , P2 ;  /* 0xff80000092307808 */ /* 0x000fe40001000000 */
[----:B------:R-:W-:Y:S02]  /*8930*/  ISETP.GT.AND P4, PT, R4, RZ, PT ;  /* 0x000000ff0400720c */ /* 0x000fe40003f84270 */
[----:B------:R-:W-:Y:S02]  /*8940*/  FSEL R49, R143, -INF , P0 ;  /* 0xff8000008f317808 */ /* 0x000fe40000000000 */
[----:B------:R-:W-:Y:S02]  /*8950*/  ISETP.GT.AND P1, PT, R0, 0x18, PT ;  /* 0x000000180000780c */ /* 0x000fe40003f24270 */
[----:B------:R-:W-:Y:S02]  /*8960*/  FMNMX.FTZ R2, R48, R2, !PT ;  /* 0x0000000230027209 */ /* 0x000fe40007810000 */
[----:B------:R-:W-:Y:S02]  /*8970*/  FSEL R6, R162, -INF , P4 ;  /* 0xff800000a2067808 */ /* 0x000fe40002000000 */
[----:B------:R-:W-:Y:S02]  /*8980*/  ISETP.GT.AND P2, PT, R4, 0x1, PT ;  /* 0x000000010400780c */ /* 0x000fe40003f44270 */
[----:B------:R-:W-:Y:S02]  /*8990*/  FSEL R142, R142, -INF , P1 ;  /* 0xff8000008e8e7808 */ /* 0x000fe40000800000 */
[----:B------:R-:W-:Y:S02]  /*89a0*/  FMNMX.FTZ R2, R49, R2, !PT ;  /* 0x0000000231027209 */ /* 0x000fe40007810000 */
[----:B------:R-:W-:Y:S02]  /*89b0*/  ISETP.GT.AND P0, PT, R0, 0x19, PT ;  /* 0x000000190000780c */ /* 0x000fe40003f04270 */
[----:B------:R-:W-:Y:S02]  /*89c0*/  ISETP.GT.AND P3, PT, R4, 0x8, PT ;  /* 0x000000080400780c */ /* 0x000fe40003f64270 */
[----:B------:R-:W-:Y:S02]  /*89d0*/  FSEL R11, R161, -INF , P2 ;  /* 0xff800000a10b7808 */ /* 0x000fe40001000000 */
[----:B------:R-:W-:Y:S02]  /*89e0*/  FMNMX.FTZ R9, R6, R3, !PT ;  /* 0x0000000306097209 */ /* 0x000fe40007810000 */
[----:B------:R-:W-:Y:S02]  /*89f0*/  FSEL R143, R12, -INF , P0 ;  /* 0xff8000000c8f7808 */ /* 0x000fe40000000000 */
[----:B------:R-:W-:Y:S02]  /*8a00*/  FMNMX.FTZ R2, R142, R2, !PT ;  /* 0x000000028e027209 */ /* 0x000fe40007810000 */
[----:B------:R-:W-:Y:S02]  /*8a10*/  ISETP.GT.AND P1, PT, R0, 0x20, PT ;  /* 0x000000200000780c */ /* 0x000fe40003f24270 */
[----:B------:R-:W-:Y:S02]  /*8a20*/  FSEL R12, R160, -INF , P3 ;  /* 0xff800000a00c7808 */ /* 0x000fe40001800000 */
[----:B------:R-:W-:Y:S02]  /*8a30*/  ISETP.GT.AND P2, PT, R4, 0x9, PT ;  /* 0x000000090400780c */ /* 0x000fe40003f44270 */
[----:B------:R-:W-:Y:S02]  /*8a40*/  FMNMX.FTZ R9, R11, R9, !PT ;  /* 0x000000090b097209 */ /* 0x000fe40007810000 */
[----:B------:R-:W-:Y:S02]  /*8a50*/  FSEL R146, R13, -INF , P1 ;  /* 0xff8000000d927808 */ /* 0x000fe40000800000 */
[----:B------:R-:W-:Y:S02]  /*8a60*/  FMNMX.FTZ R2, R143, R2, !PT ;  /* 0x000000028f027209 */ /* 0x000fe40007810000 */
[----:B------:R-:W-:Y:S02]  /*8a70*/  ISETP.GT.AND P0, PT, R0, 0x21, PT ;  /* 0x000000210000780c */ /* 0x000fe40003f04270 */
[----:B------:R-:W-:Y:S02]  /*8a80*/  FSEL R13, R158, -INF , P2 ;  /* 0xff8000009e0d7808 */ /* 0x000fe40001000000 */
[----:B------:R-:W-:Y:S02]  /*8a90*/  FMNMX.FTZ R9, R12, R9, !PT ;  /* 0x000000090c097209 */ /* 0x000fe40007810000 */
[----:B------:R-:W-:Y:S02]  /*8aa0*/  ISETP.GT.AND P3, PT, R4, 0x10, PT ;  /* 0x000000100400780c */ /* 0x000fe40003f64270 */
[----:B------:R-:W-:Y:S02]  /*8ab0*/  FMNMX.FTZ R2, R146, R2, !PT ;  /* 0x0000000292027209 */ /* 0x000fe40007810000 */
[----:B------:R-:W-:Y:S02]  /*8ac0*/  ISETP.GT.AND P1, PT, R0, 0x28, PT ;  /* 0x000000280000780c */ /* 0x000fe40003f24270 */
[----:B------:R-:W-:Y:S02]  /*8ad0*/  FSEL R150, R144, -INF , P0 ;  /* 0xff80000090967808 */ /* 0x000fe40000000000 */
[----:B------:R-:W-:Y:S02]  /*8ae0*/  FMNMX.FTZ R9, R13, R9, !PT ;  /* 0x000000090d097209 */ /* 0x000fe40007810000 */
[----:B------:R-:W-:Y:S02]  /*8af0*/  FSEL R40, R156, -INF , P3 ;  /* 0xff8000009c287808 */ /* 0x000fe40001800000 */
[----:B------:R-:W-:Y:S02]  /*8b00*/  ISETP.GT.AND P2, PT, R4, 0x11, PT ;  /* 0x000000110400780c */ /* 0x000fe40003f44270 */
[----:B------:R-:W-:Y:S02]  /*8b10*/  FSEL R151, R138, -INF , P1 ;  /* 0xff8000008a977808 */ /* 0x000fe40000800000 */
[----:B------:R-:W-:Y:S02]  /*8b20*/  FMNMX.FTZ R2, R150, R2, !PT ;  /* 0x0000000296027209 */ /* 0x000fe40007810000 */
[----:B------:R-:W-:Y:S02]  /*8b30*/  ISETP.GT.AND P0, PT, R0, 0x29, PT ;  /* 0x000000290000780c */ /* 0x000fe40003f04270 */
[----:B------:R-:W-:Y:S02]  /*8b40*/  FSEL R41, R153, -INF , P2 ;  /* 0xff80000099297808 */ /* 0x000fe40001000000 */
[----:B------:R-:W-:Y:S02]  /*8b50*/  FMNMX.FTZ R9, R40, R9, !PT ;  /* 0x0000000928097209 */ /* 0x000fe40007810000 */
        /* <DEDUP_REMOVED lines=10> */
[----:B------:R-:W-:Y:S02]  /*8c00*/  ISETP.GT.AND P3, PT, R4, 0x20, PT ;  /* 0x000000200400780c */ /* 0x000fe40003f64270 */
[----:B------:R-:W-:Y:S02]  /*8c10*/  FSEL R57, R154, -INF , P2 ;  /* 0xff8000009a397808 */ /* 0x000fe40001000000 */
[----:B------:R-:W-:Y:S02]  /*8c20*/  FMNMX.FTZ R9, R56, R9, !PT ;  /* 0x0000000938097209 */ /* 0x000fe40007810000 */
[----:B------:R-:W-:Y:S02]  /*8c30*/  ISETP.GT.AND P1, PT, R0, 0x38, PT ;  /* 0x000000380000780c */ /* 0x000fe40003f24270 */
[----:B------:R-:W-:Y:S02]  /*8c40*/  FSEL R157, R68, -INF , P0 ;  /* 0xff800000449d7808 */ /* 0x000fe40000000000 */
[----:B------:R-:W-:Y:S02]  /*8c50*/  FMNMX.FTZ R2, R156, R2, !PT ;  /* 0x000000029c027209 */ /* 0x000fe40007810000 */
[----:B------:R-:W-:Y:S02]  /*8c60*/  FSEL R145, R145, -INF , P3 ;  /* 0xff80000091917808 */ /* 0x000fe40001800000 */
[----:B------:R-:W-:Y:S02]  /*8c70*/  FMNMX.FTZ R9, R57, R9, !PT ;  /* 0x0000000939097209 */ /* 0x000fe40007810000 */
[----:B------:R-:W-:Y:S02]  /*8c80*/  ISETP.GT.AND P2, PT, R4, 0x21, PT ;  /* 0x000000210400780c */ /* 0x000fe40003f44270 */
[----:B------:R-:W-:Y:S02]  /*8c90*/  ISETP.GT.AND P0, PT, R0, 0x39, PT ;  /* 0x000000390000780c */ /* 0x000fe40003f04270 */
[----:B------:R-:W-:Y:S02]  /*8ca0*/  FSEL R158, R33, -INF , P1 ;  /* 0xff800000219e7808 */ /* 0x000fe40000800000 */
[----:B------:R-:W-:Y:S02]  /*8cb0*/  FMNMX.FTZ R2, R157, R2, !PT ;  /* 0x000000029d027209 */ /* 0x000fe40007810000 */
[----:B------:R-:W-:Y:S02]  /*8cc0*/  FMNMX.FTZ R9, R145, R9, !PT ;  /* 0x0000000991097209 */ /* 0x000fe40007810000 */
[----:B------:R-:W-:Y:S02]  /*8cd0*/  FSEL R144, R152, -INF , P2 ;  /* 0xff80000098907808 */ /* 0x000fe40001000000 */
[----:B------:R-:W-:Y:S02]  /*8ce0*/  ISETP.GT.AND P3, PT, R4, 0x28, PT ;  /* 0x000000280400780c */ /* 0x000fe40003f64270 */
[----:B------:R-:W-:Y:S02]  /*8cf0*/  ISETP.GT.AND P1, PT, R0, 0x40, PT ;  /* 0x000000400000780c */ /* 0x000fe40003f24270 */
[----:B------:R-:W-:Y:S02]  /*8d00*/  FSEL R159, R32, -INF , P0 ;  /* 0xff800000209f7808 */ /* 0x000fe40000000000 */
[----:B------:R-:W-:Y:S02]  /*8d10*/  FMNMX.FTZ R2, R158, R2, !PT ;  /* 0x000000029e027209 */ /* 0x000fe40007810000 */
[----:B------:R-:W-:Y:S02]  /*8d20*/  FSEL R148, R148, -INF , P3 ;  /* 0xff80000094947808 */ /* 0x000fe40001800000 */
[----:B------:R-:W-:Y:S02]  /*8d30*/  ISETP.GT.AND P2, PT, R4, 0x29, PT ;  /* 0x000000290400780c */ /* 0x000fe40003f44270 */
        /* <DEDUP_REMOVED lines=8> */
[----:B------:R-:W-:Y:S02]  /*8dc0*/  ISETP.GT.AND P1, PT, R0, 0x48, PT ;  /* 0x000000480000780c */ /* 0x000fe40003f24270 */
[----:B------:R-:W-:Y:S02]  /*8dd0*/  FMNMX.FTZ R2, R222, R2, !PT ;  /* 0x00000002de027209 */ /* 0x000fe40007810000 */
[----:B------:R-:W-:Y:S02]  /*8de0*/  FSEL R152, R141, -INF , P3 ;  /* 0xff8000008d987808 */ /* 0x000fe40001800000 */
[----:B------:R-:W-:Y:S02]  /*8df0*/  FMNMX.FTZ R9, R149, R9, !PT ;  /* 0x0000000995097209 */ /* 0x000fe40007810000 */
[----:B------:R-:W-:Y:S02]  /*8e00*/  ISETP.GT.AND P2, PT, R4, 0x31, PT ;  /* 0x000000310400780c */ /* 0x000fe40003f44270 */
[----:B------:R-:W-:Y:S02]  /*8e10*/  FSEL R233, R21, -INF , P1 ;  /* 0xff80000015e97808 */ /* 0x000fe40000800000 */
[----:B------:R-:W-:Y:S02]  /*8e20*/  ISETP.GT.AND P0, PT, R0, 0x49, PT ;  /* 0x000000490000780c */ /* 0x000fe40003f04270 */
        /* <DEDUP_REMOVED lines=23> */
[----:B------:R-:W-:Y:S02]  /*8fa0*/  ISETP.GT.AND P3, PT, R4, 0x48, PT ;  /* 0x000000480400780c */ /* 0x000fe40003f64270 */
[----:B------:R-:W-:Y:S02]  /*8fb0*/  FSEL R244, R18, -INF , P1 ;  /* 0xff80000012f47808 */ /* 0x000fe40000800000 */
[----:B------:R-:W-:Y:S02]  /*8fc0*/  FMNMX.FTZ R2, R242, R2, !PT ;  /* 0x00000002f2027209 */ /* 0x000fe40007810000 */
[----:B------:R-:W-:Y:S02]  /*8fd0*/  FSEL R216, R136, -INF , P2 ;  /* 0xff80000088d87808 */ /* 0x000fe40001000000 */
[----:B------:R-:W-:Y:S02]  /*8fe0*/  FMNMX.FTZ R9, R163, R9, !PT ;  /* 0x00000009a3097209 */ /* 0x000fe40007810000 */
[----:B------:R-:W-:Y:S02]  /*8ff0*/  FSEL R246, R20, -INF , P0 ;  /* 0xff80000014f67808 */ /* 0x000fe40000000000 */
[----:B------:R-:W-:Y:S02]  /*9000*/  FSEL R218, R37, -INF , P3 ;  /* 0xff80000025da7808 */ /* 0x000fe40001800000 */
[C---:B------:R-:W-:Y:S02]  /*9010*/  ISETP.GT.AND P1, PT, R0.reuse, 0x60, PT ;  /* 0x000000600000780c */ /* 0x040fe40003f24270 */
[C---:B------:R-:W-:Y:S02]  /*9020*/  ISETP.GT.AND P3, PT, R0.reuse, 0x69, PT ;  /* 0x000000690000780c */ /* 0x040fe40003f64270 */
[C---:B------:R-:W-:Y:S02]  /*9030*/  ISETP.GT.AND P0, PT, R0.reuse, 0x61, PT ;  /* 0x000000610000780c */ /* 0x040fe40003f04270 */
[----:B------:R-:W-:Y:S02]  /*9040*/  ISETP.GT.AND P4, PT, R0, 0x68, PT ;  /* 0x000000680000780c */ /* 0x000fe40003f84270 */
[----:B------:R-:W-:Y:S02]  /*9050*/  FMNMX.FTZ R0, R244, R2, !PT ;  /* 0x00000002f4007209 */ /* 0x000fe40007810000 */
[----:B------:R-:W-:Y:S02]  /*9060*/  ISETP.GT.AND P2, PT, R4, 0x49, PT ;  /* 0x000000490400780c */ /* 0x000fe40003f44270 */
[----:B------:R-:W-:Y:S02]  /*9070*/  FMNMX.FTZ R2, R216, R9, !PT ;  /* 0x00000009d8027209 */ /* 0x000fe40007810000 */
[----:B------:R-:W-:Y:S02]  /*9080*/  FSEL R249, R14, -INF , P1 ;  /* 0xff8000000ef97808 */ /* 0x000fe40000800000 */
[----:B------:R-:W-:Y:S02]  /*9090*/  FMNMX.FTZ R0, R246, R0, !PT ;  /* 0x00000000f6007209 */ /* 0x000fe40007810000 */
[----:B------:R-:W-:Y:S02]  /*90a0*/  FSEL R217, R36, -INF , P2 ;  /* 0xff80000024d97808 */ /* 0x000fe40001000000 */
[----:B------:R-:W-:Y:S01]  /*90b0*/  ISETP.GT.AND P1, PT, R4, 0x50, PT ;  /* 0x000000500400780c */ /* 0x000fe20003f24270 */
[----:B------:R-:W-:Y:S01]  /*90c0*/  LDSM.16.MT88.4 R36, [R196] ;  /* 0x00000000c424783b */ /* 0x000fe20000004200 */
[----:B------:R-:W-:Y:S02]  /*90d0*/  FMNMX.FTZ R2, R218, R2, !PT ;  /* 0x00000002da027209 */ /* 0x000fe40007810000 */
        /* <DEDUP_REMOVED lines=12> */
[----:B------:R-:W-:Y:S02]  /*91a0*/  FSEL R229, R31, -INF , P1 ;  /* 0xff8000001fe57808 */ /* 0x000fe40000800000 */
[----:B------:R-:W-:Y:S02]  /*91b0*/  FMNMX.FTZ R2, R230, R2, !PT ;  /* 0x00000002e6027209 */ /* 0x000fe40007810000 */
[----:B------:R-:W-:Y:S02]  /*91c0*/  FMNMX.FTZ R0, R71, R0, !PT ;  /* 0x0000000047007209 */ /* 0x000fe40007810000 */
[----:B------:R-:W-:Y:S02]  /*91d0*/  FMNMX.FTZ R9, R229, R2, !PT ;  /* 0x00000002e5097209 */ /* 0x000fe40007810000 */
[C---:B------:R-:W-:Y:S01]  /*91e0*/  ISETP.GT.AND P0, PT, R4.reuse, 0x59, PT ;  /* 0x000000590400780c */ /* 0x040fe20003f04270 */
[----:B------:R-:W2:Y:S01]  /*91f0*/  SHFL.BFLY PT, R2, R0, 0x2, 0x1f ;  /* 0x0c401f0000027f89 */ /* 0x000ea200000e0000 */
[----:B------:R-:W-:Y:S02]  /*9200*/  ISETP.GT.AND P1, PT, R4, 0x60, PT ;  /* 0x000000600400780c */ /* 0x000fe40003f24270 */
[----:B------:R-:W-:Y:S02]  /*9210*/  FSEL R226, R30, -INF , P0 ;  /* 0xff8000001ee27808 */ /* 0x000fe40000000000 */
[----:B------:R-:W-:Y:S02]  /*9220*/  ISETP.GT.AND P0, PT, R4, 0x61, PT ;  /* 0x000000610400780c */ /* 0x000fe40003f04270 */
[----:B------:R-:W-:Y:S02]  /*9230*/  FSEL R224, R29, -INF , P1 ;  /* 0xff8000001de07808 */ /* 0x000fe40000800000 */
[----:B------:R-:W-:Y:S01]  /*9240*/  FSEL R223, R26, -INF , P0 ;  /* 0xff8000001adf7808 */ /* 0x000fe20000000000 */
[----:B------:R-:W-:Y:S01]  /*9250*/  LDSM.16.MT88.4 R28, [R192] ;  /* 0x00000000c01c783b */ /* 0x000fe20000004200 */
[----:B------:R-:W-:Y:S02]  /*9260*/  ISETP.GT.AND P0, PT, R4, 0x69, PT ;  /* 0x000000690400780c */ /* 0x000fe40003f04270 */
[----:B------:R-:W-:Y:S02]  /*9270*/  FMNMX.FTZ R9, R226, R9, !PT ;  /* 0x00000009e2097209 */ /* 0x000fe40007810000 */
[----:B------:R-:W-:Y:S02]  /*9280*/  FSEL R220, R22, -INF , P0 ;  /* 0xff80000016dc7808 */ /* 0x000fe40000000000 */
[----:B------:R-:W-:Y:S01]  /*9290*/  ISETP.GT.AND P1, PT, R4, 0x68, PT ;  /* 0x000000680400780c */ /* 0x000fe20003f24270 */
[----:B------:R-:W-:Y:S01]  /*92a0*/  LDSM.16.MT88.4 R20, [R193] ;  /* 0x00000000c114783b */ /* 0x000fe20000004200 */
[----:B------:R-:W-:Y:S02]  /*92b0*/  FMNMX.FTZ R9, R224, R9, !PT ;  /* 0x00000009e0097209 */ /* 0x000fe40007810000 */
[----:B------:R-:W-:Y:S02]  /*92c0*/  FSEL R221, R24, -INF , P1 ;  /* 0xff80000018dd7808 */ /* 0x000fe40000800000 */
[----:B------:R-:W-:Y:S02]  /*92d0*/  FMNMX.FTZ R4, R223, R9, !PT ;  /* 0x00000009df047209 */ /* 0x000fe40007810000 */
[----:B--2---:R-:W-:Y:S02]  /*92e0*/  FMNMX.FTZ R0, R0, R2, !PT ;  /* 0x0000000200007209 */ /* 0x004fe40007810000 */
[----:B------:R-:W-:Y:S03]  /*92f0*/  FMNMX.FTZ R4, R221, R4, !PT ;  /* 0x00000004dd047209 */ /* 0x000fe60007810000 */
[----:B------:R-:W2:Y:S01]  /*9300*/  SHFL.BFLY PT, R2, R0, 0x1, 0x1f ;  /* 0x0c201f0000027f89 */ /* 0x000ea200000e0000 */
[----:B------:R-:W-:Y:S07]  /*9310*/  FMNMX.FTZ R4, R220, R4, !PT ;  /* 0x00000004dc047209 */ /* 0x000fee0007810000 */
[----:B------:R-:W3:Y:S01]  /*9320*/  SHFL.BFLY PT, R9, R4, 0x2, 0x1f ;  /* 0x0c401f0004097f89 */ /* 0x000ee200000e0000 */
[----:B--2---:R-:W-:Y:S04]  /*9330*/  FMNMX.FTZ R68, R0, R2, !PT ;  /* 0x0000000200447209 */ /* 0x004fe80007810000 */
[C---:B------:R-:W-:Y:S01]  /*9340*/  FSETP.NEU.FTZ.AND P0, PT, R68.reuse, -INF , PT ;  /* 0xff8000004400780b */ /* 0x040fe20003f1d000 */
[----:B------:R-:W-:Y:S01]  /*9350*/  FMUL.FTZ R0, R68, c[0x0][0x2d0] ;  /* 0x0000b40044007a20 */ /* 0x000fe20000410000 */
[----:B---3--:R-:W-:Y:S04]  /*9360*/  FMNMX.FTZ R4, R4, R9, !PT ;  /* 0x0000000904047209 */ /* 0x008fe80007810000 */
[----:B------:R-:W-:Y:S01]  /*9370*/  FSEL R141, R0, RZ, P0 ;  /* 0x000000ff008d7208 */ /* 0x000fe20000000000 */
[----:B------:R-:W2:Y:S04]  /*9380*/  SHFL.BFLY PT, R2, R4, 0x1, 0x1f ;  /* 0x0c201f0004027f89 */ /* 0x000ea800000e0000 */
[--C-:B------:R-:W-:Y:S04]  /*9390*/  FFMA.FTZ R0, R5, c[0x0][0x2d0], -R141.reuse ;  /* 0x0000b40005007a23 */ /* 0x100fe8000001088d */
[----:B------:R3:W-:Y:S01]  /*93a0*/  MUFU.EX2 R237, R0 ;  /* 0x0000000000ed7308 */ /* 0x0007e20000000800 */
[----:B--2---:R-:W-:Y:S04]  /*93b0*/  FMNMX.FTZ R69, R4, R2, !PT ;  /* 0x0000000204457209 */ /* 0x004fe80007810000 */
[C---:B------:R-:W-:Y:S01]  /*93c0*/  FSETP.NEU.FTZ.AND P1, PT, R69.reuse, -INF , PT ;  /* 0xff8000004500780b */ /* 0x040fe20003f3d000 */
[----:B------:R-:W-:Y:S02]  /*93d0*/  FMUL.FTZ R2, R69, c[0x0][0x2d0] ;  /* 0x0000b40045027a20 */ /* 0x000fe40000410000 */
[--C-:B---3--:R-:W-:Y:S03]  /*93e0*/  FFMA.FTZ R0, R7, c[0x0][0x2d0], -R141.reuse ;  /* 0x0000b40007007a23 */ /* 0x108fe6000001088d */
[----:B------:R-:W-:Y:S01]  /*93f0*/  FSEL R140, R2, RZ, P1 ;  /* 0x000000ff028c7208 */ /* 0x000fe20000800000 */
[----:B------:R2:W3:Y:S04]  /*9400*/  MUFU.EX2 R239, R0 ;  /* 0x0000000000ef7308 */ /* 0x0004e80000000800 */
[--C-:B------:R-:W-:Y:S02]  /*9410*/  FFMA.FTZ R2, R13, c[0x0][0x2d0], -R140.reuse ;  /* 0x0000b4000d027a23 */ /* 0x100fe4000001088c */
[--C-:B------:R-:W-:Y:S04]  /*9420*/  FFMA.FTZ R4, R11, c[0x0][0x2d0], -R140.reuse ;  /* 0x0000b4000b047a23 */ /* 0x100fe8000001088c */
[----:B------:R4:W-:Y:S10]  /*9430*/  MUFU.EX2 R42, R2 ;  /* 0x00000002002a7308 */ /* 0x0009f40000000800 */
[----:B------:R-:W-:Y:S01]  /*9440*/  MUFU.EX2 R252, R4 ;  /* 0x0000000400fc7308 */ /* 0x000fe20000000800 */
[--C-:B--2---:R-:W-:Y:S01]  /*9450*/  FFMA.FTZ R0, R8, c[0x0][0x2d0], -R141.reuse ;  /* 0x0000b40008007a23 */ /* 0x104fe2000001088d */
[----:B---3--:R-:W-:Y:S08]  /*9460*/  F2FP.PACK_AB R137, R239, R237 ;  /* 0x000000edef89723e */ /* 0x008ff000000000ff */
[----:B------:R2:W-:Y:S01]  /*9470*/  MUFU.EX2 R51, R0 ;  /* 0x0000000000337308 */ /* 0x0005e20000000800 */
[----:B----4-:R-:W-:Y:S01]  /*9480*/  FSEL R2, R68, RZ, P0 ;  /* 0x000000ff44027208 */ /* 0x010fe20000000000 */
[----:B--2---:R-:W-:Y:S08]  /*9490*/  FFMA.FTZ R0, R10, c[0x0][0x2d0], -R141 ;  /* 0x0000b4000a007a23 */ /* 0x004ff0000001088d */
[----:B------:R2:W3:Y:S02]  /*94a0*/  MUFU.EX2 R43, R0 ;  /* 0x00000000002b7308 */ /* 0x0004e40000000800 */
[--C-:B--2---:R-:W-:Y:S01]  /*94b0*/  FFMA.FTZ R0, R6, c[0x0][0x2d0], -R140.reuse ;  /* 0x0000b40006007a23 */ /* 0x104fe2000001088c */
[----:B---3--:R-:W-:Y:S07]  /*94c0*/  F2FP.PACK_AB R139, R43, R51 ;  /* 0x000000332b8b723e */ /* 0x008fee00000000ff */
[----:B------:R2:W3:Y:S02]  /*94d0*/  MUFU.EX2 R238, R0 ;  /* 0x0000000000ee7308 */ /* 0x0004e40000000800 */
[----:B--2---:R-:W-:Y:S01]  /*94e0*/  FFMA.FTZ R0, R12, c[0x0][0x2d0], -R140 ;  /* 0x0000b4000c007a23 */ /* 0x004fe2000001088c */
[----:B---3--:R-:W-:Y:S01]  /*94f0*/  F2FP.PACK_AB R136, R252, R238 ;  /* 0x000000eefc88723e */ /* 0x008fe200000000ff */
[----:B------:R-:W2:Y:S06]  /*9500*/  LDSM.16.MT88.4 R12, [R191] ;  /* 0x00000000bf0c783b */ /* 0x000eac0000004200 */
[----:B------:R3:W4:Y:S02]  /*9510*/  MUFU.EX2 R50, R0 ;  /* 0x0000000000327308 */ /* 0x0007240000000800 */
[----:B---3--:R-:W-:Y:S02]  /*9520*/  FSEL R0, R69, RZ, P1 ;  /* 0x000000ff45007208 */ /* 0x008fe40000800000 */
[----:B----4-:R-:W-:Y:S03]  /*9530*/  F2FP.PACK_AB R138, R42, R50 ;  /* 0x000000322a8a723e */ /* 0x010fe600000000ff */
[----:B------:R-:W-:Y:S04]  /*9540*/  FADD.FTZ R0, -R0, R3 ;  /* 0x0000000300007221 */ /* 0x000fe80000010100 */
[----:B------:R-:W-:Y:S04]  /*9550*/  FMUL.FTZ R0, R0, c[0x0][0x2d0] ;  /* 0x0000b40000007a20 */ /* 0x000fe80000410000 */
[----:B------:R3:W4:Y:S02]  /*9560*/  MUFU.EX2 R3, R0 ;  /* 0x0000000000037308 */ /* 0x0007240000000800 */
[----:B---3--:R-:W-:Y:S02]  /*9570*/  FADD.FTZ R0, -R2, R70 ;  /* 0x0000004602007221 */ /* 0x008fe40000010100 */
[--C-:B------:R-:W-:Y:S02]  /*9580*/  FFMA.FTZ R2, R40, c[0x0][0x2d0], -R140.reuse ;  /* 0x0000b40028027a23 */ /* 0x100fe4000001088c */
[C---:B----4-:R-:W-:Y:S04]  /*9590*/  FMUL.FTZ R40, R3.reuse, R108 ;  /* 0x0000006c03287220 */ /* 0x050fe80000410000 */
[----:B------:R3:W-:Y:S01]  /*95a0*/  MUFU.EX2 R251, R2 ;  /* 0x0000000200fb7308 */ /* 0x0007e20000000800 */
[----:B------:R-:W-:Y:S02]  /*95b0*/  FMUL.FTZ R0, R0, c[0x0][0x2d0] ;  /* 0x0000b40000007a20 */ /* 0x000fe40000410000 */
[C---:B------:R-:W-:Y:S02]  /*95c0*/  FMUL.FTZ R4, R3.reuse, R72 ;  /* 0x0000004803047220 */ /* 0x040fe40000410000 */
[C---:B------:R-:W-:Y:S02]  /*95d0*/  FMUL.FTZ R5, R3.reuse, R73 ;  /* 0x0000004903057220 */ /* 0x040fe40000410000 */
[C---:B------:R-:W-:Y:S02]  /*95e0*/  FMUL.FTZ R8, R3.reuse, R76 ;  /* 0x0000004c03087220 */ /* 0x040fe40000410000 */
[C---:B------:R-:W-:Y:S01]  /*95f0*/  FMUL.FTZ R9, R3.reuse, R77 ;  /* 0x0000004d03097220 */ /* 0x040fe20000410000 */
[----:B------:R-:W4:Y:S01]  /*9600*/  MUFU.EX2 R0, R0 ;  /* 0x0000000000007308 */ /* 0x000f220000000800 */
[C---:B------:R-:W-:Y:S02]  /*9610*/  FMUL.FTZ R16, R3.reuse, R84 ;  /* 0x0000005403107220 */ /* 0x040fe40000410000 */
[C---:B------:R-:W-:Y:S02]  /*9620*/  FMUL.FTZ R17, R3.reuse, R85 ;  /* 0x0000005503117220 */ /* 0x040fe40000410000 */
[C---:B------:R-:W-:Y:S02]  /*9630*/  FMUL.FTZ R24, R3.reuse, R92 ;  /* 0x0000005c03187220 */ /* 0x040fe40000410000 */
[C---:B------:R-:W-:Y:S02]  /*9640*/  FMUL.FTZ R25, R3.reuse, R93 ;  /* 0x0000005d03197220 */ /* 0x040fe40000410000 */
[C---:B------:R-:W-:Y:S02]  /*9650*/  FMUL.FTZ R32, R3.reuse, R100 ;  /* 0x0000006403207220 */ /* 0x040fe40000410000 */
[----:B------:R-:W-:Y:S02]  /*9660*/  FMUL.FTZ R33, R3, R101 ;  /* 0x0000006503217220 */ /* 0x000fe40000410000 */
[--C-:B------:R-:W-:Y:S02]  /*9670*/  FFMA.FTZ R92, R229, c[0x0][0x2d0], -R140.reuse ;  /* 0x0000b400e55c7a23 */ /* 0x100fe4000001088c */
[--C-:B---3--:R-:W-:Y:S02]  /*9680*/  FFMA.FTZ R2, R41, c[0x0][0x2d0], -R140.reuse ;  /* 0x0000b40029027a23 */ /* 0x108fe4000001088c */
[--C-:B------:R-:W-:Y:S02]  /*9690*/  FFMA.FTZ R93, R226, c[0x0][0x2d0], -R140.reuse ;  /* 0x0000b400e25d7a23 */ /* 0x100fe4000001088c */
[----:B------:R3:W-:Y:S01]  /*96a0*/  MUFU.EX2 R250, R2 ;  /* 0x0000000200fa7308 */ /* 0x0007e20000000800 */
[----:B------:R-:W-:Y:S02]  /*96b0*/  FFMA.FTZ R101, R224, c[0x0][0x2d0], -R140 ;  /* 0x0000b400e0657a23 */ /* 0x000fe4000001088c */
[--C-:B------:R-:W-:Y:S02]  /*96c0*/  FFMA.FTZ R100, R247, c[0x0][0x2d0], -R141.reuse ;  /* 0x0000b400f7647a23 */ /* 0x100fe4000001088d */
[C---:B----4-:R-:W-:Y:S02]  /*96d0*/  FMUL.FTZ R6, R0.reuse, R74 ;  /* 0x0000004a00067220 */ /* 0x050fe40000410000 */
[C---:B------:R-:W-:Y:S02]  /*96e0*/  FMUL.FTZ R7, R0.reuse, R75 ;  /* 0x0000004b00077220 */ /* 0x040fe40000410000 */
[----:B------:R-:W4:Y:S01]  /*96f0*/  LDSM.16.MT88.4 R72, [R192+0x3800] ;  /* 0x00380000c048783b */ /* 0x000f220000004200 */
[C---:B------:R-:W-:Y:S02]  /*9700*/  FMUL.FTZ R10, R0.reuse, R78 ;  /* 0x0000004e000a7220 */ /* 0x040fe40000410000 */
[C---:B------:R-:W-:Y:S02]  /*9710*/  FMUL.FTZ R11, R0.reuse, R79 ;  /* 0x0000004f000b7220 */ /* 0x040fe40000410000 */
[C---:B--2---:R-:W-:Y:S03]  /*9720*/  HMMA.16816.F32 R4, R136.reuse, R12, R4 ;  /* 0x0000000c8804723c */ /* 0x044fe60000001804 */
[----:B------:R-:W2:Y:S02]  /*9730*/  LDSM.16.MT88.4 R76, [R194+0x3800] ;  /* 0x00380000c24c783b */ /* 0x000ea40000004200 */
[----:B------:R-:W-:Y:S02]  /*9740*/  FMUL.FTZ R18, R0, R86 ;  /* 0x0000005600127220 */ /* 0x000fe40000410000 */
[C---:B------:R-:W-:Y:S01]  /*9750*/  FMUL.FTZ R12, R3.reuse, R80 ;  /* 0x00000050030c7220 */ /* 0x040fe20000410000 */
[C---:B------:R-:W-:Y:S04]  /*9760*/  HMMA.16816.F32 R8, R136.reuse, R14, R8 ;  /* 0x0000000e8808723c */ /* 0x040fe80000001808 */
[--C-:B---3--:R-:W-:Y:S02]  /*9770*/  FFMA.FTZ R2, R48, c[0x0][0x2d0], -R141.reuse ;  /* 0x0000b40030027a23 */ /* 0x108fe4000001088d */
[C---:B------:R-:W-:Y:S02]  /*9780*/  FMUL.FTZ R13, R3.reuse, R81 ;  /* 0x00000051030d7220 */ /* 0x040fe40000410000 */
[----:B------:R3:W-:Y:S01]  /*9790*/  MUFU.EX2 R108, R2 ;  /* 0x00000002006c7308 */ /* 0x0007e20000000800 */
[C---:B------:R-:W-:Y:S03]  /*97a0*/  FMUL.FTZ R14, R0.reuse, R82 ;  /* 0x00000052000e7220 */ /* 0x040fe60000410000 */
[C---:B------:R-:W-:Y:S02]  /*97b0*/  FMUL.FTZ R15, R0.reuse, R83 ;  /* 0x00000053000f7220 */ /* 0x040fe40000410000 */
[----:B------:R-:W2:Y:S01]  /*97c0*/  LDSM.16.MT88.4 R80, [R191+0x800] ;  /* 0x00080000bf50783b */ /* 0x000ea20000004200 */
[C---:B------:R-:W-:Y:S02]  /*97d0*/  FMUL.FTZ R19, R0.reuse, R87 ;  /* 0x0000005700137220 */ /* 0x040fe40000410000 */
[C---:B------:R-:W-:Y:S02]  /*97e0*/  FMUL.FTZ R58, R0.reuse, R126 ;  /* 0x0000007e003a7220 */ /* 0x040fe40000410000 */
[C---:B------:R-:W-:Y:S03]  /*97f0*/  HMMA.16816.F32 R12, R136.reuse, R20, R12 ;  /* 0x00000014880c723c */ /* 0x040fe6000000180c */
[----:B------:R-:W1:Y:S01]  /*9800*/  LDSM.16.MT88.4 R84, [R193+0x800] ;  /* 0x00080000c154783b */ /* 0x000e620000004200 */
[C---:B------:R-:W-:Y:S02]  /*9810*/  FMUL.FTZ R59, R0.reuse, R127 ;  /* 0x0000007f003b7220 */ /* 0x040fe40000410000 */
[C---:B------:R-:W-:Y:S02]  /*9820*/  FMUL.FTZ R26, R0.reuse, R94 ;  /* 0x0000005e001a7220 */ /* 0x040fe40000410000 */
[C---:B------:R-:W-:Y:S04]  /*9830*/  HMMA.16816.F32 R16, R136.reuse, R22, R16 ;  /* 0x000000168810723c */ /* 0x040fe80000001810 */
[----:B------:R-:W-:Y:S02]  /*9840*/  FMUL.FTZ R20, R3, R88 ;  /* 0x0000005803147220 */ /* 0x000fe40000410000 */
[----:B---3--:R-:W-:Y:S02]  /*9850*/  FFMA.FTZ R2, R49, c[0x0][0x2d0], -R141 ;  /* 0x0000b40031027a23 */ /* 0x008fe4000001088d */
[C---:B------:R-:W-:Y:S02]  /*9860*/  FMUL.FTZ R21, R3.reuse, R89 ;  /* 0x0000005903157220 */ /* 0x040fe40000410000 */
[----:B------:R3:W1:Y:S02]  /*9870*/  MUFU.EX2 R245, R2 ;  /* 0x0000000200f57308 */ /* 0x0006640000000800 */
[C---:B------:R-:W-:Y:S02]  /*9880*/  FMUL.FTZ R22, R0.reuse, R90 ;  /* 0x0000005a00167220 */ /* 0x040fe40000410000 */
[C---:B------:R-:W-:Y:S02]  /*9890*/  FMUL.FTZ R23, R0.reuse, R91 ;  /* 0x0000005b00177220 */ /* 0x040fe40000410000 */
[----:B------:R-:W1:Y:S01]  /*98a0*/  LDSM.16.MT88.4 R88, [R192+0x800] ;  /* 0x00080000c058783b */ /* 0x000e620000004200 */
[----:B------:R-:W-:Y:S02]  /*98b0*/  IMAD.MOV.U32 R94, RZ, RZ, R51 ;  /* 0x000000ffff5e7224 */ /* 0x000fe400078e0033 */
[C---:B------:R-:W-:Y:S02]  /*98c0*/  FMUL.FTZ R49, R3.reuse, R117 ;  /* 0x0000007503317220 */ /* 0x040fe40000410000 */
[C---:B------:R-:W-:Y:S03]  /*98d0*/  HMMA.16816.F32 R20, R136.reuse, R28, R20 ;  /* 0x0000001c8814723c */ /* 0x040fe60000001814 */
[C---:B------:R-:W-:Y:S02]  /*98e0*/  FMUL.FTZ R27, R0.reuse, R95 ;  /* 0x0000005f001b7220 */ /* 0x040fe40000410000 */
[----:B------:R-:W-:Y:S02]  /*98f0*/  IMAD.MOV.U32 R95, RZ, RZ, R50 ;  /* 0x000000ffff5f7224 */ /* 0x000fe400078e0032 */
[C---:B------:R-:W-:Y:S02]  /*9900*/  FMUL.FTZ R50, R0.reuse, R118 ;  /* 0x0000007600327220 */ /* 0x040fe40000410000 */
[----:B------:R-:W-:Y:S01]  /*9910*/  FMUL.FTZ R51, R0, R119 ;  /* 0x0000007700337220 */ /* 0x000fe20000410000 */
[C---:B------:R-:W-:Y:S03]  /*9920*/  HMMA.16816.F32 R24, R136.reuse, R30, R24 ;  /* 0x0000001e8818723c */ /* 0x040fe60000001818 */
[----:B---3--:R-:W-:Y:S02]  /*9930*/  FFMA.FTZ R2, R56, c[0x0][0x2d0], -R140 ;  /* 0x0000b40038027a23 */ /* 0x008fe4000001088c */
[C---:B------:R-:W-:Y:S02]  /*9940*/  FMUL.FTZ R56, R3.reuse, R124 ;  /* 0x0000007c03387220 */ /* 0x040fe40000410000 */
[----:B------:R3:W-:Y:S01]  /*9950*/  MUFU.EX2 R243, R2 ;  /* 0x0000000200f37308 */ /* 0x0007e20000000800 */
[C---:B------:R-:W-:Y:S02]  /*9960*/  FMUL.FTZ R30, R0.reuse, R98 ;  /* 0x00000062001e7220 */ /* 0x040fe40000410000 */
[----:B------:R-:W5:Y:S02]  /*9970*/  LDL.LU R98, [R1+0x34] ;  /* 0x0000340001627983 */ /* 0x000f640000300800 */
[C---:B------:R-:W-:Y:S02]  /*9980*/  FMUL.FTZ R31, R0.reuse, R99 ;  /* 0x00000063001f7220 */ /* 0x040fe40000410000 */
[C---:B------:R-:W-:Y:S01]  /*9990*/  FMUL.FTZ R28, R3.reuse, R96 ;  /* 0x00000060031c7220 */ /* 0x040fe20000410000 */
[----:B------:R-:W5:Y:S01]  /*99a0*/  LDL.LU R99, [R1+0x30] ;  /* 0x0000300001637983 */ /* 0x000f620000300800 */
[----:B------:R-:W-:Y:S02]  /*99b0*/  FMUL.FTZ R29, R3, R97 ;  /* 0x00000061031d7220 */ /* 0x000fe40000410000 */
[----:B------:R-:W-:Y:S02]  /*99c0*/  IMAD.MOV.U32 R96, RZ, RZ, R43 ;  /* 0x000000ffff607224 */ /* 0x000fe400078e002b */
[----:B------:R-:W-:Y:S02]  /*99d0*/  IMAD.MOV.U32 R97, RZ, RZ, R42 ;  /* 0x000000ffff617224 */ /* 0x000fe400078e002a */
[C---:B------:R-:W-:Y:S01]  /*99e0*/  FMUL.FTZ R34, R0.reuse, R102 ;  /* 0x0000006600227220 */ /* 0x040fe20000410000 */
[C---:B------:R-:W-:Y:S03]  /*99f0*/  HMMA.16816.F32 R28, R136.reuse, R36, R28 ;  /* 0x00000024881c723c */ /* 0x040fe6000000181c */
[C---:B------:R-:W-:Y:S02]  /*9a00*/  FMUL.FTZ R35, R0.reuse, R103 ;  /* 0x0000006700237220 */ /* 0x040fe40000410000 */
[--C-:B------:R-:W-:Y:S02]  /*9a10*/  FFMA.FTZ R102, R223, c[0x0][0x2d0], -R140.reuse ;  /* 0x0000b400df667a23 */ /* 0x100fe4000001088c */
[--C-:B------:R-:W-:Y:S02]  /*9a20*/  FFMA.FTZ R103, R221, c[0x0][0x2d0], -R140.reuse ;  /* 0x0000b400dd677a23 */ /* 0x100fe4000001088c */
[----:B---3--:R-:W-:Y:S01]  /*9a30*/  FFMA.FTZ R2, R57, c[0x0][0x2d0], -R140 ;  /* 0x0000b40039027a23 */ /* 0x008fe2000001088c */
[C---:B------:R-:W-:Y:S03]  /*9a40*/  HMMA.16816.F32 R32, R136.reuse, R38, R32 ;  /* 0x000000268820723c */ /* 0x040fe60000001820 */
[----:B------:R3:W-:Y:S01]  /*9a50*/  MUFU.EX2 R241, R2 ;  /* 0x0000000200f17308 */ /* 0x0007e20000000800 */
[C---:B------:R-:W-:Y:S02]  /*9a60*/  FMUL.FTZ R57, R3.reuse, R125 ;  /* 0x0000007d03397220 */ /* 0x040fe40000410000 */
[C---:B------:R-:W-:Y:S02]  /*9a70*/  FMUL.FTZ R37, R3.reuse, R105 ;  /* 0x0000006903257220 */ /* 0x040fe40000410000 */
[C---:B------:R-:W-:Y:S04]  /*9a80*/  FMUL.FTZ R38, R0.reuse, R106 ;  /* 0x0000006a00267220 */ /* 0x040fe80000410000 */
[C---:B------:R-:W-:Y:S02]  /*9a90*/  FMUL.FTZ R39, R0.reuse, R107 ;  /* 0x0000006b00277220 */ /* 0x040fe40000410000 */
[C---:B------:R-:W-:Y:S02]  /*9aa0*/  FMUL.FTZ R36, R3.reuse, R104 ;  /* 0x0000006803247220 */ /* 0x040fe40000410000 */
[C---:B------:R-:W-:Y:S02]  /*9ab0*/  FMUL.FTZ R41, R3.reuse, R109 ;  /* 0x0000006d03297220 */ /* 0x040fe40000410000 */
[----:B------:R-:W-:Y:S02]  /*9ac0*/  IMAD.MOV.U32 R109, RZ, RZ, R97 ;  /* 0x000000ffff6d7224 */ /* 0x000fe400078e0061 */
[C---:B------:R-:W-:Y:S01]  /*9ad0*/  FMUL.FTZ R42, R0.reuse, R110 ;  /* 0x0000006e002a7220 */ /* 0x040fe20000410000 */
[C---:B------:R-:W-:Y:S03]  /*9ae0*/  HMMA.16816.F32 R36, R136.reuse, R44, R36 ;  /* 0x0000002c8824723c */ /* 0x040fe60000001824 */
[----:B------:R-:W-:Y:S02]  /*9af0*/  FMUL.FTZ R43, R0, R111 ;  /* 0x0000006f002b7220 */ /* 0x000fe40000410000 */
[----:B------:R-:W-:Y:S02]  /*9b00*/  IMAD.MOV.U32 R111, RZ, RZ, R95 ;  /* 0x000000ffff6f7224 */ /* 0x000fe400078e005f */
[--C-:B---3--:R-:W-:Y:S02]  /*9b10*/  FFMA.FTZ R2, R142, c[0x0][0x2d0], -R141.reuse ;  /* 0x0000b4008e027a23 */ /* 0x108fe4000001088d */
[----:B------:R-:W-:Y:S01]  /*9b20*/  IMAD.MOV.U32 R110, RZ, RZ, R96 ;  /* 0x000000ffff6e7224 */ /* 0x000fe200078e0060 */
[C---:B------:R-:W-:Y:S01]  /*9b30*/  HMMA.16816.F32 R40, R136.reuse, R46, R40 ;  /* 0x0000002e8828723c */ /* 0x040fe20000001828 */
[----:B------:R3:W-:Y:S02]  /*9b40*/  MUFU.EX2 R125, R2 ;  /* 0x00000002007d7308 */ /* 0x0007e40000000800 */
[C---:B------:R-:W-:Y:S02]  /*9b50*/  FMUL.FTZ R44, R3.reuse, R112 ;  /* 0x00000070032c7220 */ /* 0x040fe40000410000 */
[C---:B------:R-:W-:Y:S02]  /*9b60*/  FMUL.FTZ R45, R3.reuse, R113 ;  /* 0x00000071032d7220 */ /* 0x040fe40000410000 */
[C---:B------:R-:W-:Y:S02]  /*9b70*/  FMUL.FTZ R47, R0.reuse, R115 ;  /* 0x00000073002f7220 */ /* 0x040fe40000410000 */
[C---:B------:R-:W-:Y:S02]  /*9b80*/  FMUL.FTZ R46, R0.reuse, R114 ;  /* 0x00000072002e7220 */ /* 0x040fe40000410000 */
[----:B------:R-:W-:Y:S01]  /*9b90*/  MUFU.EX2 R142, R103 ;  /* 0x00000067008e7308 */ /* 0x000fe20000000800 */
[C---:B------:R-:W-:Y:S02]  /*9ba0*/  FMUL.FTZ R48, R3.reuse, R116 ;  /* 0x0000007403307220 */ /* 0x040fe40000410000 */
[----:B------:R-:W-:Y:S02]  /*9bb0*/  IMAD.MOV.U32 R116, RZ, RZ, R94 ;  /* 0x000000ffff747224 */ /* 0x000fe400078e005e */
[C---:B------:R-:W-:Y:S03]  /*9bc0*/  HMMA.16816.F32 R44, R136.reuse, R52, R44 ;  /* 0x00000034882c723c */ /* 0x040fe6000000182c */
[C---:B------:R-:W-:Y:S02]  /*9bd0*/  FMUL.FTZ R60, R3.reuse, R60 ;  /* 0x0000003c033c7220 */ /* 0x040fe40000410000 */
[----:B------:R-:W-:Y:S02]  /*9be0*/  FMUL.FTZ R61, R3, R61 ;  /* 0x0000003d033d7220 */ /* 0x000fe40000410000 */
[C---:B------:R-:W-:Y:S01]  /*9bf0*/  FMUL.FTZ R62, R0.reuse, R62 ;  /* 0x0000003e003e7220 */ /* 0x040fe20000410000 */
[C---:B------:R-:W-:Y:S04]  /*9c00*/  HMMA.16816.F32 R48, R136.reuse, R54, R48 ;  /* 0x000000368830723c */ /* 0x040fe80000001830 */
[--C-:B---3--:R-:W-:Y:S02]  /*9c10*/  FFMA.FTZ R2, R143, c[0x0][0x2d0], -R141.reuse ;  /* 0x0000b4008f027a23 */ /* 0x108fe4000001088d */
[C---:B------:R-:W-:Y:S02]  /*9c20*/  FMUL.FTZ R52, R3.reuse, R120 ;  /* 0x0000007803347220 */ /* 0x040fe40000410000 */
[----:B------:R3:W2:Y:S01]  /*9c30*/  MUFU.EX2 R124, R2 ;  /* 0x00000002007c7308 */ /* 0x0006a20000000800 */
[C---:B------:R-:W-:Y:S03]  /*9c40*/  FMUL.FTZ R54, R0.reuse, R122 ;  /* 0x0000007a00367220 */ /* 0x040fe60000410000 */
[C---:B------:R-:W-:Y:S02]  /*9c50*/  FMUL.FTZ R55, R0.reuse, R123 ;  /* 0x0000007b00377220 */ /* 0x040fe40000410000 */
[C---:B------:R-:W-:Y:S02]  /*9c60*/  FMUL.FTZ R53, R3.reuse, R121 ;  /* 0x0000007903357220 */ /* 0x040fe40000410000 */
[C---:B------:R-:W-:Y:S02]  /*9c70*/  FMUL.FTZ R63, R0.reuse, R63 ;  /* 0x0000003f003f7220 */ /* 0x040fe40000410000 */
[C---:B------:R-:W-:Y:S02]  /*9c80*/  FMUL.FTZ R64, R3.reuse, R64 ;  /* 0x0000004003407220 */ /* 0x040fe40000410000 */
[----:B------:R-:W-:Y:S01]  /*9c90*/  FMUL.FTZ R65, R3, R65 ;  /* 0x0000004103417220 */ /* 0x000fe20000410000 */
[C---:B----4-:R-:W-:Y:S03]  /*9ca0*/  HMMA.16816.F32 R52, R136.reuse, R72, R52 ;  /* 0x000000488834723c */ /* 0x050fe60000001834 */
[C---:B------:R-:W-:Y:S02]  /*9cb0*/  FMUL.FTZ R66, R0.reuse, R66 ;  /* 0x0000004200427220 */ /* 0x040fe40000410000 */
[----:B------:R-:W-:Y:S02]  /*9cc0*/  FMUL.FTZ R67, R0, R67 ;  /* 0x0000004300437220 */ /* 0x000fe40000410000 */
[----:B-1----:R-:W-:Y:S01]  /*9cd0*/  F2FP.PACK_AB R73, R245, R108 ;  /* 0x0000006cf549723e */ /* 0x002fe200000000ff */
[C---:B------:R-:W-:Y:S04]  /*9ce0*/  HMMA.16816.F32 R56, R136.reuse, R74, R56 ;  /* 0x0000004a8838723c */ /* 0x040fe80000001838 */
[--C-:B---3--:R-:W-:Y:S01]  /*9cf0*/  FFMA.FTZ R2, R145, c[0x0][0x2d0], -R140.reuse ;  /* 0x0000b40091027a23 */ /* 0x108fe2000001088c */
[----:B------:R-:W-:Y:S01]  /*9d00*/  F2FP.PACK_AB R72, R250, R251 ;  /* 0x000000fbfa48723e */ /* 0x000fe200000000ff */
[----:B------:R-:W-:Y:S01]  /*9d10*/  MUFU.EX2 R145, R101 ;  /* 0x0000006500917308 */ /* 0x000fe20000000800 */
[----:B--2---:R-:W-:Y:S01]  /*9d20*/  F2FP.PACK_AB R75, R124, R125 ;  /* 0x0000007d7c4b723e */ /* 0x004fe200000000ff */
[C---:B------:R-:W-:Y:S04]  /*9d30*/  HMMA.16816.F32 R60, R136.reuse, R76, R60 ;  /* 0x0000004c883c723c */ /* 0x040fe8000000183c */
[----:B------:R-:W-:Y:S01]  /*9d40*/  F2FP.PACK_AB R74, R241, R243 ;  /* 0x000000f3f14a723e */ /* 0x000fe200000000ff */
[--C-:B------:R-:W-:Y:S03]  /*9d50*/  FFMA.FTZ R70, R225, c[0x0][0x2d0], -R141.reuse ;  /* 0x0000b400e1467a23 */ /* 0x100fe6000001088d */
[----:B------:R-:W-:Y:S01]  /*9d60*/  HMMA.16816.F32 R64, R136, R78, R64 ;  /* 0x0000004e8840723c */ /* 0x000fe20000001840 */
[----:B------:R1:W-:Y:S01]  /*9d70*/  MUFU.EX2 R235, R2 ;  /* 0x0000000200eb7308 */ /* 0x0003e20000000800 */
[----:B------:R-:W2:Y:S06]  /*9d80*/  LDSM.16.MT88.4 R76, [R194+0x800] ;  /* 0x00080000c24c783b */ /* 0x000eac0000004200 */
[C---:B------:R-:W-:Y:S03]  /*9d90*/  HMMA.16816.F32 R4, R72.reuse, R80, R4 ;  /* 0x000000504804723c */ /* 0x040fe60000001804 */
[----:B------:R3:W-:Y:S05]  /*9da0*/  MUFU.EX2 R121, R70 ;  /* 0x0000004600797308 */ /* 0x0007ea0000000800 */
[C---:B------:R-:W-:Y:S01]  /*9db0*/  HMMA.16816.F32 R8, R72.reuse, R82, R8 ;  /* 0x000000524808723c */ /* 0x040fe20000001808 */
[----:B------:R-:W4:Y:S07]  /*9dc0*/  LDSM.16.MT88.4 R80, [R191+0x4000] ;  /* 0x00400000bf50783b */ /* 0x000f2e0000004200 */
[C---:B------:R-:W-:Y:S04]  /*9dd0*/  HMMA.16816.F32 R12, R72.reuse, R84, R12 ;  /* 0x00000054480c723c */ /* 0x040fe8000000180c */
[--C-:B-1----:R-:W-:Y:S04]  /*9de0*/  FFMA.FTZ R2, R144, c[0x0][0x2d0], -R140.reuse ;  /* 0x0000b40090027a23 */ /* 0x102fe8000001088c */
[C---:B------:R-:W-:Y:S01]  /*9df0*/  HMMA.16816.F32 R16, R72.reuse, R86, R16 ;  /* 0x000000564810723c */ /* 0x040fe20000001810 */
[----:B------:R1:W-:Y:S01]  /*9e00*/  MUFU.EX2 R234, R2 ;  /* 0x0000000200ea7308 */ /* 0x0003e20000000800 */
[----:B------:R-:W4:Y:S02]  /*9e10*/  LDSM.16.MT88.4 R84, [R193+0x4000] ;  /* 0x00400000c154783b */ /* 0x000f240000004200 */
[--C-:B---3--:R-:W-:Y:S04]  /*9e20*/  FFMA.FTZ R70, R230, c[0x0][0x2d0], -R140.reuse ;  /* 0x0000b400e6467a23 */ /* 0x108fe8000001088c */
[C---:B------:R-:W-:Y:S08]  /*9e30*/  HMMA.16816.F32 R20, R72.reuse, R88, R20 ;  /* 0x000000584814723c */ /* 0x040ff00000001814 */
[C---:B------:R-:W-:Y:S01]  /*9e40*/  HMMA.16816.F32 R24, R72.reuse, R90, R24 ;  /* 0x0000005a4818723c */ /* 0x040fe20000001818 */
[----:B------:R-:W3:Y:S07]  /*9e50*/  LDSM.16.MT88.4 R88, [R192+0x4000] ;  /* 0x00400000c058783b */ /* 0x000eee0000004200 */
[C---:B--2---:R-:W-:Y:S04]  /*9e60*/  HMMA.16816.F32 R28, R72.reuse, R76, R28 ;  /* 0x0000004c481c723c */ /* 0x044fe8000000181c */
[--C-:B-1----:R-:W-:Y:S02]  /*9e70*/  FFMA.FTZ R2, R146, c[0x0][0x2d0], -R141.reuse ;  /* 0x0000b40092027a23 */ /* 0x102fe4000001088d */
[----:B------:R-:W1:Y:S02]  /*9e80*/  MUFU.EX2 R146, R102 ;  /* 0x0000006600927308 */ /* 0x000e640000000800 */
[C---:B------:R-:W-:Y:S01]  /*9e90*/  HMMA.16816.F32 R32, R72.reuse, R78, R32 ;  /* 0x0000004e4820723c */ /* 0x040fe20000001820 */
[----:B------:R-:W2:Y:S07]  /*9ea0*/  LDSM.16.MT88.4 R76, [R194+0x4000] ;  /* 0x00400000c24c783b */ /* 0x000eae0000004200 */
[C---:B----4-:R-:W-:Y:S01]  /*9eb0*/  HMMA.16816.F32 R36, R72.reuse, R80, R36 ;  /* 0x000000504824723c */ /* 0x050fe20000001824 */
[----:B------:R4:W-:Y:S07]  /*9ec0*/  MUFU.EX2 R106, R2 ;  /* 0x00000002006a7308 */ /* 0x0009ee0000000800 */
[C---:B------:R-:W-:Y:S01]  /*9ed0*/  HMMA.16816.F32 R40, R72.reuse, R82, R40 ;  /* 0x000000524828723c */ /* 0x040fe20000001828 */
[----:B------:R-:W5:Y:S03]  /*9ee0*/  LDSM.16.MT88.4 R80, [R191+0x1000] ;  /* 0x00100000bf50783b */ /* 0x000f660000004200 */
[----:B-1----:R-:W-:Y:S04]  /*9ef0*/  F2FP.PACK_AB R136, R146, R145 ;  /* 0x000000919288723e */ /* 0x002fe800000000ff */
[C---:B------:R-:W-:Y:S08]  /*9f00*/  HMMA.16816.F32 R44, R72.reuse, R84, R44 ;  /* 0x00000054482c723c */ /* 0x040ff0000000182c */
[C---:B------:R-:W-:Y:S01]  /*9f10*/  HMMA.16816.F32 R48, R72.reuse, R86, R48 ;  /* 0x000000564830723c */ /* 0x040fe20000001830 */
[----:B------:R-:W1:Y:S03]  /*9f20*/  LDSM.16.MT88.4 R84, [R193+0x1000] ;  /* 0x00100000c154783b */ /* 0x000e660000004200 */
[----:B----4-:R-:W-:Y:S04]  /*9f30*/  FFMA.FTZ R2, R150, c[0x0][0x2d0], -R141 ;  /* 0x0000b40096027a23 */ /* 0x010fe8000001088d */
[C---:B---3--:R-:W-:Y:S01]  /*9f40*/  HMMA.16816.F32 R52, R72.reuse, R88, R52 ;  /* 0x000000584834723c */ /* 0x048fe20000001834 */
[----:B------:R3:W4:Y:S07]  /*9f50*/  MUFU.EX2 R107, R2 ;  /* 0x00000002006b7308 */ /* 0x00072e0000000800 */
[C---:B------:R-:W-:Y:S01]  /*9f60*/  HMMA.16816.F32 R56, R72.reuse, R90, R56 ;  /* 0x0000005a4838723c */ /* 0x040fe20000001838 */
[----:B------:R-:W1:Y:S07]  /*9f70*/  LDSM.16.MT88.4 R88, [R192+0x1000] ;  /* 0x00100000c058783b */ /* 0x000e6e0000004200 */
[C---:B--2---:R-:W-:Y:S08]  /*9f80*/  HMMA.16816.F32 R60, R72.reuse, R76, R60 ;  /* 0x0000004c483c723c */ /* 0x044ff0000000183c */
[----:B------:R-:W-:Y:S01]  /*9f90*/  HMMA.16816.F32 R64, R72, R78, R64 ;  /* 0x0000004e4840723c */ /* 0x000fe20000001840 */
[----:B------:R-:W2:Y:S03]  /*9fa0*/  LDSM.16.MT88.4 R76, [R194+0x1000] ;  /* 0x00100000c24c783b */ /* 0x000ea60000004200 */
[--C-:B---3--:R-:W-:Y:S03]  /*9fb0*/  FFMA.FTZ R2, R148, c[0x0][0x2d0], -R140.reuse ;  /* 0x0000b40094027a23 */ /* 0x108fe6000001088c */
[----:B------:R-:W-:Y:S01]  /*9fc0*/  F2FP.PACK_AB R72, R234, R235 ;  /* 0x000000ebea48723e */ /* 0x000fe200000000ff */
[----:B------:R3:W-:Y:S01]  /*9fd0*/  MUFU.EX2 R231, R2 ;  /* 0x0000000200e77308 */ /* 0x0007e20000000800 */
[----:B----4-:R-:W-:Y:S03]  /*9fe0*/  F2FP.PACK_AB R73, R107, R106 ;  /* 0x0000006a6b49723e */ /* 0x010fe600000000ff */
[----:B---3--:R-:W-:Y:S06]  /*9ff0*/  FFMA.FTZ R2, R149, c[0x0][0x2d0], -R140 ;  /* 0x0000b40095027a23 */ /* 0x008fec000001088c */
[----:B------:R3:W4:Y:S01]  /*a000*/  MUFU.EX2 R227, R2 ;  /* 0x0000000200e37308 */ /* 0x0007220000000800 */
[----:B-----5:R-:W-:Y:S02]  /*a010*/  FFMA.FTZ R104, R3, R98, R238 ;  /* 0x0000006203687223 */ /* 0x020fe400000100ee */
[----:B------:R-:W-:Y:S02]  /*a020*/  FFMA.FTZ R0, R0, R99, R237 ;  /* 0x0000006300007223 */ /* 0x000fe400000100ed */
[----:B------:R-:W-:Y:S02]  /*a030*/  LDSM.16.MT88.4 R96, [R193+0x6000] ;  /* 0x00600000c160783b */ /* 0x000fe40000004200 */
[----:B------:R-:W-:Y:S02]  /*a040*/  FADD.FTZ R0, R239, R0 ;  /* 0x00000000ef007221 */ /* 0x000fe40000010000 */
[--C-:B---3--:R-:W-:Y:S01]  /*a050*/  FFMA.FTZ R2, R151, c[0x0][0x2d0], -R141.reuse ;  /* 0x0000b40097027a23 */ /* 0x108fe2000001088d */
[----:B----4-:R-:W-:Y:S01]  /*a060*/  F2FP.PACK_AB R74, R227, R231 ;  /* 0x000000e7e34a723e */ /* 0x010fe200000000ff */
[----:B------:R-:W-:Y:S01]  /*a070*/  MUFU.EX2 R151, R93 ;  /* 0x0000005d00977308 */ /* 0x000fe20000000800 */
[----:B------:R-:W-:Y:S02]  /*a080*/  FADD.FTZ R0, R116, R0 ;  /* 0x0000000074007221 */ /* 0x000fe40000010000 */
[----:B------:R-:W-:Y:S02]  /*a090*/  LDSM.16.MT88.4 R116, [R193+0x6800] ;  /* 0x00680000c174783b */ /* 0x000fe40000004200 */
[----:B------:R-:W-:Y:S04]  /*a0a0*/  FADD.FTZ R0, R110, R0 ;  /* 0x000000006e007221 */ /* 0x000fe80000010000 */
[----:B------:R-:W-:Y:S01]  /*a0b0*/  FADD.FTZ R0, R108, R0 ;  /* 0x000000006c007221 */ /* 0x000fe20000010000 */
[----:B------:R3:W4:Y:S03]  /*a0c0*/  MUFU.EX2 R105, R2 ;  /* 0x0000000200697308 */ /* 0x0007260000000800 */
[----:B------:R-:W-:Y:S04]  /*a0d0*/  FADD.FTZ R0, R245, R0 ;  /* 0x00000000f5007221 */ /* 0x000fe80000010000 */
[----:B------:R-:W-:Y:S04]  /*a0e0*/  FADD.FTZ R0, R125, R0 ;  /* 0x000000007d007221 */ /* 0x000fe80000010000 */
[----:B------:R-:W-:Y:S02]  /*a0f0*/  FADD.FTZ R0, R124, R0 ;  /* 0x000000007c007221 */ /* 0x000fe40000010000 */
[----:B------:R-:W-:Y:S02]  /*a100*/  LDSM.16.MT88.4 R124, [R192+0x6800] ;  /* 0x00680000c07c783b */ /* 0x000fe40000004200 */
[----:B------:R-:W-:Y:S04]  /*a110*/  FADD.FTZ R0, R106, R0 ;  /* 0x000000006a007221 */ /* 0x000fe80000010000 */
[----:B------:R-:W-:Y:S02]  /*a120*/  FADD.FTZ R0, R107, R0 ;  /* 0x000000006b007221 */ /* 0x000fe40000010000 */
[--C-:B---3--:R-:W-:Y:S02]  /*a130*/  FFMA.FTZ R2, R153, c[0x0][0x2d0], -R141.reuse ;  /* 0x0000b40099027a23 */ /* 0x108fe4000001088d */
[----:B------:R3:W-:Y:S01]  /*a140*/  MUFU.EX2 R153, R70 ;  /* 0x0000004600997308 */ /* 0x0007e20000000800 */
[----:B----4-:R-:W-:Y:S09]  /*a150*/  FADD.FTZ R0, R105, R0 ;  /* 0x0000000069007221 */ /* 0x010ff20000010000 */
[----:B------:R4:W5:Y:S01]  /*a160*/  MUFU.EX2 R219, R2 ;  /* 0x0000000200db7308 */ /* 0x0009620000000800 */
[--C-:B---3--:R-:W-:Y:S09]  /*a170*/  FFMA.FTZ R70, R248, c[0x0][0x2d0], -R141.reuse ;  /* 0x0000b400f8467a23 */ /* 0x108ff2000001088d */
[----:B------:R-:W-:Y:S01]  /*a180*/  MUFU.EX2 R143, R70 ;  /* 0x00000046008f7308 */ /* 0x000fe20000000800 */
[----:B----4-:R-:W-:Y:S01]  /*a190*/  FFMA.FTZ R2, R152, c[0x0][0x2d0], -R140 ;  /* 0x0000b40098027a23 */ /* 0x010fe2000001088c */
[C---:B-----5:R-:W-:Y:S01]  /*a1a0*/  F2FP.PACK_AB R75, R219.reuse, R105 ;  /* 0x00000069db4b723e */ /* 0x060fe200000000ff */
[----:B------:R-:W-:Y:S07]  /*a1b0*/  FADD.FTZ R0, R219, R0 ;  /* 0x00000000db007221 */ /* 0x000fee0000010000 */
[----:B------:R3:W-:Y:S01]  /*a1c0*/  MUFU.EX2 R162, R2 ;  /* 0x0000000200a27308 */ /* 0x0007e20000000800 */
[C---:B------:R-:W-:Y:S09]  /*a1d0*/  HMMA.16816.F32 R4, R72.reuse, R80, R4 ;  /* 0x000000504804723c */ /* 0x040ff20000001804 */
[----:B------:R4:W-:Y:S01]  /*a1e0*/  MUFU.EX2 R152, R92 ;  /* 0x0000005c00987308 */ /* 0x0009e20000000800 */
[C---:B------:R-:W-:Y:S01]  /*a1f0*/  HMMA.16816.F32 R8, R72.reuse, R82, R8 ;  /* 0x000000524808723c */ /* 0x040fe20000001808 */
[----:B------:R-:W5:Y:S07]  /*a200*/  LDSM.16.MT88.4 R80, [R191+0x4800] ;  /* 0x00480000bf50783b */ /* 0x000f6e0000004200 */
[C---:B-1----:R-:W-:Y:S01]  /*a210*/  HMMA.16816.F32 R12, R72.reuse, R84, R12 ;  /* 0x00000054480c723c */ /* 0x042fe2000000180c */
[----:B------:R1:W-:Y:S03]  /*a220*/  MUFU.EX2 R70, R100 ;  /* 0x0000006400467308 */ /* 0x0003e60000000800 */
[----:B---3--:R-:W-:Y:S04]  /*a230*/  FFMA.FTZ R2, R147, c[0x0][0x2d0], -R140 ;  /* 0x0000b40093027a23 */ /* 0x008fe8000001088c */
[C---:B------:R-:W-:Y:S01]  /*a240*/  HMMA.16816.F32 R16, R72.reuse, R86, R16 ;  /* 0x000000564810723c */ /* 0x040fe20000001810 */
[----:B------:R-:W3:Y:S02]  /*a250*/  LDSM.16.MT88.4 R84, [R193+0x4800] ;  /* 0x00480000c154783b */ /* 0x000ee40000004200 */
[----:B------:R5:W-:Y:S05]  /*a260*/  MUFU.EX2 R115, R2 ;  /* 0x0000000200737308 */ /* 0x000bea0000000800 */
[C---:B------:R-:W-:Y:S01]  /*a270*/  HMMA.16816.F32 R20, R72.reuse, R88, R20 ;  /* 0x000000584814723c */ /* 0x040fe20000001814 */
[----:B----4-:R-:W-:Y:S07]  /*a280*/  LDSM.16.MT88.4 R92, [R191+0x6000] ;  /* 0x00600000bf5c783b */ /* 0x010fee0000004200 */
[C---:B------:R-:W-:Y:S01]  /*a290*/  HMMA.16816.F32 R24, R72.reuse, R90, R24 ;  /* 0x0000005a4818723c */ /* 0x040fe20000001818 */
[----:B------:R-:W4:Y:S07]  /*a2a0*/  LDSM.16.MT88.4 R88, [R192+0x4800] ;  /* 0x00480000c058783b */ /* 0x000f2e0000004200 */
[C---:B--2---:R-:W-:Y:S01]  /*a2b0*/  HMMA.16816.F32 R28, R72.reuse, R76, R28 ;  /* 0x0000004c481c723c */ /* 0x044fe2000000181c */
[----:B-1----:R-:W-:Y:S03]  /*a2c0*/  LDSM.16.MT88.4 R100, [R194+0x3000] ;  /* 0x00300000c264783b */ /* 0x002fe60000004200 */
[--C-:B-----5:R-:W-:Y:S04]  /*a2d0*/  FFMA.FTZ R2, R156, c[0x0][0x2d0], -R141.reuse ;  /* 0x0000b4009c027a23 */ /* 0x120fe8000001088d */
[C---:B------:R-:W-:Y:S01]  /*a2e0*/  HMMA.16816.F32 R32, R72.reuse, R78, R32 ;  /* 0x0000004e4820723c */ /* 0x040fe20000001820 */
[----:B------:R1:W2:Y:S01]  /*a2f0*/  MUFU.EX2 R113, R2 ;  /* 0x0000000200717308 */ /* 0x0002a20000000800 */
[----:B------:R-:W5:Y:S06]  /*a300*/  LDSM.16.MT88.4 R76, [R194+0x4800] ;  /* 0x00480000c24c783b */ /* 0x000f6c0000004200 */
[C---:B------:R-:W-:Y:S08]  /*a310*/  HMMA.16816.F32 R36, R72.reuse, R80, R36 ;  /* 0x000000504824723c */ /* 0x040ff00000001824 */
[C---:B------:R-:W-:Y:S01]  /*a320*/  HMMA.16816.F32 R40, R72.reuse, R82, R40 ;  /* 0x000000524828723c */ /* 0x040fe20000001828 */
[----:B------:R-:W5:Y:S07]  /*a330*/  LDSM.16.MT88.4 R80, [R191+0x1800] ;  /* 0x00180000bf50783b */ /* 0x000f6e0000004200 */
[C---:B---3--:R-:W-:Y:S04]  /*a340*/  HMMA.16816.F32 R44, R72.reuse, R84, R44 ;  /* 0x00000054482c723c */ /* 0x048fe8000000182c */
[--C-:B-1----:R-:W-:Y:S02]  /*a350*/  FFMA.FTZ R2, R157, c[0x0][0x2d0], -R141.reuse ;  /* 0x0000b4009d027a23 */ /* 0x102fe4000001088d */
[----:B--2---:R-:W-:Y:S02]  /*a360*/  FADD.FTZ R0, R113, R0 ;  /* 0x0000000071007221 */ /* 0x004fe40000010000 */
[C---:B------:R-:W-:Y:S01]  /*a370*/  HMMA.16816.F32 R48, R72.reuse, R86, R48 ;  /* 0x000000564830723c */ /* 0x040fe20000001830 */
[----:B------:R1:W2:Y:S01]  /*a380*/  MUFU.EX2 R114, R2 ;  /* 0x0000000200727308 */ /* 0x0002a20000000800 */
[----:B------:R-:W3:Y:S06]  /*a390*/  LDSM.16.MT88.4 R84, [R193+0x1800] ;  /* 0x00180000c154783b */ /* 0x000eec0000004200 */
[C---:B----4-:R-:W-:Y:S08]  /*a3a0*/  HMMA.16816.F32 R52, R72.reuse, R88, R52 ;  /* 0x000000584834723c */ /* 0x050ff00000001834 */
[C---:B------:R-:W-:Y:S01]  /*a3b0*/  HMMA.16816.F32 R56, R72.reuse, R90, R56 ;  /* 0x0000005a4838723c */ /* 0x040fe20000001838 */
[----:B------:R-:W4:Y:S07]  /*a3c0*/  LDSM.16.MT88.4 R88, [R192+0x1800] ;  /* 0x00180000c058783b */ /* 0x000f2e0000004200 */
[C---:B-----5:R-:W-:Y:S04]  /*a3d0*/  HMMA.16816.F32 R60, R72.reuse, R76, R60 ;  /* 0x0000004c483c723c */ /* 0x060fe8000000183c */
[----:B-1----:R-:W-:Y:S02]  /*a3e0*/  FFMA.FTZ R2, R155, c[0x0][0x2d0], -R140 ;  /* 0x0000b4009b027a23 */ /* 0x002fe4000001088c */
[C---:B--2---:R-:W-:Y:S02]  /*a3f0*/  FADD.FTZ R0, R114.reuse, R0 ;  /* 0x0000000072007221 */ /* 0x044fe40000010000 */
[----:B------:R-:W-:Y:S01]  /*a400*/  HMMA.16816.F32 R64, R72, R78, R64 ;  /* 0x0000004e4840723c */ /* 0x000fe20000001840 */
[----:B------:R1:W-:Y:S01]  /*a410*/  MUFU.EX2 R161, R2 ;  /* 0x0000000200a17308 */ /* 0x0003e20000000800 */
[----:B------:R-:W2:Y:S05]  /*a420*/  LDSM.16.MT88.4 R76, [R194+0x1800] ;  /* 0x00180000c24c783b */ /* 0x000eaa0000004200 */
[----:B------:R-:W-:Y:S02]  /*a430*/  F2FP.PACK_AB R72, R115, R162 ;  /* 0x000000a27348723e */ /* 0x000fe400000000ff */
[----:B------:R-:W-:Y:S03]  /*a440*/  F2FP.PACK_AB R73, R114, R113 ;  /* 0x000000717249723e */ /* 0x000fe600000000ff */
[----:B-1----:R-:W-:Y:S04]  /*a450*/  FFMA.FTZ R2, R154, c[0x0][0x2d0], -R140 ;  /* 0x0000b4009a027a23 */ /* 0x002fe8000001088c */
[----:B------:R1:W5:Y:S02]  /*a460*/  MUFU.EX2 R160, R2 ;  /* 0x0000000200a07308 */ /* 0x0003640000000800 */
[--C-:B-1----:R-:W-:Y:S01]  /*a470*/  FFMA.FTZ R2, R158, c[0x0][0x2d0], -R141.reuse ;  /* 0x0000b4009e027a23 */ /* 0x102fe2000001088d */
[----:B-----5:R-:W-:Y:S07]  /*a480*/  F2FP.PACK_AB R74, R160, R161 ;  /* 0x000000a1a04a723e */ /* 0x020fee00000000ff */
[----:B------:R1:W5:Y:S02]  /*a490*/  MUFU.EX2 R112, R2 ;  /* 0x0000000200707308 */ /* 0x0003640000000800 */
[--C-:B-1----:R-:W-:Y:S02]  /*a4a0*/  FFMA.FTZ R2, R159, c[0x0][0x2d0], -R141.reuse ;  /* 0x0000b4009f027a23 */ /* 0x102fe4000001088d */
[----:B-----5:R-:W-:Y:S06]  /*a4b0*/  FADD.FTZ R0, R112, R0 ;  /* 0x0000000070007221 */ /* 0x020fec0000010000 */
[----:B------:R1:W5:Y:S02]  /*a4c0*/  MUFU.EX2 R159, R2 ;  /* 0x00000002009f7308 */ /* 0x0003640000000800 */
[----:B-1----:R-:W-:Y:S01]  /*a4d0*/  FFMA.FTZ R2, R163, c[0x0][0x2d0], -R140 ;  /* 0x0000b400a3027a23 */ /* 0x002fe2000001088c */
[C---:B-----5:R-:W-:Y:S01]  /*a4e0*/  F2FP.PACK_AB R75, R159.reuse, R112 ;  /* 0x000000709f4b723e */ /* 0x060fe200000000ff */
[----:B------:R-:W-:Y:S06]  /*a4f0*/  FADD.FTZ R0, R159, R0 ;  /* 0x000000009f007221 */ /* 0x000fec0000010000 */
[----:B------:R1:W-:Y:S01]  /*a500*/  MUFU.EX2 R158, R2 ;  /* 0x00000002009e7308 */ /* 0x0003e20000000800 */
[C---:B------:R-:W-:Y:S08]  /*a510*/  HMMA.16816.F32 R4, R72.reuse, R80, R4 ;  /* 0x000000504804723c */ /* 0x040ff00000001804 */
[C---:B------:R-:W-:Y:S01]  /*a520*/  HMMA.16816.F32 R8, R72.reuse, R82, R8 ;  /* 0x000000524808723c */ /* 0x040fe20000001808 */
[----:B------:R-:W5:Y:S07]  /*a530*/  LDSM.16.MT88.4 R80, [R191+0x5000] ;  /* 0x00500000bf50783b */ /* 0x000f6e0000004200 */
[C---:B---3--:R-:W-:Y:S04]  /*a540*/  HMMA.16816.F32 R12, R72.reuse, R84, R12 ;  /* 0x00000054480c723c */ /* 0x048fe8000000180c */
[--C-:B-1----:R-:W-:Y:S01]  /*a550*/  FFMA.FTZ R2, R216, c[0x0][0x2d0], -R140.reuse ;  /* 0x0000b400d8027a23 */ /* 0x102fe2000001088c */
[----:B------:R-:W-:Y:S03]  /*a560*/  IADD3 R216, R215, -0x1, RZ ;  /* 0xffffffffd7d87810 */ /* 0x000fe60007ffe0ff */
[C---:B------:R-:W-:Y:S01]  /*a570*/  HMMA.16816.F32 R16, R72.reuse, R86, R16 ;  /* 0x000000564810723c */ /* 0x040fe20000001810 */
[----:B------:R1:W-:Y:S01]  /*a580*/  MUFU.EX2 R123, R2 ;  /* 0x00000002007b7308 */ /* 0x0003e20000000800 */
[----:B------:R-:W3:Y:S06]  /*a590*/  LDSM.16.MT88.4 R84, [R193+0x5000] ;  /* 0x00500000c154783b */ /* 0x000eec0000004200 */
[C---:B----4-:R-:W-:Y:S08]  /*a5a0*/  HMMA.16816.F32 R20, R72.reuse, R88, R20 ;  /* 0x000000584814723c */ /* 0x050ff00000001814 */
[C---:B------:R-:W-:Y:S01]  /*a5b0*/  HMMA.16816.F32 R24, R72.reuse, R90, R24 ;  /* 0x0000005a4818723c */ /* 0x040fe20000001818 */
[----:B------:R-:W4:Y:S07]  /*a5c0*/  LDSM.16.MT88.4 R88, [R192+0x5000] ;  /* 0x00500000c058783b */ /* 0x000f2e0000004200 */
[C---:B--2---:R-:W-:Y:S04]  /*a5d0*/  HMMA.16816.F32 R28, R72.reuse, R76, R28 ;  /* 0x0000004c481c723c */ /* 0x044fe8000000181c */
[--C-:B-1----:R-:W-:Y:S04]  /*a5e0*/  FFMA.FTZ R2, R222, c[0x0][0x2d0], -R141.reuse ;  /* 0x0000b400de027a23 */ /* 0x102fe8000001088d */
[C---:B------:R-:W-:Y:S01]  /*a5f0*/  HMMA.16816.F32 R32, R72.reuse, R78, R32 ;  /* 0x0000004e4820723c */ /* 0x040fe20000001820 */
[----:B------:R1:W2:Y:S01]  /*a600*/  MUFU.EX2 R122, R2 ;  /* 0x00000002007a7308 */ /* 0x0002a20000000800 */
[----:B------:R-:W4:Y:S06]  /*a610*/  LDSM.16.MT88.4 R76, [R194+0x5000] ;  /* 0x00500000c24c783b */ /* 0x000f2c0000004200 */
[C---:B-----5:R-:W-:Y:S08]  /*a620*/  HMMA.16816.F32 R36, R72.reuse, R80, R36 ;  /* 0x000000504824723c */ /* 0x060ff00000001824 */
[C---:B------:R-:W-:Y:S01]  /*a630*/  HMMA.16816.F32 R40, R72.reuse, R82, R40 ;  /* 0x000000524828723c */ /* 0x040fe20000001828 */
[----:B------:R-:W5:Y:S07]  /*a640*/  LDSM.16.MT88.4 R80, [R191+0x2000] ;  /* 0x00200000bf50783b */ /* 0x000f6e0000004200 */
[C---:B---3--:R-:W-:Y:S04]  /*a650*/  HMMA.16816.F32 R44, R72.reuse, R84, R44 ;  /* 0x00000054482c723c */ /* 0x048fe8000000182c */
[----:B-1----:R-:W-:Y:S02]  /*a660*/  FFMA.FTZ R2, R218, c[0x0][0x2d0], -R140 ;  /* 0x0000b400da027a23 */ /* 0x002fe4000001088c */
[----:B--2---:R-:W-:Y:S02]  /*a670*/  FADD.FTZ R0, R122, R0 ;  /* 0x000000007a007221 */ /* 0x004fe40000010000 */
[C---:B------:R-:W-:Y:S01]  /*a680*/  HMMA.16816.F32 R48, R72.reuse, R86, R48 ;  /* 0x000000564830723c */ /* 0x040fe20000001830 */
[----:B------:R1:W-:Y:S01]  /*a690*/  MUFU.EX2 R157, R2 ;  /* 0x00000002009d7308 */ /* 0x0003e20000000800 */
[----:B------:R-:W2:Y:S02]  /*a6a0*/  LDSM.16.MT88.4 R84, [R193+0x2000] ;  /* 0x00200000c154783b */ /* 0x000ea40000004200 */
[----:B------:R-:W-:Y:S04]  /*a6b0*/  FADD.FTZ R0, R121, R0 ;  /* 0x0000000079007221 */ /* 0x000fe80000010000 */
[C---:B----4-:R-:W-:Y:S08]  /*a6c0*/  HMMA.16816.F32 R52, R72.reuse, R88, R52 ;  /* 0x000000584834723c */ /* 0x050ff00000001834 */
[C---:B------:R-:W-:Y:S01]  /*a6d0*/  HMMA.16816.F32 R56, R72.reuse, R90, R56 ;  /* 0x0000005a4838723c */ /* 0x040fe20000001838 */
[----:B------:R-:W-:Y:S07]  /*a6e0*/  LDSM.16.MT88.4 R88, [R194+0x2000] ;  /* 0x00200000c258783b */ /* 0x000fee0000004200 */
[C---:B------:R-:W-:Y:S04]  /*a6f0*/  HMMA.16816.F32 R60, R72.reuse, R76, R60 ;  /* 0x0000004c483c723c */ /* 0x040fe8000000183c */
[----:B-1----:R-:W-:Y:S04]  /*a700*/  FFMA.FTZ R2, R217, c[0x0][0x2d0], -R140 ;  /* 0x0000b400d9027a23 */ /* 0x002fe8000001088c */
[----:B------:R-:W-:Y:S01]  /*a710*/  HMMA.16816.F32 R64, R72, R78, R64 ;  /* 0x0000004e4840723c */ /* 0x000fe20000001840 */
[----:B------:R1:W3:Y:S01]  /*a720*/  MUFU.EX2 R156, R2 ;  /* 0x00000002009c7308 */ /* 0x0002e20000000800 */
[----:B------:R-:W4:Y:S05]  /*a730*/  LDSM.16.MT88.4 R76, [R192+0x2000] ;  /* 0x00200000c04c783b */ /* 0x000f2a0000004200 */
[----:B------:R-:W-:Y:S02]  /*a740*/  F2FP.PACK_AB R72, R123, R158 ;  /* 0x0000009e7b48723e */ /* 0x000fe400000000ff */
[----:B------:R-:W-:Y:S03]  /*a750*/  F2FP.PACK_AB R73, R121, R122 ;  /* 0x0000007a7949723e */ /* 0x000fe600000000ff */
[--C-:B-1----:R-:W-:Y:S01]  /*a760*/  FFMA.FTZ R2, R233, c[0x0][0x2d0], -R141.reuse ;  /* 0x0000b400e9027a23 */ /* 0x102fe2000001088d */
[----:B---3--:R-:W-:Y:S03]  /*a770*/  F2FP.PACK_AB R74, R156, R157 ;  /* 0x0000009d9c4a723e */ /* 0x008fe600000000ff */
[----:B------:R1:W3:Y:S02]  /*a780*/  MUFU.EX2 R120, R2 ;  /* 0x0000000200787308 */ /* 0x0002e40000000800 */
[--C-:B-1----:R-:W-:Y:S02]  /*a790*/  FFMA.FTZ R2, R236, c[0x0][0x2d0], -R141.reuse ;  /* 0x0000b400ec027a23 */ /* 0x102fe4000001088d */
[----:B---3--:R-:W-:Y:S06]  /*a7a0*/  FADD.FTZ R0, R120, R0 ;  /* 0x0000000078007221 */ /* 0x008fec0000010000 */
[----:B------:R1:W3:Y:S02]  /*a7b0*/  MUFU.EX2 R155, R2 ;  /* 0x00000002009b7308 */ /* 0x0002e40000000800 */
[--C-:B-1----:R-:W-:Y:S01]  /*a7c0*/  FFMA.FTZ R2, R232, c[0x0][0x2d0], -R140.reuse ;  /* 0x0000b400e8027a23 */ /* 0x102fe2000001088c */
[C---:B---3--:R-:W-:Y:S01]  /*a7d0*/  F2FP.PACK_AB R75, R155.reuse, R120 ;  /* 0x000000789b4b723e */ /* 0x048fe200000000ff */
[----:B------:R-:W-:Y:S06]  /*a7e0*/  FFMA.FTZ R140, R220, c[0x0][0x2d0], -R140 ;  /* 0x0000b400dc8c7a23 */ /* 0x000fec000001088c */
[----:B------:R1:W-:Y:S01]  /*a7f0*/  MUFU.EX2 R154, R2 ;  /* 0x00000002009a7308 */ /* 0x0003e20000000800 */
[----:B------:R-:W-:Y:S01]  /*a800*/  FADD.FTZ R0, R155, R0 ;  /* 0x000000009b007221 */ /* 0x000fe20000010000 */
[C---:B-----5:R-:W-:Y:S08]  /*a810*/  HMMA.16816.F32 R4, R72.reuse, R80, R4 ;  /* 0x000000504804723c */ /* 0x060ff00000001804 */
[C---:B------:R-:W-:Y:S01]  /*a820*/  HMMA.16816.F32 R8, R72.reuse, R82, R8 ;  /* 0x000000524808723c */ /* 0x040fe20000001808 */
[----:B------:R-:W3:Y:S07]  /*a830*/  LDSM.16.MT88.4 R80, [R191+0x5800] ;  /* 0x00580000bf50783b */ /* 0x000eee0000004200 */
[C---:B--2---:R-:W-:Y:S04]  /*a840*/  HMMA.16816.F32 R12, R72.reuse, R84, R12 ;  /* 0x00000054480c723c */ /* 0x044fe8000000180c */
[--C-:B-1----:R-:W-:Y:S04]  /*a850*/  FFMA.FTZ R2, R240, c[0x0][0x2d0], -R141.reuse ;  /* 0x0000b400f0027a23 */ /* 0x102fe8000001088d */
[C---:B------:R-:W-:Y:S01]  /*a860*/  HMMA.16816.F32 R16, R72.reuse, R86, R16 ;  /* 0x000000564810723c */ /* 0x040fe20000001810 */
[----:B------:R1:W2:Y:S01]  /*a870*/  MUFU.EX2 R149, R2 ;  /* 0x0000000200957308 */ /* 0x0002a20000000800 */
[----:B------:R-:W5:Y:S06]  /*a880*/  LDSM.16.MT88.4 R84, [R193+0x5800] ;  /* 0x00580000c154783b */ /* 0x000f6c0000004200 */
[C---:B----4-:R-:W-:Y:S08]  /*a890*/  HMMA.16816.F32 R20, R72.reuse, R76, R20 ;  /* 0x0000004c4814723c */ /* 0x050ff00000001814 */
[C---:B------:R-:W-:Y:S01]  /*a8a0*/  HMMA.16816.F32 R24, R72.reuse, R78, R24 ;  /* 0x0000004e4818723c */ /* 0x040fe20000001818 */
[----:B------:R-:W4:Y:S07]  /*a8b0*/  LDSM.16.MT88.4 R76, [R192+0x5800] ;  /* 0x00580000c04c783b */ /* 0x000f2e0000004200 */
[C---:B------:R-:W-:Y:S04]  /*a8c0*/  HMMA.16816.F32 R28, R72.reuse, R88, R28 ;  /* 0x00000058481c723c */ /* 0x040fe8000000181c */
        /* <DEDUP_REMOVED lines=14> */
[C---:B----4-:R-:W-:Y:S08]  /*a9b0*/  HMMA.16816.F32 R52, R72.reuse, R76, R52 ;  /* 0x0000004c4834723c */ /* 0x050ff00000001834 */
[C---:B------:R-:W-:Y:S01]  /*a9c0*/  HMMA.16816.F32 R56, R72.reuse, R78, R56 ;  /* 0x0000004e4838723c */ /* 0x040fe20000001838 */
[----:B------:R-:W5:Y:S07]  /*a9d0*/  LDSM.16.MT88.4 R76, [R192+0x2800] ;  /* 0x00280000c04c783b */ /* 0x000f6e0000004200 */
[C---:B------:R-:W-:Y:S04]  /*a9e0*/  HMMA.16816.F32 R60, R72.reuse, R88, R60 ;  /* 0x00000058483c723c */ /* 0x040fe8000000183c */
[--C-:B-1----:R-:W-:Y:S02]  /*a9f0*/  FFMA.FTZ R2, R246, c[0x0][0x2d0], -R141.reuse ;  /* 0x0000b400f6027a23 */ /* 0x102fe4000001088d */
[----:B--2---:R-:W-:Y:S02]  /*aa00*/  FADD.FTZ R0, R148, R0 ;  /* 0x0000000094007221 */ /* 0x004fe40000010000 */
[----:B------:R-:W-:Y:S01]  /*aa10*/  HMMA.16816.F32 R64, R72, R90, R64 ;  /* 0x0000005a4840723c */ /* 0x000fe20000001840 */
[----:B------:R1:W2:Y:S01]  /*aa20*/  MUFU.EX2 R147, R2 ;  /* 0x0000000200937308 */ /* 0x0002a20000000800 */
[----:B------:R-:W5:Y:S05]  /*aa30*/  LDSM.16.MT88.4 R88, [R194+0x2800] ;  /* 0x00280000c258783b */ /* 0x000f6a0000004200 */
[----:B------:R-:W-:Y:S02]  /*aa40*/  F2FP.PACK_AB R72, R153, R154 ;  /* 0x0000009a9948723e */ /* 0x000fe400000000ff */
[----:B------:R-:W-:Y:S03]  /*aa50*/  F2FP.PACK_AB R73, R150, R149 ;  /* 0x000000959649723e */ /* 0x000fe600000000ff */
[----:B------:R-:W-:Y:S01]  /*aa60*/  F2FP.PACK_AB R74, R151, R152 ;  /* 0x00000098974a723e */ /* 0x000fe200000000ff */
[--C-:B-1----:R-:W-:Y:S01]  /*aa70*/  FFMA.FTZ R2, R249, c[0x0][0x2d0], -R141.reuse ;  /* 0x0000b400f9027a23 */ /* 0x102fe2000001088d */
[----:B--2---:R-:W-:Y:S01]  /*aa80*/  F2FP.PACK_AB R75, R147, R148 ;  /* 0x00000094934b723e */ /* 0x004fe200000000ff */
[----:B------:R-:W-:Y:S02]  /*aa90*/  FFMA.FTZ R141, R71, c[0x0][0x2d0], -R141 ;  /* 0x0000b400478d7a23 */ /* 0x000fe4000001088d */
[----:B------:R1:W2:Y:S01]  /*aaa0*/  MUFU.EX2 R71, R140 ;  /* 0x0000008c00477308 */ /* 0x0002a20000000800 */
[----:B------:R-:W-:Y:S03]  /*aab0*/  FADD.FTZ R0, R147, R0 ;  /* 0x0000000093007221 */ /* 0x000fe60000010000 */
[C---:B---3--:R-:W-:Y:S06]  /*aac0*/  HMMA.16816.F32 R4, R72.reuse, R80, R4 ;  /* 0x000000504804723c */ /* 0x048fec0000001804 */
[----:B------:R-:W3:Y:S02]  /*aad0*/  MUFU.EX2 R3, R141 ;  /* 0x0000008d00037308 */ /* 0x000ee40000000800 */
[C---:B------:R-:W-:Y:S01]  /*aae0*/  HMMA.16816.F32 R8, R72.reuse, R82, R8 ;  /* 0x000000524808723c */ /* 0x040fe20000001808 */
[----:B------:R-:W5:Y:S07]  /*aaf0*/  LDSM.16.MT88.4 R80, [R192+0x6000] ;  /* 0x00600000c050783b */ /* 0x000f6e0000004200 */
[C---:B-----5:R-:W-:Y:S01]  /*ab00*/  HMMA.16816.F32 R12, R72.reuse, R84, R12 ;  /* 0x00000054480c723c */ /* 0x060fe2000000180c */
[----:B------:R5:W5:Y:S01]  /*ab10*/  MUFU.EX2 R144, R2 ;  /* 0x0000000200907308 */ /* 0x000b620000000800 */
[----:B-1----:R-:W4:Y:S02]  /*ab20*/  LDL R140, [R1+0x24] ;  /* 0x00002400018c7983 */ /* 0x002f240000100800 */
[----:B--2---:R-:W-:Y:S04]  /*ab30*/  F2FP.PACK_AB R138, R71, R142 ;  /* 0x0000008e478a723e */ /* 0x004fe800000000ff */
[C---:B------:R-:W-:Y:S01]  /*ab40*/  HMMA.16816.F32 R16, R72.reuse, R86, R16 ;  /* 0x000000564810723c */ /* 0x040fe20000001810 */
[----:B------:R-:W1:Y:S03]  /*ab50*/  LDSM.16.MT88.4 R84, [R194+0x6000] ;  /* 0x00600000c254783b */ /* 0x000e660000004200 */
[----:B---3--:R-:W-:Y:S04]  /*ab60*/  F2FP.PACK_AB R139, R3, R70 ;  /* 0x00000046038b723e */ /* 0x008fe800000000ff */
[C---:B-----5:R-:W-:Y:S08]  /*ab70*/  HMMA.16816.F32 R20, R72.reuse, R76, R20 ;  /* 0x0000004c4814723c */ /* 0x060ff00000001814 */
[C---:B------:R-:W-:Y:S01]  /*ab80*/  HMMA.16816.F32 R24, R72.reuse, R78, R24 ;  /* 0x0000004e4818723c */ /* 0x040fe20000001818 */
[----:B------:R-:W2:Y:S03]  /*ab90*/  LDSM.16.MT88.4 R76, [R191+0x3000] ;  /* 0x00300000bf4c783b */ /* 0x000ea60000004200 */
[----:B------:R-:W-:Y:S01]  /*aba0*/  FADD.FTZ R2, R252, R104 ;  /* 0x00000068fc027221 */ /* 0x000fe20000010000 */
[----:B------:R-:W-:Y:S01]  /*abb0*/  F2FP.PACK_AB R137, R143, R144 ;  /* 0x000000908f89723e */ /* 0x000fe200000000ff */
[----:B------:R-:W-:Y:S02]  /*abc0*/  FADD.FTZ R0, R144, R0 ;  /* 0x0000000090007221 */ /* 0x000fe40000010000 */
[C---:B------:R-:W-:Y:S04]  /*abd0*/  HMMA.16816.F32 R28, R72.reuse, R88, R28 ;  /* 0x00000058481c723c */ /* 0x040fe8000000181c */
[----:B------:R-:W-:Y:S02]  /*abe0*/  FADD.FTZ R2, R111, R2 ;  /* 0x000000026f027221 */ /* 0x000fe40000010000 */
[----:B------:R-:W-:Y:S02]  /*abf0*/  FADD.FTZ R0, R143, R0 ;  /* 0x000000008f007221 */ /* 0x000fe40000010000 */
[C---:B------:R-:W-:Y:S01]  /*ac00*/  HMMA.16816.F32 R32, R72.reuse, R90, R32 ;  /* 0x0000005a4820723c */ /* 0x040fe20000001820 */
[----:B------:R-:W3:Y:S03]  /*ac10*/  LDSM.16.MT88.4 R88, [R193+0x3000] ;  /* 0x00300000c158783b */ /* 0x000ee60000004200 */
        /* <DEDUP_REMOVED lines=8> */
[----:B------:R-:W-:Y:S02]  /*aca0*/  FADD.FTZ R2, R250, R2 ;  /* 0x00000002fa027221 */ /* 0x000fe40000010000 */
[----:B------:R-:W-:Y:S02]  /*acb0*/  IMAD.MOV.U32 R70, RZ, RZ, R68 ;  /* 0x000000ffff467224 */ /* 0x000fe400078e0044 */
[C---:B------:R-:W-:Y:S01]  /*acc0*/  HMMA.16816.F32 R44, R72.reuse, R96, R44 ;  /* 0x00000060482c723c */ /* 0x040fe2000000182c */
[----:B------:R1:W-:Y:S03]  /*acd0*/  STL [R1+0x30], R3 ;  /* 0x0000300301007387 */ /* 0x0003e60000100800 */
[----:B------:R-:W-:Y:S04]  /*ace0*/  FADD.FTZ R2, R243, R2 ;  /* 0x00000002f3027221 */ /* 0x000fe80000010000 */
[C---:B------:R-:W-:Y:S04]  /*acf0*/  HMMA.16816.F32 R48, R72.reuse, R98, R48 ;  /* 0x000000624830723c */ /* 0x040fe80000001830 */
[----:B------:R-:W-:Y:S04]  /*ad00*/  FADD.FTZ R2, R241, R2 ;  /* 0x00000002f1027221 */ /* 0x000fe80000010000 */
[C---:B------:R-:W-:Y:S04]  /*ad10*/  HMMA.16816.F32 R52, R72.reuse, R80, R52 ;  /* 0x000000504834723c */ /* 0x040fe80000001834 */
[----:B------:R-:W-:Y:S04]  /*ad20*/  FADD.FTZ R2, R235, R2 ;  /* 0x00000002eb027221 */ /* 0x000fe80000010000 */
[C---:B------:R-:W-:Y:S04]  /*ad30*/  HMMA.16816.F32 R56, R72.reuse, R82, R56 ;  /* 0x000000524838723c */ /* 0x040fe80000001838 */
[----:B------:R-:W-:Y:S02]  /*ad40*/  FADD.FTZ R2, R234, R2 ;  /* 0x00000002ea027221 */ /* 0x000fe40000010000 */
[----:B-1----:R-:W-:Y:S02]  /*ad50*/  IMAD.MOV.U32 R3, RZ, RZ, R69 ;  /* 0x000000ffff037224 */ /* 0x002fe400078e0045 */
[C---:B------:R-:W-:Y:S04]  /*ad60*/  HMMA.16816.F32 R60, R72.reuse, R84, R60 ;  /* 0x00000054483c723c */ /* 0x040fe8000000183c */
[----:B------:R-:W-:Y:S04]  /*ad70*/  FADD.FTZ R2, R231, R2 ;  /* 0x00000002e7027221 */ /* 0x000fe80000010000 */
[----:B------:R-:W-:Y:S04]  /*ad80*/  HMMA.16816.F32 R64, R72, R86, R64 ;  /* 0x000000564840723c */ /* 0x000fe80000001840 */
[----:B------:R-:W-:Y:S04]  /*ad90*/  FADD.FTZ R2, R227, R2 ;  /* 0x00000002e3027221 */ /* 0x000fe80000010000 */
[C---:B--2---:R-:W-:Y:S01]  /*ada0*/  HMMA.16816.F32 R72, R136.reuse, R76, R4 ;  /* 0x0000004c8848723c */ /* 0x044fe20000001804 */
[----:B------:R-:W1:Y:S04]  /*adb0*/  LDSM.16.MT88.4 R4, [R194+0x6800] ;  /* 0x00680000c204783b */ /* 0x000e680000004200 */
[----:B------:R-:W-:Y:S03]  /*adc0*/  FADD.FTZ R2, R162, R2 ;  /* 0x00000002a2027221 */ /* 0x000fe60000010000 */
[C---:B------:R-:W-:Y:S04]  /*add0*/  HMMA.16816.F32 R76, R136.reuse, R78, R8 ;  /* 0x0000004e884c723c */ /* 0x040fe80000001808 */
[----:B------:R-:W-:Y:S04]  /*ade0*/  FADD.FTZ R2, R115, R2 ;  /* 0x0000000273027221 */ /* 0x000fe80000010000 */
[C---:B---3--:R-:W-:Y:S04]  /*adf0*/  HMMA.16816.F32 R80, R136.reuse, R88, R12 ;  /* 0x000000588850723c */ /* 0x048fe8000000180c */
[----:B------:R-:W-:Y:S04]  /*ae00*/  FADD.FTZ R2, R161, R2 ;  /* 0x00000002a1027221 */ /* 0x000fe80000010000 */
[C---:B------:R-:W-:Y:S04]  /*ae10*/  HMMA.16816.F32 R84, R136.reuse, R90, R16 ;  /* 0x0000005a8854723c */ /* 0x040fe80000001810 */
[----:B------:R-:W-:Y:S04]  /*ae20*/  FADD.FTZ R2, R160, R2 ;  /* 0x00000002a0027221 */ /* 0x000fe80000010000 */
[C---:B-----5:R-:W-:Y:S04]  /*ae30*/  HMMA.16816.F32 R88, R136.reuse, R92, R20 ;  /* 0x0000005c8858723c */ /* 0x060fe80000001814 */
        /* <DEDUP_REMOVED lines=19> */
[C---:B-1----:R-:W-:Y:S04]  /*af70*/  HMMA.16816.F32 R60, R136.reuse, R4, R60 ;  /* 0x00000004883c723c */ /* 0x042fe8000000183c */
[----:B------:R-:W-:Y:S04]  /*af80*/  FADD.FTZ R2, R142, R2 ;  /* 0x000000028e027221 */ /* 0x000fe80000010000 */
[----:B------:R-:W-:Y:S04]  /*af90*/  HMMA.16816.F32 R64, R136, R6, R64 ;  /* 0x000000068840723c */ /* 0x000fe80000001840 */
[----:B------:R-:W-:Y:S05]  /*afa0*/  FADD.FTZ R0, R71, R2 ;  /* 0x0000000247007221 */ /* 0x000fea0000010000 */
[----:B------:R1:W-:Y:S01]  /*afb0*/  STL [R1+0x34], R0 ;  /* 0x0000340001007387 */ /* 0x0003e20000100800 */
[----:B----4-:R-:W-:Y:S02]  /*afc0*/  ISETP.GT.AND P0, PT, R215, R140, PT ;  /* 0x0000008cd700720c */ /* 0x010fe40003f04270 */
[----:B------:R-:W-:Y:S11]  /*afd0*/  IMAD.MOV.U32 R215, RZ, RZ, R216 ;  /* 0x000000ffffd77224 */ /* 0x000ff600078e00d8 */
[----:B-1----:R-:W-:-:S05]  /*afe0*/  @P0 BRA `(.L_x_1024) ;  /* 0xffffbdb000000947 */ /* 0x002fca000383ffff */
.L_x_1019:
[----:B--2---:R-:W2:Y:S02]  /*aff0*/  LDL R0, [R1+0x38] ;  /* 0x0000380001007983 */ /* 0x004ea40000100800 */
[----:B--2---:R-:W-:-:S13]  /*b000*/  ISETP.GE.AND P0, PT, R216, R0, PT ;  /* 0x00000000d800720c */ /* 0x004fda0003f06270 */
[----:B------:R-:W-:Y:S05]  /*b010*/  @!P0 BRA `(.L_x_1025) ;  /* 0x000039f000008947 */ /* 0x000fea0003800000 */
.L_x_1028:
[----:B------:R-:W2:Y:S01]  /*b020*/  LDL.64 R218, [R1+0x8] ;  /* 0x0000080001da7983 */ /* 0x000ea20000100a00 */
[----:B------:R-:W-:Y:S04]  /*b030*/  DEPBAR.LE SB0, 0x0 ;  /* 0x000080000000791a */ /* 0x000fe80000000000 */
[----:B------:R-:W-:Y:S01]  /*b040*/  WARPSYNC 0xffffffff ;  /* 0xffffffff00007948 */ /* 0x000fe20003800000 */
[----:B------:R-:W3:Y:S01]  /*b050*/  LDL.64 R70, [R1] ;  /* 0x0000000001467983 */ /* 0x000ee20000100a00 */
[----:B-1----:R-:W-:Y:S01]  /*b060*/  SHF.R.S32.HI R0, RZ, 0x1f, R216 ;  /* 0x0000001fff007819 */ /* 0x002fe200000114d8 */
[----:B------:R-:W-:Y:S01]  /*b070*/  IMAD.WIDE.U32 R28, R216, c[0x0][0x208], RZ ;  /* 0x00008200d81c7a25 */ /* 0x000fe200078e00ff */
[----:B------:R-:W-:Y:S01]  /*b080*/  ULDC.64 UR4, c[0x0][0x208] ;  /* 0x0000820000047ab9 */ /* 0x000fe20000000a00 */
[----:B------:R-:W-:Y:S02]  /*b090*/  BSSY B0, `(.L_x_1026) ;  /* 0x0000192000007945 */ /* 0x000fe40003800000 */
[----:B------:R-:W4:Y:S01]  /*b0a0*/  LDL.64 R44, [R1+0x40] ;  /* 0x00004000012c7983 */ /* 0x000f220000100a00 */
[----:B------:R-:W-:Y:S02]  /*b0b0*/  IMAD R0, R0, c[0x0][0x208], RZ ;  /* 0x0000820000007a24 */ /* 0x000fe400078e02ff */
[----:B------:R-:W-:Y:S02]  /*b0c0*/  UMOV UR9, 0x5 ;  /* 0x0000000500097882 */ /* 0x000fe40000000000 */
[----:B------:R-:W-:Y:S01]  /*b0d0*/  IMAD R0, R216, c[0x0][0x20c], R0 ;  /* 0x00008300d8007a24 */ /* 0x000fe200078e0200 */
[----:B------:R-:W5:Y:S01]  /*b0e0*/  LDL R31, [R1+0x3c] ;  /* 0x00003c00011f7983 */ /* 0x000f620000100800 */
[----:B------:R-:W-:Y:S02]  /*b0f0*/  USHF.L.U32 UR8, UR4, 0x5, URZ ;  /* 0x0000000504087899 */ /* 0x000fe4000800063f */
[----:B------:R-:W-:Y:S01]  /*b100*/  USHF.L.U64.HI UR9, UR4, UR9, UR5 ;  /* 0x0000000904097299 */ /* 0x000fe20008010205 */
[----:B------:R-:W-:Y:S01]  /*b110*/  BAR.SYNC.DEFER_BLOCKING 0x0 ;  /* 0x0000000000007b1d */ /* 0x000fe20000010000 */
[----:B------:R-:W-:Y:S01]  /*b120*/  IADD3 R0, R29, R0, RZ ;  /* 0x000000001d007210 */ /* 0x000fe20007ffe0ff */
[----:B------:R-:W-:Y:S01]  /*b130*/  UIADD3 UR5, UP0, UR8, UR8, URZ ;  /* 0x0000000808057290 */ /* 0x000fe2000ff1e03f */
[----:B------:R-:W-:Y:S02]  /*b140*/  MOV R20, UR8 ;  /* 0x0000000800147c02 */ /* 0x000fe40008000f00 */
[----:B------:R-:W-:Y:S01]  /*b150*/  MOV R21, UR9 ;  /* 0x0000000900157c02 */ /* 0x000fe20008000f00 */
[----:B------:R-:W-:Y:S01]  /*b160*/  IMAD R47, R0, 0x70, RZ ;  /* 0x00000070002f7824 */ /* 0x000fe200078e02ff */
[----:B------:R-:W-:Y:S03]  /*b170*/  UIADD3.X UR4, UR9, UR9, URZ, UP0, !UPT ;  /* 0x0000000909047290 */ /* 0x000fe600087fe43f */
[----:B------:R-:W-:Y:S01]  /*b180*/  IMAD.WIDE.U32 R20, R28, 0x70, R20 ;  /* 0x000000701c147825 */ /* 0x000fe200078e0014 */
[----:B------:R-:W1:Y:S08]  /*b190*/  LDSM.16.M88.4 R8, [R188] ;  /* 0x00000000bc08783b */ /* 0x000e700000000200 */
[----:B------:R-:W1:Y:S08]  /*b1a0*/  LDSM.16.M88.4 R16, [R188+0x800] ;  /* 0x00080000bc10783b */ /* 0x000e700000000200 */
[----:B------:R-:W2:Y:S08]  /*b1b0*/  LDSM.16.M88.4 R24, [R188+0x1000] ;  /* 0x00100000bc18783b */ /* 0x000eb00000000200 */
[----:B------:R-:W5:Y:S04]  /*b1c0*/  LDL R244, [R1+0x38] ;  /* 0x0000380001f47983 */ /* 0x000f680000100800 */
[----:B------:R-:W2:Y:S08]  /*b1d0*/  LDSM.16.M88.4 R32, [R188+0x1800] ;  /* 0x00180000bc20783b */ /* 0x000eb00000000200 */
[----:B------:R-:W2:Y:S01]  /*b1e0*/  LDSM.16.M88.4 R40, [R188+0x2000] ;  /* 0x00200000bc28783b */ /* 0x000ea20000000200 */
[C---:B-1----:R-:W-:Y:S07]  /*b1f0*/  HMMA.16816.F32 R4, R128.reuse, R8, RZ ;  /* 0x000000088004723c */ /* 0x042fee00000018ff */
[----:B------:R-:W1:Y:S01]  /*b200*/  LDSM.16.M88.4 R48, [R188+0x2800] ;  /* 0x00280000bc30783b */ /* 0x000e620000000200 */
[C---:B------:R-:W-:Y:S07]  /*b210*/  HMMA.16816.F32 R8, R128.reuse, R10, RZ ;  /* 0x0000000a8008723c */ /* 0x040fee00000018ff */
[----:B------:R-:W1:Y:S01]  /*b220*/  LDSM.16.M88.4 R56, [R188+0x3000] ;  /* 0x00300000bc38783b */ /* 0x000e620000000200 */
[C---:B------:R-:W-:Y:S07]  /*b230*/  HMMA.16816.F32 R12, R128.reuse, R16, RZ ;  /* 0x00000010800c723c */ /* 0x040fee00000018ff */
[----:B------:R-:W1:Y:S01]  /*b240*/  LDSM.16.M88.4 R136, [R195] ;  /* 0x00000000c388783b */ /* 0x000e620000000200 */
[C---:B------:R-:W-:Y:S07]  /*b250*/  HMMA.16816.F32 R16, R128.reuse, R18, RZ ;  /* 0x000000128010723c */ /* 0x040fee00000018ff */
[----:B------:R-:W1:Y:S08]  /*b260*/  LDSM.16.M88.4 R140, [R204] ;  /* 0x00000000cc8c783b */ /* 0x000e700000000200 */
[----:B------:R-:W1:Y:S08]  /*b270*/  LDSM.16.M88.4 R144, [R205] ;  /* 0x00000000cd90783b */ /* 0x000e700000000200 */
[----:B------:R-:W1:Y:S08]  /*b280*/  LDSM.16.M88.4 R148, [R206] ;  /* 0x00000000ce94783b */ /* 0x000e700000000200 */
[----:B------:R-:W1:Y:S08]  /*b290*/  LDSM.16.M88.4 R152, [R207] ;  /* 0x00000000cf98783b */ /* 0x000e700000000200 */
[----:B------:R-:W1:Y:S08]  /*b2a0*/  LDSM.16.M88.4 R156, [R208] ;  /* 0x00000000d09c783b */ /* 0x000e700000000200 */
[----:B------:R-:W1:Y:S08]  /*b2b0*/  LDSM.16.M88.4 R160, [R209] ;  /* 0x00000000d1a0783b */ /* 0x000e700000000200 */
[----:B------:R-:W1:Y:S02]  /*b2c0*/  S2R R30, SR_TID.X ;  /* 0x00000000001e7919 */ /* 0x000e640000002100 */
[----:B-1----:R-:W-:Y:S02]  /*b2d0*/  ISETP.GT.AND P4, PT, R30, 0x7f, PT ;  /* 0x0000007f1e00780c */ /* 0x002fe40003f84270 */
[----:B--2---:R-:W-:Y:S02]  /*b2e0*/  MOV R2, R218 ;  /* 0x000000da00027202 */ /* 0x004fe40000000f00 */
[----:B------:R-:W-:Y:S02]  /*b2f0*/  IADD3 R38, P1, R218, R20, RZ ;  /* 0x00000014da267210 */ /* 0x000fe40007f3e0ff */
[----:B---3--:R-:W-:Y:S05]  /*b300*/  MOV R3, R71 ;  /* 0x0000004700037202 */ /* 0x008fea0000000f00 */
[----:B------:R-:W-:Y:S01]  /*b310*/  IMAD.WIDE.U32 R2, R28, 0x70, R2 ;  /* 0x000000701c027825 */ /* 0x000fe200078e0002 */
[----:B----4-:R-:W-:Y:S04]  /*b320*/  ISETP.GE.AND P5, PT, R44, c[0x0][0x1d4], PT ;  /* 0x000075002c007a0c */ /* 0x010fe80003fa6270 */
[C---:B------:R-:W-:Y:S02]  /*b330*/  LEA R36, P0, R2.reuse, c[0x0][0x1f8], 0x1 ;  /* 0x00007e0002247a11 */ /* 0x040fe400078008ff */
[----:B------:R-:W-:Y:S02]  /*b340*/  IADD3 R0, R3, R47, RZ ;  /* 0x0000002f03007210 */ /* 0x000fe40007ffe0ff */
[----:B-----5:R-:W-:Y:S02]  /*b350*/  ISETP.GE.AND P6, PT, R31, c[0x0][0x1d4], PT ;  /* 0x000075001f007a0c */ /* 0x020fe40003fc6270 */
[----:B------:R-:W-:Y:S02]  /*b360*/  LEA.HI.X R37, R2, c[0x0][0x1fc], R0, 0x1, P0 ;  /* 0x00007f0002257a11 */ /* 0x000fe400000f0c00 */
[----:B------:R-:W-:Y:S02]  /*b370*/  IADD3 R0, R47, R21, RZ ;  /* 0x000000152f007210 */ /* 0x000fe40007ffe0ff */
[----:B------:R-:W-:Y:S01]  /*b380*/  IADD3 R39, P0, R20, UR8, RZ ;  /* 0x0000000814277c10 */ /* 0x000fe2000ff1e0ff */
[----:B------:R-:W-:Y:S01]  /*b390*/  @!PT LDS RZ, [RZ] ;  /* 0x00000000fffff984 */ /* 0x000fe20000000800 */
[----:B------:R-:W-:Y:S01]  /*b3a0*/  @!PT LDS RZ, [RZ] ;  /* 0x00000000fffff984 */ /* 0x000fe20000000800 */
[----:B------:R-:W-:Y:S01]  /*b3b0*/  @!PT LDS RZ, [RZ] ;  /* 0x00000000fffff984 */ /* 0x000fe20000000800 */
[----:B------:R1:W-:Y:S01]  /*b3c0*/  LDGSTS.E.BYPASS.LTC128B.128 [R214+0x100], [R36.64], !P5 ;  /* 0x0010000024d67fae */ /* 0x0003e2000e901d46 */
[C---:B------:R-:W-:Y:S01]  /*b3d0*/  HMMA.16816.F32 R20, R128.reuse, R24, RZ ;  /* 0x000000188014723c */ /* 0x040fe200000018ff */
[----:B------:R-:W-:Y:S02]  /*b3e0*/  MOV R2, UR5 ;  /* 0x0000000500027c02 */ /* 0x000fe40008000f00 */
[----:B------:R-:W-:Y:S02]  /*b3f0*/  MOV R3, UR4 ;  /* 0x0000000400037c02 */ /* 0x000fe40008000f00 */
[----:B------:R-:W-:Y:S02]  /*b400*/  IADD3.X R44, R0, UR9, RZ, P0, !PT ;  /* 0x00000009002c7c10 */ /* 0x000fe400087fe4ff */
[----:B------:R1:W-:Y:S01]  /*b410*/  LDGSTS.E.BYPASS.LTC128B.128 [R214+0x3900], [R36.64+0x80], !P6 ;  /* 0x0390008024d67fae */ /* 0x0003e2000f101d46 */
[C---:B------:R-:W-:Y:S01]  /*b420*/  HMMA.16816.F32 R24, R128.reuse, R26, RZ ;  /* 0x0000001a8018723c */ /* 0x040fe200000018ff */
[----:B------:R-:W-:Y:S03]  /*b430*/  IMAD.WIDE.U32 R52, R28, 0x70, R2 ;  /* 0x000000701c347825 */ /* 0x000fe600078e0002 */
[----:B------:R-:W-:Y:S02]  /*b440*/  IADD3.X R3, R0, R71, RZ, P1, !PT ;  /* 0x0000004700037210 */ /* 0x000fe40000ffe4ff */
[C---:B------:R-:W-:Y:S02]  /*b450*/  LEA R2, P1, R38.reuse, c[0x0][0x1f8], 0x1 ;  /* 0x00007e0026027a11 */ /* 0x040fe400078208ff */
[C---:B------:R-:W-:Y:S01]  /*b460*/  HMMA.16816.F32 R28, R128.reuse, R32, RZ ;  /* 0x00000020801c723c */ /* 0x040fe200000018ff */
[----:B------:R-:W-:Y:S03]  /*b470*/  IADD3 R0, P0, R39, R218, RZ ;  /* 0x000000da27007210 */ /* 0x000fe60007f1e0ff */
[----:B------:R-:W-:Y:S02]  /*b480*/  LEA.HI.X R3, R38, c[0x0][0x1fc], R3, 0x1, P1 ;  /* 0x00007f0026037a11 */ /* 0x000fe400008f0c03 */
[----:B------:R-:W-:Y:S02]  /*b490*/  LEA R54, P2, R0, c[0x0][0x1f8], 0x1 ;  /* 0x00007e0000367a11 */ /* 0x000fe400078408ff */
[C---:B------:R-:W-:Y:S01]  /*b4a0*/  HMMA.16816.F32 R32, R128.reuse, R34, RZ ;  /* 0x000000228020723c */ /* 0x040fe200000018ff */
[----:B------:R2:W-:Y:S03]  /*b4b0*/  LDGSTS.E.BYPASS.LTC128B.128 [R214+0x1100], [R2.64], !P5 ;  /* 0x0110000002d67fae */ /* 0x0005e6000e901d46 */
[----:B------:R-:W-:Y:S04]  /*b4c0*/  IADD3 R45, P3, R218, R52, RZ ;  /* 0x00000034da2d7210 */ /* 0x000fe80007f7e0ff */
[C---:B------:R-:W-:Y:S01]  /*b4d0*/  IADD3.X R47, R71.reuse, R47, R53, P3, !PT ;  /* 0x0000002f472f7210 */ /* 0x040fe20001ffe435 */
[----:B------:R2:W-:Y:S03]  /*b4e0*/  LDGSTS.E.BYPASS.LTC128B.128 [R214+0x4900], [R2.64+0x80], !P6 ;  /* 0x0490008002d67fae */ /* 0x0005e6000f101d46 */
[----:B-1----:R-:W-:Y:S02]  /*b4f0*/  IADD3.X R36, R44, R71, RZ, P0, !PT ;  /* 0x000000472c247210 */ /* 0x002fe400007fe4ff */
[----:B------:R-:W-:Y:S02]  /*b500*/  @!P4 IADD3 R46, P1, P0, R218, UR8, R39 ;  /* 0x00000008da2ecc10 */ /* 0x000fe4000f83e027 */
[----:B------:R-:W-:Y:S02]  /*b510*/  LEA.HI.X R55, R0, c[0x0][0x1fc], R36, 0x1, P2 ;  /* 0x00007f0000377a11 */ /* 0x000fe400010f0c24 */
[C---:B------:R-:W-:Y:S01]  /*b520*/  HMMA.16816.F32 R36, R128.reuse, R40, RZ ;  /* 0x000000288024723c */ /* 0x040fe200000018ff */
[----:B------:R-:W-:Y:S02]  /*b530*/  @!P4 IADD3.X R0, R71, UR9, R44, P1, P0 ;  /* 0x000000094700cc10 */ /* 0x000fe40008fe042c */
[C---:B------:R-:W-:Y:S01]  /*b540*/  LEA R52, P1, R45.reuse, c[0x0][0x1f8], 0x1 ;  /* 0x00007e002d347a11 */ /* 0x040fe200078208ff */
[----:B------:R1:W-:Y:S01]  /*b550*/  LDGSTS.E.BYPASS.LTC128B.128 [R214+0x2100], [R54.64], !P5 ;  /* 0x0210000036d67fae */ /* 0x0003e2000e901d46 */
[C---:B------:R-:W-:Y:S02]  /*b560*/  @!P4 LEA R70, P0, R46.reuse, c[0x0][0x1f8], 0x1 ;  /* 0x00007e002e46ca11 */ /* 0x040fe400078008ff */
[----:B------:R-:W-:Y:S01]  /*b570*/  LEA.HI.X R53, R45, c[0x0][0x1fc], R47, 0x1, P1 ;  /* 0x00007f002d357a11 */ /* 0x000fe200008f0c2f */
[C---:B------:R-:W-:Y:S01]  /*b580*/  HMMA.16816.F32 R40, R128.reuse, R42, RZ ;  /* 0x0000002a8028723c */ /* 0x040fe200000018ff */
[----:B------:R-:W-:Y:S02]  /*b590*/  @!P4 LEA.HI.X R71, R46, c[0x0][0x1fc], R0, 0x1, P0 ;  /* 0x00007f002e47ca11 */ /* 0x000fe400000f0c00 */
[----:B------:R-:W-:Y:S01]  /*b5a0*/  ISETP.GT.AND P3, PT, R216, R244, PT ;  /* 0x000000f4d800720c */ /* 0x000fe20003f64270 */
[----:B------:R1:W-:Y:S04]  /*b5b0*/  LDGSTS.E.BYPASS.LTC128B.128 [R214+0x5900], [R52.64+0x80], !P6 ;  /* 0x0590008034d67fae */ /* 0x0003e8000f101d46 */
[C---:B------:R-:W-:Y:S04]  /*b5c0*/  HMMA.16816.F32 R44, R128.reuse, R48, RZ ;  /* 0x00000030802c723c */ /* 0x040fe800000018ff */
[----:B------:R3:W-:Y:S04]  /*b5d0*/  @!P4 LDGSTS.E.BYPASS.LTC128B.128 [R214+0x3100], [R70.64], !P5 ;  /* 0x0310000046d6cfae */ /* 0x0007e8000e901d46 */
[C---:B------:R-:W-:Y:S04]  /*b5e0*/  HMMA.16816.F32 R48, R128.reuse, R50, RZ ;  /* 0x000000328030723c */ /* 0x040fe800000018ff */
[----:B------:R3:W-:Y:S08]  /*b5f0*/  @!P4 LDGSTS.E.BYPASS.LTC128B.128 [R214+0x6900], [R70.64+0x80], !P6 ;  /* 0x0690008046d6cfae */ /* 0x0007f0000f101d46 */
[----:B------:R-:W0:Y:S01]  /*b600*/  LDGDEPBAR ;  /* 0x00000000000079af */ /* 0x000e220000000000 */
[C---:B-1----:R-:W-:Y:S08]  /*b610*/  HMMA.16816.F32 R52, R128.reuse, R56, RZ ;  /* 0x000000388034723c */ /* 0x042ff000000018ff */
[----:B------:R-:W-:Y:S08]  /*b620*/  HMMA.16816.F32 R56, R128, R58, RZ ;  /* 0x0000003a8038723c */ /* 0x000ff000000018ff */
[C---:B------:R-:W-:Y:S08]  /*b630*/  HMMA.16816.F32 R4, R132.reuse, R136, R4 ;  /* 0x000000888404723c */ /* 0x040ff00000001804 */
[C---:B------:R-:W-:Y:S01]  /*b640*/  HMMA.16816.F32 R8, R132.reuse, R138, R8 ;  /* 0x0000008a8408723c */ /* 0x040fe20000001808 */
[----:B------:R-:W1:Y:S07]  /*b650*/  LDSM.16.M88.4 R136, [R190] ;  /* 0x00000000be88783b */ /* 0x000e6e0000000200 */
        /* <DEDUP_REMOVED lines=8> */
[----:B------:R-:W1:Y:S07]  /*b6e0*/  LDSM.16.M88.4 R148, [R190+0x1800] ;  /* 0x00180000be94783b */ /* 0x000e6e0000000200 */
        /* <DEDUP_REMOVED lines=9> */
[C---:B-1----:R-:W-:Y:S08]  /*b780*/  HMMA.16816.F32 R4, R164.reuse, R136, R4 ;  /* 0x00000088a404723c */ /* 0x042ff00000001804 */
[C---:B------:R-:W-:Y:S01]  /*b790*/  HMMA.16816.F32 R8, R164.reuse, R138, R8 ;  /* 0x0000008aa408723c */ /* 0x040fe20000001808 */
[----:B------:R-:W1:Y:S07]  /*b7a0*/  LDSM.16.M88.4 R136, [R189] ;  /* 0x00000000bd88783b */ /* 0x000e6e0000000200 */
        /* <DEDUP_REMOVED lines=8> */
[----:B------:R-:W1:Y:S07]  /*b830*/  LDSM.16.M88.4 R148, [R189+0x1800] ;  /* 0x00180000bd94783b */ /* 0x000e6e0000000200 */
        /* <DEDUP_REMOVED lines=11> */
[----:B------:R-:W1:Y:S07]  /*b8f0*/  LDSM.16.M88.4 R136, [R188+0x3800] ;  /* 0x00380000bc88783b */ /* 0x000e6e0000000200 */
        /* <DEDUP_REMOVED lines=29> */
[----:B------:R-:W1:Y:S07]  /*bad0*/  LDSM.16.M88.4 R148, [R199] ;  /* 0x00000000c794783b */ /* 0x000e6e0000000200 */
[C---:B--2---:R-:W-:Y:S08]  /*bae0*/  HMMA.16816.F32 R36, R172.reuse, R152, R36 ;  /* 0x00000098ac24723c */ /* 0x044ff00000001824 */
[C---:B------:R-:W-:Y:S01]  /*baf0*/  HMMA.16816.F32 R40, R172.reuse, R154, R40 ;  /* 0x0000009aac28723c */ /* 0x040fe20000001828 */
[----:B------:R-:W2:Y:S07]  /*bb00*/  LDSM.16.M88.4 R152, [R200] ;  /* 0x00000000c898783b */ /* 0x000eae0000000200 */
[C---:B------:R-:W-:Y:S08]  /*bb10*/  HMMA.16816.F32 R44, R172.reuse, R156, R44 ;  /* 0x0000009cac2c723c */ /* 0x040ff0000000182c */
[C---:B------:R-:W-:Y:S01]  /*bb20*/  HMMA.16816.F32 R48, R172.reuse, R158, R48 ;  /* 0x0000009eac30723c */ /* 0x040fe20000001830 */
[----:B------:R-:W2:Y:S07]  /*bb30*/  LDSM.16.M88.4 R156, [R201] ;  /* 0x00000000c99c783b */ /* 0x000eae0000000200 */
[C---:B------:R-:W-:Y:S08]  /*bb40*/  HMMA.16816.F32 R52, R172.reuse, R160, R52 ;  /* 0x000000a0ac34723c */ /* 0x040ff00000001834 */
[----:B------:R-:W-:Y:S01]  /*bb50*/  HMMA.16816.F32 R56, R172, R162, R56 ;  /* 0x000000a2ac38723c */ /* 0x000fe20000001838 */
[----:B------:R-:W2:Y:S07]  /*bb60*/  LDSM.16.M88.4 R160, [R202] ;  /* 0x00000000caa0783b */ /* 0x000eae0000000200 */
        /* <DEDUP_REMOVED lines=28> */
[C---:B------:R-:W-:Y:S08]  /*bd30*/  HMMA.16816.F32 R24, R180.reuse, R146, R24 ;  /* 0x00000092b418723c */ /* 0x040ff00000001818 */
[C---:B------:R-:W-:Y:S08]  /*bd40*/  HMMA.16816.F32 R28, R180.reuse, R148, R28 ;  /* 0x00000094b41c723c */ /* 0x040ff0000000181c */
[C---:B------:R-:W-:Y:S08]  /*bd50*/  HMMA.16816.F32 R32, R180.reuse, R150, R32 ;  /* 0x00000096b420723c */ /* 0x040ff00000001820 */
[C---:B--2---:R-:W-:Y:S08]  /*bd60*/  HMMA.16816.F32 R36, R180.reuse, R152, R36 ;  /* 0x00000098b424723c */ /* 0x044ff00000001824 */
[C---:B------:R-:W-:Y:S08]  /*bd70*/  HMMA.16816.F32 R40, R180.reuse, R154, R40 ;  /* 0x0000009ab428723c */ /* 0x040ff00000001828 */
[C---:B------:R-:W-:Y:S08]  /*bd80*/  HMMA.16816.F32 R44, R180.reuse, R156, R44 ;  /* 0x0000009cb42c723c */ /* 0x040ff0000000182c */
[C---:B------:R-:W-:Y:S08]  /*bd90*/  HMMA.16816.F32 R48, R180.reuse, R158, R48 ;  /* 0x0000009eb430723c */ /* 0x040ff00000001830 */
[C---:B------:R-:W-:Y:S08]  /*bda0*/  HMMA.16816.F32 R52, R180.reuse, R160, R52 ;  /* 0x000000a0b434723c */ /* 0x040ff00000001834 */
[----:B------:R-:W-:Y:S08]  /*bdb0*/  HMMA.16816.F32 R56, R180, R162, R56 ;  /* 0x000000a2b438723c */ /* 0x000ff00000001838 */
[C---:B-1----:R-:W-:Y:S08]  /*bdc0*/  HMMA.16816.F32 R4, R184.reuse, R136, R4 ;  /* 0x00000088b804723c */ /* 0x042ff00000001804 */
[C---:B------:R-:W-:Y:S08]  /*bdd0*/  HMMA.16816.F32 R8, R184.reuse, R138, R8 ;  /* 0x0000008ab808723c */ /* 0x040ff00000001808 */
[C---:B----4-:R-:W-:Y:S08]  /*bde0*/  HMMA.16816.F32 R12, R184.reuse, R140, R12 ;  /* 0x0000008cb80c723c */ /* 0x050ff0000000180c */
[----:B------:R-:W-:Y:S01]  /*bdf0*/  FMUL.FTZ R0, R4, c[0x0][0x320] ;  /* 0x0000c80004007a20 */ /* 0x000fe20000410000 */
[C---:B------:R-:W-:Y:S03]  /*be00*/  HMMA.16816.F32 R16, R184.reuse, R142, R16 ;  /* 0x0000008eb810723c */ /* 0x040fe60000001810 */
[----:B------:R1:W2:Y:S04]  /*be10*/  MUFU.TANH R145, R0 ;  /* 0x0000000000917308 */ /* 0x0002a80000002400 */
[----:B------:R-:W-:Y:S02]  /*be20*/  FMUL.FTZ R10, R10, c[0x0][0x320] ;  /* 0x0000c8000a0a7a20 */ /* 0x000fe40000410000 */
[----:B------:R-:W-:Y:S04]  /*be30*/  FMUL.FTZ R3, R11, c[0x0][0x320] ;  /* 0x0000c8000b037a20 */ /* 0x000fe80000410000 */
[----:B------:R-:W4:Y:S02]  /*be40*/  MUFU.TANH R138, R10 ;  /* 0x0000000a008a7308 */ /* 0x000f240000002400 */
[----:B------:R-:W-:Y:S01]  /*be50*/  FMUL.FTZ R2, R12, c[0x0][0x320] ;  /* 0x0000c8000c027a20 */ /* 0x000fe20000410000 */
[----:B------:R-:W-:Y:S07]  /*be60*/  P2R R12, PR, RZ, 0x8 ;  /* 0x00000008ff0c7803 */ /* 0x000fee0000000000 */
[----:B------:R5:W2:Y:S01]  /*be70*/  MUFU.TANH R141, R2 ;  /* 0x00000002008d7308 */ /* 0x000aa20000002400 */
[----:B-1----:R-:W-:Y:S09]  /*be80*/  FMUL.FTZ R0, R5, c[0x0][0x320] ;  /* 0x0000c80005007a20 */ /* 0x002ff20000410000 */
[----:B------:R1:W1:Y:S10]  /*be90*/  MUFU.TANH R144, R0 ;  /* 0x0000000000907308 */ /* 0x0002740000002400 */
[----:B------:R-:W2:Y:S01]  /*bea0*/  MUFU.TANH R140, R3 ;  /* 0x00000003008c7308 */ /* 0x000ea20000002400 */
[----:B-----5:R-:W-:Y:S09]  /*beb0*/  FMUL.FTZ R2, R19, c[0x0][0x320] ;  /* 0x0000c80013027a20 */ /* 0x020ff20000410000 */
[----:B------:R-:W2:Y:S01]  /*bec0*/  MUFU.TANH R152, R2 ;  /* 0x0000000200987308 */ /* 0x000ea20000002400 */
        /* <DEDUP_REMOVED lines=124> */
[----:B------:R-:W3:Y:S01]  /*c690*/  LDL.64 R244, [R1+0x10] ;  /* 0x0000100001f47983 */ /* 0x000ee20000100a00 */
        /* <DEDUP_REMOVED lines=49> */
.L_x_1027:
[----:B---34-:R-:W-:Y:S05]  /*c9b0*/  BSYNC B0 ;  /* 0x0000000000007941 */ /* 0x018fea0003800000 */
.L_x_1026:
        /* <DEDUP_REMOVED lines=16> */
[----:B------:R-:W-:Y:S01]  /*cac0*/  LDSM.16.MT88.4 R44, [R191+0x3800] ;  /* 0x00380000bf2c783b */ /* 0x000fe20000004200 */
        /* <DEDUP_REMOVED lines=40> */
[----:B------:R-:W-:Y:S02]  /*cd50*/  ISETP.NE.AND P0, PT, R12, RZ, PT ;  /* 0x000000ff0c00720c */ /* 0x000fe40003f05270 */
[----:B------:R-:W-:Y:S01]  /*cd60*/  FMNMX.FTZ R3, R242, R0, !PT ;  /* 0x00000000f2037209 */ /* 0x000fe20007810000 */
[----:B------:R-:W-:Y:S01]  /*cd70*/  LDSM.16.MT88.4 R12, [R191] ;  /* 0x00000000bf0c783b */ /* 0x000fe20000004200 */
        /* <DEDUP_REMOVED lines=22> */
[----:B-1----:R-:W-:Y:S09]  /*cee0*/  FFMA.FTZ R4, R144, c[0x0][0x2d0], -R148 ;  /* 0x0000b40090047a23 */ /* 0x002ff20000010894 */
[----:B------:R1:W4:Y:S01]  /*cef0*/  MUFU.EX2 R8, R4 ;  /* 0x0000000400087308 */ /* 0x0003220000000800 */
[C---:B--2---:R-:W-:Y:S02]  /*cf00*/  FADD.FTZ R0, -R3.reuse, R68 ;  /* 0x0000004403007221 */ /* 0x044fe40000010100 */
[----:B------:R-:W-:Y:S02]  /*cf10*/  FMUL.FTZ R68, R3, c[0x0][0x2d0] ;  /* 0x0000b40003447a20 */ /* 0x000fe40000410000 */
[----:B------:R-:W-:Y:S02]  /*cf20*/  FMUL.FTZ R0, R0, c[0x0][0x2d0] ;  /* 0x0000b40000007a20 */ /* 0x000fe40000410000 */
[----:B------:R-:W-:Y:S03]  /*cf30*/  FFMA.FTZ R6, R137, c[0x0][0x2d0], -R68 ;  /* 0x0000b40089067a23 */ /* 0x000fe60000010844 */
[----:B------:R2:W-:Y:S01]  /*cf40*/  MUFU.EX2 R250, R48 ;  /* 0x0000003000fa7308 */ /* 0x0005e20000000800 */
[C---:B---3--:R-:W-:Y:S02]  /*cf50*/  FMUL.FTZ R5, R2.reuse, R73 ;  /* 0x0000004902057220 */ /* 0x048fe40000410000 */
[C---:B------:R-:W-:Y:S02]  /*cf60*/  FMUL.FTZ R9, R2.reuse, R77 ;  /* 0x0000004d02097220 */ /* 0x040fe40000410000 */
[C---:B------:R-:W-:Y:S02]  /*cf70*/  FMUL.FTZ R16, R2.reuse, R84 ;  /* 0x0000005402107220 */ /* 0x040fe40000410000 */
[C---:B------:R-:W-:Y:S02]  /*cf80*/  FMUL.FTZ R17, R2.reuse, R85 ;  /* 0x0000005502117220 */ /* 0x040fe40000410000 */
[C---:B------:R-:W-:Y:S01]  /*cf90*/  FMUL.FTZ R24, R2.reuse, R92 ;  /* 0x0000005c02187220 */ /* 0x040fe20000410000 */
[----:B------:R-:W3:Y:S01]  /*cfa0*/  MUFU.EX2 R0, R0 ;  /* 0x0000000000007308 */ /* 0x000ee20000000800 */
[----:B------:R-:W-:Y:S02]  /*cfb0*/  FMUL.FTZ R25, R2, R93 ;  /* 0x0000005d02197220 */ /* 0x000fe40000410000 */
[----:B-1----:R-:W-:Y:S01]  /*cfc0*/  FFMA.FTZ R4, R139, c[0x0][0x2d0], -R148 ;  /* 0x0000b4008b047a23 */ /* 0x002fe20000010894 */
[----:B----4-:R-:W-:Y:S01]  /*cfd0*/  MOV R139, R8 ;  /* 0x00000008008b7202 */ /* 0x010fe20000000f00 */
[--C-:B------:R-:W-:Y:S02]  /*cfe0*/  FFMA.FTZ R8, R146, c[0x0][0x2d0], -R68.reuse ;  /* 0x0000b40092087a23 */ /* 0x100fe40000010844 */
[C---:B------:R-:W-:Y:S02]  /*cff0*/  FMUL.FTZ R32, R2.reuse, R100 ;  /* 0x0000006402207220 */ /* 0x040fe40000410000 */
[C---:B------:R-:W-:Y:S01]  /*d000*/  FMUL.FTZ R33, R2.reuse, R101 ;  /* 0x0000006502217220 */ /* 0x040fe20000410000 */
[----:B------:R1:W4:Y:S01]  /*d010*/  MUFU.EX2 R59, R4 ;  /* 0x00000004003b7308 */ /* 0x0003220000000800 */
[--C-:B------:R-:W-:Y:S01]  /*d020*/  FFMA.FTZ R40, R143, c[0x0][0x2d0], -R68.reuse ;  /* 0x0000b4008f287a23 */ /* 0x100fe20000010844 */
[----:B------:R-:W5:Y:S01]  /*d030*/  LDL.LU R101, [R1+0x34] ;  /* 0x0000340001657983 */ /* 0x000f620000300800 */
[C---:B------:R-:W-:Y:S02]  /*d040*/  FMUL.FTZ R41, R2.reuse, R109 ;  /* 0x0000006d02297220 */ /* 0x040fe40000410000 */
[----:B------:R-:W-:Y:S01]  /*d050*/  FFMA.FTZ R56, R151, c[0x0][0x2d0], -R68 ;  /* 0x0000b40097387a23 */ /* 0x000fe20000010844 */
[----:B------:R-:W5:Y:S01]  /*d060*/  LDL.LU R100, [R1+0x30] ;  /* 0x0000300001647983 */ /* 0x000f620000300800 */
[C---:B--2---:R-:W-:Y:S02]  /*d070*/  FMUL.FTZ R48, R2.reuse, R116 ;  /* 0x0000007402307220 */ /* 0x044fe40000410000 */
[C---:B------:R-:W-:Y:S01]  /*d080*/  FMUL.FTZ R49, R2.reuse, R117 ;  /* 0x0000007502317220 */ /* 0x040fe20000410000 */
[----:B------:R2:W-:Y:S01]  /*d090*/  MUFU.EX2 R137, R6 ;  /* 0x0000000600897308 */ /* 0x0005e20000000800 */
[C---:B------:R-:W-:Y:S02]  /*d0a0*/  FMUL.FTZ R57, R2.reuse, R125 ;  /* 0x0000007d02397220 */ /* 0x040fe40000410000 */
[----:B------:R-:W-:Y:S02]  /*d0b0*/  FMUL.FTZ R60, R2, R60 ;  /* 0x0000003c023c7220 */ /* 0x000fe40000410000 */
[C---:B---3--:R-:W-:Y:S02]  /*d0c0*/  FMUL.FTZ R10, R0.reuse, R78 ;  /* 0x0000004e000a7220 */ /* 0x048fe40000410000 */
[C---:B------:R-:W-:Y:S02]  /*d0d0*/  FMUL.FTZ R11, R0.reuse, R79 ;  /* 0x0000004f000b7220 */ /* 0x040fe40000410000 */
[C---:B------:R-:W-:Y:S01]  /*d0e0*/  FMUL.FTZ R18, R0.reuse, R86 ;  /* 0x0000005600127220 */ /* 0x040fe20000410000 */
[----:B------:R3:W-:Y:S01]  /*d0f0*/  MUFU.EX2 R252, R40 ;  /* 0x0000002800fc7308 */ /* 0x0007e20000000800 */
[C---:B------:R-:W-:Y:S02]  /*d100*/  FMUL.FTZ R19, R0.reuse, R87 ;  /* 0x0000005700137220 */ /* 0x040fe40000410000 */
[----:B------:R-:W-:Y:S01]  /*d110*/  FMUL.FTZ R26, R0, R94 ;  /* 0x0000005e001a7220 */ /* 0x000fe20000410000 */
[----:B------:R-:W-:Y:S01]  /*d120*/  LDSM.16.MT88.4 R84, [R191+0x800] ;  /* 0x00080000bf54783b */ /* 0x000fe20000004200 */
[----:B-1----:R-:W-:Y:S02]  /*d130*/  FFMA.FTZ R4, R136, c[0x0][0x2d0], -R148 ;  /* 0x0000b40088047a23 */ /* 0x002fe40000010894 */
[C---:B------:R-:W-:Y:S02]  /*d140*/  FMUL.FTZ R27, R0.reuse, R95 ;  /* 0x0000005f001b7220 */ /* 0x040fe40000410000 */
[C---:B------:R-:W-:Y:S01]  /*d150*/  FMUL.FTZ R34, R0.reuse, R102 ;  /* 0x0000006600227220 */ /* 0x040fe20000410000 */
[----:B------:R-:W1:Y:S01]  /*d160*/  MUFU.EX2 R145, R4 ;  /* 0x0000000400917308 */ /* 0x000e620000000800 */
[C---:B------:R-:W-:Y:S01]  /*d170*/  FMUL.FTZ R35, R0.reuse, R103 ;  /* 0x0000006700237220 */ /* 0x040fe20000410000 */
[----:B------:R-:W-:Y:S01]  /*d180*/  LDSM.16.MT88.4 R92, [R194+0x800] ;  /* 0x00080000c25c783b */ /* 0x000fe20000004200 */
[C---:B------:R-:W-:Y:S02]  /*d190*/  FMUL.FTZ R42, R0.reuse, R110 ;  /* 0x0000006e002a7220 */ /* 0x040fe40000410000 */
[C---:B--2---:R-:W-:Y:S02]  /*d1a0*/  FMUL.FTZ R6, R0.reuse, R74 ;  /* 0x0000004a00067220 */ /* 0x044fe40000410000 */
[C---:B------:R-:W-:Y:S02]  /*d1b0*/  FMUL.FTZ R43, R0.reuse, R111 ;  /* 0x0000006f002b7220 */ /* 0x040fe40000410000 */
[C---:B------:R-:W-:Y:S01]  /*d1c0*/  FMUL.FTZ R50, R0.reuse, R118 ;  /* 0x0000007600327220 */ /* 0x040fe20000410000 */
[----:B------:R-:W2:Y:S01]  /*d1d0*/  MUFU.EX2 R136, R8 ;  /* 0x0000000800887308 */ /* 0x000ea20000000800 */
[----:B------:R-:W-:Y:S01]  /*d1e0*/  FMUL.FTZ R51, R0, R119 ;  /* 0x0000007700337220 */ /* 0x000fe20000410000 */
[----:B----4-:R-:W-:Y:S01]  /*d1f0*/  MOV R119, R59 ;  /* 0x0000003b00777202 */ /* 0x010fe20000000f00 */
[C---:B------:R-:W-:Y:S02]  /*d200*/  FMUL.FTZ R61, R2.reuse, R61 ;  /* 0x0000003d023d7220 */ /* 0x040fe40000410000 */
[----:B---3--:R-:W-:Y:S02]  /*d210*/  FMUL.FTZ R40, R2, R108 ;  /* 0x0000006c02287220 */ /* 0x008fe40000410000 */
[C---:B------:R-:W-:Y:S01]  /*d220*/  FMUL.FTZ R62, R0.reuse, R62 ;  /* 0x0000003e003e7220 */ /* 0x040fe20000410000 */
[----:B------:R-:W-:Y:S01]  /*d230*/  LDSM.16.MT88.4 R108, [R191+0x6800] ;  /* 0x00680000bf6c783b */ /* 0x000fe20000004200 */
[----:B------:R-:W-:Y:S01]  /*d240*/  FMUL.FTZ R63, R0, R63 ;  /* 0x0000003f003f7220 */ /* 0x000fe20000410000 */
[----:B------:R3:W-:Y:S01]  /*d250*/  MUFU.EX2 R248, R56 ;  /* 0x0000003800f87308 */ /* 0x0007e20000000800 */
[C---:B------:R-:W-:Y:S02]  /*d260*/  FMUL.FTZ R64, R2.reuse, R64 ;  /* 0x0000004002407220 */ /* 0x040fe40000410000 */
[----:B------:R-:W-:Y:S01]  /*d270*/  FMUL.FTZ R65, R2, R65 ;  /* 0x0000004102417220 */ /* 0x000fe20000410000 */
[----:B-1----:R-:W-:Y:S01]  /*d280*/  F2FP.PACK_AB R74, R145, R59 ;  /* 0x0000003b914a723e */ /* 0x002fe200000000ff */
[--C-:B------:R-:W-:Y:S01]  /*d290*/  FFMA.FTZ R4, R138, c[0x0][0x2d0], -R68.reuse ;  /* 0x0000b4008a047a23 */ /* 0x100fe20000010844 */
[----:B------:R-:W-:Y:S01]  /*d2a0*/  MOV R138, R7 ;  /* 0x00000007008a7202 */ /* 0x000fe20000000f00 */
[C---:B------:R-:W-:Y:S01]  /*d2b0*/  FMUL.FTZ R7, R0.reuse, R75 ;  /* 0x0000004b00077220 */ /* 0x040fe20000410000 */
[----:B------:R-:W-:Y:S01]  /*d2c0*/  MOV R117, R145 ;  /* 0x0000009100757202 */ /* 0x000fe20000000f00 */
[C---:B------:R-:W-:Y:S01]  /*d2d0*/  FMUL.FTZ R59, R0.reuse, R127 ;  /* 0x0000007f003b7220 */ /* 0x040fe20000410000 */
[----:B------:R1:W4:Y:S01]  /*d2e0*/  MUFU.EX2 R144, R4 ;  /* 0x0000000400907308 */ /* 0x0003220000000800 */
[C---:B------:R-:W-:Y:S02]  /*d2f0*/  FMUL.FTZ R66, R0.reuse, R66 ;  /* 0x0000004200427220 */ /* 0x040fe40000410000 */
[----:B------:R-:W-:Y:S01]  /*d300*/  FMUL.FTZ R67, R0, R67 ;  /* 0x0000004300437220 */ /* 0x000fe20000410000 */
[----:B--2---:R-:W-:Y:S01]  /*d310*/  F2FP.PACK_AB R73, R136, R137 ;  /* 0x000000898849723e */ /* 0x004fe200000000ff */
[----:B------:R-:W-:Y:S02]  /*d320*/  FMUL.FTZ R8, R2, R76 ;  /* 0x0000004c02087220 */ /* 0x000fe40000410000 */
[----:B------:R-:W2:Y:S01]  /*d330*/  LDSM.16.MT88.4 R76, [R192+0x3800] ;  /* 0x00380000c04c783b */ /* 0x000ea20000004200 */
[--C-:B------:R-:W-:Y:S02]  /*d340*/  FFMA.FTZ R70, R70, c[0x0][0x2d0], -R68.reuse ;  /* 0x0000b40046467a23 */ /* 0x100fe40000010844 */
[----:B---3--:R-:W-:Y:S04]  /*d350*/  FMUL.FTZ R56, R2, R124 ;  /* 0x0000007c02387220 */ /* 0x008fe80000410000 */
[----:B------:R-:W-:Y:S01]  /*d360*/  MUFU.EX2 R70, R70 ;  /* 0x0000004600467308 */ /* 0x000fe20000000800 */
[--C-:B-1----:R-:W-:Y:S01]  /*d370*/  FFMA.FTZ R4, R140, c[0x0][0x2d0], -R68.reuse ;  /* 0x0000b4008c047a23 */ /* 0x102fe20000010844 */
[----:B----4-:R-:W-:Y:S08]  /*d380*/  MOV R118, R144 ;  /* 0x0000009000767202 */ /* 0x010ff00000000f00 */
[----:B------:R1:W3:Y:S02]  /*d390*/  MUFU.EX2 R146, R4 ;  /* 0x0000000400927308 */ /* 0x0002e40000000800 */
[----:B-1----:R-:W-:Y:S01]  /*d3a0*/  FMUL.FTZ R4, R2, R72 ;  /* 0x0000004802047220 */ /* 0x002fe20000410000 */
[----:B------:R-:W-:Y:S02]  /*d3b0*/  F2FP.PACK_AB R72, R139, R138 ;  /* 0x0000008a8b48723e */ /* 0x000fe400000000ff */
[----:B---3--:R-:W-:Y:S02]  /*d3c0*/  F2FP.PACK_AB R75, R146, R144 ;  /* 0x00000090924b723e */ /* 0x008fe400000000ff */
[----:B------:R-:W-:Y:S05]  /*d3d0*/  MOV R116, R146 ;  /* 0x0000009200747202 */ /* 0x000fea0000000f00 */
        /* <DEDUP_REMOVED lines=13> */
[----:B------:R-:W3:Y:S05]  /*d4b0*/  LDSM.16.MT88.4 R88, [R193+0x800] ;  /* 0x00080000c158783b */ /* 0x000eea0000004200 */
[C---:B------:R-:W-:Y:S07]  /*d4c0*/  HMMA.16816.F32 R20, R72.reuse, R28, R20 ;  /* 0x0000001c4814723c */ /* 0x040fee0000001814 */
[C---:B------:R-:W-:Y:S01]  /*d4d0*/  FMUL.FTZ R29, R2.reuse, R97 ;  /* 0x00000061021d7220 */ /* 0x040fe20000410000 */
[C---:B------:R-:W-:Y:S04]  /*d4e0*/  HMMA.16816.F32 R24, R72.reuse, R30, R24 ;  /* 0x0000001e4818723c */ /* 0x040fe80000001818 */
[----:B------:R-:W-:Y:S02]  /*d4f0*/  FMUL.FTZ R28, R2, R96 ;  /* 0x00000060021c7220 */ /* 0x000fe40000410000 */
[----:B------:R-:W-:Y:S02]  /*d500*/  FFMA.FTZ R96, R160, c[0x0][0x2d0], -R68 ;  /* 0x0000b400a0607a23 */ /* 0x000fe40000010844 */
[C---:B------:R-:W-:Y:S04]  /*d510*/  FMUL.FTZ R30, R0.reuse, R98 ;  /* 0x00000062001e7220 */ /* 0x040fe80000410000 */
[----:B------:R-:W-:Y:S07]  /*d520*/  FMUL.FTZ R31, R0, R99 ;  /* 0x00000063001f7220 */ /* 0x000fee0000410000 */
[C---:B------:R-:W-:Y:S07]  /*d530*/  HMMA.16816.F32 R28, R72.reuse, R36, R28 ;  /* 0x00000024481c723c */ /* 0x040fee000000181c */
[----:B------:R-:W-:Y:S01]  /*d540*/  FFMA.FTZ R36, R142, c[0x0][0x2d0], -R148 ;  /* 0x0000b4008e247a23 */ /* 0x000fe20000010894 */
[C---:B------:R-:W-:Y:S03]  /*d550*/  HMMA.16816.F32 R32, R72.reuse, R38, R32 ;  /* 0x000000264820723c */ /* 0x040fe60000001820 */
[----:B------:R4:W1:Y:S01]  /*d560*/  MUFU.EX2 R58, R36 ;  /* 0x00000024003a7308 */ /* 0x0008620000000800 */
[----:B------:R-:W-:Y:S03]  /*d570*/  FMUL.FTZ R37, R2, R105 ;  /* 0x0000006902257220 */ /* 0x000fe60000410000 */
[C---:B------:R-:W-:Y:S02]  /*d580*/  FMUL.FTZ R38, R0.reuse, R106 ;  /* 0x0000006a00267220 */ /* 0x040fe40000410000 */
[----:B------:R-:W-:Y:S03]  /*d590*/  FMUL.FTZ R39, R0, R107 ;  /* 0x0000006b00277220 */ /* 0x000fe60000410000 */
[----:B----4-:R-:W-:Y:S01]  /*d5a0*/  FMUL.FTZ R36, R2, R104 ;  /* 0x0000006802247220 */ /* 0x010fe20000410000 */
[----:B-1----:R-:W-:Y:S01]  /*d5b0*/  MOV R125, R58 ;  /* 0x0000003a007d7202 */ /* 0x002fe20000000f00 */
[----:B------:R-:W-:Y:S01]  /*d5c0*/  FMUL.FTZ R58, R0, R126 ;  /* 0x0000007e003a7220 */ /* 0x000fe20000410000 */
[----:B------:R-:W-:Y:S02]  /*d5d0*/  MOV R126, R244 ;  /* 0x000000f4007e7202 */ /* 0x000fe40000000f00 */
[----:B------:R1:W-:Y:S02]  /*d5e0*/  MUFU.EX2 R244, R96 ;  /* 0x0000006000f47308 */ /* 0x0003e40000000800 */
[C---:B------:R-:W-:Y:S07]  /*d5f0*/  HMMA.16816.F32 R36, R72.reuse, R44, R36 ;  /* 0x0000002c4824723c */ /* 0x040fee0000001824 */
[--C-:B------:R-:W-:Y:S01]  /*d600*/  FFMA.FTZ R44, R147, c[0x0][0x2d0], -R68.reuse ;  /* 0x0000b400932c7a23 */ /* 0x100fe20000010844 */
[C---:B------:R-:W-:Y:S03]  /*d610*/  HMMA.16816.F32 R40, R72.reuse, R46, R40 ;  /* 0x0000002e4828723c */ /* 0x040fe60000001828 */
[----:B------:R4:W2:Y:S01]  /*d620*/  MUFU.EX2 R251, R44 ;  /* 0x0000002c00fb7308 */ /* 0x0008a20000000800 */
[----:B------:R-:W-:Y:S03]  /*d630*/  FMUL.FTZ R45, R2, R113 ;  /* 0x00000071022d7220 */ /* 0x000fe60000410000 */
[C---:B------:R-:W-:Y:S02]  /*d640*/  FMUL.FTZ R46, R0.reuse, R114 ;  /* 0x00000072002e7220 */ /* 0x040fe40000410000 */
[----:B------:R-:W-:Y:S03]  /*d650*/  FMUL.FTZ R47, R0, R115 ;  /* 0x00000073002f7220 */ /* 0x000fe60000410000 */
[----:B-1----:R-:W-:Y:S02]  /*d660*/  FFMA.FTZ R96, R220, c[0x0][0x2d0], -R68 ;  /* 0x0000b400dc607a23 */ /* 0x002fe40000010844 */
[----:B----4-:R-:W-:Y:S07]  /*d670*/  FMUL.FTZ R44, R2, R112 ;  /* 0x00000070022c7220 */ /* 0x010fee0000410000 */
[C---:B------:R-:W-:Y:S07]  /*d680*/  HMMA.16816.F32 R44, R72.reuse, R52, R44 ;  /* 0x00000034482c723c */ /* 0x040fee000000182c */
[----:B------:R-:W-:Y:S01]  /*d690*/  FFMA.FTZ R52, R150, c[0x0][0x2d0], -R148 ;  /* 0x0000b40096347a23 */ /* 0x000fe20000010894 */
[C---:B------:R-:W-:Y:S03]  /*d6a0*/  HMMA.16816.F32 R48, R72.reuse, R54, R48 ;  /* 0x000000364830723c */ /* 0x040fe60000001830 */
[----:B------:R1:W-:Y:S01]  /*d6b0*/  MUFU.EX2 R249, R52 ;  /* 0x0000003400f97308 */ /* 0x0003e20000000800 */
[----:B------:R-:W-:Y:S03]  /*d6c0*/  FMUL.FTZ R53, R2, R121 ;  /* 0x0000007902357220 */ /* 0x000fe60000410000 */
[C---:B------:R-:W-:Y:S02]  /*d6d0*/  FMUL.FTZ R54, R0.reuse, R122 ;  /* 0x0000007a00367220 */ /* 0x040fe40000410000 */
[C---:B------:R-:W-:Y:S03]  /*d6e0*/  FMUL.FTZ R55, R0.reuse, R123 ;  /* 0x0000007b00377220 */ /* 0x040fe60000410000 */
[----:B-----5:R-:W-:Y:S04]  /*d6f0*/  FFMA.FTZ R0, R0, R100, R137 ;  /* 0x0000006400007223 */ /* 0x020fe80000010089 */
[----:B------:R-:W-:Y:S04]  /*d700*/  FADD.FTZ R0, R136, R0 ;  /* 0x0000000088007221 */ /* 0x000fe80000010000 */
[----:B------:R-:W-:Y:S02]  /*d710*/  FADD.FTZ R0, R118, R0 ;  /* 0x0000000076007221 */ /* 0x000fe40000010000 */
[C---:B-1----:R-:W-:Y:S02]  /*d720*/  FMUL.FTZ R52, R2.reuse, R120 ;  /* 0x0000007802347220 */ /* 0x042fe40000410000 */
[----:B------:R-:W-:Y:S02]  /*d730*/  FFMA.FTZ R2, R2, R101, R138 ;  /* 0x0000006502027223 */ /* 0x000fe4000001008a */
[----:B------:R-:W-:Y:S01]  /*d740*/  LDSM.16.MT88.4 R100, [R194+0x3000] ;  /* 0x00300000c264783b */ /* 0x000fe20000004200 */
[----:B------:R-:W-:Y:S02]  /*d750*/  FADD.FTZ R0, R116, R0 ;  /* 0x0000000074007221 */ /* 0x000fe40000010000 */
[C---:B--2---:R-:W-:Y:S03]  /*d760*/  HMMA.16816.F32 R52, R72.reuse, R76, R52 ;  /* 0x0000004c4834723c */ /* 0x044fe60000001834 */
[----:B------:R-:W-:Y:S02]  /*d770*/  FADD.FTZ R2, R139, R2 ;  /* 0x000000028b027221 */ /* 0x000fe40000010000 */
[----:B------:R-:W-:Y:S02]  /*d780*/  FADD.FTZ R0, R252, R0 ;  /* 0x00000000fc007221 */ /* 0x000fe40000010000 */
[----:B------:R-:W-:Y:S01]  /*d790*/  FFMA.FTZ R76, R152, c[0x0][0x2d0], -R68 ;  /* 0x0000b400984c7a23 */ /* 0x000fe20000010844 */
[C---:B------:R-:W-:Y:S03]  /*d7a0*/  HMMA.16816.F32 R56, R72.reuse, R78, R56 ;  /* 0x0000004e4838723c */ /* 0x040fe60000001838 */
[----:B------:R-:W1:Y:S01]  /*d7b0*/  MUFU.EX2 R124, R76 ;  /* 0x0000004c007c7308 */ /* 0x000e620000000800 */
[----:B------:R-:W-:Y:S02]  /*d7c0*/  FADD.FTZ R2, R119, R2 ;  /* 0x0000000277027221 */ /* 0x000fe40000010000 */
[----:B------:R-:W-:Y:S02]  /*d7d0*/  FADD.FTZ R0, R251, R0 ;  /* 0x00000000fb007221 */ /* 0x000fe40000010000 */
[C---:B------:R-:W-:Y:S04]  /*d7e0*/  HMMA.16816.F32 R60, R72.reuse, R80, R60 ;  /* 0x00000050483c723c */ /* 0x040fe8000000183c */
[----:B------:R-:W-:Y:S02]  /*d7f0*/  FADD.FTZ R2, R117, R2 ;  /* 0x0000000275027221 */ /* 0x000fe40000010000 */
[----:B------:R-:W-:Y:S01]  /*d800*/  LDSM.16.MT88.4 R116, [R193+0x6800] ;  /* 0x00680000c174783b */ /* 0x000fe20000004200 */
[----:B------:R-:W-:Y:S01]  /*d810*/  FADD.FTZ R0, R248, R0 ;  /* 0x00000000f8007221 */ /* 0x000fe20000010000 */
[----:B------:R-:W-:Y:S04]  /*d820*/  HMMA.16816.F32 R64, R72, R82, R64 ;  /* 0x000000524840723c */ /* 0x000fe80000001840 */
[----:B------:R-:W-:Y:S02]  /*d830*/  FADD.FTZ R2, R126, R2 ;  /* 0x000000027e027221 */ /* 0x000fe40000010000 */
[----:B------:R-:W-:Y:S01]  /*d840*/  LDSM.16.MT88.4 R80, [R191+0x4000] ;  /* 0x00400000bf50783b */ /* 0x000fe20000004200 */
[C---:B------:R-:W-:Y:S01]  /*d850*/  F2FP.PACK_AB R72, R125.reuse, R126 ;  /* 0x0000007e7d48723e */ /* 0x040fe200000000ff */
[----:B------:R-:W-:Y:S01]  /*d860*/  FADD.FTZ R2, R125, R2 ;  /* 0x000000027d027221 */ /* 0x000fe20000010000 */
[----:B------:R-:W-:Y:S03]  /*d870*/  F2FP.PACK_AB R73, R251, R252 ;  /* 0x000000fcfb49723e */ /* 0x000fe600000000ff */
[C---:B-1----:R-:W-:Y:S01]  /*d880*/  F2FP.PACK_AB R75, R124.reuse, R248 ;  /* 0x000000f87c4b723e */ /* 0x042fe200000000ff */
[----:B------:R-:W-:Y:S01]  /*d890*/  FADD.FTZ R0, R124, R0 ;  /* 0x000000007c007221 */ /* 0x000fe20000010000 */
[----:B------:R-:W1:Y:S01]  /*d8a0*/  LDSM.16.MT88.4 R76, [R192+0x800] ;  /* 0x00080000c04c783b */ /* 0x000e620000004200 */
[C---:B------:R-:W-:Y:S01]  /*d8b0*/  F2FP.PACK_AB R74, R249.reuse, R250 ;  /* 0x000000faf94a723e */ /* 0x040fe200000000ff */
[----:B------:R-:W-:Y:S04]  /*d8c0*/  FADD.FTZ R2, R250, R2 ;  /* 0x00000002fa027221 */ /* 0x000fe80000010000 */
[----:B------:R-:W-:Y:S02]  /*d8d0*/  FADD.FTZ R2, R249, R2 ;  /* 0x00000002f9027221 */ /* 0x000fe40000010000 */
[C---:B------:R-:W-:Y:S01]  /*d8e0*/  HMMA.16816.F32 R4, R72.reuse, R84, R4 ;  /* 0x000000544804723c */ /* 0x040fe20000001804 */
[----:B------:R-:W-:Y:S06]  /*d8f0*/  LDSM.16.MT88.4 R124, [R192+0x6800] ;  /* 0x00680000c07c783b */ /* 0x000fec0000004200 */
[--C-:B------:R-:W-:Y:S01]  /*d900*/  FFMA.FTZ R84, R153, c[0x0][0x2d0], -R148.reuse ;  /* 0x0000b40099547a23 */ /* 0x100fe20000010894 */
[C---:B------:R-:W-:Y:S03]  /*d910*/  HMMA.16816.F32 R8, R72.reuse, R86, R8 ;  /* 0x000000564808723c */ /* 0x040fe60000001808 */
[----:B------:R2:W4:Y:S05]  /*d920*/  MUFU.EX2 R107, R84 ;  /* 0x00000054006b7308 */ /* 0x00052a0000000800 */
[C---:B---3--:R-:W-:Y:S08]  /*d930*/  HMMA.16816.F32 R12, R72.reuse, R88, R12 ;  /* 0x00000058480c723c */ /* 0x048ff0000000180c */
[C---:B------:R-:W-:Y:S01]  /*d940*/  HMMA.16816.F32 R16, R72.reuse, R90, R16 ;  /* 0x0000005a4810723c */ /* 0x040fe20000001810 */
[----:B------:R-:W-:Y:S07]  /*d950*/  LDSM.16.MT88.4 R88, [R194+0x4000] ;  /* 0x00400000c258783b */ /* 0x000fee0000004200 */
[C---:B-1----:R-:W-:Y:S04]  /*d960*/  HMMA.16816.F32 R20, R72.reuse, R76, R20 ;  /* 0x0000004c4814723c */ /* 0x042fe80000001814 */
[----:B--2---:R-:W-:Y:S02]  /*d970*/  FFMA.FTZ R84, R154, c[0x0][0x2d0], -R148 ;  /* 0x0000b4009a547a23 */ /* 0x004fe40000010894 */
[----:B----4-:R-:W-:Y:S02]  /*d980*/  FADD.FTZ R2, R107, R2 ;  /* 0x000000026b027221 */ /* 0x010fe40000010000 */
[C---:B------:R-:W-:Y:S01]  /*d990*/  HMMA.16816.F32 R24, R72.reuse, R78, R24 ;  /* 0x0000004e4818723c */ /* 0x040fe20000001818 */
[----:B------:R1:W2:Y:S03]  /*d9a0*/  MUFU.EX2 R106, R84 ;  /* 0x00000054006a7308 */ /* 0x0002a60000000800 */
[----:B------:R-:W-:Y:S04]  /*d9b0*/  FFMA.FTZ R76, R155, c[0x0][0x2d0], -R68 ;  /* 0x0000b4009b4c7a23 */ /* 0x000fe80000010844 */
[C---:B------:R-:W-:Y:S03]  /*d9c0*/  HMMA.16816.F32 R28, R72.reuse, R92, R28 ;  /* 0x0000005c481c723c */ /* 0x040fe6000000181c */
[----:B------:R3:W4:Y:S04]  /*d9d0*/  MUFU.EX2 R105, R76 ;  /* 0x0000004c00697308 */ /* 0x0007280000000800 */
[----:B------:R-:W-:Y:S01]  /*d9e0*/  FFMA.FTZ R92, R158, c[0x0][0x2d0], -R148 ;  /* 0x0000b4009e5c7a23 */ /* 0x000fe20000010894 */
[C---:B------:R-:W-:Y:S05]  /*d9f0*/  HMMA.16816.F32 R32, R72.reuse, R94, R32 ;  /* 0x0000005e4820723c */ /* 0x040fea0000001820 */
[----:B------:R5:W-:Y:S03]  /*da00*/  MUFU.EX2 R246, R92 ;  /* 0x0000005c00f67308 */ /* 0x000be60000000800 */
[C---:B------:R-:W-:Y:S01]  /*da10*/  HMMA.16816.F32 R36, R72.reuse, R80, R36 ;  /* 0x000000504824723c */ /* 0x040fe20000001824 */
[----:B-1----:R-:W1:Y:S03]  /*da20*/  LDSM.16.MT88.4 R84, [R193+0x4000] ;  /* 0x00400000c154783b */ /* 0x002e660000004200 */
[----:B--2---:R-:W-:Y:S03]  /*da30*/  FADD.FTZ R2, R106, R2 ;  /* 0x000000026a027221 */ /* 0x004fe60000010000 */
[--C-:B------:R-:W-:Y:S01]  /*da40*/  FFMA.FTZ R80, R159, c[0x0][0x2d0], -R68.reuse ;  /* 0x0000b4009f507a23 */ /* 0x100fe20000010844 */
[C---:B------:R-:W-:Y:S01]  /*da50*/  HMMA.16816.F32 R40, R72.reuse, R82, R40 ;  /* 0x000000524828723c */ /* 0x040fe20000001828 */
[----:B------:R2:W-:Y:S03]  /*da60*/  MUFU.EX2 R159, R96 ;  /* 0x00000060009f7308 */ /* 0x0005e60000000800 */
[----:B---3--:R-:W-:Y:S02]  /*da70*/  FFMA.FTZ R76, R156, c[0x0][0x2d0], -R68 ;  /* 0x0000b4009c4c7a23 */ /* 0x008fe40000010844 */
[----:B----4-:R-:W-:Y:S05]  /*da80*/  FADD.FTZ R0, R105, R0 ;  /* 0x0000000069007221 */ /* 0x010fea0000010000 */
[----:B------:R3:W4:Y:S01]  /*da90*/  MUFU.EX2 R104, R76 ;  /* 0x0000004c00687308 */ /* 0x0007220000000800 */
[----:B-----5:R-:W-:Y:S09]  /*daa0*/  LDSM.16.MT88.4 R92, [R193+0x1000] ;  /* 0x00100000c15c783b */ /* 0x020ff20000004200 */
[----:B------:R-:W5:Y:S01]  /*dab0*/  MUFU.EX2 R245, R80 ;  /* 0x0000005000f57308 */ /* 0x000f620000000800 */
[----:B--2---:R-:W-:Y:S01]  /*dac0*/  LDSM.16.MT88.4 R96, [R192+0x3000] ;  /* 0x00300000c060783b */ /* 0x004fe20000004200 */
[C---:B-1----:R-:W-:Y:S03]  /*dad0*/  HMMA.16816.F32 R44, R72.reuse, R84, R44 ;  /* 0x00000054482c723c */ /* 0x042fe6000000182c */
[----:B---3--:R-:W-:Y:S02]  /*dae0*/  FFMA.FTZ R76, R157, c[0x0][0x2d0], -R148 ;  /* 0x0000b4009d4c7a23 */ /* 0x008fe40000010894 */
[----:B----4-:R-:W-:Y:S03]  /*daf0*/  FADD.FTZ R0, R104, R0 ;  /* 0x0000000068007221 */ /* 0x010fe60000010000 */
[----:B------:R1:W2:Y:S01]  /*db00*/  MUFU.EX2 R247, R76 ;  /* 0x0000004c00f77308 */ /* 0x0002a20000000800 */
[C---:B------:R-:W-:Y:S01]  /*db10*/  HMMA.16816.F32 R48, R72.reuse, R86, R48 ;  /* 0x000000564830723c */ /* 0x040fe20000001830 */
[----:B------:R-:W-:Y:S02]  /*db20*/  LDSM.16.MT88.4 R84, [R192+0x1000] ;  /* 0x00100000c054783b */ /* 0x000fe40000004200 */
[----:B-----5:R-:W-:Y:S04]  /*db30*/  FADD.FTZ R0, R245, R0 ;  /* 0x00000000f5007221 */ /* 0x020fe80000010000 */
[----:B------:R-:W-:Y:S02]  /*db40*/  FADD.FTZ R0, R244, R0 ;  /* 0x00000000f4007221 */ /* 0x000fe40000010000 */
[----:B------:R-:W-:Y:S08]  /*db50*/  LDSM.16.MT88.4 R80, [R191+0x1000] ;  /* 0x00100000bf50783b */ /* 0x000ff00000004200 */
[----:B-1----:R-:W1:Y:S01]  /*db60*/  LDSM.16.MT88.4 R76, [R192+0x4000] ;  /* 0x00400000c04c783b */ /* 0x002e620000004200 */
[----:B--2---:R-:W-:Y:S04]  /*db70*/  FADD.FTZ R2, R247, R2 ;  /* 0x00000002f7027221 */ /* 0x004fe80000010000 */
[----:B------:R-:W-:Y:S01]  /*db80*/  FADD.FTZ R2, R246, R2 ;  /* 0x00000002f6027221 */ /* 0x000fe20000010000 */
[C---:B-1----:R-:W-:Y:S08]  /*db90*/  HMMA.16816.F32 R52, R72.reuse, R76, R52 ;  /* 0x0000004c4834723c */ /* 0x042ff00000001834 */
[C---:B------:R-:W-:Y:S01]  /*dba0*/  HMMA.16816.F32 R56, R72.reuse, R78, R56 ;  /* 0x0000004e4838723c */ /* 0x040fe20000001838 */
[----:B------:R-:W1:Y:S07]  /*dbb0*/  LDSM.16.MT88.4 R76, [R194+0x1000] ;  /* 0x00100000c24c783b */ /* 0x000e6e0000004200 */
[C---:B------:R-:W-:Y:S07]  /*dbc0*/  HMMA.16816.F32 R60, R72.reuse, R88, R60 ;  /* 0x00000058483c723c */ /* 0x040fee000000183c */
[--C-:B------:R-:W-:Y:S01]  /*dbd0*/  FFMA.FTZ R88, R161, c[0x0][0x2d0], -R148.reuse ;  /* 0x0000b400a1587a23 */ /* 0x100fe20000010894 */
[----:B------:R-:W-:Y:S03]  /*dbe0*/  HMMA.16816.F32 R64, R72, R90, R64 ;  /* 0x0000005a4840723c */ /* 0x000fe60000001840 */
[----:B------:R2:W3:Y:S04]  /*dbf0*/  MUFU.EX2 R115, R88 ;  /* 0x0000005800737308 */ /* 0x0004e80000000800 */
[----:B------:R-:W-:Y:S02]  /*dc00*/  F2FP.PACK_AB R72, R106, R107 ;  /* 0x0000006b6a48723e */ /* 0x000fe400000000ff */
[----:B------:R-:W-:Y:S03]  /*dc10*/  F2FP.PACK_AB R73, R104, R105 ;  /* 0x000000696849723e */ /* 0x000fe600000000ff */
[----:B------:R-:W-:Y:S02]  /*dc20*/  F2FP.PACK_AB R74, R246, R247 ;  /* 0x000000f7f64a723e */ /* 0x000fe400000000ff */
[----:B------:R-:W-:Y:S07]  /*dc30*/  F2FP.PACK_AB R75, R244, R245 ;  /* 0x000000f5f44b723e */ /* 0x000fee00000000ff */
[C---:B------:R-:W-:Y:S03]  /*dc40*/  HMMA.16816.F32 R4, R72.reuse, R80, R4 ;  /* 0x000000504804723c */ /* 0x040fe60000001804 */
[----:B--2---:R-:W-:Y:S05]  /*dc50*/  FFMA.FTZ R88, R162, c[0x0][0x2d0], -R148 ;  /* 0x0000b400a2587a23 */ /* 0x004fea0000010894 */
[C---:B------:R-:W-:Y:S01]  /*dc60*/  HMMA.16816.F32 R8, R72.reuse, R82, R8 ;  /* 0x000000524808723c */ /* 0x040fe20000001808 */
[----:B------:R-:W2:Y:S01]  /*dc70*/  LDSM.16.MT88.4 R80, [R191+0x4800] ;  /* 0x00480000bf50783b */ /* 0x000ea20000004200 */
[----:B------:R4:W5:Y:S02]  /*dc80*/  MUFU.EX2 R114, R88 ;  /* 0x0000005800727308 */ /* 0x0009640000000800 */
[----:B---3--:R-:W-:Y:S04]  /*dc90*/  FADD.FTZ R2, R115, R2 ;  /* 0x0000000273027221 */ /* 0x008fe80000010000 */
[C---:B------:R-:W-:Y:S07]  /*dca0*/  HMMA.16816.F32 R12, R72.reuse, R92, R12 ;  /* 0x0000005c480c723c */ /* 0x040fee000000180c */
[----:B------:R-:W-:Y:S01]  /*dcb0*/  FFMA.FTZ R92, R218, c[0x0][0x2d0], -R148 ;  /* 0x0000b400da5c7a23 */ /* 0x000fe20000010894 */
[C---:B------:R-:W-:Y:S03]  /*dcc0*/  HMMA.16816.F32 R16, R72.reuse, R94, R16 ;  /* 0x0000005e4810723c */ /* 0x040fe60000001810 */
[----:B------:R3:W-:Y:S05]  /*dcd0*/  MUFU.EX2 R161, R92 ;  /* 0x0000005c00a17308 */ /* 0x0007ea0000000800 */
[C---:B------:R-:W-:Y:S01]  /*dce0*/  HMMA.16816.F32 R20, R72.reuse, R84, R20 ;  /* 0x000000544814723c */ /* 0x040fe20000001814 */
[----:B----4-:R-:W4:Y:S03]  /*dcf0*/  LDSM.16.MT88.4 R88, [R193+0x4800] ;  /* 0x00480000c158783b */ /* 0x010f260000004200 */
[----:B-----5:R-:W-:Y:S03]  /*dd00*/  FADD.FTZ R2, R114, R2 ;  /* 0x0000000272027221 */ /* 0x020fe60000010000 */
[----:B------:R-:W-:Y:S01]  /*dd10*/  FFMA.FTZ R84, R163, c[0x0][0x2d0], -R68 ;  /* 0x0000b400a3547a23 */ /* 0x000fe20000010844 */
[C---:B------:R-:W-:Y:S03]  /*dd20*/  HMMA.16816.F32 R24, R72.reuse, R86, R24 ;  /* 0x000000564818723c */ /* 0x040fe60000001818 */
[----:B------:R5:W5:Y:S05]  /*dd30*/  MUFU.EX2 R113, R84 ;  /* 0x0000005400717308 */ /* 0x000b6a0000000800 */
[C---:B-1----:R-:W-:Y:S01]  /*dd40*/  HMMA.16816.F32 R28, R72.reuse, R76, R28 ;  /* 0x0000004c481c723c */ /* 0x042fe2000000181c */
[----:B---3--:R-:W-:Y:S06]  /*dd50*/  LDSM.16.MT88.4 R92, [R193+0x1800] ;  /* 0x00180000c15c783b */ /* 0x008fec0000004200 */
[----:B------:R-:W-:Y:S01]  /*dd60*/  FFMA.FTZ R76, R217, c[0x0][0x2d0], -R148 ;  /* 0x0000b400d94c7a23 */ /* 0x000fe20000010894 */
[C---:B------:R-:W-:Y:S03]  /*dd70*/  HMMA.16816.F32 R32, R72.reuse, R78, R32 ;  /* 0x0000004e4820723c */ /* 0x040fe60000001820 */
[----:B------:R1:W3:Y:S05]  /*dd80*/  MUFU.EX2 R162, R76 ;  /* 0x0000004c00a27308 */ /* 0x0002ea0000000800 */
[C---:B--2---:R-:W-:Y:S04]  /*dd90*/  HMMA.16816.F32 R36, R72.reuse, R80, R36 ;  /* 0x000000504824723c */ /* 0x044fe80000001824 */
[----:B-----5:R-:W-:Y:S02]  /*dda0*/  FFMA.FTZ R84, R215, c[0x0][0x2d0], -R68 ;  /* 0x0000b400d7547a23 */ /* 0x020fe40000010844 */
[----:B------:R-:W-:Y:S02]  /*ddb0*/  FADD.FTZ R0, R113, R0 ;  /* 0x0000000071007221 */ /* 0x000fe40000010000 */
[C---:B------:R-:W-:Y:S01]  /*ddc0*/  HMMA.16816.F32 R40, R72.reuse, R82, R40 ;  /* 0x000000524828723c */ /* 0x040fe20000001828 */
[----:B------:R-:W2:Y:S03]  /*ddd0*/  MUFU.EX2 R112, R84 ;  /* 0x0000005400707308 */ /* 0x000ea60000000800 */
[----:B------:R-:W-:Y:S04]  /*dde0*/  FFMA.FTZ R80, R219, c[0x0][0x2d0], -R68 ;  /* 0x0000b400db507a23 */ /* 0x000fe80000010844 */
[C---:B----4-:R-:W-:Y:S03]  /*ddf0*/  HMMA.16816.F32 R44, R72.reuse, R88, R44 ;  /* 0x00000058482c723c */ /* 0x050fe6000000182c */
[----:B------:R-:W4:Y:S01]  /*de00*/  MUFU.EX2 R160, R80 ;  /* 0x0000005000a07308 */ /* 0x000f220000000800 */
[----:B-1----:R-:W-:Y:S01]  /*de10*/  LDSM.16.MT88.4 R76, [R194+0x4800] ;  /* 0x00480000c24c783b */ /* 0x002fe20000004200 */
[----:B---3--:R-:W-:Y:S03]  /*de20*/  FADD.FTZ R2, R162, R2 ;  /* 0x00000002a2027221 */ /* 0x008fe60000010000 */
[C---:B------:R-:W-:Y:S04]  /*de30*/  HMMA.16816.F32 R48, R72.reuse, R90, R48 ;  /* 0x0000005a4830723c */ /* 0x040fe80000001830 */
[----:B------:R-:W-:Y:S01]  /*de40*/  LDSM.16.MT88.4 R88, [R192+0x1800] ;  /* 0x00180000c058783b */ /* 0x000fe20000004200 */
[----:B------:R-:W-:Y:S02]  /*de50*/  FADD.FTZ R2, R161, R2 ;  /* 0x00000002a1027221 */ /* 0x000fe40000010000 */
[----:B--2---:R-:W-:Y:S05]  /*de60*/  FADD.FTZ R0, R112, R0 ;  /* 0x0000000070007221 */ /* 0x004fea0000010000 */
[----:B------:R-:W1:Y:S01]  /*de70*/  LDSM.16.MT88.4 R84, [R192+0x4800] ;  /* 0x00480000c054783b */ /* 0x000e620000004200 */
[----:B----4-:R-:W-:Y:S07]  /*de80*/  FADD.FTZ R0, R160, R0 ;  /* 0x00000000a0007221 */ /* 0x010fee0000010000 */
[----:B------:R-:W2:Y:S01]  /*de90*/  LDSM.16.MT88.4 R80, [R191+0x1800] ;  /* 0x00180000bf50783b */ /* 0x000ea20000004200 */
[----:B------:R-:W-:Y:S01]  /*dea0*/  FADD.FTZ R0, R159, R0 ;  /* 0x000000009f007221 */ /* 0x000fe20000010000 */
[C---:B-1----:R-:W-:Y:S08]  /*deb0*/  HMMA.16816.F32 R52, R72.reuse, R84, R52 ;  /* 0x000000544834723c */ /* 0x042ff00000001834 */
[C---:B------:R-:W-:Y:S01]  /*dec0*/  HMMA.16816.F32 R56, R72.reuse, R86, R56 ;  /* 0x000000564838723c */ /* 0x040fe20000001838 */
[----:B------:R-:W1:Y:S07]  /*ded0*/  LDSM.16.MT88.4 R84, [R194+0x1800] ;  /* 0x00180000c254783b */ /* 0x000e6e0000004200 */
[C---:B------:R-:W-:Y:S08]  /*dee0*/  HMMA.16816.F32 R60, R72.reuse, R76, R60 ;  /* 0x0000004c483c723c */ /* 0x040ff0000000183c */
[----:B------:R-:W-:Y:S01]  /*def0*/  HMMA.16816.F32 R64, R72, R78, R64 ;  /* 0x0000004e4840723c */ /* 0x000fe20000001840 */
[----:B------:R-:W3:Y:S06]  /*df00*/  LDSM.16.MT88.4 R76, [R191+0x5000] ;  /* 0x00500000bf4c783b */ /* 0x000eec0000004200 */
[----:B------:R-:W-:Y:S02]  /*df10*/  F2FP.PACK_AB R72, R114, R115 ;  /* 0x000000737248723e */ /* 0x000fe400000000ff */
[----:B------:R-:W-:Y:S03]  /*df20*/  F2FP.PACK_AB R73, R112, R113 ;  /* 0x000000717049723e */ /* 0x000fe600000000ff */
[----:B------:R-:W-:Y:S02]  /*df30*/  F2FP.PACK_AB R74, R161, R162 ;  /* 0x000000a2a14a723e */ /* 0x000fe400000000ff */
[----:B------:R-:W-:Y:S07]  /*df40*/  F2FP.PACK_AB R75, R159, R160 ;  /* 0x000000a09f4b723e */ /* 0x000fee00000000ff */
[C---:B--2---:R-:W-:Y:S07]  /*df50*/  HMMA.16816.F32 R4, R72.reuse, R80, R4 ;  /* 0x000000504804723c */ /* 0x044fee0000001804 */
[----:B------:R-:W-:Y:S01]  /*df60*/  FFMA.FTZ R80, R221, c[0x0][0x2d0], -R148 ;  /* 0x0000b400dd507a23 */ /* 0x000fe20000010894 */
[C---:B------:R-:W-:Y:S03]  /*df70*/  HMMA.16816.F32 R8, R72.reuse, R82, R8 ;  /* 0x000000524808723c */ /* 0x040fe60000001808 */
[----:B------:R2:W4:Y:S05]  /*df80*/  MUFU.EX2 R123, R80 ;  /* 0x00000050007b7308 */ /* 0x00052a0000000800 */
[C---:B------:R-:W-:Y:S08]  /*df90*/  HMMA.16816.F32 R12, R72.reuse, R92, R12 ;  /* 0x0000005c480c723c */ /* 0x040ff0000000180c */
[C---:B------:R-:W-:Y:S01]  /*dfa0*/  HMMA.16816.F32 R16, R72.reuse, R94, R16 ;  /* 0x0000005e4810723c */ /* 0x040fe20000001810 */
[----:B------:R-:W-:Y:S07]  /*dfb0*/  LDSM.16.MT88.4 R92, [R194+0x5000] ;  /* 0x00500000c25c783b */ /* 0x000fee0000004200 */
[C---:B------:R-:W-:Y:S01]  /*dfc0*/  HMMA.16816.F32 R20, R72.reuse, R88, R20 ;  /* 0x000000584814723c */ /* 0x040fe20000001814 */
[----:B--2---:R-:W2:Y:S03]  /*dfd0*/  LDSM.16.MT88.4 R80, [R193+0x5000] ;  /* 0x00500000c150783b */ /* 0x004ea60000004200 */
[----:B----4-:R-:W-:Y:S03]  /*dfe0*/  FADD.FTZ R2, R123, R2 ;  /* 0x000000027b027221 */ /* 0x010fe60000010000 */
[----:B------:R-:W-:Y:S01]  /*dff0*/  FFMA.FTZ R88, R222, c[0x0][0x2d0], -R148 ;  /* 0x0000b400de587a23 */ /* 0x000fe20000010894 */
[C---:B------:R-:W-:Y:S03]  /*e000*/  HMMA.16816.F32 R24, R72.reuse, R90, R24 ;  /* 0x0000005a4818723c */ /* 0x040fe60000001818 */
[----:B------:R4:W5:Y:S05]  /*e010*/  MUFU.EX2 R122, R88 ;  /* 0x00000058007a7308 */ /* 0x00096a0000000800 */
[C---:B-1----:R-:W-:Y:S07]  /*e020*/  HMMA.16816.F32 R28, R72.reuse, R84, R28 ;  /* 0x00000054481c723c */ /* 0x042fee000000181c */
[--C-:B------:R-:W-:Y:S01]  /*e030*/  FFMA.FTZ R84, R224, c[0x0][0x2d0], -R68.reuse ;  /* 0x0000b400e0547a23 */ /* 0x100fe20000010844 */
[C---:B------:R-:W-:Y:S03]  /*e040*/  HMMA.16816.F32 R32, R72.reuse, R86, R32 ;  /* 0x000000564820723c */ /* 0x040fe60000001820 */
[----:B------:R1:W-:Y:S05]  /*e050*/  MUFU.EX2 R120, R84 ;  /* 0x0000005400787308 */ /* 0x0003ea0000000800 */
[C---:B---3--:R-:W-:Y:S04]  /*e060*/  HMMA.16816.F32 R36, R72.reuse, R76, R36 ;  /* 0x0000004c4824723c */ /* 0x048fe80000001824 */
[----:B----4-:R-:W-:Y:S02]  /*e070*/  FFMA.FTZ R88, R223, c[0x0][0x2d0], -R68 ;  /* 0x0000b400df587a23 */ /* 0x010fe40000010844 */
[----:B-----5:R-:W-:Y:S02]  /*e080*/  FADD.FTZ R2, R122, R2 ;  /* 0x000000027a027221 */ /* 0x020fe40000010000 */
[C---:B------:R-:W-:Y:S01]  /*e090*/  HMMA.16816.F32 R40, R72.reuse, R78, R40 ;  /* 0x0000004e4828723c */ /* 0x040fe20000001828 */
[----:B------:R3:W4:Y:S03]  /*e0a0*/  MUFU.EX2 R121, R88 ;  /* 0x0000005800797308 */ /* 0x0007260000000800 */
[--C-:B------:R-:W-:Y:S04]  /*e0b0*/  FFMA.FTZ R76, R225, c[0x0][0x2d0], -R148.reuse ;  /* 0x0000b400e14c7a23 */ /* 0x100fe80000010894 */
[C---:B--2---:R-:W-:Y:S03]  /*e0c0*/  HMMA.16816.F32 R44, R72.reuse, R80, R44 ;  /* 0x00000050482c723c */ /* 0x044fe6000000182c */
[----:B------:R2:W-:Y:S01]  /*e0d0*/  MUFU.EX2 R157, R76 ;  /* 0x0000004c009d7308 */ /* 0x0005e20000000800 */
[----:B-1----:R-:W-:Y:S03]  /*e0e0*/  FFMA.FTZ R84, R227, c[0x0][0x2d0], -R148 ;  /* 0x0000b400e3547a23 */ /* 0x002fe60000010894 */
[----:B------:R-:W-:Y:S01]  /*e0f0*/  FFMA.FTZ R80, R229, c[0x0][0x2d0], -R68 ;  /* 0x0000b400e5507a23 */ /* 0x000fe20000010844 */
[C---:B------:R-:W-:Y:S05]  /*e100*/  HMMA.16816.F32 R48, R72.reuse, R82, R48 ;  /* 0x000000524830723c */ /* 0x040fea0000001830 */
[----:B------:R1:W5:Y:S01]  /*e110*/  MUFU.EX2 R158, R84 ;  /* 0x00000054009e7308 */ /* 0x0003620000000800 */
[----:B---3--:R-:W3:Y:S01]  /*e120*/  LDSM.16.MT88.4 R88, [R192+0x5000] ;  /* 0x00500000c058783b */ /* 0x008ee20000004200 */
[----:B----4-:R-:W-:Y:S08]  /*e130*/  FADD.FTZ R0, R121, R0 ;  /* 0x0000000079007221 */ /* 0x010ff00000010000 */
[----:B------:R4:W-:Y:S01]  /*e140*/  MUFU.EX2 R155, R80 ;  /* 0x00000050009b7308 */ /* 0x0009e20000000800 */
[----:B------:R-:W-:Y:S02]  /*e150*/  FADD.FTZ R0, R120, R0 ;  /* 0x0000000078007221 */ /* 0x000fe40000010000 */
[----:B--2---:R-:W-:Y:S07]  /*e160*/  FFMA.FTZ R76, R226, c[0x0][0x2d0], -R68 ;  /* 0x0000b400e24c7a23 */ /* 0x004fee0000010844 */
[----:B------:R2:W2:Y:S01]  /*e170*/  MUFU.EX2 R156, R76 ;  /* 0x0000004c009c7308 */ /* 0x0004a20000000800 */
[----:B-1----:R-:W-:Y:S01]  /*e180*/  LDSM.16.MT88.4 R84, [R193+0x2000] ;  /* 0x00200000c154783b */ /* 0x002fe20000004200 */
[----:B-----5:R-:W-:Y:S04]  /*e190*/  FADD.FTZ R2, R158, R2 ;  /* 0x000000029e027221 */ /* 0x020fe80000010000 */
[----:B------:R-:W-:Y:S03]  /*e1a0*/  FADD.FTZ R2, R157, R2 ;  /* 0x000000029d027221 */ /* 0x000fe60000010000 */
[----:B----4-:R-:W-:Y:S01]  /*e1b0*/  LDSM.16.MT88.4 R80, [R192+0x2000] ;  /* 0x00200000c050783b */ /* 0x010fe20000004200 */
[C---:B---3--:R-:W-:Y:S07]  /*e1c0*/  HMMA.16816.F32 R52, R72.reuse, R88, R52 ;  /* 0x000000584834723c */ /* 0x048fee0000001834 */
[----:B--2---:R-:W1:Y:S01]  /*e1d0*/  LDSM.16.MT88.4 R76, [R191+0x2000] ;  /* 0x00200000bf4c783b */ /* 0x004e620000004200 */
[----:B------:R-:W-:Y:S04]  /*e1e0*/  FADD.FTZ R0, R156, R0 ;  /* 0x000000009c007221 */ /* 0x000fe80000010000 */
[----:B------:R-:W-:Y:S01]  /*e1f0*/  FADD.FTZ R0, R155, R0 ;  /* 0x000000009b007221 */ /* 0x000fe20000010000 */
[C---:B------:R-:W-:Y:S02]  /*e200*/  HMMA.16816.F32 R56, R72.reuse, R90, R56 ;  /* 0x0000005a4838723c */ /* 0x040fe40000001838 */
[----:B------:R-:W2:Y:S06]  /*e210*/  LDSM.16.MT88.4 R88, [R194+0x2000] ;  /* 0x00200000c258783b */ /* 0x000eac0000004200 */
        /* <DEDUP_REMOVED lines=8> */
[C---:B-1----:R-:W-:Y:S01]  /*e2a0*/  HMMA.16816.F32 R4, R72.reuse, R76, R4 ;  /* 0x0000004c4804723c */ /* 0x042fe20000001804 */
[----:B---3--:R-:W-:Y:S06]  /*e2b0*/  LDSM.16.MT88.4 R92, [R193+0x2800] ;  /* 0x00280000c15c783b */ /* 0x008fec0000004200 */
[--C-:B------:R-:W-:Y:S01]  /*e2c0*/  FFMA.FTZ R76, R230, c[0x0][0x2d0], -R148.reuse ;  /* 0x0000b400e64c7a23 */ /* 0x100fe20000010894 */
[C---:B------:R-:W-:Y:S03]  /*e2d0*/  HMMA.16816.F32 R8, R72.reuse, R78, R8 ;  /* 0x0000004e4808723c */ /* 0x040fe60000001808 */
[----:B------:R1:W3:Y:S05]  /*e2e0*/  MUFU.EX2 R154, R76 ;  /* 0x0000004c009a7308 */ /* 0x0002ea0000000800 */
[C---:B------:R-:W-:Y:S07]  /*e2f0*/  HMMA.16816.F32 R12, R72.reuse, R84, R12 ;  /* 0x00000054480c723c */ /* 0x040fee000000180c */
[----:B------:R-:W-:Y:S01]  /*e300*/  FFMA.FTZ R84, R231, c[0x0][0x2d0], -R148 ;  /* 0x0000b400e7547a23 */ /* 0x000fe20000010894 */
[C---:B------:R-:W-:Y:S03]  /*e310*/  HMMA.16816.F32 R16, R72.reuse, R86, R16 ;  /* 0x000000564810723c */ /* 0x040fe60000001810 */
[----:B------:R4:W5:Y:S05]  /*e320*/  MUFU.EX2 R153, R84 ;  /* 0x0000005400997308 */ /* 0x00096a0000000800 */
[C---:B------:R-:W-:Y:S01]  /*e330*/  HMMA.16816.F32 R20, R72.reuse, R80, R20 ;  /* 0x000000504814723c */ /* 0x040fe20000001814 */
[----:B-1----:R-:W1:Y:S03]  /*e340*/  LDSM.16.MT88.4 R76, [R191+0x5800] ;  /* 0x00580000bf4c783b */ /* 0x002e660000004200 */
[----:B---3--:R-:W-:Y:S03]  /*e350*/  FADD.FTZ R2, R154, R2 ;  /* 0x000000029a027221 */ /* 0x008fe60000010000 */
[----:B------:R-:W-:Y:S01]  /*e360*/  FFMA.FTZ R80, R233, c[0x0][0x2d0], -R68 ;  /* 0x0000b400e9507a23 */ /* 0x000fe20000010844 */
[C---:B------:R-:W-:Y:S03]  /*e370*/  HMMA.16816.F32 R24, R72.reuse, R82, R24 ;  /* 0x000000524818723c */ /* 0x040fe60000001818 */
[----:B------:R3:W3:Y:S05]  /*e380*/  MUFU.EX2 R152, R80 ;  /* 0x0000005000987308 */ /* 0x0006ea0000000800 */
[C---:B--2---:R-:W-:Y:S01]  /*e390*/  HMMA.16816.F32 R28, R72.reuse, R88, R28 ;  /* 0x00000058481c723c */ /* 0x044fe2000000181c */
[----:B----4-:R-:W2:Y:S03]  /*e3a0*/  LDSM.16.MT88.4 R84, [R193+0x5800] ;  /* 0x00580000c154783b */ /* 0x010ea60000004200 */
[----:B-----5:R-:W-:Y:S04]  /*e3b0*/  FADD.FTZ R2, R153, R2 ;  /* 0x0000000299027221 */ /* 0x020fe80000010000 */
[C---:B------:R-:W-:Y:S01]  /*e3c0*/  HMMA.16816.F32 R32, R72.reuse, R90, R32 ;  /* 0x0000005a4820723c */ /* 0x040fe20000001820 */
[----:B------:R-:W-:Y:S03]  /*e3d0*/  LDSM.16.MT88.4 R88, [R194+0x5800] ;  /* 0x00580000c258783b */ /* 0x000fe60000004200 */
[----:B---3--:R-:W-:Y:S02]  /*e3e0*/  FFMA.FTZ R80, R234, c[0x0][0x2d0], -R68 ;  /* 0x0000b400ea507a23 */ /* 0x008fe40000010844 */
[----:B------:R-:W-:Y:S02]  /*e3f0*/  FADD.FTZ R0, R152, R0 ;  /* 0x0000000098007221 */ /* 0x000fe40000010000 */
[----:B------:R3:W4:Y:S01]  /*e400*/  MUFU.EX2 R151, R80 ;  /* 0x0000005000977308 */ /* 0x0007220000000800 */
[C---:B-1----:R-:W-:Y:S07]  /*e410*/  HMMA.16816.F32 R36, R72.reuse, R76, R36 ;  /* 0x0000004c4824723c */ /* 0x042fee0000001824 */
[----:B------:R-:W-:Y:S01]  /*e420*/  FFMA.FTZ R76, R236, c[0x0][0x2d0], -R68 ;  /* 0x0000b400ec4c7a23 */ /* 0x000fe20000010844 */
[C---:B------:R-:W-:Y:S03]  /*e430*/  HMMA.16816.F32 R40, R72.reuse, R78, R40 ;  /* 0x0000004e4828723c */ /* 0x040fe60000001828 */
[----:B------:R1:W5:Y:S05]  /*e440*/  MUFU.EX2 R147, R76 ;  /* 0x0000004c00937308 */ /* 0x00036a0000000800 */
[C---:B--2---:R-:W-:Y:S04]  /*e450*/  HMMA.16816.F32 R44, R72.reuse, R84, R44 ;  /* 0x00000054482c723c */ /* 0x044fe8000000182c */
[----:B---3--:R-:W-:Y:S03]  /*e460*/  FFMA.FTZ R80, R232, c[0x0][0x2d0], -R148 ;  /* 0x0000b400e8507a23 */ /* 0x008fe60000010894 */
[----:B------:R-:W-:Y:S01]  /*e470*/  FFMA.FTZ R84, R237, c[0x0][0x2d0], -R68 ;  /* 0x0000b400ed547a23 */ /* 0x000fe20000010844 */
[C---:B------:R-:W-:Y:S01]  /*e480*/  HMMA.16816.F32 R48, R72.reuse, R86, R48 ;  /* 0x000000564830723c */ /* 0x040fe20000001830 */
[----:B------:R2:W3:Y:S03]  /*e490*/  MUFU.EX2 R150, R80 ;  /* 0x0000005000967308 */ /* 0x0004e60000000800 */
[----:B----4-:R-:W-:Y:S01]  /*e4a0*/  FADD.FTZ R0, R151, R0 ;  /* 0x0000000097007221 */ /* 0x010fe20000010000 */
[----:B-1----:R-:W-:Y:S06]  /*e4b0*/  LDSM.16.MT88.4 R76, [R191+0x2800] ;  /* 0x00280000bf4c783b */ /* 0x002fec0000004200 */
[----:B------:R1:W4:Y:S01]  /*e4c0*/  MUFU.EX2 R146, R84 ;  /* 0x0000005400927308 */ /* 0x0003220000000800 */
[----:B-----5:R-:W-:Y:S01]  /*e4d0*/  FADD.FTZ R0, R147, R0 ;  /* 0x0000000093007221 */ /* 0x020fe20000010000 */
[----:B--2---:R-:W2:Y:S01]  /*e4e0*/  LDSM.16.MT88.4 R80, [R192+0x5800] ;  /* 0x00580000c050783b */ /* 0x004ea20000004200 */
[----:B---3--:R-:W-:Y:S07]  /*e4f0*/  FADD.FTZ R2, R150, R2 ;  /* 0x0000000296027221 */ /* 0x008fee0000010000 */
[----:B-1----:R-:W1:Y:S01]  /*e500*/  LDSM.16.MT88.4 R84, [R192+0x2800] ;  /* 0x00280000c054783b */ /* 0x002e620000004200 */
[C---:B--2---:R-:W-:Y:S08]  /*e510*/  HMMA.16816.F32 R52, R72.reuse, R80, R52 ;  /* 0x000000504834723c */ /* 0x044ff00000001834 */
        /* <DEDUP_REMOVED lines=9> */
[----:B----4-:R-:W-:Y:S07]  /*e5b0*/  F2FP.PACK_AB R75, R146, R147 ;  /* 0x00000093924b723e */ /* 0x010fee00000000ff */
[C---:B------:R-:W-:Y:S01]  /*e5c0*/  HMMA.16816.F32 R4, R72.reuse, R76, R4 ;  /* 0x0000004c4804723c */ /* 0x040fe20000001804 */
[----:B---3--:R-:W-:Y:S07]  /*e5d0*/  LDSM.16.MT88.4 R88, [R193+0x6000] ;  /* 0x00600000c158783b */ /* 0x008fee0000004200 */
[C---:B------:R-:W-:Y:S01]  /*e5e0*/  HMMA.16816.F32 R8, R72.reuse, R78, R8 ;  /* 0x0000004e4808723c */ /* 0x040fe20000001808 */
[----:B------:R-:W3:Y:S07]  /*e5f0*/  LDSM.16.MT88.4 R76, [R191+0x6000] ;  /* 0x00600000bf4c783b */ /* 0x000eee0000004200 */
[C---:B------:R-:W-:Y:S07]  /*e600*/  HMMA.16816.F32 R12, R72.reuse, R92, R12 ;  /* 0x0000005c480c723c */ /* 0x040fee000000180c */
[--C-:B------:R-:W-:Y:S01]  /*e610*/  FFMA.FTZ R92, R242, c[0x0][0x2d0], -R148.reuse ;  /* 0x0000b400f25c7a23 */ /* 0x100fe20000010894 */
[C---:B------:R-:W-:Y:S03]  /*e620*/  HMMA.16816.F32 R16, R72.reuse, R94, R16 ;  /* 0x0000005e4810723c */ /* 0x040fe60000001810 */
[----:B------:R4:W-:Y:S05]  /*e630*/  MUFU.EX2 R141, R92 ;  /* 0x0000005c008d7308 */ /* 0x0009ea0000000800 */
[C---:B-1----:R-:W-:Y:S07]  /*e640*/  HMMA.16816.F32 R20, R72.reuse, R84, R20 ;  /* 0x000000544814723c */ /* 0x042fee0000001814 */
[----:B------:R-:W-:Y:S01]  /*e650*/  FFMA.FTZ R84, R239, c[0x0][0x2d0], -R148 ;  /* 0x0000b400ef547a23 */ /* 0x000fe20000010894 */
[C---:B------:R-:W-:Y:S03]  /*e660*/  HMMA.16816.F32 R24, R72.reuse, R86, R24 ;  /* 0x000000564818723c */ /* 0x040fe60000001818 */
[----:B------:R1:W5:Y:S05]  /*e670*/  MUFU.EX2 R144, R84 ;  /* 0x0000005400907308 */ /* 0x00036a0000000800 */
[C---:B--2---:R-:W-:Y:S01]  /*e680*/  HMMA.16816.F32 R28, R72.reuse, R80, R28 ;  /* 0x00000050481c723c */ /* 0x044fe2000000181c */
[----:B----4-:R-:W-:Y:S06]  /*e690*/  LDSM.16.MT88.4 R92, [R193+0x3000] ;  /* 0x00300000c15c783b */ /* 0x010fec0000004200 */
[--C-:B------:R-:W-:Y:S01]  /*e6a0*/  FFMA.FTZ R80, R241, c[0x0][0x2d0], -R68.reuse ;  /* 0x0000b400f1507a23 */ /* 0x100fe20000010844 */
[C---:B------:R-:W-:Y:S03]  /*e6b0*/  HMMA.16816.F32 R32, R72.reuse, R82, R32 ;  /* 0x000000524820723c */ /* 0x040fe60000001820 */
[----:B------:R2:W-:Y:S05]  /*e6c0*/  MUFU.EX2 R142, R80 ;  /* 0x00000050008e7308 */ /* 0x0005ea0000000800 */
[C---:B---3--:R-:W-:Y:S04]  /*e6d0*/  HMMA.16816.F32 R36, R72.reuse, R76, R36 ;  /* 0x0000004c4824723c */ /* 0x048fe80000001824 */
[--C-:B-1----:R-:W-:Y:S01]  /*e6e0*/  FFMA.FTZ R84, R240, c[0x0][0x2d0], -R68.reuse ;  /* 0x0000b400f0547a23 */ /* 0x102fe20000010844 */
[----:B-----5:R-:W-:Y:S01]  /*e6f0*/  F2FP.PACK_AB R136, R144, R145 ;  /* 0x000000919088723e */ /* 0x020fe200000000ff */
[----:B------:R-:W-:Y:S02]  /*e700*/  FFMA.FTZ R68, R71, c[0x0][0x2d0], -R68 ;  /* 0x0000b40047447a23 */ /* 0x000fe40000010844 */
[C---:B------:R-:W-:Y:S01]  /*e710*/  HMMA.16816.F32 R40, R72.reuse, R78, R40 ;  /* 0x0000004e4828723c */ /* 0x040fe20000001828 */
[----:B------:R1:W3:Y:S03]  /*e720*/  MUFU.EX2 R143, R84 ;  /* 0x00000054008f7308 */ /* 0x0002e60000000800 */
[----:B------:R-:W-:Y:S04]  /*e730*/  FFMA.FTZ R76, R243, c[0x0][0x2d0], -R148 ;  /* 0x0000b400f34c7a23 */ /* 0x000fe80000010894 */
[C---:B------:R-:W-:Y:S03]  /*e740*/  HMMA.16816.F32 R44, R72.reuse, R88, R44 ;  /* 0x00000058482c723c */ /* 0x040fe6000000182c */
[----:B------:R4:W5:Y:S01]  /*e750*/  MUFU.EX2 R140, R76 ;  /* 0x0000004c008c7308 */ /* 0x0009620000000800 */
[----:B--2---:R-:W-:Y:S04]  /*e760*/  LDSM.16.MT88.4 R80, [R194+0x6000] ;  /* 0x00600000c250783b */ /* 0x004fe80000004200 */
[C---:B------:R-:W-:Y:S05]  /*e770*/  HMMA.16816.F32 R48, R72.reuse, R90, R48 ;  /* 0x0000005a4830723c */ /* 0x040fea0000001830 */
[----:B------:R-:W2:Y:S01]  /*e780*/  MUFU.EX2 R68, R68 ;  /* 0x0000004400447308 */ /* 0x000ea20000000800 */
[----:B-1----:R-:W1:Y:S01]  /*e790*/  LDSM.16.MT88.4 R84, [R192+0x6000] ;  /* 0x00600000c054783b */ /* 0x002e620000004200 */
[----:B---3--:R-:W-:Y:S07]  /*e7a0*/  F2FP.PACK_AB R137, R142, R143 ;  /* 0x0000008f8e89723e */ /* 0x008fee00000000ff */
[----:B----4-:R-:W3:Y:S01]  /*e7b0*/  LDSM.16.MT88.4 R76, [R191+0x3000] ;  /* 0x00300000bf4c783b */ /* 0x010ee20000004200 */
[----:B-----5:R-:W-:Y:S02]  /*e7c0*/  F2FP.PACK_AB R138, R140, R141 ;  /* 0x0000008d8c8a723e */ /* 0x020fe400000000ff */
[----:B--2---:R-:W-:Y:S01]  /*e7d0*/  F2FP.PACK_AB R139, R68, R70 ;  /* 0x00000046448b723e */ /* 0x004fe200000000ff */
[C---:B-1----:R-:W-:Y:S08]  /*e7e0*/  HMMA.16816.F32 R52, R72.reuse, R84, R52 ;  /* 0x000000544834723c */ /* 0x042ff00000001834 */
[C---:B------:R-:W-:Y:S08]  /*e7f0*/  HMMA.16816.F32 R56, R72.reuse, R86, R56 ;  /* 0x000000564838723c */ /* 0x040ff00000001838 */
[C---:B------:R-:W-:Y:S08]  /*e800*/  HMMA.16816.F32 R60, R72.reuse, R80, R60 ;  /* 0x00000050483c723c */ /* 0x040ff0000000183c */
[----:B------:R-:W-:Y:S08]  /*e810*/  HMMA.16816.F32 R64, R72, R82, R64 ;  /* 0x000000524840723c */ /* 0x000ff00000001840 */
[C---:B---3--:R-:W-:Y:S01]  /*e820*/  HMMA.16816.F32 R72, R136.reuse, R76, R4 ;  /* 0x0000004c8848723c */ /* 0x048fe20000001804 */
        /* <DEDUP_REMOVED lines=30> */
.L_x_1025:
[----:B------:R-:W-:Y:S02]  /*ea10*/  MOV R7, 0x1f ;  /* 0x0000001f00077802 */ /* 0x000fe40000000f00 */
[----:B------:R-:W-:Y:S01]  /*ea20*/  MOV R6, 0xffffffff ;  /* 0xffffffff00067802 */ /* 0x000fe20000000f00 */
[----:B------:R-:W-:Y:S05]  /*ea30*/  BRA.DIV ~URZ, `(.L_x_1029) ;  /* 0x000048227f007947 */ /* 0x000fea000b800000 */
[----:B-1----:R-:W2:Y:S04]  /*ea40*/  LDL R2, [R1+0x34] ;  /* 0x0000340001027983 */ /* 0x002ea80000100800 */
[----:B--2---:R1:W2:Y:S02]  /*ea50*/  SHFL.BFLY PT, R0, R2, 0x2, 0x1f ;  /* 0x0c401f0002007f89 */ /* 0x0042a400000e0000 */
.L_x_1096:
        /* <DEDUP_REMOVED lines=9> */
.L_x_1097:
        /* <DEDUP_REMOVED lines=85> */
.L_x_1016:
        /* <DEDUP_REMOVED lines=19> */
.L_x_1032:
[----:B--2---:R-:W-:Y:S05]  /*f170*/  BSYNC B0 ;  /* 0x0000000000007941 */ /* 0x004fea0003800000 */
.L_x_1031:
        /* <DEDUP_REMOVED lines=106> */
.L_x_1035:
        /* <DEDUP_REMOVED lines=8> */
[----:B------:R1:W1:Y:S08]  /*f8a0*/  LDC.64 R4, c[0x0][R2+0x170] ;  /* 0x00005c0002047b82 */ /* 0x0002700000000a00 */
[----:B------:R1:W3:Y:S08]  /*f8b0*/  LDC.64 R12, c[0x0][R2+0x168] ;  /* 0x00005a00020c7b82 */ /* 0x0002f00000000a00 */
[----:B------:R1:W2:Y:S08]  /*f8c0*/  LDC.64 R16, c[0x0][R2+0x178] ;  /* 0x00005e0002107b82 */ /* 0x0002b00000000a00 */
[----:B------:R1:W2:Y:S01]  /*f8d0*/  LDC.64 R18, c[0x0][R2+0x160] ;  /* 0x0000580002127b82 */ /* 0x0002a20000000a00 */
[----:B------:R-:W-:-:S04]  /*f8e0*/  ISETP.NE.U32.AND P0, PT, RZ, c[0x0][0x500], PT ;  /* 0x00014000ff007a0c */ /* 0x000fc80003f05070 */
[----:B------:R-:W-:-:S04]  /*f8f0*/  ISETP.NE.AND.EX P0, PT, RZ, c[0x0][0x504], PT, P0 ;  /* 0x00014100ff007a0c */ /* 0x000fc80003f05300 */
[----:B------:R-:W-:Y:S02]  /*f900*/  SEL R8, R8, RZ, !P0 ;  /* 0x000000ff08087207 */ /* 0x000fe40004000000 */
[----:B------:R-:W-:Y:S01]  /*f910*/  SEL R3, R7, RZ, !P0 ;  /* 0x000000ff07037207 */ /* 0x000fe20004000000 */
[----:B-1----:R-:W-:-:S05]  /*f920*/  IMAD.MOV.U32 R2, RZ, RZ, c[0x0][0x4e8] ;  /* 0x00013a00ff027624 */ /* 0x002fca00078e00ff */
[----:B------:R-:W-:Y:S01]  /*f930*/  ISETP.NE.AND P3, PT, R2, 0x1, PT ;  /* 0x000000010200780c */ /* 0x000fe20003f65270 */
[----:B------:R-:W-:-:S04]  /*f940*/  IMAD R2, R5, R8, RZ ;  /* 0x0000000805027224 */ /* 0x000fc800078e02ff */
[C---:B------:R-:W-:Y:S02]  /*f950*/  IMAD R11, R4.reuse, R3, R2 ;  /* 0x00000003040b7224 */ /* 0x040fe400078e0202 */
[----:B------:R-:W-:Y:S01]  /*f960*/  IMAD.WIDE.U32 R4, R4, R8, RZ ;  /* 0x0000000804047225 */ /* 0x000fe200078e00ff */
[----:B------:R-:W1:Y:S03]  /*f970*/  S2R R24, SR_TID.X ;  /* 0x0000000000187919 */ /* 0x000e660000002100 */
[----:B--2---:R-:W-:-:S04]  /*f980*/  IMAD.IADD R9, R6, 0x1, R43 ;  /* 0x0000000106097824 */ /* 0x004fc800078e022b */
        /* <DEDUP_REMOVED lines=26> */
[----:B-1----:R-:W-:Y:S01]  /*fb30*/  SHF.R.S32.HI R22, RZ, 0x1f, R24 ;  /* 0x0000001fff167819 */ /* 0x002fe20000011418 */
        /* <DEDUP_REMOVED lines=9> */
[----:B------:R-:W-:Y:S01]  /*fbd0*/  SHFL.IDX PT, R4, R4, 0x1, 0x1c1f ;  /* 0x003c1f0004047f89 */ /* 0x000fe200000e0000 */
[----:B------:R-:W-:-:S03]  /*fbe0*/  IMAD R11, R14, c[0x0][0x4e8], RZ ;  /* 0x00013a000e0b7a24 */ /* 0x000fc600078e02ff */
[----:B------:R2:W3:Y:S01]  /*fbf0*/  SHFL.IDX PT, R5, R2, 0x1, 0x1c1f ;  /* 0x003c1f0002057f89 */ /* 0x0004e200000e0000 */
[----:B------:R-:W-:Y:S01]  /*fc00*/  LOP3.LUT P0, RZ, R22, 0x3, RZ, 0xc0, !PT ;  /* 0x0000000316ff7812 */ /* 0x000fe2000780c0ff */
[----:B--2---:R-:W-:-:S05]  /*fc10*/  IMAD.IADD R2, R23, 0x1, R43 ;  /* 0x0000000117027824 */ /* 0x004fca00078e022b */
        /* <DEDUP_REMOVED lines=37> */
[----:B------:R-:W-:-:S05]  /*fe70*/  IADD3 R4, R43, R4, RZ ;  /* 0x000000042b047210 */ /* 0x000fca0007ffe0ff */
        /* <DEDUP_REMOVED lines=9> */
[----:B------:R-:W-:Y:S02]  /*ff10*/  IADD3 R6, R42, R43, RZ ;  /* 0x0000002b2a067210 */ /* 0x000fe40007ffe0ff */
        /* <DEDUP_REMOVED lines=10> */
.L_x_1098:
[----:B------:R-:W-:Y:S05]  /*ffc0*/  BRA.DIV ~URZ, `(.L_x_1038) ;  /* 0x000034727f007947 */ /* 0x000fea000b800000 */
[----:B------:R3:W4:Y:S02]  /*ffd0*/  SHFL.IDX PT, R0, R8, RZ, 0x181f ;  /* 0x00181fff08007589 */ /* 0x00072400000e0000 */
.L_x_1099:
        /* <DEDUP_REMOVED lines=13> */
.L_x_1040:
[----:B------:R-:W-:Y:S05]  /*100b0*/  BSYNC B0 ;  /* 0x0000000000007941 */ /* 0x000fea0003800000 */
.L_x_1039:
[----:B------:R-:W-:Y:S05]  /*100c0*/  BRA.DIV ~URZ, `(.L_x_1041) ;  /* 0x000033d27f007947 */ /* 0x000fea000b800000 */
[----:B--2---:R2:W1:Y:S04]  /*100d0*/  SHFL.IDX PT, R9, R7, 0x1, 0x181f ;  /* 0x00381f0007097f89 */ /* 0x00446800000e0000 */
[----:B----4-:R2:W4:Y:S02]  /*100e0*/  SHFL.IDX PT, R0, R8, 0x1, 0x181f ;  /* 0x00381f0008007f89 */ /* 0x01052400000e0000 */
.L_x_1100:
        /* <DEDUP_REMOVED lines=14> */
.L_x_1043:
[----:B------:R-:W-:Y:S05]  /*101d0*/  BSYNC B0 ;  /* 0x0000000000007941 */ /* 0x000fea0003800000 */
.L_x_1042:
[----:B------:R-:W-:Y:S05]  /*101e0*/  BRA.DIV ~URZ, `(.L_x_1044) ;  /* 0x000033727f007947 */ /* 0x000fea000b800000 */
[----:B-1----:R1:W2:Y:S02]  /*101f0*/  SHFL.IDX PT, R9, R7, 0x2, 0x181f ;  /* 0x00581f0007097f89 */ /* 0x0022a400000e0000 */
.L_x_1101:
[----:B------:R-:W-:Y:S05]  /*10200*/  BRA.DIV ~URZ, `(.L_x_1045) ;  /* 0x000033c27f007947 */ /* 0x000fea000b800000 */
[----:B----4-:R4:W1:Y:S02]  /*10210*/  SHFL.IDX PT, R0, R8, 0x2, 0x181f ;  /* 0x00581f0008007f89 */ /* 0x01086400000e0000 */
.L_x_1102:
        /* <DEDUP_REMOVED lines=14> */
.L_x_1047:
[----:B------:R-:W-:Y:S05]  /*10300*/  BSYNC B0 ;  /* 0x0000000000007941 */ /* 0x000fea0003800000 */
.L_x_1046:
[----:B------:R-:W-:Y:S05]  /*10310*/  BRA.DIV ~URZ, `(.L_x_1048) ;  /* 0x000033127f007947 */ /* 0x000fea000b800000 */
[----:B-12---:R-:W1:Y:S04]  /*10320*/  SHFL.IDX PT, R7, R7, 0x3, 0x181f ;  /* 0x00781f0007077f89 */ /* 0x006e6800000e0000 */
[----:B------:R2:W3:Y:S02]  /*10330*/  SHFL.IDX PT, R0, R8, 0x3, 0x181f ;  /* 0x00781f0008007f89 */ /* 0x0004e400000e0000 */
.L_x_1103:
        /* <DEDUP_REMOVED lines=15> */
.L_x_1036:
        /* <DEDUP_REMOVED lines=34> */
.L_x_1104:
[----:B------:R-:W-:Y:S05]  /*10650*/  BRA.DIV ~URZ, `(.L_x_1051) ;  /* 0x000031027f007947 */ /* 0x000fea000b800000 */
[----:B------:R3:W4:Y:S02]  /*10660*/  SHFL.IDX PT, R0, R28, RZ, 0x1c1f ;  /* 0x001c1fff1c007589 */ /* 0x00072400000e0000 */
.L_x_1105:
        /* <DEDUP_REMOVED lines=98> */
.L_x_1053:
[----:B------:R-:W-:Y:S05]  /*10c90*/  BSYNC B0 ;  /* 0x0000000000007941 */ /* 0x000fea0003800000 */
.L_x_1052:
[----:B------:R-:W-:Y:S05]  /*10ca0*/  BRA.DIV ~URZ, `(.L_x_1054) ;  /* 0x00002b127f007947 */ /* 0x000fea000b800000 */
[----:B--2---:R2:W1:Y:S04]  /*10cb0*/  SHFL.IDX PT, R4, R14, 0x1, 0x1c1f ;  /* 0x003c1f000e047f89 */ /* 0x00446800000e0000 */
[----:B----4-:R2:W4:Y:S02]  /*10cc0*/  SHFL.IDX PT, R0, R28, 0x1, 0x1c1f ;  /* 0x003c1f001c007f89 */ /* 0x01052400000e0000 */
.L_x_1106:
        /* <DEDUP_REMOVED lines=8> */
[C---:B------:R-:W-:Y:S02]  /*10d50*/  @!P0 LEA R2, P3, R12.reuse, R0, 0x2 ;  /* 0x000000000c028211 */ /* 0x040fe400078610ff */
        /* <DEDUP_REMOVED lines=62> */
.L_x_1034:
        /* <DEDUP_REMOVED lines=21> */
.L_x_1055:
        /* <DEDUP_REMOVED lines=57> */
.L_x_1057:
[----:B------:R-:W-:Y:S05]  /*11620*/  BSYNC B0 ;  /* 0x0000000000007941 */ /* 0x000fea0003800000 */
.L_x_1056:
        /* <DEDUP_REMOVED lines=20> */
[----:B------:R-:W-:-:S03]  /*11770*/  IMAD.IADD R4, R11, 0x1, R4 ;  /* 0x000000010b047824 */ /* 0x000fc600078e0204 */
[----:B------:R-:W-:Y:S01]  /*11780*/  IADD3 R3, R3, R8, RZ ;  /* 0x0000000803037210 */ /* 0x000fe20007ffe0ff */
[----:B------:R-:W-:Y:S01]  /*11790*/  @P0 IMAD.HI.U32 R6, R4, c[0x0][0x4ec], RZ ;  /* 0x00013b0004060a27 */ /* 0x000fe200078e00ff */
[----:B------:R-:W-:-:S03]  /*117a0*/  IADD3 R8, R10, R11, RZ ;  /* 0x0000000b0a087210 */ /* 0x000fc60007ffe0ff */
        /* <DEDUP_REMOVED lines=23> */
.L_x_1107:
[----:B------:R-:W-:Y:S05]  /*11920*/  BRA.DIV ~URZ, `(.L_x_1059) ;  /* 0x00001fc27f007947 */ /* 0x000fea000b800000 */
[----:B------:R3:W4:Y:S02]  /*11930*/  SHFL.IDX PT, R0, R9, RZ, 0x181f ;  /* 0x00181fff09007589 */ /* 0x00072400000e0000 */
.L_x_1108:
        /* <DEDUP_REMOVED lines=14> */
.L_x_1061:
[----:B------:R-:W-:Y:S05]  /*11a20*/  BSYNC B0 ;  /* 0x0000000000007941 */ /* 0x000fea0003800000 */
.L_x_1060:
[----:B------:R-:W-:Y:S05]  /*11a30*/  BRA.DIV ~URZ, `(.L_x_1062) ;  /* 0x00001f127f007947 */ /* 0x000fea000b800000 */
[----:B--2---:R2:W1:Y:S04]  /*11a40*/  SHFL.IDX PT, R10, R6, 0x1, 0x181f ;  /* 0x00381f00060a7f89 */ /* 0x00446800000e0000 */
[----:B----4-:R2:W4:Y:S02]  /*11a50*/  SHFL.IDX PT, R0, R9, 0x1, 0x181f ;  /* 0x00381f0009007f89 */ /* 0x01052400000e0000 */
.L_x_1109:
        /* <DEDUP_REMOVED lines=14> */
.L_x_1064:
[----:B------:R-:W-:Y:S05]  /*11b40*/  BSYNC B0 ;  /* 0x0000000000007941 */ /* 0x000fea0003800000 */
.L_x_1063:
[----:B------:R-:W-:Y:S05]  /*11b50*/  BRA.DIV ~URZ, `(.L_x_1065) ;  /* 0x00001eb27f007947 */ /* 0x000fea000b800000 */
[----:B-1----:R1:W2:Y:S02]  /*11b60*/  SHFL.IDX PT, R10, R6, 0x2, 0x181f ;  /* 0x00581f00060a7f89 */ /* 0x0022a400000e0000 */
.L_x_1110:
[----:B------:R-:W-:Y:S05]  /*11b70*/  BRA.DIV ~URZ, `(.L_x_1066) ;  /* 0x00001f027f007947 */ /* 0x000fea000b800000 */
[----:B----4-:R4:W1:Y:S02]  /*11b80*/  SHFL.IDX PT, R0, R9, 0x2, 0x181f ;  /* 0x00581f0009007f89 */ /* 0x01086400000e0000 */
.L_x_1111:
        /* <DEDUP_REMOVED lines=14> */
.L_x_1068:
[----:B------:R-:W-:Y:S05]  /*11c70*/  BSYNC B0 ;  /* 0x0000000000007941 */ /* 0x000fea0003800000 */
.L_x_1067:
[----:B------:R-:W-:Y:S05]  /*11c80*/  BRA.DIV ~URZ, `(.L_x_1069) ;  /* 0x00001e527f007947 */ /* 0x000fea000b800000 */
[----:B-12---:R-:W1:Y:S04]  /*11c90*/  SHFL.IDX PT, R6, R6, 0x3, 0x181f ;  /* 0x00781f0006067f89 */ /* 0x006e6800000e0000 */
[----:B------:R2:W3:Y:S02]  /*11ca0*/  SHFL.IDX PT, R0, R9, 0x3, 0x181f ;  /* 0x00781f0009007f89 */ /* 0x0004e400000e0000 */
.L_x_1112:
        /* <DEDUP_REMOVED lines=13> */
.L_x_1049:
[----:B------:R-:W-:Y:S05]  /*11d80*/  BSYNC B1 ;  /* 0x0000000000017941 */ /* 0x000fea0003800000 */
.L_x_1033:
        /* <DEDUP_REMOVED lines=15> */
.L_x_1113:
[----:B------:R-:W-:Y:S05]  /*11e80*/  BRA.DIV ~URZ, `(.L_x_1072) ;  /* 0x00001d827f007947 */ /* 0x000fea000b800000 */
[----:B------:R3:W4:Y:S02]  /*11e90*/  SHFL.IDX PT, R8, R67, 0x1, 0x1f ;  /* 0x00201f0043087f89 */ /* 0x00072400000e0000 */
.L_x_1114:
        /* <DEDUP_REMOVED lines=19> */
.L_x_1115:
        /* <DEDUP_REMOVED lines=16> */
.L_x_1116:
[----:B---3--:R-:W-:Y:S01]  /*120d0*/  IMAD R0, R0, c[0x0][0x538], RZ ;  /* 0x00014e0000007a24 */ /* 0x008fe200078e02ff */
[----:B------:R-:W-:Y:S04]  /*120e0*/  BSSY B1, `(.L_x_1075) ;  /* 0x00000cf000017945 */ /* 0x000fe80003800000 */
[----:B----4-:R-:W-:-:S04]  /*120f0*/  IADD3 R8, R0, R8, RZ ;  /* 0x0000000800087210 */ /* 0x010fc80007ffe0ff */
[----:B--2---:R-:W-:-:S13]  /*12100*/  ISETP.GT.AND P0, PT, R8, R9, PT ;  /* 0x000000090800720c */ /* 0x004fda0003f04270 */
[----:B------:R-:W-:Y:S05]  /*12110*/  @P0 BRA `(.L_x_1076) ;  /* 0x0000025000000947 */ /* 0x000fea0003800000 */
.L_x_1080:
        /* <DEDUP_REMOVED lines=17> */
.L_x_1117:
        /* <DEDUP_REMOVED lines=16> */
.L_x_1118:
[----:B--2---:R-:W-:-:S05]  /*12330*/  IMAD R0, R0, c[0x0][0x538], RZ ;  /* 0x00014e0000007a24 */ /* 0x004fca00078e02ff */
[----:B------:R-:W-:-:S04]  /*12340*/  IADD3 R8, R0, R8, RZ ;  /* 0x0000000800087210 */ /* 0x000fc80007ffe0ff */
[----:B------:R-:W-:-:S13]  /*12350*/  ISETP.GT.AND P0, PT, R8, R9, PT ;  /* 0x000000090800720c */ /* 0x000fda0003f04270 */
[----:B-1----:R-:W-:Y:S05]  /*12360*/  @!P0 BRA `(.L_x_1080) ;  /* 0xfffffdb000008947 */ /* 0x002fea000383ffff */
.L_x_1076:
[----:B------:R-:W-:-:S05]  /*12370*/  IADD3 R11, -R0, R8, RZ ;  /* 0x00000008000b7210 */ /* 0x000fca0007ffe1ff */
[----:B------:R-:W-:-:S05]  /*12380*/  IMAD R0, R4, c[0x0][0x538], R11 ;  /* 0x00014e0004007a24 */ /* 0x000fca00078e020b */
[----:B------:R-:W-:Y:S01]  /*12390*/  ISETP.GT.AND P0, PT, R0, R9, PT ;  /* 0x000000090000720c */ /* 0x000fe20003f04270 */
[----:B------:R-:W-:-:S12]  /*123a0*/  BRA.DIV ~URZ, `(.L_x_1081) ;  /* 0x00001ca27f007947 */ /* 0x000fd8000b800000 */
[----:B------:R-:W-:-:S03]  /*123b0*/  VOTE.ANY R10, PT, !P0 ;  /* 0x00000000000a7806 */ /* 0x000fc600040e0100 */
.L_x_1119:
[----:B------:R-:W2:Y:S01]  /*123c0*/  LDL.LU R0, [R1+0x5c] ;  /* 0x00005c0001007983 */ /* 0x000ea20000300800 */
[----:B------:R-:W2:Y:S02]  /*123d0*/  POPC R8, R10 ;  /* 0x0000000a00087309 */ /* 0x000ea40000000000 */
[----:B--2---:R-:W-:-:S05]  /*123e0*/  IADD3 R0, R8, R0, RZ ;  /* 0x0000000008007210 */ /* 0x004fca0007ffe0ff */
[----:B------:R2:W-:Y:S01]  /*123f0*/  STL [R1+0x5c], R0 ;  /* 0x00005c0001007387 */ /* 0x0005e20000100800 */
[----:B------:R-:W-:Y:S05]  /*12400*/  BRA.DIV ~URZ, `(.L_x_1082) ;  /* 0x00001c927f007947 */ /* 0x000fea000b800000 */
[----:B------:R3:W4:Y:S04]  /*12410*/  SHFL.IDX PT, R12, R6, R8, 0x1f ;  /* 0x00001f08060c7589 */ /* 0x00072800000e0000 */
[----:B------:R3:W1:Y:S02]  /*12420*/  SHFL.IDX PT, R7, R7, R8, 0x1f ;  /* 0x00001f0807077589 */ /* 0x00066400000e0000 */
.L_x_1120:
[----:B------:R-:W-:Y:S01]  /*12430*/  ISETP.NE.AND P0, PT, R10, RZ, PT ;  /* 0x000000ff0a00720c */ /* 0x000fe20003f05270 */
[----:B------:R-:W-:-:S12]  /*12440*/  BSSY B0, `(.L_x_1083) ;  /* 0x0000005000007945 */ /* 0x000fd80003800000 */
[----:B------:R-:W-:Y:S05]  /*12450*/  @!P0 BRA `(.L_x_1084) ;  /* 0x0000003000008947 */ /* 0x000fea0003800000 */
[----:B------:R-:W-:Y:S01]  /*12460*/  IADD3 R3, R8, -0x1, RZ ;  /* 0xffffffff08037810 */ /* 0x000fe20007ffe0ff */
[----:B------:R-:W-:Y:S05]  /*12470*/  BRA.DIV ~URZ, `(.L_x_1085) ;  /* 0x00001cf27f007947 */ /* 0x000fea000b800000 */
[----:B------:R2:W3:Y:S02]  /*12480*/  SHFL.IDX PT, R13, R4, R3, 0x1f ;  /* 0x00001f03040d7589 */ /* 0x0004e400000e0000 */
.L_x_1084:
[----:B------:R-:W-:Y:S05]  /*12490*/  BSYNC B0 ;  /* 0x0000000000007941 */ /* 0x000fea0003800000 */
.L_x_1083:
        /* <DEDUP_REMOVED lines=68> */
.L_x_1087:
        /* <DEDUP_REMOVED lines=17> */
[----:B------:R-:W-:-:S04]  /*129f0*/  IMAD.MOV.U32 R6, RZ, RZ, R0 ;  /* 0x000000ffff067224 */ /* 0x000fc800078e0000 */
        /* <DEDUP_REMOVED lines=11> */
[----:B------:R-:W-:-:S05]  /*12ab0*/  @P2 IADD3 R0, R0, 0x1, RZ ;  /* 0x0000000100002810 */ /* 0x000fca0007ffe0ff */
[----:B------:R-:W-:-:S05]  /*12ac0*/  IMAD.MOV.U32 R2, RZ, RZ, R0 ;  /* 0x000000ffff027224 */ /* 0x000fca00078e0000 */
        /* <DEDUP_REMOVED lines=16> */
[----:B------:R-:W-:Y:S01]  /*12bd0*/  IMAD R7, R6, R4, RZ ;  /* 0x0000000406077224 */ /* 0x000fe200078e02ff */
[----:B------:R-:W-:Y:S01]  /*12be0*/  MOV R6, R2 ;  /* 0x0000000200067202 */ /* 0x000fe20000000f00 */
[----:B------:R-:W-:-:S04]  /*12bf0*/  IMAD.MOV.U32 R2, RZ, RZ, RZ ;  /* 0x000000ffff027224 */ /* 0x000fc800078e00ff */
[----:B------:R-:W-:-:S04]  /*12c00*/  IMAD.HI.U32 R7, R3, R7, R2 ;  /* 0x0000000703077227 */ /* 0x000fc800078e0002 */
[----:B------:R-:W-:-:S04]  /*12c10*/  IMAD.MOV R2, RZ, RZ, -R8 ;  /* 0x000000ffff027224 */ /* 0x000fc800078e0a08 */
        /* <DEDUP_REMOVED lines=17> */
.L_x_1088:
[----:B------:R-:W-:Y:S05]  /*12d30*/  BSYNC B0 ;  /* 0x0000000000007941 */ /* 0x000fea0003800000 */
.L_x_1086:
[----:B------:R-:W-:-:S04]  /*12d40*/  LOP3.LUT R2, RZ, R2, RZ, 0x33, !PT ;  /* 0x00000002ff027212 */ /* 0x000fc800078e33ff */
[----:B-1----:R-:W-:-:S05]  /*12d50*/  IADD3 R0, R2, R12, RZ ;  /* 0x0000000c02007210 */ /* 0x002fca0007ffe0ff */
[----:B------:R1:W-:Y:S01]  /*12d60*/  STL [R1+0x54], R0 ;  /* 0x0000540001007387 */ /* 0x0003e20000100800 */
[----:B------:R-:W-:Y:S05]  /*12d70*/  BRA `(.L_x_1089) ;  /* 0x0000005000007947 */ /* 0x000fea0003800000 */
.L_x_1077:
[----:B------:R-:W-:Y:S01]  /*12d80*/  MOV R0, c[0x0][0x53c] ;  /* 0x00014f0000007a02 */ /* 0x000fe20000000f00 */
[----:B------:R2:W-:Y:S04]  /*12d90*/  STL [R1+0x50], R9 ;  /* 0x0000500901007387 */ /* 0x0005e80000100800 */
[----:B------:R2:W-:Y:S04]  /*12da0*/  STL [R1+0x54], RZ ;  /* 0x000054ff01007387 */ /* 0x0005e80000100800 */
[----:B------:R2:W-:Y:S04]  /*12db0*/  STL [R1+0x58], RZ ;  /* 0x000058ff01007387 */ /* 0x0005e80000100800 */
[----:B------:R2:W-:Y:S02]  /*12dc0*/  STL [R1+0x5c], R0 ;  /* 0x00005c0001007387 */ /* 0x0005e40000100800 */
.L_x_1089:
[----:B------:R-:W-:Y:S05]  /*12dd0*/  BSYNC B1 ;  /* 0x0000000000017941 */ /* 0x000fea0003800000 */
.L_x_1075:
        /* <DEDUP_REMOVED lines=9> */
.L_x_1070:
[----:B--2---:R-:W2:Y:S02]  /*12e70*/  LDL R0, [R1+0x5c] ;  /* 0x00005c0001007983 */ /* 0x004ea40000100800 */
[----:B--2---:R-:W-:-:S13]  /*12e80*/  ISETP.GE.AND P0, PT, R0, c[0x0][0x53c], PT ;  /* 0x00014f0000007a0c */ /* 0x004fda0003f06270 */
[----:B-1----:R-:W-:Y:S01]  /*12e90*/  @P0 CALL.REL.NOINC `(.L_x_1090) ;  /* 0x0000001000000944 */ /* 0x002fe20003c00000 */
[----:B------:R-:W-:Y:S05]  /*12ea0*/  BRA `(.L_x_1091) ;  /* 0xfffee9d000007947 */ /* 0x000fea000383ffff */
.L_x_1090:
[----:B------:R-:W-:Y:S05]  /*12eb0*/  EXIT ;  /* 0x000000000000794d */ /* 0x000fea0003800000 */
.L_x_999:
[----:B------:R-:W-:Y:S01]  /*12ec0*/  IMAD.MOV.U32 R0, RZ, RZ, R5 ;  /* 0x000000ffff007224 */ /* 0x000fe200078e0005 */
[----:B------:R-:W-:Y:S02]  /*12ed0*/  MOV R2, 0x1 ;  /* 0x0000000100027802 */ /* 0x000fe40000000f00 */
[----:B------:R-:W-:Y:S02]  /*12ee0*/  MOV R3, 0x12f00 ;  /* 0x00012f0000037802 */ /* 0x000fe40000000f00 */
[----:B------:R-:W-:Y:S05]  /*12ef0*/  CALL.REL.NOINC `($__internal_22_$__cuda_sm70_shflsync_up_p) ;  /* 0x0000136000007944 */ /* 0x000fea0003c00000 */
[----:B------:R-:W-:Y:S01]  /*12f00*/  MOV R0, R4 ;  /* 0x0000000400007202 */ /* 0x000fe20000000f00 */
[----:B------:R-:W-:Y:S05]  /*12f10*/  BRA `(.L_x_1092) ;  /* 0xfffed54000007947 */ /* 0x000fea000383ffff */
.L_x_1000:
[----:B------:R-:W-:Y:S01]  /*12f20*/  IMAD.MOV.U32 R0, RZ, RZ, R5 ;  /* 0x000000ffff007224 */ /* 0x000fe200078e0005 */
[----:B------:R-:W-:Y:S02]  /*12f30*/  MOV R2, 0x2 ;  /* 0x0000000200027802 */ /* 0x000fe40000000f00 */
[----:B------:R-:W-:Y:S02]  /*12f40*/  MOV R3, 0x12f60 ;  /* 0x00012f6000037802 */ /* 0x000fe40000000f00 */
[----:B------:R-:W-:Y:S05]  /*12f50*/  CALL.REL.NOINC `($__internal_22_$__cuda_sm70_shflsync_up_p) ;  /* 0x0000130000007944 */ /* 0x000fea0003c00000 */
[----:B------:R-:W-:Y:S01]  /*12f60*/  SEL R0, R4, RZ, P4 ;  /* 0x000000ff04007207 */ /* 0x000fe20002000000 */
[----:B------:R-:W-:Y:S01]  /*12f70*/  IMAD.MOV.U32 R2, RZ, RZ, 0x4 ;  /* 0x00000004ff027424 */ /* 0x000fe200078e00ff */
[----:B------:R-:W-:-:S03]  /*12f80*/  MOV R3, 0x12fb0 ;  /* 0x00012fb000037802 */ /* 0x000fc60000000f00 */
[----:B------:R-:W-:Y:S02]  /*12f90*/  IMAD.IADD R0, R5, 0x1, R0 ;  /* 0x0000000105007824 */ /* 0x000fe400078e0200 */
        /* <DEDUP_REMOVED lines=14> */
[----:B------:R-:W-:Y:S01]  /*13080*/  IMAD.IADD R4, R0, 0x1, R4 ;  /* 0x0000000100047824 */ /* 0x000fe200078e0204 */
[----:B------:R-:W-:-:S03]  /*13090*/  MOV R0, 0x1f ;  /* 0x0000001f00007802 */ /* 0x000fc60000000f00 */
[----:B------:R-:W-:Y:S02]  /*130a0*/  IMAD.MOV.U32 R5, RZ, RZ, R4 ;  /* 0x000000ffff057224 */ /* 0x000fe400078e0004 */
[----:B------:R-:W-:Y:S05]  /*130b0*/  CALL.REL.NOINC `($__internal_21_$__cuda_sm70_shflsync_idx_p) ;  /* 0x0000115000007944 */ /* 0x000fea0003c00000 */
[----:B------:R-:W-:Y:S05]  /*130c0*/  BRA `(.L_x_1093) ;  /* 0xfffed49000007947 */ /* 0x000fea000383ffff */
.L_x_1002:
[----:B------:R-:W-:Y:S02]  /*130d0*/  SEL R0, RZ, 0x1, P0 ;  /* 0x00000001ff007807 */ /* 0x000fe40000000000 */
[----:B------:R-:W-:Y:S02]  /*130e0*/  MOV R2, 0x13100 ;  /* 0x0001310000027802 */ /* 0x000fe40000000f00 */
[----:B------:R-:W-:Y:S05]  /*130f0*/  CALL.REL.NOINC `($__internal_23_$__cuda_sm70_votesync_ballot) ;  /* 0x000011d000007944 */ /* 0x000fea0003c00000 */
[----:B------:R-:W-:Y:S01]  /*13100*/  MOV R10, R0 ;  /* 0x00000000000a7202 */ /* 0x000fe20000000f00 */
[----:B------:R-:W-:Y:S05]  /*13110*/  BRA `(.L_x_1094) ;  /* 0xfffed4d000007947 */ /* 0x000fea000383ffff */
.L_x_1003:
[----:B------:R-:W-:Y:S01]  /*13120*/  IMAD.MOV.U32 R5, RZ, RZ, R9 ;  /* 0x000000ffff057224 */ /* 0x000fe200078e0009 */
[----:B------:R-:W-:Y:S01]  /*13130*/  MOV R3, R6 ;  /* 0x0000000600037202 */ /* 0x000fe20000000f00 */
[----:B-1----:R-:W-:Y:S01]  /*13140*/  IMAD.MOV.U32 R0, RZ, RZ, 0x1f ;  /* 0x0000001fff007424 */ /* 0x002fe200078e00ff */
[----:B------:R-:W-:Y:S02]  /*13150*/  MOV R2, 0x13170 ;  /* 0x0001317000027802 */ /* 0x000fe40000000f00 */
[----:B------:R-:W-:Y:S05]  /*13160*/  CALL.REL.NOINC `($__internal_21_$__cuda_sm70_shflsync_idx_p) ;  /* 0x000010a000007944 */ /* 0x000fea0003c00000 */
[----:B------:R-:W-:Y:S01]  /*13170*/  IMAD.MOV.U32 R12, RZ, RZ, R0 ;  /* 0x000000ffff0c7224 */ /* 0x000fe200078e0000 */
[----:B------:R-:W-:Y:S01]  /*13180*/  MOV R5, R8 ;  /* 0x0000000800057202 */ /* 0x000fe20000000f00 */
[----:B------:R-:W-:Y:S01]  /*13190*/  IMAD.MOV.U32 R7, RZ, RZ, RZ ;  /* 0x000000ffff077224 */ /* 0x000fe200078e00ff */
[----:B------:R-:W-:Y:S01]  /*131a0*/  MOV R3, R6 ;  /* 0x0000000600037202 */ /* 0x000fe20000000f00 */
[----:B------:R-:W-:Y:S01]  /*131b0*/  IMAD.MOV.U32 R0, RZ, RZ, 0x1f ;  /* 0x0000001fff007424 */ /* 0x000fe200078e00ff */
[----:B------:R-:W-:-:S02]  /*131c0*/  MOV R2, 0x131e0 ;  /* 0x000131e000027802 */ /* 0x000fc40000000f00 */
[----:B------:R-:W-:Y:S05]  /*131d0*/  CALL.REL.NOINC `($__internal_21_$__cuda_sm70_shflsync_idx_p) ;  /* 0x0000103000007944 */ /* 0x000fea0003c00000 */
[----:B------:R-:W-:Y:S01]  /*131e0*/  MOV R9, R0 ;  /* 0x0000000000097202 */ /* 0x000fe20000000f00 */
[----:B------:R-:W-:Y:S05]  /*131f0*/  BRA `(.L_x_1095) ;  /* 0xfffed46000007947 */ /* 0x000fea000383ffff */
.L_x_1006:
[----:B------:R-:W-:Y:S01]  /*13200*/  IMAD.MOV.U32 R5, RZ, RZ, R4 ;  /* 0x000000ffff057224 */ /* 0x000fe200078e0004 */
[----:B-1----:R-:W-:-:S02]  /*13210*/  MOV R0, 0x1f ;  /* 0x0000001f00007802 */ /* 0x002fc40000000f00 */
[----:B------:R-:W-:Y:S02]  /*13220*/  MOV R2, 0x13240 ;  /* 0x0001324000027802 */ /* 0x000fe40000000f00 */
[----:B--234-:R-:W-:Y:S05]  /*13230*/  CALL.REL.NOINC `($__internal_21_$__cuda_sm70_shflsync_idx_p) ;  /* 0x00000fd000007944 */ /* 0x01cfea0003c00000 */
[----:B------:R-:W-:Y:S01]  /*13240*/  MOV R7, R0 ;  /* 0x0000000000077202 */ /* 0x000fe20000000f00 */
[----:B------:R-:W-:Y:S05]  /*13250*/  BRA `(.L_x_1005) ;  /* 0xfffed46000007947 */ /* 0x000fea000383ffff */
.L_x_1029:
[----:B-1----:R1:W5:Y:S01]  /*13260*/  LDL R2, [R1+0x34] ;  /* 0x0000340001027983 */ /* 0x0023620000100800 */
[----:B------:R-:W-:Y:S02]  /*13270*/  MOV R5, 0x2 ;  /* 0x0000000200057802 */ /* 0x000fe40000000f00 */
[----:B------:R-:W-:Y:S02]  /*13280*/  MOV R4, 0x132a0 ;  /* 0x000132a000047802 */ /* 0x000fe40000000f00 */
[----:B-1---5:R-:W-:Y:S05]  /*13290*/  CALL.REL.NOINC `($__internal_20_$__cuda_sm70_shflsync_bfly_p) ;  /* 0x00000f3000007944 */ /* 0x022fea0003c00000 */
[----:B------:R-:W-:Y:S01]  /*132a0*/  MOV R0, R2 ;  /* 0x0000000200007202 */ /* 0x000fe20000000f00 */
[----:B------:R-:W-:Y:S05]  /*132b0*/  BRA `(.L_x_1096) ;  /* 0xffffb7a000007947 */ /* 0x000fea000383ffff */
.L_x_1030:
[----:B------:R-:W-:Y:S01]  /*132c0*/  IMAD.MOV.U32 R2, RZ, RZ, R0 ;  /* 0x000000ffff027224 */ /* 0x000fe200078e0000 */
[----:B------:R-:W-:Y:S02]  /*132d0*/  MOV R5, 0x1 ;  /* 0x0000000100057802 */ /* 0x000fe40000000f00 */
[----:B------:R-:W-:Y:S02]  /*132e0*/  MOV R4, 0x13300 ;  /* 0x0001330000047802 */ /* 0x000fe40000000f00 */
[----:B------:R-:W-:Y:S05]  /*132f0*/  CALL.REL.NOINC `($__internal_20_$__cuda_sm70_shflsync_bfly_p) ;  /* 0x00000ed000007944 */ /* 0x000fea0003c00000 */
[----:B------:R-:W-:Y:S02]  /*13300*/  FADD.FTZ R0, R0, R2 ;  /* 0x0000000200007221 */ /* 0x000fe40000010000 */
[----:B------:R1:W5:Y:S01]  /*13310*/  LDL R2, [R1+0x30] ;  /* 0x0000300001027983 */ /* 0x0003620000100800 */
[----:B------:R-:W-:-:S02]  /*13320*/  MOV R5, 0x2 ;  /* 0x0000000200057802 */ /* 0x000fc40000000f00 */
[----:B------:R-:W-:Y:S02]  /*13330*/  MOV R4, 0x13350 ;  /* 0x0001335000047802 */ /* 0x000fe40000000f00 */
[----:B-1---5:R-:W-:Y:S05]  /*13340*/  CALL.REL.NOINC `($__internal_20_$__cuda_sm70_shflsync_bfly_p) ;  /* 0x00000e8000007944 */ /* 0x022fea0003c00000 */
[----:B------:R-:W2:Y:S01]  /*13350*/  LDL.LU R3, [R1+0x30] ;  /* 0x0000300001037983 */ /* 0x000ea20000300800 */
[----:B------:R-:W-:Y:S02]  /*13360*/  MOV R5, 0x1 ;  /* 0x0000000100057802 */ /* 0x000fe40000000f00 */
[----:B------:R-:W-:Y:S01]  /*13370*/  MOV R4, 0x133b0 ;  /* 0x000133b000047802 */ /* 0x000fe20000000f00 */
[----:B--2---:R-:W-:-:S05]  /*13380*/  FADD.FTZ R3, R3, R2 ;  /* 0x0000000203037221 */ /* 0x004fca0000010000 */
[----:B------:R-:W-:Y:S02]  /*13390*/  MOV R2, R3 ;  /* 0x0000000300027202 */ /* 0x000fe40000000f00 */
[----:B------:R-:W-:Y:S05]  /*133a0*/  CALL.REL.NOINC `($__internal_20_$__cuda_sm70_shflsync_bfly_p) ;  /* 0x00000e2000007944 */ /* 0x000fea0003c00000 */
[----:B------:R-:W-:Y:S01]  /*133b0*/  MOV R4, R2 ;  /* 0x0000000200047202 */ /* 0x000fe20000000f00 */
[----:B------:R-:W-:Y:S05]  /*133c0*/  BRA `(.L_x_1097) ;  /* 0xffffb72000007947 */ /* 0x000fea000383ffff */
.L_x_1037:
[----:B-1234-:R-:W-:Y:S01]  /*133d0*/  IMAD.MOV.U32 R5, RZ, RZ, R7 ;  /* 0x000000ffff057224 */ /* 0x01efe200078e0007 */
[----:B------:R-:W-:Y:S01]  /*133e0*/  MOV R3, RZ ;  /* 0x000000ff00037202 */ /* 0x000fe20000000f00 */
[----:B------:R-:W-:Y:S01]  /*133f0*/  IMAD.MOV.U32 R0, RZ, RZ, 0x181f ;  /* 0x0000181fff007424 */ /* 0x000fe200078e00ff */
[----:B------:R-:W-:Y:S02]  /*13400*/  MOV R2, 0x13420 ;  /* 0x0001342000027802 */ /* 0x000fe40000000f00 */
[----:B------:R-:W-:Y:S05]  /*13410*/  CALL.REL.NOINC `($__internal_21_$__cuda_sm70_shflsync_idx_p) ;  /* 0x00000df000007944 */ /* 0x000fea0003c00000 */
[----:B------:R-:W-:Y:S01]  /*13420*/  MOV R9, R0 ;  /* 0x0000000000097202 */ /* 0x000fe20000000f00 */
[----:B------:R-:W-:Y:S05]  /*13430*/  BRA `(.L_x_1098) ;  /* 0xffffcb8000007947 */ /* 0x000fea000383ffff */
.L_x_1038:
[----:B------:R-:W-:Y:S01]  /*13440*/  IMAD.MOV.U32 R5, RZ, RZ, R8 ;  /* 0x000000ffff057224 */ /* 0x000fe200078e0008 */
[----:B------:R-:W-:Y:S01]  /*13450*/  MOV R3, RZ ;  /* 0x000000ff00037202 */ /* 0x000fe20000000f00 */
[----:B------:R-:W-:Y:S01]  /*13460*/  IMAD.MOV.U32 R0, RZ, RZ, 0x181f ;  /* 0x0000181fff007424 */ /* 0x000fe200078e00ff */
[----:B------:R-:W-:Y:S02]  /*13470*/  MOV R2, 0x13490 ;  /* 0x0001349000027802 */ /* 0x000fe40000000f00 */
[----:B-12---:R-:W-:Y:S05]  /*13480*/  CALL.REL.NOINC `($__internal_21_$__cuda_sm70_shflsync_idx_p) ;  /* 0x00000d8000007944 */ /* 0x006fea0003c00000 */
[----:B------:R-:W-:Y:S05]  /*13490*/  BRA `(.L_x_1099) ;  /* 0xffffcb4000007947 */ /* 0x000fea000383ffff */
.L_x_1041:
[----:B--2---:R-:W-:Y:S01]  /*134a0*/  IMAD.MOV.U32 R5, RZ, RZ, R7 ;  /* 0x000000ffff057224 */ /* 0x004fe200078e0007 */
[----:B------:R-:W-:Y:S01]  /*134b0*/  MOV R3, 0x1 ;  /* 0x0000000100037802 */ /* 0x000fe20000000f00 */
[----:B----4-:R-:W-:Y:S01]  /*134c0*/  IMAD.MOV.U32 R0, RZ, RZ, 0x181f ;  /* 0x0000181fff007424 */ /* 0x010fe200078e00ff */
[----:B------:R-:W-:-:S02]  /*134d0*/  MOV R2, 0x134f0 ;  /* 0x000134f000027802 */ /* 0x000fc40000000f00 */
[----:B-1-3--:R-:W-:Y:S05]  /*134e0*/  CALL.REL.NOINC `($__internal_21_$__cuda_sm70_shflsync_idx_p) ;  /* 0x00000d2000007944 */ /* 0x00afea0003c00000 */
[----:B------:R-:W-:Y:S01]  /*134f0*/  IMAD.MOV.U32 R9, RZ, RZ, R0 ;  /* 0x000000ffff097224 */ /* 0x000fe200078e0000 */
[----:B------:R-:W-:Y:S01]  /*13500*/  MOV R3, 0x1 ;  /* 0x0000000100037802 */ /* 0x000fe20000000f00 */
[----:B------:R-:W-:Y:S01]  /*13510*/  IMAD.MOV.U32 R5, RZ, RZ, R8 ;  /* 0x000000ffff057224 */ /* 0x000fe200078e0008 */
[----:B------:R-:W-:-:S02]  /*13520*/  MOV R0, 0x181f ;  /* 0x0000181f00007802 */ /* 0x000fc40000000f00 */
[----:B------:R-:W-:Y:S02]  /*13530*/  MOV R2, 0x13550 ;  /* 0x0001355000027802 */ /* 0x000fe40000000f00 */
[----:B------:R-:W-:Y:S05]  /*13540*/  CALL.REL.NOINC `($__internal_21_$__cuda_sm70_shflsync_idx_p) ;  /* 0x00000cc000007944 */ /* 0x000fea0003c00000 */
[----:B------:R-:W-:Y:S05]  /*13550*/  BRA `(.L_x_1100) ;  /* 0xffffcb9000007947 */ /* 0x000fea000383ffff */
.L_x_1044:
[----:B-1----:R-:W-:Y:S01]  /*13560*/  IMAD.MOV.U32 R5, RZ, RZ, R7 ;  /* 0x000000ffff057224 */ /* 0x002fe200078e0007 */
[----:B------:R-:W-:Y:S01]  /*13570*/  MOV R3, 0x2 ;  /* 0x0000000200037802 */ /* 0x000fe20000000f00 */
[----:B----4-:R-:W-:Y:S01]  /*13580*/  IMAD.MOV.U32 R0, RZ, RZ, 0x181f ;  /* 0x0000181fff007424 */ /* 0x010fe200078e00ff */
[----:B------:R-:W-:Y:S02]  /*13590*/  MOV R2, 0x135b0 ;  /* 0x000135b000027802 */ /* 0x000fe40000000f00 */
[----:B--23--:R-:W-:Y:S05]  /*135a0*/  CALL.REL.NOINC `($__internal_21_$__cuda_sm70_shflsync_idx_p) ;  /* 0x00000c6000007944 */ /* 0x00cfea0003c00000 */
[----:B------:R-:W-:Y:S01]  /*135b0*/  MOV R9, R0 ;  /* 0x0000000000097202 */ /* 0x000fe20000000f00 */
[----:B------:R-:W-:Y:S05]  /*135c0*/  BRA `(.L_x_1101) ;  /* 0xffffcc3000007947 */ /* 0x000fea000383ffff */
.L_x_1045:
[----:B------:R-:W-:Y:S01]  /*135d0*/  IMAD.MOV.U32 R5, RZ, RZ, R8 ;  /* 0x000000ffff057224 */ /* 0x000fe200078e0008 */
[----:B------:R-:W-:Y:S01]  /*135e0*/  MOV R3, 0x2 ;  /* 0x0000000200037802 */ /* 0x000fe20000000f00 */
[----:B----4-:R-:W-:Y:S01]  /*135f0*/  IMAD.MOV.U32 R0, RZ, RZ, 0x181f ;  /* 0x0000181fff007424 */ /* 0x010fe200078e00ff */
[----:B------:R-:W-:Y:S02]  /*13600*/  MOV R2, 0x13620 ;  /* 0x0001362000027802 */ /* 0x000fe40000000f00 */
[----:B-123--:R-:W-:Y:S05]  /*13610*/  CALL.REL.NOINC `($__internal_21_$__cuda_sm70_shflsync_idx_p) ;  /* 0x00000bf000007944 */ /* 0x00efea0003c00000 */
[----:B------:R-:W-:Y:S05]  /*13620*/  BRA `(.L_x_1102) ;  /* 0xffffcbf000007947 */ /* 0x000fea000383ffff */
.L_x_1048:
[----:B-1----:R-:W-:Y:S01]  /*13630*/  IMAD.MOV.U32 R5, RZ, RZ, R7 ;  /* 0x000000ffff057224 */ /* 0x002fe200078e0007 */
[----:B------:R-:W-:Y:S01]  /*13640*/  MOV R3, 0x3 ;  /* 0x0000000300037802 */ /* 0x000fe20000000f00 */
[----:B------:R-:W-:Y:S01]  /*13650*/  IMAD.MOV.U32 R0, RZ, RZ, 0x181f ;  /* 0x0000181fff007424 */ /* 0x000fe200078e00ff */
[----:B------:R-:W-:-:S02]  /*13660*/  MOV R2, 0x13680 ;  /* 0x0001368000027802 */ /* 0x000fc40000000f00 */
[----:B--234-:R-:W-:Y:S05]  /*13670*/  CALL.REL.NOINC `($__internal_21_$__cuda_sm70_shflsync_idx_p) ;  /* 0x00000b9000007944 */ /* 0x01cfea0003c00000 */
[----:B------:R-:W-:Y:S01]  /*13680*/  IMAD.MOV.U32 R7, RZ, RZ, R0 ;  /* 0x000000ffff077224 */ /* 0x000fe200078e0000 */
[----:B------:R-:W-:Y:S01]  /*13690*/  MOV R3, 0x3 ;  /* 0x0000000300037802 */ /* 0x000fe20000000f00 */
[----:B------:R-:W-:Y:S01]  /*136a0*/  IMAD.MOV.U32 R5, RZ, RZ, R8 ;  /* 0x000000ffff057224 */ /* 0x000fe200078e0008 */
[----:B------:R-:W-:-:S02]  /*136b0*/  MOV R0, 0x181f ;  /* 0x0000181f00007802 */ /* 0x000fc40000000f00 */
[----:B------:R-:W-:Y:S02]  /*136c0*/  MOV R2, 0x136e0 ;  /* 0x000136e000027802 */ /* 0x000fe40000000f00 */
[----:B------:R-:W-:Y:S05]  /*136d0*/  CALL.REL.NOINC `($__internal_21_$__cuda_sm70_shflsync_idx_p) ;  /* 0x00000b3000007944 */ /* 0x000fea0003c00000 */
[----:B------:R-:W-:Y:S05]  /*136e0*/  BRA `(.L_x_1103) ;  /* 0xffffcc5000007947 */ /* 0x000fea000383ffff */
.L_x_1050:
[----:B------:R-:W-:Y:S01]  /*136f0*/  IMAD.MOV.U32 R5, RZ, RZ, R14 ;  /* 0x000000ffff057224 */ /* 0x000fe200078e000e */
[----:B------:R-:W-:Y:S01]  /*13700*/  MOV R3, RZ ;  /* 0x000000ff00037202 */ /* 0x000fe20000000f00 */
[----:B------:R-:W-:Y:S01]  /*13710*/  IMAD.MOV.U32 R0, RZ, RZ, 0x1c1f ;  /* 0x00001c1fff007424 */ /* 0x000fe200078e00ff */
[----:B------:R-:W-:Y:S02]  /*13720*/  MOV R2, 0x13740 ;  /* 0x0001374000027802 */ /* 0x000fe40000000f00 */
[----:B------:R-:W-:Y:S05]  /*13730*/  CALL.REL.NOINC `($__internal_21_$__cuda_sm70_shflsync_idx_p) ;  /* 0x00000ad000007944 */ /* 0x000fea0003c00000 */
[----:B------:R-:W-:Y:S01]  /*13740*/  MOV R4, R0 ;  /* 0x0000000000047202 */ /* 0x000fe20000000f00 */
[----:B------:R-:W-:Y:S05]  /*13750*/  BRA `(.L_x_1104) ;  /* 0xffffcef000007947 */ /* 0x000fea000383ffff */
.L_x_1051:
[----:B------:R-:W-:Y:S01]  /*13760*/  IMAD.MOV.U32 R5, RZ, RZ, R28 ;  /* 0x000000ffff057224 */ /* 0x000fe200078e001c */
[----:B------:R-:W-:Y:S01]  /*13770*/  MOV R3, RZ ;  /* 0x000000ff00037202 */ /* 0x000fe20000000f00 */
[----:B------:R-:W-:Y:S01]  /*13780*/  IMAD.MOV.U32 R0, RZ, RZ, 0x1c1f ;  /* 0x00001c1fff007424 */ /* 0x000fe200078e00ff */
[----:B------:R-:W-:Y:S02]  /*13790*/  MOV R2, 0x137b0 ;  /* 0x000137b000027802 */ /* 0x000fe40000000f00 */
[----:B-12---:R-:W-:Y:S05]  /*137a0*/  CALL.REL.NOINC `($__internal_21_$__cuda_sm70_shflsync_idx_p) ;  /* 0x00000a6000007944 */ /* 0x006fea0003c00000 */
[----:B------:R-:W-:Y:S05]  /*137b0*/  BRA `(.L_x_1105) ;  /* 0xffffceb000007947 */ /* 0x000fea000383ffff */
.L_x_1054:
[----:B------:R-:W-:Y:S01]  /*137c0*/  IMAD.MOV.U32 R5, RZ, RZ, R14 ;  /* 0x000000ffff057224 */ /* 0x000fe200078e000e */
[----:B----4-:R-:W-:Y:S01]  /*137d0*/  MOV R3, 0x1 ;  /* 0x0000000100037802 */ /* 0x010fe20000000f00 */
[----:B------:R-:W-:Y:S01]  /*137e0*/  IMAD.MOV.U32 R0, RZ, RZ, 0x1c1f ;  /* 0x00001c1fff007424 */ /* 0x000fe200078e00ff */
[----:B------:R-:W-:-:S02]  /*137f0*/  MOV R2, 0x13810 ;  /* 0x0001381000027802 */ /* 0x000fc40000000f00 */
[----:B-123--:R-:W-:Y:S05]  /*13800*/  CALL.REL.NOINC `($__internal_21_$__cuda_sm70_shflsync_idx_p) ;  /* 0x00000a0000007944 */ /* 0x00efea0003c00000 */
[----:B------:R-:W-:Y:S01]  /*13810*/  IMAD.MOV.U32 R4, RZ, RZ, R0 ;  /* 0x000000ffff047224 */ /* 0x000fe200078e0000 */
[----:B------:R-:W-:Y:S01]  /*13820*/  MOV R3, 0x1 ;  /* 0x0000000100037802 */ /* 0x000fe20000000f00 */
[----:B------:R-:W-:Y:S01]  /*13830*/  IMAD.MOV.U32 R5, RZ, RZ, R28 ;  /* 0x000000ffff057224 */ /* 0x000fe200078e001c */
[----:B------:R-:W-:-:S02]  /*13840*/  MOV R0, 0x1c1f ;  /* 0x00001c1f00007802 */ /* 0x000fc40000000f00 */
[----:B------:R-:W-:Y:S02]  /*13850*/  MOV R2, 0x13870 ;  /* 0x0001387000027802 */ /* 0x000fe40000000f00 */
[----:B------:R-:W-:Y:S05]  /*13860*/  CALL.REL.NOINC `($__internal_21_$__cuda_sm70_shflsync_idx_p) ;  /* 0x000009a000007944 */ /* 0x000fea0003c00000 */
[----:B------:R-:W-:Y:S05]  /*13870*/  BRA `(.L_x_1106) ;  /* 0xffffd45000007947 */ /* 0x000fea000383ffff */
.L_x_1058:
[----:B------:R-:W-:Y:S01]  /*13880*/  IMAD.MOV.U32 R5, RZ, RZ, R6 ;  /* 0x000000ffff057224 */ /* 0x000fe200078e0006 */
[----:B------:R-:W-:Y:S01]  /*13890*/  MOV R3, RZ ;  /* 0x000000ff00037202 */ /* 0x000fe20000000f00 */
[----:B------:R-:W-:Y:S01]  /*138a0*/  IMAD.MOV.U32 R0, RZ, RZ, 0x181f ;  /* 0x0000181fff007424 */ /* 0x000fe200078e00ff */
[----:B------:R-:W-:Y:S02]  /*138b0*/  MOV R2, 0x138d0 ;  /* 0x000138d000027802 */ /* 0x000fe40000000f00 */
[----:B------:R-:W-:Y:S05]  /*138c0*/  CALL.REL.NOINC `($__internal_21_$__cuda_sm70_shflsync_idx_p) ;  /* 0x0000094000007944 */ /* 0x000fea0003c00000 */
[----:B------:R-:W-:Y:S01]  /*138d0*/  MOV R10, R0 ;  /* 0x00000000000a7202 */ /* 0x000fe20000000f00 */
[----:B------:R-:W-:Y:S05]  /*138e0*/  BRA `(.L_x_1107) ;  /* 0xffffe03000007947 */ /* 0x000fea000383ffff */
.L_x_1059:
[----:B------:R-:W-:Y:S01]  /*138f0*/  IMAD.MOV.U32 R5, RZ, RZ, R9 ;  /* 0x000000ffff057224 */ /* 0x000fe200078e0009 */
[----:B------:R-:W-:Y:S01]  /*13900*/  MOV R3, RZ ;  /* 0x000000ff00037202 */ /* 0x000fe20000000f00 */
[----:B------:R-:W-:Y:S01]  /*13910*/  IMAD.MOV.U32 R0, RZ, RZ, 0x181f ;  /* 0x0000181fff007424 */ /* 0x000fe200078e00ff */
[----:B------:R-:W-:Y:S02]  /*13920*/  MOV R2, 0x13940 ;  /* 0x0001394000027802 */ /* 0x000fe40000000f00 */
[----:B-12---:R-:W-:Y:S05]  /*13930*/  CALL.REL.NOINC `($__internal_21_$__cuda_sm70_shflsync_idx_p) ;  /* 0x000008d000007944 */ /* 0x006fea0003c00000 */
[----:B------:R-:W-:Y:S05]  /*13940*/  BRA `(.L_x_1108) ;  /* 0xffffdff000007947 */ /* 0x000fea000383ffff */
.L_x_1062:
        /* <DEDUP_REMOVED lines=12> */
.L_x_1065:
[----:B-1----:R-:W-:Y:S01]  /*13a10*/  IMAD.MOV.U32 R5, RZ, RZ, R6 ;  /* 0x000000ffff057224 */ /* 0x002fe200078e0006 */
[----:B------:R-:W-:Y:S01]  /*13a20*/  MOV R3, 0x2 ;  /* 0x0000000200037802 */ /* 0x000fe20000000f00 */
[----:B----4-:R-:W-:Y:S01]  /*13a30*/  IMAD.MOV.U32 R0, RZ, RZ, 0x181f ;  /* 0x0000181fff007424 */ /* 0x010fe200078e00ff */
[----:B------:R-:W-:Y:S02]  /*13a40*/  MOV R2, 0x13a60 ;  /* 0x00013a6000027802 */ /* 0x000fe40000000f00 */
[----:B--23--:R-:W-:Y:S05]  /*13a50*/  CALL.REL.NOINC `($__internal_21_$__cuda_sm70_shflsync_idx_p) ;  /* 0x000007b000007944 */ /* 0x00cfea0003c00000 */
[----:B------:R-:W-:Y:S01]  /*13a60*/  MOV R10, R0 ;  /* 0x00000000000a7202 */ /* 0x000fe20000000f00 */
[----:B------:R-:W-:Y:S05]  /*13a70*/  BRA `(.L_x_1110) ;  /* 0xffffe0f000007947 */ /* 0x000fea000383ffff */
.L_x_1066:
[----:B------:R-:W-:Y:S01]  /*13a80*/  IMAD.MOV.U32 R5, RZ, RZ, R9 ;  /* 0x000000ffff057224 */ /* 0x000fe200078e0009 */
[----:B------:R-:W-:Y:S01]  /*13a90*/  MOV R3, 0x2 ;  /* 0x0000000200037802 */ /* 0x000fe20000000f00 */
[----:B----4-:R-:W-:Y:S01]  /*13aa0*/  IMAD.MOV.U32 R0, RZ, RZ, 0x181f ;  /* 0x0000181fff007424 */ /* 0x010fe200078e00ff */
[----:B------:R-:W-:Y:S02]  /*13ab0*/  MOV R2, 0x13ad0 ;  /* 0x00013ad000027802 */ /* 0x000fe40000000f00 */
[----:B-123--:R-:W-:Y:S05]  /*13ac0*/  CALL.REL.NOINC `($__internal_21_$__cuda_sm70_shflsync_idx_p) ;  /* 0x0000074000007944 */ /* 0x00efea0003c00000 */
[----:B------:R-:W-:Y:S05]  /*13ad0*/  BRA `(.L_x_1111) ;  /* 0xffffe0b000007947 */ /* 0x000fea000383ffff */
.L_x_1069:
        /* <DEDUP_REMOVED lines=12> */
.L_x_1071:
[----:B------:R-:W-:Y:S01]  /*13ba0*/  IMAD.MOV.U32 R5, RZ, RZ, R67 ;  /* 0x000000ffff057224 */ /* 0x000fe200078e0043 */
[----:B------:R-:W-:Y:S01]  /*13bb0*/  MOV R3, RZ ;  /* 0x000000ff00037202 */ /* 0x000fe20000000f00 */
[----:B------:R-:W-:Y:S01]  /*13bc0*/  IMAD.MOV.U32 R0, RZ, RZ, 0x1f ;  /* 0x0000001fff007424 */ /* 0x000fe200078e00ff */
[----:B------:R-:W-:Y:S02]  /*13bd0*/  MOV R2, 0x13bf0 ;  /* 0x00013bf000027802 */ /* 0x000fe40000000f00 */
[----:B------:R-:W-:Y:S05]  /*13be0*/  CALL.REL.NOINC `($__internal_21_$__cuda_sm70_shflsync_idx_p) ;  /* 0x0000062000007944 */ /* 0x000fea0003c00000 */
[----:B------:R-:W-:Y:S01]  /*13bf0*/  MOV R9, R0 ;  /* 0x0000000000097202 */ /* 0x000fe20000000f00 */
[----:B------:R-:W-:Y:S05]  /*13c00*/  BRA `(.L_x_1113) ;  /* 0xffffe27000007947 */ /* 0x000fea000383ffff */
.L_x_1072:
[----:B------:R-:W-:Y:S01]  /*13c10*/  IMAD.MOV.U32 R5, RZ, RZ, R67 ;  /* 0x000000ffff057224 */ /* 0x000fe200078e0043 */
[----:B------:R-:W-:Y:S01]  /*13c20*/  MOV R3, 0x1 ;  /* 0x0000000100037802 */ /* 0x000fe20000000f00 */
[----:B------:R-:W-:Y:S01]  /*13c30*/  IMAD.MOV.U32 R0, RZ, RZ, 0x1f ;  /* 0x0000001fff007424 */ /* 0x000fe200078e00ff */
[----:B------:R-:W-:Y:S02]  /*13c40*/  MOV R2, 0x13c60 ;  /* 0x00013c6000027802 */ /* 0x000fe40000000f00 */
[----:B-12---:R-:W-:Y:S05]  /*13c50*/  CALL.REL.NOINC `($__internal_21_$__cuda_sm70_shflsync_idx_p) ;  /* 0x000005b000007944 */ /* 0x006fea0003c00000 */
[----:B------:R-:W-:Y:S01]  /*13c60*/  MOV R8, R0 ;  /* 0x0000000000087202 */ /* 0x000fe20000000f00 */
[----:B------:R-:W-:Y:S05]  /*13c70*/  BRA `(.L_x_1114) ;  /* 0xffffe22000007947 */ /* 0x000fea000383ffff */
.L_x_1073:
[----:B------:R-:W-:Y:S02]  /*13c80*/  MOV R2, 0x1 ;  /* 0x0000000100027802 */ /* 0x000fe40000000f00 */
[----:B------:R-:W-:-:S02]  /*13c90*/  MOV R3, 0x13cb0 ;  /* 0x00013cb000037802 */ /* 0x000fc40000000f00 */
[----:B-1234-:R-:W-:Y:S05]  /*13ca0*/  CALL.REL.NOINC `($__internal_22_$__cuda_sm70_shflsync_up_p) ;  /* 0x000005b000007944 */ /* 0x01efea0003c00000 */
[----:B------:R-:W-:Y:S05]  /*13cb0*/  BRA `(.L_x_1115) ;  /* 0xffffe31000007947 */ /* 0x000fea000383ffff */
.L_x_1074:
[----:B------:R-:W-:Y:S02]  /*13cc0*/  MOV R2, 0x2 ;  /* 0x0000000200027802 */ /* 0x000fe40000000f00 */
[----:B------:R-:W-:-:S02]  /*13cd0*/  MOV R3, 0x13cf0 ;  /* 0x00013cf000037802 */ /* 0x000fc40000000f00 */
[----:B--2-4-:R-:W-:Y:S05]  /*13ce0*/  CALL.REL.NOINC `($__internal_22_$__cuda_sm70_shflsync_up_p) ;  /* 0x0000057000007944 */ /* 0x014fea0003c00000 */
[----:B------:R-:W-:Y:S01]  /*13cf0*/  SEL R3, R4, RZ, P1 ;  /* 0x000000ff04037207 */ /* 0x000fe20000800000 */
[----:B------:R-:W-:-:S04]  /*13d00*/  IMAD.MOV.U32 R2, RZ, RZ, 0x4 ;  /* 0x00000004ff027424 */ /* 0x000fc800078e00ff */
[----:B------:R-:W-:Y:S01]  /*13d10*/  IMAD.IADD R0, R0, 0x1, R3 ;  /* 0x0000000100007824 */ /* 0x000fe200078e0203 */
        /* <DEDUP_REMOVED lines=20> */
.L_x_1078:
[----:B------:R-:W-:Y:S02]  /*13e60*/  MOV R2, 0x1 ;  /* 0x0000000100027802 */ /* 0x000fe40000000f00 */
[----:B------:R-:W-:Y:S02]  /*13e70*/  MOV R3, 0x13e90 ;  /* 0x00013e9000037802 */ /* 0x000fe40000000f00 */
[----:B------:R-:W-:Y:S05]  /*13e80*/  CALL.REL.NOINC `($__internal_22_$__cuda_sm70_shflsync_up_p) ;  /* 0x000003d000007944 */ /* 0x000fea0003c00000 */
[----:B------:R-:W-:Y:S01]  /*13e90*/  MOV R2, R4 ;  /* 0x0000000400027202 */ /* 0x000fe20000000f00 */
[----:B------:R-:W-:Y:S05]  /*13ea0*/  BRA `(.L_x_1117) ;  /* 0xffffe38000007947 */ /* 0x000fea000383ffff */
.L_x_1079:
        /* <DEDUP_REMOVED lines=26> */
.L_x_1081:
[----:B------:R-:W-:Y:S02]  /*14050*/  SEL R0, RZ, 0x1, P0 ;  /* 0x00000001ff007807 */ /* 0x000fe40000000000 */
[----:B------:R-:W-:Y:S02]  /*14060*/  MOV R2, 0x14080 ;  /* 0x0001408000027802 */ /* 0x000fe40000000f00 */
[----:B-1----:R-:W-:Y:S05]  /*14070*/  CALL.REL.NOINC `($__internal_23_$__cuda_sm70_votesync_ballot) ;  /* 0x0000025000007944 */ /* 0x002fea0003c00000 */
[----:B------:R-:W-:Y:S01]  /*14080*/  MOV R10, R0 ;  /* 0x00000000000a7202 */ /* 0x000fe20000000f00 */
[----:B------:R-:W-:Y:S05]  /*14090*/  BRA `(.L_x_1119) ;  /* 0xffffe32000007947 */ /* 0x000fea000383ffff */
.L_x_1082:
[----:B------:R-:W-:Y:S01]  /*140a0*/  IMAD.MOV.U32 R5, RZ, RZ, R6 ;  /* 0x000000ffff057224 */ /* 0x000fe200078e0006 */
[----:B------:R-:W-:Y:S01]  /*140b0*/  MOV R3, R8 ;  /* 0x0000000800037202 */ /* 0x000fe20000000f00 */
[----:B--2---:R-:W-:Y:S01]  /*140c0*/  IMAD.MOV.U32 R0, RZ, RZ, 0x1f ;  /* 0x0000001fff007424 */ /* 0x004fe200078e00ff */
[----:B------:R-:W-:Y:S02]  /*140d0*/  MOV R2, 0x140f0 ;  /* 0x000140f000027802 */ /* 0x000fe40000000f00 */
[----:B-1----:R-:W-:Y:S05]  /*140e0*/  CALL.REL.NOINC `($__internal_21_$__cuda_sm70_shflsync_idx_p) ;  /* 0x0000012000007944 */ /* 0x002fea0003c00000 */
[----:B------:R-:W-:Y:S01]  /*140f0*/  IMAD.MOV.U32 R12, RZ, RZ, R0 ;  /* 0x000000ffff0c7224 */ /* 0x000fe200078e0000 */
[----:B------:R-:W-:Y:S01]  /*14100*/  MOV R3, R8 ;  /* 0x0000000800037202 */ /* 0x000fe20000000f00 */
[----:B------:R-:W-:Y:S01]  /*14110*/  IMAD.MOV.U32 R5, RZ, RZ, R7 ;  /* 0x000000ffff057224 */ /* 0x000fe200078e0007 */
[----:B------:R-:W-:Y:S02]  /*14120*/  MOV R0, 0x1f ;  /* 0x0000001f00007802 */ /* 0x000fe40000000f00 */
[----:B------:R-:W-:-:S02]  /*14130*/  MOV R2, 0x14150 ;  /* 0x0001415000027802 */ /* 0x000fc40000000f00 */
[----:B------:R-:W-:Y:S05]  /*14140*/  CALL.REL.NOINC `($__internal_21_$__cuda_sm70_shflsync_idx_p) ;  /* 0x000000c000007944 */ /* 0x000fea0003c00000 */
[----:B------:R-:W-:Y:S01]  /*14150*/  MOV R7, R0 ;  /* 0x0000000000077202 */ /* 0x000fe20000000f00 */
[----:B------:R-:W-:Y:S05]  /*14160*/  BRA `(.L_x_1120) ;  /* 0xffffe2c000007947 */ /* 0x000fea000383ffff */
.L_x_1085:
[----:B------:R-:W-:Y:S01]  /*14170*/  IMAD.MOV.U32 R5, RZ, RZ, R4 ;  /* 0x000000ffff057224 */ /* 0x000fe200078e0004 */
[----:B--2---:R-:W-:-:S02]  /*14180*/  MOV R0, 0x1f ;  /* 0x0000001f00007802 */ /* 0x004fc40000000f00 */
[----:B------:R-:W-:Y:S02]  /*14190*/  MOV R2, 0x141b0 ;  /* 0x000141b000027802 */ /* 0x000fe40000000f00 */
[----:B-1-34-:R-:W-:Y:S05]  /*141a0*/  CALL.REL.NOINC `($__internal_21_$__cuda_sm70_shflsync_idx_p) ;  /* 0x0000006000007944 */ /* 0x01afea0003c00000 */
[----:B------:R-:W-:Y:S01]  /*141b0*/  MOV R13, R0 ;  /* 0x00000000000d7202 */ /* 0x000fe20000000f00 */
[----:B------:R-:W-:Y:S05]  /*141c0*/  BRA `(.L_x_1084) ;  /* 0xffffe2c000007947 */ /* 0x000fea000383ffff */
        .weak           $__internal_20_$__cuda_sm70_shflsync_bfly_p
        .type           $__internal_20_$__cuda_sm70_shflsync_bfly_p,@function
        .size           $__internal_20_$__cuda_sm70_shflsync_bfly_p,($__internal_21_$__cuda_sm70_shflsync_idx_p - $__internal_20_$__cuda_sm70_shflsync_bfly_p)
$__internal_20_$__cuda_sm70_shflsync_bfly_p:
[----:B------:R-:W-:Y:S04]  /*141d0*/  WARPSYNC R6 ;  /* 0x0000000600007348 */ /* 0x000fe80003800000 */
[----:B------:R1:W2:Y:S02]  /*141e0*/  SHFL.BFLY PT, R2, R2, R5, R7 ;  /* 0x0c00000502027389 */ /* 0x0002a400000e0007 */
[----:B-1----:R-:W-:-:S04]  /*141f0*/  MOV R5, 0x0 ;  /* 0x0000000000057802 */ /* 0x002fc80000000f00 */
[----:B--2---:R-:W-:Y:S05]  /*14200*/  RET.REL.NODEC R4 `(_ZN7cutlass13device_kernelIN5flash19enable_sm80_to_sm89INS1_16FlashAttnFwdSm80INS1_25CollectiveMainloopFwdSm80ILi8ELi1ELb1EN4cute5tupleIJNS5_1CILi128EEENS7_ILi112EEES8_EEELi128ENS_6half_tEfNS_4arch4Sm80ELb1ELb0ELb1ELb1ELb0ELb0ELb1ELb1EEENS1_21CollectiveEpilogueFwdINS6_IJS8_S8_S9_EEENS6_IJNS7_ILi1EEESH_SH_EEESB_SD_Li256ELb1ELb1ELb1ELb0EEENS1_36VarlenDynamicPersistentTileSchedulerILi128ELi112ELi256ELi256ELb1ELb1ELb0ELb1ELb1ELb1EEEEEEEEEvNT_6ParamsE) ;  /* 0xfffebdf004007950 */ /* 0x004fea0003c3ffff */
        .weak           $__internal_21_$__cuda_sm70_shflsync_idx_p
        .type           $__internal_21_$__cuda_sm70_shflsync_idx_p,@function
        .size           $__internal_21_$__cuda_sm70_shflsync_idx_p,($__internal_22_$__cuda_sm70_shflsync_up_p - $__internal_21_$__cuda_sm70_shflsync_idx_p)
$__internal_21_$__cuda_sm70_shflsync_idx_p:
[----:B------:R-:W-:-:S04]  /*14210*/  MOV R68, 0xffffffff ;  /* 0xffffffff00447802 */ /* 0x000fc80000000f00 */
[----:B------:R-:W-:Y:S04]  /*14220*/  WARPSYNC R68 ;  /* 0x0000004400007348 */ /* 0x000fe80003800000 */
[----:B------:R1:W2:Y:S02]  /*14230*/  SHFL.IDX PT, R0, R5, R3, R0 ;  /* 0x0000000305007389 */ /* 0x0002a400000e0000 */
[----:B-1----:R-:W-:-:S04]  /*14240*/  MOV R3, 0x0 ;  /* 0x0000000000037802 */ /* 0x002fc80000000f00 */
[----:B--2---:R-:W-:Y:S05]  /*14250*/  RET.REL.NODEC R2 `(_ZN7cutlass13device_kernelIN5flash19enable_sm80_to_sm89INS1_16FlashAttnFwdSm80INS1_25CollectiveMainloopFwdSm80ILi8ELi1ELb1EN4cute5tupleIJNS5_1CILi128EEENS7_ILi112EEES8_EEELi128ENS_6half_tEfNS_4arch4Sm80ELb1ELb0ELb1ELb1ELb0ELb0ELb1ELb1EEENS1_21CollectiveEpilogueFwdINS6_IJS8_S8_S9_EEENS6_IJNS7_ILi1EEESH_SH_EEESB_SD_Li256ELb1ELb1ELb1ELb0EEENS1_36VarlenDynamicPersistentTileSchedulerILi128ELi112ELi256ELi256ELb1ELb1ELb0ELb1ELb1ELb1EEEEEEEEEvNT_6ParamsE) ;  /* 0xfffebda002007950 */ /* 0x004fea0003c3ffff */
        .weak           $__internal_22_$__cuda_sm70_shflsync_up_p
        .type           $__internal_22_$__cuda_sm70_shflsync_up_p,@function
        .size           $__internal_22_$__cuda_sm70_shflsync_up_p,($__internal_23_$__cuda_sm70_votesync_ballot - $__internal_22_$__cuda_sm70_shflsync_up_p)
$__internal_22_$__cuda_sm70_shflsync_up_p:
[----:B------:R-:W-:Y:S02]  /*14260*/  IMAD.MOV.U32 R4, RZ, RZ, RZ ;  /* 0x000000ffff047224 */ /* 0x000fe400078e00ff */
[----:B------:R-:W-:-:S04]  /*14270*/  IMAD.MOV.U32 R10, RZ, RZ, -0x1 ;  /* 0xffffffffff0a7424 */ /* 0x000fc800078e00ff */
[----:B------:R-:W-:Y:S04]  /*14280*/  WARPSYNC R10 ;  /* 0x0000000a00007348 */ /* 0x000fe80003800000 */
[----:B------:R1:W2:Y:S02]  /*14290*/  SHFL.UP PT, R4, R0, R2, R4 ;  /* 0x0400000200047389 */ /* 0x0002a400000e0004 */
[----:B-1----:R-:W-:Y:S02]  /*142a0*/  MOV R2, R3 ;  /* 0x0000000300027202 */ /* 0x002fe40000000f00 */
[----:B------:R-:W-:-:S04]  /*142b0*/  MOV R3, 0x0 ;  /* 0x0000000000037802 */ /* 0x000fc80000000f00 */
[----:B--2---:R-:W-:Y:S05]  /*142c0*/  RET.REL.NODEC R2 `(_ZN7cutlass13device_kernelIN5flash19enable_sm80_to_sm89INS1_16FlashAttnFwdSm80INS1_25CollectiveMainloopFwdSm80ILi8ELi1ELb1EN4cute5tupleIJNS5_1CILi128EEENS7_ILi112EEES8_EEELi128ENS_6half_tEfNS_4arch4Sm80ELb1ELb0ELb1ELb1ELb0ELb0ELb1ELb1EEENS1_21CollectiveEpilogueFwdINS6_IJS8_S8_S9_EEENS6_IJNS7_ILi1EEESH_SH_EEESB_SD_Li256ELb1ELb1ELb1ELb0EEENS1_36VarlenDynamicPersistentTileSchedulerILi128ELi112ELi256ELi256ELb1ELb1ELb0ELb1ELb1ELb1EEEEEEEEEvNT_6ParamsE) ;  /* 0xfffebd3002007950 */ /* 0x004fea0003c3ffff */
        .weak           $__internal_23_$__cuda_sm70_votesync_ballot
        .type           $__internal_23_$__cuda_sm70_votesync_ballot,@function
        .size           $__internal_23_$__cuda_sm70_votesync_ballot,(.L_x_1366 - $__internal_23_$__cuda_sm70_votesync_ballot)
$__internal_23_$__cuda_sm70_votesync_ballot:
[----:B------:R-:W-:Y:S01]  /*142d0*/  ISETP.NE.U32.AND P0, PT, R0, 0x1, PT ;  /* 0x000000010000780c */ /* 0x000fe20003f05070 */
[----:B------:R-:W-:-:S04]  /*142e0*/  IMAD.MOV.U32 R3, RZ, RZ, -0x1 ;  /* 0xffffffffff037424 */ /* 0x000fc800078e00ff */
[----:B------:R-:W-:Y:S08]  /*142f0*/  WARPSYNC R3 ;  /* 0x0000000300007348 */ /* 0x000ff00003800000 */
[----:B------:R-:W-:-:S04]  /*14300*/  VOTE.ANY R0, PT, !P0 ;  /* 0x0000000000007806 */ /* 0x000fc800040e0100 */
[----:B------:R-:W-:Y:S01]  /*14310*/  LOP3.LUT R0, R0, R3, RZ, 0xc0, !PT ;  /* 0x0000000300007212 */ /* 0x000fe200078ec0ff */
[----:B------:R-:W-:-:S04]  /*14320*/  IMAD.MOV.U32 R3, RZ, RZ, 0x0 ;  /* 0x00000000ff037424 */ /* 0x000fc800078e00ff */
[----:B------:R-:W-:Y:S05]  /*14330*/  RET.REL.NODEC R2 `(_ZN7cutlass13device_kernelIN5flash19enable_sm80_to_sm89INS1_16FlashAttnFwdSm80INS1_25CollectiveMainloopFwdSm80ILi8ELi1ELb1EN4cute5tupleIJNS5_1CILi128EEENS7_ILi112EEES8_EEELi128ENS_6half_tEfNS_4arch4Sm80ELb1ELb0ELb1ELb1ELb0ELb0ELb1ELb1EEENS1_21CollectiveEpilogueFwdINS6_IJS8_S8_S9_EEENS6_IJNS7_ILi1EEESH_SH_EEESB_SD_Li256ELb1ELb1ELb1ELb0EEENS1_36VarlenDynamicPersistentTileSchedulerILi128ELi112ELi256ELi256ELb1ELb1ELb0ELb1ELb1ELb1EEEEEEEEEvNT_6ParamsE) ;  /* 0xfffebcc002007950 */ /* 0x000fea0003c3ffff */
.L_x_1121:
        /* <DEDUP_REMOVED lines=12> */
.L_x_1366:


//--------------------- .text._ZN7cutlass13device_kernelIN5flash19enable_sm80_to_sm89INS1_16FlashAttnFwdSm80INS1_25CollectiveMainloopFwdSm80ILi8ELi1ELb1EN4cute5tupleIJNS5_1CILi128EEENS7_ILi112EEES8_EEELi128ENS_6half_tEfNS_4arch4Sm80ELb1ELb0ELb1ELb1ELb0ELb1ELb1ELb1EEENS1_21CollectiveEpilogueFwdINS6_IJS8_S8_S9_EEENS6_IJNS7_ILi1EEESH_SH_EEESB_SD_Li256ELb1ELb1ELb1ELb0EEENS1_36VarlenDynamicPersistentTileSchedulerILi128ELi112ELi256ELi256ELb1ELb1ELb0ELb1ELb1ELb1EEEEEEEEEvNT_6ParamsE --------------------------
	.section	.text._ZN7cutlass13device_kernelIN5flash19enable_sm80_to_sm89INS1_16FlashAttnFwdSm80INS1_25CollectiveMainloopFwdSm80ILi8ELi1ELb1EN4cute5tupleIJNS5_1CILi128EEENS7_ILi112EEES8_EEELi128ENS_6half_tEfNS_4arch4Sm80ELb1ELb0ELb1ELb1ELb0ELb1ELb1ELb1EEENS1_21CollectiveEpilogueFwdINS6_IJS8_S8_S9_EEENS6_IJNS7_ILi1EEESH_SH_EEESB_SD_Li256ELb1ELb1ELb1ELb0EEENS1_36VarlenDynamicPersistentTileSchedulerILi128ELi112ELi256ELi256ELb1ELb1ELb0ELb1ELb1ELb1EEEEEEEEEvNT_6ParamsE,"ax",@progbits
	.sectioninfo	@"SHI_REGISTERS=255"
	.align	128
.text._ZN7cutlass13device_kernelIN5flash19enable_sm80_to_sm89INS1_16FlashAttnFwdSm80INS1_25CollectiveMainloopFwdSm80ILi8ELi1ELb1EN4cute5tupleIJNS5_1CILi128EEENS7_ILi112EEES8_EEELi128ENS_6half_tEfNS_4arch4Sm80ELb1ELb0ELb1ELb1ELb0ELb1ELb1ELb1EEENS1_21CollectiveEpilogueFwdINS6_IJS8_S8_S9_EEENS6_IJNS7_ILi1EEESH_SH_EEESB_SD_Li256ELb1ELb1ELb1ELb0EEENS1_36VarlenDynamicPersistentTileSchedulerILi128ELi112ELi256ELi256ELb1ELb1ELb0ELb1ELb1ELb1EEEEEEEEEvNT_6ParamsE:
        .type           _ZN7cutlass13device_kernelIN5flash19enable_sm80_to_sm89INS1_16FlashAttnFwdSm80INS1_25CollectiveMainloopFwdSm80ILi8ELi1ELb1EN4cute5tupleIJNS5_1CILi128EEENS7_ILi112EEES8_EEELi128ENS_6half_tEfNS_4arch4Sm80ELb1ELb0ELb1ELb1ELb0ELb1ELb1ELb1EEENS1_21CollectiveEpilogueFwdINS6_IJS8_S8_S9_EEENS6_IJNS7_ILi1EEESH_SH_EEESB_SD_Li256ELb1ELb1ELb1ELb0EEENS1_36VarlenDynamicPersistentTileSchedulerILi128ELi112ELi256ELi256ELb1ELb1ELb0ELb1ELb1ELb1EEEEEEEEEvNT_6ParamsE,@function
        .size           _ZN7cutlass13device_kernelIN5flash19enable_sm80_to_sm89INS1_16FlashAttnFwdSm80INS1_25CollectiveMainloopFwdSm80ILi8ELi1ELb1EN4cute5tupleIJNS5_1CILi128EEENS7_ILi112EEES8_EEELi128ENS_6half_tEfNS_4arch4Sm80ELb1ELb0ELb1ELb1ELb0ELb1ELb1ELb1EEENS1_21CollectiveEpilogueFwdINS6_IJS8_S8_S9_EEENS6_IJNS7_ILi1EEESH_SH_EEESB_SD_Li256ELb1ELb1ELb1ELb0EEENS1_36VarlenDynamicPersistentTileSchedulerILi128ELi112ELi256ELi256ELb1ELb1ELb0ELb1ELb1ELb1EEEEEEEEEvNT_6ParamsE,(.L_x_1371 - _ZN7cutlass13device_kernelIN5flash19enable_sm80_to_sm89INS1_16FlashAttnFwdSm80INS1_25CollectiveMainloopFwdSm80ILi8ELi1ELb1EN4cute5tupleIJNS5_1CILi128EEENS7_ILi112EEES8_EEELi128ENS_6half_tEfNS_4arch4Sm80ELb1ELb0ELb1ELb1ELb0ELb1ELb1ELb1EEENS1_21CollectiveEpilogueFwdINS6_IJS8_S8_S9_EEENS6_IJNS7_ILi1EEESH_SH_EEESB_SD_Li256ELb1ELb1ELb1ELb0EEENS1_36VarlenDynamicPersistentTileSchedulerILi128ELi112ELi256ELi256ELb1ELb1ELb0ELb1ELb1ELb1EEEEEEEEEvNT_6ParamsE)
        .other          _ZN7cutlass13device_kernelIN5flash19enable_sm80_to_sm89INS1_16FlashAttnFwdSm80INS1_25CollectiveMainloopFwdSm80ILi8ELi1ELb1EN4cute5tupleIJNS5_1CILi128EEENS7_ILi112EEES8_EEELi128ENS_6half_tEfNS_4arch4Sm80ELb1ELb0ELb1ELb1ELb0ELb1ELb1ELb1EEENS1_21CollectiveEpilogueFwdINS6_IJS8_S8_S9_EEENS6_IJNS7_ILi1EEESH_SH_EEESB_SD_Li256ELb1ELb1ELb1ELb0EEENS1_36VarlenDynamicPersistentTileSchedulerILi128ELi112ELi256ELi256ELb1ELb1ELb0ELb1ELb1ELb1EEEEEEEEEvNT_6ParamsE,@"STO_CUDA_ENTRY STV_DEFAULT"
_ZN7cutlass13device_kernelIN5flash19enable_sm80_to_sm89INS1_16FlashAttnFwdSm80INS1_25CollectiveMainloopFwdSm80ILi8ELi1ELb1EN4cute5tupleIJNS5_1CILi128EEENS7_ILi112EEES8_EEELi128ENS_6half_tEfNS_4arch4Sm80ELb1ELb0ELb1ELb1ELb0ELb1ELb1ELb1EEENS1_21CollectiveEpilogueFwdINS6_IJS8_S8_S9_EEENS6_IJNS7_ILi1EEESH_SH_EEESB_SD_Li256ELb1ELb1ELb1ELb0EEENS1_36VarlenDynamicPersistentTileSchedulerILi128ELi112ELi256ELi256ELb1ELb1ELb0ELb1ELb1ELb1EEEEEEEEEvNT_6ParamsE:
        /* <DEDUP_REMOVED lines=54> */
.L_x_1127:
        /* <DEDUP_REMOVED lines=16> */
.L_x_1306:
        /* <DEDUP_REMOVED lines=16> */
.L_x_1307:
[----:B--2---:R-:W-:-:S05]  /*0560*/  IMAD R0, R0, c[0x0][0x538], RZ ;  /* 0x00014e0000007a24 */ /* 0x004fca00078e02ff */
[----:B------:R-:W-:-:S04]  /*0570*/  IADD3 R6, R0, R6, RZ ;  /* 0x0000000600067210 */ /* 0x000fc80007ffe0ff */
[----:B------:R-:W-:-:S13]  /*0580*/  ISETP.GT.AND P0, PT, R6, UR4, PT ;  /* 0x0000000406007c0c */ /* 0x000fda000bf04270 */
[----:B-1----:R-:W-:Y:S05]  /*0590*/  @!P0 BRA `(.L_x_1127) ;  /* 0xfffffdc000008947 */ /* 0x002fea000383ffff */
.L_x_1123:
[----:B------:R-:W-:-:S05]  /*05a0*/  IADD3 R11, -R0, R6, RZ ;  /* 0x00000006000b7210 */ /* 0x000fca0007ffe1ff */
[----:B------:R-:W-:-:S05]  /*05b0*/  IMAD R0, R4, c[0x0][0x538], R11 ;  /* 0x00014e0004007a24 */ /* 0x000fca00078e020b */
[----:B------:R-:W-:Y:S01]  /*05c0*/  ISETP.GT.AND P0, PT, R0, UR4, PT ;  /* 0x0000000400007c0c */ /* 0x000fe2000bf04270 */
[----:B------:R-:W-:-:S12]  /*05d0*/  BRA.DIV ~URZ, `(.L_x_1128) ;  /* 0x0001f0d27f007947 */ /* 0x000fd8000b800000 */
[----:B------:R-:W-:-:S04]  /*05e0*/  VOTE.ANY R10, PT, !P0 ;  /* 0x00000000000a7806 */ /* 0x000fc800040e0100 */
.L_x_1308:
[----:B------:R-:W1:Y:S02]  /*05f0*/  POPC R6, R10 ;  /* 0x0000000a00067309 */ /* 0x000e640000000000 */
[----:B-1----:R-:W-:-:S05]  /*0600*/  IADD3 R0, R6, R7, RZ ;  /* 0x0000000706007210 */ /* 0x002fca0007ffe0ff */
[----:B------:R1:W-:Y:S01]  /*0610*/  STL [R1+0x54], R0 ;  /* 0x0000540001007387 */ /* 0x0003e20000100800 */
[----:B------:R-:W-:Y:S05]  /*0620*/  BRA.DIV ~URZ, `(.L_x_1129) ;  /* 0x0001f0d27f007947 */ /* 0x000fea000b800000 */
[----:B------:R2:W3:Y:S01]  /*0630*/  SHFL.IDX PT, R12, R9, R6, 0x1f ;  /* 0x00001f06090c7589 */ /* 0x0004e200000e0000 */
[----:B------:R-:W-:-:S03]  /*0640*/  MOV R7, RZ ;  /* 0x000000ff00077202 */ /* 0x000fc60000000f00 */
[----:B------:R2:W4:Y:S04]  /*0650*/  SHFL.IDX PT, R9, R8, R6, 0x1f ;  /* 0x00001f0608097589 */ /* 0x00052800000e0000 */
.L_x_1309:
[----:B------:R-:W-:Y:S01]  /*0660*/  ISETP.NE.AND P0, PT, R10, RZ, PT ;  /* 0x000000ff0a00720c */ /* 0x000fe20003f05270 */
[----:B------:R-:W-:-:S12]  /*0670*/  BSSY B0, `(.L_x_1130) ;  /* 0x0000005000007945 */ /* 0x000fd80003800000 */
[----:B------:R-:W-:Y:S05]  /*0680*/  @!P0 BRA `(.L_x_1131) ;  /* 0x0000003000008947 */ /* 0x000fea0003800000 */
[----:B------:R-:W-:Y:S01]  /*0690*/  IADD3 R3, R6, -0x1, RZ ;  /* 0xffffffff06037810 */ /* 0x000fe20007ffe0ff */
[----:B------:R-:W-:Y:S05]  /*06a0*/  BRA.DIV ~URZ, `(.L_x_1132) ;  /* 0x0001f1327f007947 */ /* 0x000fea000b800000 */
[----:B------:R1:W2:Y:S02]  /*06b0*/  SHFL.IDX PT, R7, R4, R3, 0x1f ;  /* 0x00001f0304077589 */ /* 0x0002a400000e0000 */
.L_x_1131:
[----:B------:R-:W-:Y:S05]  /*06c0*/  BSYNC B0 ;  /* 0x0000000000007941 */ /* 0x000fea0003800000 */
.L_x_1130:
        /* <DEDUP_REMOVED lines=69> */
.L_x_1134:
        /* <DEDUP_REMOVED lines=70> */
.L_x_1135:
[----:B------:R-:W-:Y:S05]  /*0f80*/  BSYNC B0 ;  /* 0x0000000000007941 */ /* 0x000fea0003800000 */
.L_x_1133:
[----:B------:R-:W-:-:S04]  /*0f90*/  LOP3.LUT R0, RZ, R0, RZ, 0x33, !PT ;  /* 0x00000000ff007212 */ /* 0x000fc800078e33ff */
[----:B------:R-:W-:-:S05]  /*0fa0*/  IADD3 R0, R0, R12, RZ ;  /* 0x0000000c00007210 */ /* 0x000fca0007ffe0ff */
[----:B------:R2:W-:Y:S01]  /*0fb0*/  STL [R1+0x4c], R0 ;  /* 0x00004c0001007387 */ /* 0x0005e20000100800 */
[----:B------:R-:W-:Y:S05]  /*0fc0*/  BRA `(.L_x_1136) ;  /* 0x0000006000007947 */ /* 0x000fea0003800000 */
.L_x_1124:
[----:B------:R-:W-:Y:S01]  /*0fd0*/  MOV R0, UR4 ;  /* 0x0000000400007c02 */ /* 0x000fe20008000f00 */
[----:B------:R-:W-:Y:S04]  /*0fe0*/  STL [R1+0x4c], RZ ;  /* 0x00004cff01007387 */ /* 0x000fe80000100800 */
[----:B------:R-:W-:Y:S04]  /*0ff0*/  STL [R1+0x50], RZ ;  /* 0x000050ff01007387 */ /* 0x000fe80000100800 */
[----:B------:R1:W-:Y:S02]  /*1000*/  STL [R1+0x48], R0 ;  /* 0x0000480001007387 */ /* 0x0003e40000100800 */
[----:B-1----:R-:W-:-:S05]  /*1010*/  MOV R0, c[0x0][0x53c] ;  /* 0x00014f0000007a02 */ /* 0x002fca0000000f00 */
[----:B------:R1:W-:Y:S02]  /*1020*/  STL [R1+0x54], R0 ;  /* 0x0000540001007387 */ /* 0x0003e40000100800 */
.L_x_1136:
        /* <DEDUP_REMOVED lines=8> */
.L_x_1122:
[----:B-12---:R-:W2:Y:S02]  /*10b0*/  LDL R0, [R1+0x54] ;  /* 0x0000540001007983 */ /* 0x006ea40000100800 */
[----:B--2---:R-:W-:-:S13]  /*10c0*/  ISETP.GE.AND P0, PT, R0, c[0x0][0x53c], PT ;  /* 0x00014f0000007a0c */ /* 0x004fda0003f06270 */
[----:B------:R-:W-:Y:S05]  /*10d0*/  @P0 EXIT ;  /* 0x000000000000094d */ /* 0x000fea0003800000 */
[----:B------:R-:W1:Y:S02]  /*10e0*/  S2R R18, SR_TID.X ;  /* 0x0000000000127919 */ /* 0x000e640000002100 */
[----:B-1----:R-:W-:-:S04]  /*10f0*/  SHF.R.S32.HI R16, RZ, 0x1f, R18 ;  /* 0x0000001fff107819 */ /* 0x002fc80000011412 */
[CC--:B------:R-:W-:Y:S02]  /*1100*/  LEA.HI R2, R16.reuse, R18.reuse, RZ, 0x4 ;  /* 0x0000001210027211 */ /* 0x0c0fe400078f20ff */
[CC--:B---3--:R-:W-:Y:S02]  /*1110*/  LEA.HI R7, R16.reuse, R18.reuse, RZ, 0x3 ;  /* 0x0000001210077211 */ /* 0x0c8fe400078f18ff */
[----:B------:R-:W-:Y:S02]  /*1120*/  SHF.R.S32.HI R3, RZ, 0x4, R2 ;  /* 0x00000004ff037819 */ /* 0x000fe40000011402 */
[----:B------:R-:W-:Y:S02]  /*1130*/  LEA.HI R11, R16, R18, RZ, 0x2 ;  /* 0x00000012100b7211 */ /* 0x000fe400078f10ff */
[----:B------:R-:W-:Y:S02]  /*1140*/  LEA.HI R0, R2, R3, RZ, 0x1 ;  /* 0x0000000302007211 */ /* 0x000fe400078f08ff */
[----:B------:R-:W-:-:S02]  /*1150*/  SHF.R.S32.HI R6, RZ, 0x2, R11 ;  /* 0x00000002ff067819 */ /* 0x000fc4000001140b */
[----:B------:R-:W-:Y:S02]  /*1160*/  LOP3.LUT R0, R0, 0xfffffffe, RZ, 0xc0, !PT ;  /* 0xfffffffe00007812 */ /* 0x000fe400078ec0ff */
[----:B------:R-:W-:Y:S02]  /*1170*/  LOP3.LUT R5, R7, 0xfffffff8, RZ, 0xc0, !PT ;  /* 0xfffffff807057812 */ /* 0x000fe400078ec0ff */
[----:B------:R-:W-:Y:S01]  /*1180*/  SHF.R.S32.HI R17, RZ, 0x3, R7 ;  /* 0x00000003ff117819 */ /* 0x000fe20000011407 */
[----:B------:R-:W-:Y:S01]  /*1190*/  IMAD.IADD R14, R3, 0x1, -R0 ;  /* 0x00000001030e7824 */ /* 0x000fe200078e0a00 */
[----:B------:R-:W-:Y:S01]  /*11a0*/  LOP3.LUT R0, R2, 0xfffffff0, RZ, 0xc0, !PT ;  /* 0xfffffff002007812 */ /* 0x000fe200078ec0ff */
[C---:B------:R-:W-:Y:S01]  /*11b0*/  IMAD.IADD R10, R18.reuse, 0x1, -R5 ;  /* 0x00000001120a7824 */ /* 0x040fe200078e0a05 */
[----:B------:R-:W-:Y:S01]  /*11c0*/  SHF.R.S32.HI R3, RZ, 0x1f, R11 ;  /* 0x0000001fff037819 */ /* 0x000fe2000001140b */
[C---:B------:R-:W-:Y:S01]  /*11d0*/  IMAD.SHL.U32 R4, R17.reuse, 0x40, RZ ;  /* 0x0000004011047824 */ /* 0x040fe200078e00ff */
[----:B------:R-:W-:Y:S01]  /*11e0*/  IADD3 R238, -R17, 0x70, RZ ;  /* 0x0000007011ee7810 */ /* 0x000fe20007ffe1ff */
[----:B------:R-:W-:Y:S01]  /*11f0*/  IMAD.IADD R0, R18, 0x1, -R0 ;  /* 0x0000000112007824 */ /* 0x000fe200078e0a00 */
[----:B------:R-:W-:Y:S01]  /*1200*/  LEA.HI R2, R3, R6, RZ, 0x3 ;  /* 0x0000000603027211 */ /* 0x000fe200078f18ff */
[----:B------:R-:W-:Y:S01]  /*1210*/  IMAD.SHL.U32 R3, R10, 0x40, RZ ;  /* 0x000000400a037824 */ /* 0x000fe200078e00ff */
[----:B------:R-:W-:Y:S01]  /*1220*/  LOP3.LUT R4, R4, 0x1c0, RZ, 0xc0, !PT ;  /* 0x000001c004047812 */ /* 0x000fe200078ec0ff */
[----:B------:R-:W-:Y:S01]  /*1230*/  IMAD.SHL.U32 R218, R10, 0x8, RZ ;  /* 0x000000080ada7824 */ /* 0x000fe200078e00ff */
[----:B------:R-:W-:-:S02]  /*1240*/  SHF.R.S32.HI R5, RZ, 0x1f, R0 ;  /* 0x0000001fff057819 */ /* 0x000fc40000011400 */
[----:B------:R-:W-:Y:S02]  /*1250*/  LOP3.LUT R2, R2, 0xfffffff8, RZ, 0xc0, !PT ;  /* 0xfffffff802027812 */ /* 0x000fe400078ec0ff */
[----:B------:R-:W-:Y:S02]  /*1260*/  LEA.HI R12, R5, R0, RZ, 0x3 ;  /* 0x00000000050c7211 */ /* 0x000fe400078f18ff */
[----:B------:R-:W-:Y:S01]  /*1270*/  LOP3.LUT R3, R3, 0x1c0, RZ, 0xc0, !PT ;  /* 0x000001c003037812 */ /* 0x000fe200078ec0ff */
[----:B------:R-:W-:Y:S01]  /*1280*/  IMAD.IADD R2, R6, 0x1, -R2 ;  /* 0x0000000106027824 */ /* 0x000fe200078e0a02 */
[----:B------:R-:W-:Y:S02]  /*1290*/  LOP3.LUT R6, R12, 0xfffffff8, RZ, 0xc0, !PT ;  /* 0xfffffff80c067812 */ /* 0x000fe400078ec0ff */
[----:B------:R-:W-:Y:S02]  /*12a0*/  LOP3.LUT R8, R4, 0x38, R218, 0xf8, !PT ;  /* 0x0000003804087812 */ /* 0x000fe400078ef8da */
[----:B------:R-:W-:Y:S01]  /*12b0*/  SHF.R.U32.HI R5, RZ, 0x3, R4 ;  /* 0x00000003ff057819 */ /* 0x000fe20000011604 */
[----:B------:R-:W-:Y:S01]  /*12c0*/  IMAD.IADD R9, R0, 0x1, -R6 ;  /* 0x0000000100097824 */ /* 0x000fe200078e0a06 */
[----:B------:R-:W-:-:S02]  /*12d0*/  LOP3.LUT R0, R11, 0xfffffffc, RZ, 0xc0, !PT ;  /* 0xfffffffc0b007812 */ /* 0x000fc400078ec0ff */
[----:B------:R-:W-:Y:S02]  /*12e0*/  LOP3.LUT R7, R3, 0x8, R7, 0xf8, !PT ;  /* 0x0000000803077812 */ /* 0x000fe400078ef807 */
[----:B------:R-:W-:Y:S01]  /*12f0*/  SHF.R.U32.HI R4, RZ, 0x3, R3 ;  /* 0x00000003ff047819 */ /* 0x000fe20000011603 */
[----:B------:R-:W-:Y:S01]  /*1300*/  IMAD.IADD R6, R18, 0x1, -R0 ;  /* 0x0000000112067824 */ /* 0x000fe200078e0a00 */
[----:B------:R-:W-:Y:S01]  /*1310*/  LOP3.LUT R13, R8, R5, RZ, 0x3c, !PT ;  /* 0x00000005080d7212 */ /* 0x000fe200078e3cff */
[C---:B------:R-:W-:Y:S01]  /*1320*/  IMAD.SHL.U32 R0, R2.reuse, 0x40, RZ ;  /* 0x0000004002007824 */ /* 0x040fe200078e00ff */
[----:B------:R-:W-:Y:S02]  /*1330*/  LOP3.LUT R3, R2, 0x1, RZ, 0xc0, !PT ;  /* 0x0000000102037812 */ /* 0x000fe400078ec0ff */
[----:B------:R-:W-:Y:S02]  /*1340*/  LEA.HI R5, R16, R18, RZ, 0x5 ;  /* 0x0000001210057211 */ /* 0x000fe400078f28ff */
[----:B------:R-:W-:Y:S01]  /*1350*/  LOP3.LUT R15, R7, R4, RZ, 0x3c, !PT ;  /* 0x00000004070f7212 */ /* 0x000fe200078e3cff */
[----:B------:R-:W-:Y:S01]  /*1360*/  IMAD.SHL.U32 R7, R14, 0x8, RZ ;  /* 0x000000080e077824 */ /* 0x000fe200078e00ff */
[----:B------:R-:W-:-:S02]  /*1370*/  ISETP.NE.U32.AND P0, PT, R3, 0x1, PT ;  /* 0x000000010300780c */ /* 0x000fc40003f05070 */
[----:B------:R-:W-:Y:S02]  /*1380*/  SHF.R.S32.HI R4, RZ, 0x5, R5 ;  /* 0x00000005ff047819 */ /* 0x000fe40000011405 */
[----:B------:R-:W-:Y:S01]  /*1390*/  LOP3.LUT R3, R5, 0xffffffe0, RZ, 0xc0, !PT ;  /* 0xffffffe005037812 */ /* 0x000fe200078ec0ff */
[C---:B------:R-:W-:Y:S01]  /*13a0*/  IMAD.SHL.U32 R5, R9.reuse, 0x40, RZ ;  /* 0x0000004009057824 */ /* 0x040fe200078e00ff */
[----:B------:R-:W-:Y:S01]  /*13b0*/  LEA.HI R8, R16, R18, RZ, 0x6 ;  /* 0x0000001210087211 */ /* 0x000fe200078f30ff */
[----:B------:R-:W-:Y:S01]  /*13c0*/  IMAD.SHL.U32 R11, R4, 0x400, RZ ;  /* 0x00000400040b7824 */ /* 0x000fe200078e00ff */
[----:B------:R-:W-:Y:S01]  /*13d0*/  R2P PR, R2, 0x6 ;  /* 0x0000000602007804 */ /* 0x000fe20000000000 */
[----:B------:R-:W-:Y:S01]  /*13e0*/  IMAD.IADD R2, R18, 0x1, -R3 ;  /* 0x0000000112027824 */ /* 0x000fe200078e0a03 */
[----:B------:R-:W-:Y:S01]  /*13f0*/  LOP3.LUT R0, R0, 0x1c0, RZ, 0xc0, !PT ;  /* 0x000001c000007812 */ /* 0x000fe200078ec0ff */
[----:B------:R-:W-:Y:S01]  /*1400*/  IMAD.SHL.U32 R8, R8, 0x8, RZ ;  /* 0x0000000808087824 */ /* 0x000fe200078e00ff */
[----:B------:R-:W-:Y:S01]  /*1410*/  LOP3.LUT P4, RZ, R9, 0x2, RZ, 0xc0, !PT ;  /* 0x0000000209ff7812 */ /* 0x000fe2000788c0ff */
[----:B------:R-:W-:Y:S01]  /*1420*/  IMAD R6, R6, 0x2, R11 ;  /* 0x0000000206067824 */ /* 0x000fe200078e020b */
[----:B------:R-:W-:-:S02]  /*1430*/  LEA.HI R4, R0, R0, RZ, 0x1d ;  /* 0x0000000000047211 */ /* 0x000fc400078fe8ff */
[----:B------:R-:W-:Y:S02]  /*1440*/  SHF.R.S32.HI R3, RZ, 0x1f, R2 ;  /* 0x0000001fff037819 */ /* 0x000fe40000011402 */
[----:B------:R-:W-:Y:S01]  /*1450*/  LOP3.LUT R0, R5, 0x1c0, RZ, 0xc0, !PT ;  /* 0x000001c005007812 */ /* 0x000fe200078ec0ff */
[----:B------:R-:W-:Y:S01]  /*1460*/  IMAD.IADD R4, R6, 0x1, R4 ;  /* 0x0000000106047824 */ /* 0x000fe200078e0204 */
[----:B------:R-:W-:Y:S02]  /*1470*/  LOP3.LUT R5, R8, 0xfffffe00, RZ, 0xc0, !PT ;  /* 0xfffffe0008057812 */ /* 0x000fe400078ec0ff */
[----:B------:R-:W-:Y:S02]  /*1480*/  LEA.HI R3, R3, R2, RZ, 0x2 ;  /* 0x0000000203037211 */ /* 0x000fe400078f10ff */
[----:B------:R-:W-:Y:S01]  /*1490*/  LOP3.LUT R8, R13, R5, RZ, 0xfc, !PT ;  /* 0x000000050d087212 */ /* 0x000fe200078efcff */
[----:B------:R-:W-:Y:S01]  /*14a0*/  IMAD.SHL.U32 R5, R4, 0x2, RZ ;  /* 0x0000000204057824 */ /* 0x000fe200078e00ff */
[----:B------:R-:W-:-:S02]  /*14b0*/  LOP3.LUT R3, R3, 0x7ffffffc, RZ, 0xc0, !PT ;  /* 0x7ffffffc03037812 */ /* 0x000fc400078ec0ff */
[----:B------:R-:W-:Y:S01]  /*14c0*/  LOP3.LUT R6, R0, 0x8, R7, 0xf8, !PT ;  /* 0x0000000800067812 */ /* 0x000fe200078ef807 */
[----:B------:R-:W-:Y:S01]  /*14d0*/  IMAD.SHL.U32 R216, R8, 0x2, RZ ;  /* 0x0000000208d87824 */ /* 0x000fe200078e00ff */
[----:B------:R-:W-:Y:S01]  /*14e0*/  IADD3 R4, R5, 0x80, RZ ;  /* 0x0000008005047810 */ /* 0x000fe20007ffe0ff */
[----:B------:R-:W-:Y:S01]  /*14f0*/  IMAD.IADD R7, R2, 0x1, -R3 ;  /* 0x0000000102077824 */ /* 0x000fe200078e0a03 */
[----:B------:R-:W-:Y:S01]  /*1500*/  LOP3.LUT P3, RZ, R9, 0x4, RZ, 0xc0, !PT ;  /* 0x0000000409ff7812 */ /* 0x000fe2000786c0ff */
[----:B------:R-:W-:Y:S01]  /*1510*/  IMAD.MOV.U32 R9, RZ, RZ, 0x40 ;  /* 0x00000040ff097424 */ /* 0x000fe200078e00ff */
[----:B------:R-:W-:Y:S01]  /*1520*/  SHF.R.U32.HI R0, RZ, 0x3, R0 ;  /* 0x00000003ff007819 */ /* 0x000fe20000011600 */
[----:B------:R-:W-:Y:S01]  /*1530*/  IMAD.SHL.U32 R2, R12, 0x40, RZ ;  /* 0x000000400c027824 */ /* 0x000fe200078e00ff */
[----:B------:R-:W-:Y:S01]  /*1540*/  IADD3 R16, R5, 0x70, RZ ;  /* 0x0000007005107810 */ /* 0x000fe20007ffe0ff */
[----:B------:R-:W-:Y:S01]  /*1550*/  IMAD.MOV.U32 R12, RZ, RZ, 0x20 ;  /* 0x00000020ff0c7424 */ /* 0x000fe200078e00ff */
[----:B------:R-:W-:Y:S01]  /*1560*/  @P0 IADD3 R16, R4, 0x10, RZ ;  /* 0x0000001004100810 */ /* 0x000fe20007ffe0ff */
[----:B------:R-:W-:Y:S01]  /*1570*/  IMAD.SHL.U32 R7, R7, 0x2, RZ ;  /* 0x0000000207077824 */ /* 0x000fe200078e00ff */
[----:B------:R-:W-:Y:S01]  /*1580*/  IADD3 R4, R17, 0x60, RZ ;  /* 0x0000006011047810 */ /* 0x000fe20007ffe0ff */
[----:B------:R-:W-:Y:S01]  /*1590*/  IMAD R3, R14, 0x200, R15 ;  /* 0x000002000e037824 */ /* 0x000fe200078e020f */
[----:B------:R-:W-:Y:S01]  /*15a0*/  LOP3.LUT R0, R6, R0, RZ, 0x3c, !PT ;  /* 0x0000000006007212 */ /* 0x000fe200078e3cff */
[----:B------:R-:W-:Y:S01]  /*15b0*/  STL [R1+0x68], R16 ;  /* 0x0000681001007387 */ /* 0x000fe20000100800 */
[----:B------:R-:W-:-:S02]  /*15c0*/  SEL R4, R9, 0xffffffc0, !P2 ;  /* 0xffffffc009047807 */ /* 0x000fc40005000000 */
[----:B------:R-:W-:Y:S01]  /*15d0*/  IADD3 R6, R17, 0x40, RZ ;  /* 0x0000004011067810 */ /* 0x000fe20007ffe0ff */
[----:B------:R1:W-:Y:S01]  /*15e0*/  STL [R1+0x58], R7 ;  /* 0x0000580701007387 */ /* 0x0003e20000100800 */
[----:B------:R-:W-:Y:S02]  /*15f0*/  SEL R6, R12, 0xffffffe0, !P1 ;  /* 0xffffffe00c067807 */ /* 0x000fe40004800000 */
[----:B------:R-:W-:Y:S01]  /*1600*/  LOP3.LUT R2, R0, 0xfffffe00, R2, 0xf8, !PT ;  /* 0xfffffe0000027812 */ /* 0x000fe200078ef802 */
[----:B------:R-:W-:Y:S01]  /*1610*/  IMAD.SHL.U32 R0, R10, 0x4, RZ ;  /* 0x000000040a007824 */ /* 0x000fe200078e00ff */
[----:B------:R-:W-:Y:S01]  /*1620*/  LEA R194, R3, 0x8100, 0x1 ;  /* 0x0000810003c27811 */ /* 0x000fe200078e08ff */
[----:B------:R-:W-:Y:S01]  /*1630*/  IMAD.IADD R8, R5, 0x1, R6 ;  /* 0x0000000105087824 */ /* 0x000fe200078e0206 */
[----:B------:R-:W-:Y:S02]  /*1640*/  LEA R195, R2, 0x100, 0x1 ;  /* 0x0000010002c37811 */ /* 0x000fe400078e08ff */
[----:B------:R-:W-:-:S02]  /*1650*/  SEL R3, R12, 0xffffffe0, !P4 ;  /* 0xffffffe00c037807 */ /* 0x000fc40006000000 */
[----:B------:R-:W-:Y:S02]  /*1660*/  IADD3 R68, R0, 0x20, RZ ;  /* 0x0000002000447810 */ /* 0x000fe40007ffe0ff */
[----:B------:R-:W-:Y:S01]  /*1670*/  SEL R0, R9, 0xffffffc0, !P3 ;  /* 0xffffffc009007807 */ /* 0x000fe20005800000 */
[--C-:B------:R-:W-:Y:S01]  /*1680*/  IMAD.IADD R196, R3, 0x1, R195.reuse ;  /* 0x0000000103c47824 */ /* 0x100fe200078e02c3 */
[----:B------:R-:W-:Y:S02]  /*1690*/  IADD3 R10, R17, 0x20, RZ ;  /* 0x00000020110a7810 */ /* 0x000fe40007ffe0ff */
[----:B------:R-:W-:Y:S01]  /*16a0*/  IADD3 R218, R218, 0x40, RZ ;  /* 0x00000040dada7810 */ /* 0x000fe20007ffe0ff */
[C---:B------:R-:W-:Y:S02]  /*16b0*/  IMAD.IADD R198, R0.reuse, 0x1, R195 ;  /* 0x0000000100c67824 */ /* 0x040fe400078e02c3 */
[----:B------:R-:W-:Y:S02]  /*16c0*/  IMAD.IADD R197, R0, 0x1, R196 ;  /* 0x0000000100c57824 */ /* 0x000fe400078e02c4 */
[----:B-1----:R-:W-:-:S02]  /*16d0*/  IMAD.IADD R7, R5, 0x1, R4 ;  /* 0x0000000105077824 */ /* 0x002fc400078e0204 */
[----:B------:R-:W-:Y:S02]  /*16e0*/  IMAD.IADD R5, R2, 0x1, R11 ;  /* 0x0000000102057824 */ /* 0x000fe400078e020b */
[--C-:B------:R-:W-:Y:S01]  /*16f0*/  IMAD.IADD R2, R6, 0x1, R16.reuse ;  /* 0x0000000106027824 */ /* 0x100fe200078e0210 */
[----:B------:R1:W-:Y:S01]  /*1700*/  STL [R1+0x80], R7 ;  /* 0x0000800701007387 */ /* 0x0003e20000100800 */
[C---:B------:R-:W-:Y:S01]  /*1710*/  IMAD.IADD R6, R4.reuse, 0x1, R16 ;  /* 0x0000000104067824 */ /* 0x040fe200078e0210 */
[----:B------:R-:W-:Y:S02]  /*1720*/  LEA R213, R5, 0x100, 0x1 ;  /* 0x0000010005d57811 */ /* 0x000fe400078e08ff */
[----:B------:R-:W-:Y:S01]  /*1730*/  STL [R1+0x70], R8 ;  /* 0x0000700801007387 */ /* 0x000fe20000100800 */
[----:B-1----:R-:W-:-:S05]  /*1740*/  IMAD.IADD R7, R4, 0x1, R8 ;  /* 0x0000000104077824 */ /* 0x002fca00078e0208 */
[----:B------:R-:W-:Y:S04]  /*1750*/  STL [R1+0x7c], R7 ;  /* 0x00007c0701007387 */ /* 0x000fe80000100800 */
[----:B------:R-:W-:Y:S04]  /*1760*/  STL [R1+0x78], R6 ;  /* 0x0000780601007387 */ /* 0x000fe80000100800 */
[----:B------:R1:W-:Y:S02]  /*1770*/  STL [R1+0x6c], R2 ;  /* 0x00006c0201007387 */ /* 0x0003e40000100800 */
[----:B-1----:R-:W-:-:S05]  /*1780*/  IMAD.IADD R2, R2, 0x1, R4 ;  /* 0x0000000102027824 */ /* 0x002fca00078e0204 */
[----:B------:R1:W-:Y:S02]  /*1790*/  STL [R1+0x74], R2 ;  /* 0x0000740201007387 */ /* 0x0003e40000100800 */
.L_x_1305:
[----:B------:R-:W2:Y:S01]  /*17a0*/  LDL R0, [R1+0x54] ;  /* 0x0000540001007983 */ /* 0x000ea20000100800 */
[----:B------:R-:W-:Y:S01]  /*17b0*/  IMAD.MOV.U32 R13, RZ, RZ, 0x4 ;  /* 0x00000004ff0d7424 */ /* 0x000fe200078e00ff */
[----:B------:R-:W-:Y:S02]  /*17c0*/  ISETP.NE.U32.AND P4, PT, RZ, c[0x0][0x360], PT ;  /* 0x0000d800ff007a0c */ /* 0x000fe40003f85070 */
[----:B------:R-:W3:Y:S02]  /*17d0*/  LDL R9, [R1+0x50] ;  /* 0x0000500001097983 */ /* 0x000ee40000100800 */
[----:B------:R-:W-:Y:S01]  /*17e0*/  ISETP.NE.AND.EX P4, PT, RZ, c[0x0][0x364], PT, P4 ;  /* 0x0000d900ff007a0c */ /* 0x000fe20003f85340 */
[----:B-12---:R-:W-:-:S05]  /*17f0*/  IMAD.WIDE R2, R0, R13, c[0x0][0x588] ;  /* 0x0001620000027625 */ /* 0x006fca00078e020d */
[----:B------:R-:W2:Y:S01]  /*1800*/  LDG.E R42, [R2.64] ;  /* 0x00000006022a7981 */ /* 0x000ea2000c1e1900 */
[----:B------:R-:W-:Y:S01]  /*1810*/  ISETP.NE.U32.AND P0, PT, RZ, c[0x0][0x370], PT ;  /* 0x0000dc00ff007a0c */ /* 0x000fe20003f05070 */
[----:B------:R-:W-:Y:S01]  /*1820*/  CS2R R170, SRZ ;  /* 0x0000000000aa7805 */ /* 0x000fe2000001ff00 */
[----:B------:R-:W-:Y:S02]  /*1830*/  ISETP.NE.U32.AND P3, PT, RZ, c[0x0][0x348], PT ;  /* 0x0000d200ff007a0c */ /* 0x000fe40003f65070 */
[----:B------:R-:W-:Y:S02]  /*1840*/  ISETP.NE.AND.EX P2, PT, RZ, c[0x0][0x374], PT, P0 ;  /* 0x0000dd00ff007a0c */ /* 0x000fe40003f45300 */
[----:B------:R-:W-:Y:S02]  /*1850*/  ISETP.NE.U32.AND P5, PT, RZ, c[0x0][0x358], PT ;  /* 0x0000d600ff007a0c */ /* 0x000fe40003fa5070 */
[----:B------:R-:W-:Y:S02]  /*1860*/  ISETP.NE.AND.EX P3, PT, RZ, c[0x0][0x34c], PT, P3 ;  /* 0x0000d300ff007a0c */ /* 0x000fe40003f65330 */
[----:B------:R-:W-:Y:S01]  /*1870*/  ISETP.NE.AND.EX P5, PT, RZ, c[0x0][0x35c], PT, P5 ;  /* 0x0000d700ff007a0c */ /* 0x000fe20003fa5350 */
[----:B------:R-:W-:-:S02]  /*1880*/  IMAD.MOV.U32 R166, RZ, RZ, RZ ;  /* 0x000000ffffa67224 */ /* 0x000fc400078e00ff */
[----:B------:R-:W-:Y:S01]  /*1890*/  IMAD.MOV.U32 R12, RZ, RZ, RZ ;  /* 0x000000ffff0c7224 */ /* 0x000fe200078e00ff */
[----:B--2---:R-:W-:Y:S01]  /*18a0*/  SHF.R.S32.HI R146, RZ, 0x1f, R42 ;  /* 0x0000001fff927819 */ /* 0x004fe2000001142a */
[----:B------:R1:W-:Y:S01]  /*18b0*/  STL [R1+0x5c], R42 ;  /* 0x00005c2a01007387 */ /* 0x0003e20000100800 */
[C---:B------:R-:W-:Y:S02]  /*18c0*/  @P4 LEA R2, P0, R42.reuse, c[0x0][0x360], 0x2 ;  /* 0x0000d8002a024a11 */ /* 0x040fe400078010ff */
[C---:B------:R-:W-:Y:S02]  /*18d0*/  @P2 LEA R4, P1, R42.reuse, c[0x0][0x370], 0x2 ;  /* 0x0000dc002a042a11 */ /* 0x040fe400078210ff */
[C-C-:B------:R-:W-:Y:S02]  /*18e0*/  @P4 LEA.HI.X R3, R42.reuse, c[0x0][0x364], R146.reuse, 0x2, P0 ;  /* 0x0000d9002a034a11 */ /* 0x140fe400000f1492 */
[----:B------:R-:W-:-:S03]  /*18f0*/  @P2 LEA.HI.X R5, R42, c[0x0][0x374], R146, 0x2, P1 ;  /* 0x0000dd002a052a11 */ /* 0x000fc600008f1492 */
[----:B------:R2:W4:Y:S01]  /*1900*/  @P4 LDG.E R0, [R2.64] ;  /* 0x0000000602004981 */ /* 0x000522000c1e1900 */
[----:B------:R-:W-:-:S03]  /*1910*/  ISETP.NE.U32.AND P0, PT, RZ, c[0x0][0x350], PT ;  /* 0x0000d400ff007a0c */ /* 0x000fc60003f05070 */
[----:B------:R1:W5:Y:S01]  /*1920*/  @P2 LDG.E R171, [R4.64] ;  /* 0x0000000604ab2981 */ /* 0x000362000c1e1900 */
[----:B------:R-:W-:Y:S02]  /*1930*/  ISETP.NE.AND.EX P6, PT, RZ, c[0x0][0x354], PT, P0 ;  /* 0x0000d500ff007a0c */ /* 0x000fe40003fc5300 */
[----:B------:R-:W-:-:S04]  /*1940*/  LEA R6, P2, R42, c[0x0][0x348], 0x2 ;  /* 0x0000d2002a067a11 */ /* 0x000fc800078410ff */
[----:B------:R-:W-:-:S05]  /*1950*/  LEA.HI.X R7, R42, c[0x0][0x34c], R146, 0x2, P2 ;  /* 0x0000d3002a077a11 */ /* 0x000fca00010f1492 */
[----:B------:R3:W5:Y:S01]  /*1960*/  @P3 LDG.E R166, [R6.64] ;  /* 0x0000000606a63981 */ /* 0x000762000c1e1900 */
[C---:B--2---:R-:W-:Y:S02]  /*1970*/  LEA R2, P0, R42.reuse, c[0x0][0x358], 0x2 ;  /* 0x0000d6002a027a11 */ /* 0x044fe400078010ff */
[C---:B-1----:R-:W-:Y:S02]  /*1980*/  LEA R4, P1, R42.reuse, c[0x0][0x350], 0x2 ;  /* 0x0000d4002a047a11 */ /* 0x042fe400078210ff */
[C-C-:B------:R-:W-:Y:S02]  /*1990*/  LEA.HI.X R3, R42.reuse, c[0x0][0x35c], R146.reuse, 0x2, P0 ;  /* 0x0000d7002a037a11 */ /* 0x140fe400000f1492 */
[----:B------:R-:W-:-:S03]  /*19a0*/  LEA.HI.X R5, R42, c[0x0][0x354], R146, 0x2, P1 ;  /* 0x0000d5002a057a11 */ /* 0x000fc600008f1492 */
[----:B------:R1:W5:Y:S04]  /*19b0*/  @P5 LDG.E R12, [R2.64] ;  /* 0x00000006020c5981 */ /* 0x000368000c1e1900 */
[----:B------:R1:W5:Y:S01]  /*19c0*/  @P6 LDG.E R170, [R4.64] ;  /* 0x0000000604aa6981 */ /* 0x000362000c1e1900 */
[----:B---3--:R-:W-:-:S05]  /*19d0*/  LOP3.LUT R39, R9, 0xffff, RZ, 0xc0, !PT ;  /* 0x0000ffff09277812 */ /* 0x008fca00078ec0ff */
[----:B------:R1:W-:Y:S01]  /*19e0*/  STL [R1+0x60], R39 ;  /* 0x0000602701007387 */ /* 0x0003e20000100800 */
[----:B------:R-:W-:Y:S03]  /*19f0*/  YIELD ;  /* 0x0000000000007946 */ /* 0x000fe60003800000 */
[----:B----4-:R1:W-:Y:S01]  /*1a00*/  @P4 STL [R1+0x2c], R0 ;  /* 0x00002c0001004387 */ /* 0x0103e20000100800 */
        /* <DEDUP_REMOVED lines=8> */
.L_x_1137:
[----:B------:R-:W-:-:S04]  /*1a90*/  ISETP.NE.U32.AND P0, PT, RZ, c[0x0][0x368], PT ;  /* 0x0000da00ff007a0c */ /* 0x000fc80003f05070 */
[----:B------:R-:W-:-:S13]  /*1aa0*/  ISETP.NE.AND.EX P0, PT, RZ, c[0x0][0x36c], PT, P0 ;  /* 0x0000db00ff007a0c */ /* 0x000fda0003f05300 */
[----:B------:R-:W-:Y:S05]  /*1ab0*/  @!P0 BRA `(.L_x_1138) ;  /* 0x0000004000008947 */ /* 0x000fea0003800000 */
[----:B-1----:R-:W-:-:S04]  /*1ac0*/  LEA R4, P0, R42, c[0x0][0x368], 0x2 ;  /* 0x0000da002a047a11 */ /* 0x002fc800078010ff */
[----:B------:R-:W-:-:S05]  /*1ad0*/  LEA.HI.X R5, R42, c[0x0][0x36c], R146, 0x2, P0 ;  /* 0x0000db002a057a11 */ /* 0x000fca00000f1492 */
[----:B------:R1:W5:Y:S01]  /*1ae0*/  LDG.E R11, [R4.64] ;  /* 0x00000006040b7981 */ /* 0x000362000c1e1900 */
[----:B------:R-:W-:Y:S05]  /*1af0*/  BRA `(.L_x_1139) ;  /* 0x0000005000007947 */ /* 0x000fea0003800000 */
.L_x_1138:
[----:B------:R-:W-:Y:S01]  /*1b00*/  MOV R11, c[0x0][0x1d0] ;  /* 0x00007400000b7a02 */ /* 0x000fe20000000f00 */
[----:B------:R-:W-:Y:S05]  /*1b10*/  @!P6 BRA `(.L_x_1139) ;  /* 0x000000300000e947 */ /* 0x000fea0003800000 */
[----:B------:R-:W2:Y:S04]  /*1b20*/  LDG.E R6, [R4.64] ;  /* 0x0000000604067981 */ /* 0x000ea8000c1e1900 */
[----:B-1----:R-:W2:Y:S02]  /*1b30*/  LDG.E R0, [R4.64+0x4] ;  /* 0x0000040604007981 */ /* 0x002ea4000c1e1900 */
[----:B--2---:R-:W-:Y:S02]  /*1b40*/  IADD3 R11, -R6, R0, RZ ;  /* 0x00000000060b7210 */ /* 0x004fe40007ffe1ff */
.L_x_1139:
[----:B-1----:R-:W2:Y:S04]  /*1b50*/  LDL R4, [R1+0x2c] ;  /* 0x00002c0001047983 */ /* 0x002ea80000100800 */
[----:B------:R-:W3:Y:S04]  /*1b60*/  LDL.LU R0, [R1+0x4c] ;  /* 0x00004c0001007983 */ /* 0x000ee80000300800 */
[----:B------:R1:W4:Y:S04]  /*1b70*/  @P5 LDG.E R5, [R2.64] ;  /* 0x0000000602055981 */ /* 0x000328000c1e1900 */
[----:B------:R-:W3:Y:S01]  /*1b80*/  LDL.LU R15, [R1+0x3c] ;  /* 0x00003c00010f7983 */ /* 0x000ee20000300800 */
[----:B------:R-:W-:-:S04]  /*1b90*/  ISETP.NE.U32.AND P0, PT, RZ, c[0x0][0x378], PT ;  /* 0x0000de00ff007a0c */ /* 0x000fc80003f05070 */
[----:B------:R-:W-:Y:S01]  /*1ba0*/  ISETP.NE.AND.EX P1, PT, RZ, c[0x0][0x37c], PT, P0 ;  /* 0x0000df00ff007a0c */ /* 0x000fe20003f25300 */
[----:B--2---:R-:W-:Y:S02]  /*1bb0*/  IMAD.MOV.U32 R7, RZ, RZ, R4 ;  /* 0x000000ffff077224 */ /* 0x004fe400078e0004 */
[----:B------:R1:W4:Y:S01]  /*1bc0*/  @P5 LDG.E R4, [R2.64+0x4] ;  /* 0x0000040602045981 */ /* 0x000322000c1e1900 */
[----:B-----5:R-:W-:Y:S02]  /*1bd0*/  IMAD.MOV.U32 R145, RZ, RZ, R11 ;  /* 0x000000ffff917224 */ /* 0x020fe400078e000b */
[----:B------:R-:W-:-:S05]  /*1be0*/  IMAD.MOV.U32 R6, RZ, RZ, c[0x0][0x2c4] ;  /* 0x0000b100ff067624 */ /* 0x000fca00078e00ff */
[----:B------:R-:W-:Y:S02]  /*1bf0*/  ISETP.NE.AND P2, PT, R6, 0x1, PT ;  /* 0x000000010600780c */ /* 0x000fe40003f45270 */
[----:B-1----:R-:W-:-:S04]  /*1c00*/  @P1 LEA R2, P0, R42, c[0x0][0x378], 0x2 ;  /* 0x0000de002a021a11 */ /* 0x002fc800078010ff */
[----:B------:R-:W-:-:S05]  /*1c10*/  @P1 LEA.HI.X R3, R42, c[0x0][0x37c], R146, 0x2, P0 ;  /* 0x0000df002a031a11 */ /* 0x000fca00000f1492 */
[----:B------:R1:W5:Y:S01]  /*1c20*/  @P1 LDG.E R145, [R2.64] ;  /* 0x0000000602911981 */ /* 0x000362000c1e1900 */
[----:B------:R-:W-:Y:S01]  /*1c30*/  IMAD.IADD R10, R11, 0x1, -R171 ;  /* 0x000000010b0a7824 */ /* 0x000fe200078e0aab */
[----:B---3--:R-:W-:-:S04]  /*1c40*/  LOP3.LUT R15, R15, 0xffffffdf, RZ, 0xc0, !PT ;  /* 0xffffffdf0f0f7812 */ /* 0x008fc800078ec0ff */
[----:B------:R-:W-:Y:S01]  /*1c50*/  @P2 LOP3.LUT R15, R15, 0x20, RZ, 0xfc, !PT ;  /* 0x000000200f0f2812 */ /* 0x000fe200078efcff */
[----:B-1----:R-:W-:Y:S02]  /*1c60*/  IMAD.SHL.U32 R2, R0, 0x80, RZ ;  /* 0x0000008000027824 */ /* 0x002fe400078e00ff */
[----:B------:R-:W-:-:S03]  /*1c70*/  IMAD.MOV.U32 R0, RZ, RZ, c[0x0][0x228] ;  /* 0x00008a00ff007624 */ /* 0x000fc600078e00ff */
[----:B------:R1:W-:Y:S04]  /*1c80*/  STL [R1+0x4c], R2 ;  /* 0x00004c0201007387 */ /* 0x0003e80000100800 */
[----:B------:R-:W-:Y:S01]  /*1c90*/  STL [R1+0x3c], R15 ;  /* 0x00003c0f01007387 */ /* 0x000fe20000100800 */
[----:B-1----:R-:W-:-:S05]  /*1ca0*/  IADD3 R2, R2, 0x7f, RZ ;  /* 0x0000007f02027810 */ /* 0x002fca0007ffe0ff */
[----:B------:R-:W-:-:S05]  /*1cb0*/  @P2 IMAD.HI.U32 R3, R2, c[0x0][0x2c8], RZ ;  /* 0x0000b20002032a27 */ /* 0x000fca00078e00ff */
[----:B------:R-:W-:Y:S01]  /*1cc0*/  @P2 SHF.R.U32.HI R2, RZ, c[0x0][0x2cc], R3 ;  /* 0x0000b300ff022a19 */ /* 0x000fe20000011603 */
[----:B------:R-:W-:Y:S01]  /*1cd0*/  BSSY B0, `(.L_x_1140) ;  /* 0x000003a000007945 */ /* 0x000fe20003800000 */
[----:B----4-:R-:W-:-:S04]  /*1ce0*/  @P5 IMAD.IADD R0, R4, 0x1, -R5 ;  /* 0x0000000104005824 */ /* 0x010fc800078e0a05 */
[----:B------:R-:W-:Y:S02]  /*1cf0*/  IMAD.IADD R6, R10, 0x1, R0 ;  /* 0x000000010a067824 */ /* 0x000fe400078e0200 */
[----:B------:R-:W-:-:S03]  /*1d00*/  IMAD.MOV.U32 R4, RZ, RZ, RZ ;  /* 0x000000ffff047224 */ /* 0x000fc600078e00ff */
[C---:B------:R-:W-:Y:S01]  /*1d10*/  IADD3 R180, R6.reuse, 0x70, -R7 ;  /* 0x0000007006b47810 */ /* 0x040fe20007ffe807 */
[----:B------:R1:W-:Y:S01]  /*1d20*/  STL [R1+0x30], R6 ;  /* 0x0000300601007387 */ /* 0x0003e20000100800 */
[----:B------:R-:W-:-:S03]  /*1d30*/  IADD3 R5, R6, 0x6f, RZ ;  /* 0x0000006f06057810 */ /* 0x000fc60007ffe0ff */
[----:B------:R-:W-:Y:S02]  /*1d40*/  IMAD.IADD R3, R180, 0x1, R2 ;  /* 0x00000001b4037824 */ /* 0x000fe400078e0202 */
[----:B------:R-:W-:Y:S02]  /*1d50*/  IMAD.MOV.U32 R2, RZ, RZ, RZ ;  /* 0x000000ffff027224 */ /* 0x000fe400078e00ff */
[----:B------:R-:W-:Y:S01]  /*1d60*/  IMAD.HI R4, R5, -0x6db6db6d, R4 ;  /* 0x9249249305047827 */ /* 0x000fe200078e0204 */
[----:B------:R-:W-:-:S03]  /*1d70*/  LOP3.LUT R5, R9, 0xff0000, RZ, 0xc0, !PT ;  /* 0x00ff000009057812 */ /* 0x000fc600078ec0ff */
[----:B------:R-:W-:Y:S01]  /*1d80*/  IMAD.HI R2, R3, -0x6db6db6d, R2 ;  /* 0x9249249303027827 */ /* 0x000fe200078e0202 */
[----:B-1----:R-:W-:-:S04]  /*1d90*/  LOP3.LUT R6, R9, 0xff000000, RZ, 0xc0, !PT ;  /* 0xff00000009067812 */ /* 0x002fc800078ec0ff */
[----:B------:R-:W-:-:S04]  /*1da0*/  SHF.R.U32.HI R7, RZ, 0x8, R6 ;  /* 0x00000008ff077819 */ /* 0x000fc80000011606 */
[----:B------:R-:W-:Y:S02]  /*1db0*/  LEA.HI R5, R5, R7, RZ, 0x10 ;  /* 0x0000000705057211 */ /* 0x000fe400078f80ff */
[----:B------:R-:W-:Y:S02]  /*1dc0*/  SHF.R.U32.HI R6, RZ, 0x1f, R4 ;  /* 0x0000001fff067819 */ /* 0x000fe40000011604 */
[----:B------:R-:W-:Y:S02]  /*1dd0*/  SHF.R.U32.HI R3, RZ, 0x1f, R2 ;  /* 0x0000001fff037819 */ /* 0x000fe40000011602 */
[----:B------:R-:W-:Y:S02]  /*1de0*/  SHF.R.U32.HI R8, RZ, 0x10, R5 ;  /* 0x00000010ff087819 */ /* 0x000fe40000011605 */
[----:B------:R-:W-:Y:S02]  /*1df0*/  LOP3.LUT R16, R5, 0xff, RZ, 0xc0, !PT ;  /* 0x000000ff05107812 */ /* 0x000fe400078ec0ff */
[----:B------:R-:W-:-:S02]  /*1e00*/  LEA.HI.SX32 R176, R4, R6, 0x1a ;  /* 0x0000000604b07211 */ /* 0x000fc400078fd2ff */
[----:B------:R-:W-:Y:S01]  /*1e10*/  LEA.HI.SX32 R2, R2, R3, 0x1a ;  /* 0x0000000302027211 */ /* 0x000fe200078fd2ff */
[----:B------:R1:W-:Y:S03]  /*1e20*/  STL [R1+0x50], R8 ;  /* 0x0000500801007387 */ /* 0x0003e60000100800 */
[----:B------:R-:W-:Y:S01]  /*1e30*/  IMNMX R6, R176, R2, PT ;  /* 0x00000002b0067217 */ /* 0x000fe20003800200 */
[----:B------:R1:W-:Y:S03]  /*1e40*/  STL [R1+0x64], R16 ;  /* 0x0000641001007387 */ /* 0x0003e60000100800 */
[----:B------:R-:W-:Y:S02]  /*1e50*/  ISETP.GE.AND P0, PT, R6, 0x1, PT ;  /* 0x000000010600780c */ /* 0x000fe40003f06270 */
[----:B------:R-:W-:Y:S01]  /*1e60*/  ISETP.NE.AND P1, PT, R8, RZ, PT ;  /* 0x000000ff0800720c */ /* 0x000fe20003f25270 */
[----:B------:R-:W-:-:S03]  /*1e70*/  IMAD.MOV.U32 R2, RZ, RZ, RZ ;  /* 0x000000ffff027224 */ /* 0x000fc600078e00ff */
[----:B------:R-:W-:-:S07]  /*1e80*/  SEL R144, R8, c[0x0][0x338], P1 ;  /* 0x0000ce0008907a07 */ /* 0x000fce0000800000 */
[----:B------:R-:W-:Y:S05]  /*1e90*/  @!P0 BRA `(.L_x_1141) ;  /* 0x000001d000008947 */ /* 0x000fea0003800000 */
[----:B------:R-:W-:Y:S02]  /*1ea0*/  IABS R2, R144 ;  /* 0x0000009000027213 */ /* 0x000fe40000000000 */
[----:B------:R-:W-:-:S03]  /*1eb0*/  IADD3 R5, R144, -0x1, R6 ;  /* 0xffffffff90057810 */ /* 0x000fc60007ffe006 */
[----:B------:R-:W-:Y:S01]  /*1ec0*/  IMAD.MOV.U32 R4, RZ, RZ, R2 ;  /* 0x000000ffff047224 */ /* 0x000fe200078e0002 */
[----:B------:R-:W-:-:S03]  /*1ed0*/  IABS R9, R5 ;  /* 0x0000000500097213 */ /* 0x000fc60000000000 */
[----:B------:R-:W2:Y:S08]  /*1ee0*/  I2F.RP R2, R4 ;  /* 0x0000000400027306 */ /* 0x000eb00000209400 */
[----:B--2---:R-:W2:Y:S02]  /*1ef0*/  MUFU.RCP R2, R2 ;  /* 0x0000000200027308 */ /* 0x004ea40000001000 */
[----:B--2---:R-:W-:-:S06]  /*1f00*/  IADD3 R2, R2, 0xffffffe, RZ ;  /* 0x0ffffffe02027810 */ /* 0x004fcc0007ffe0ff */
[----:B------:R-:W2:Y:S02]  /*1f10*/  F2I.FTZ.U32.TRUNC.NTZ R3, R2 ;  /* 0x0000000200037305 */ /* 0x000ea4000021f000 */
[----:B--2---:R-:W-:-:S04]  /*1f20*/  IMAD.MOV R2, RZ, RZ, -R3 ;  /* 0x000000ffff027224 */ /* 0x004fc800078e0a03 */
[----:B------:R-:W-:Y:S01]  /*1f30*/  IMAD.MOV.U32 R7, RZ, RZ, R2 ;  /* 0x000000ffff077224 */ /* 0x000fe200078e0002 */
[----:B------:R-:W-:-:S03]  /*1f40*/  IABS R2, R144 ;  /* 0x0000009000027213 */ /* 0x000fc60000000000 */
[----:B------:R-:W-:Y:S02]  /*1f50*/  IMAD R7, R7, R4, RZ ;  /* 0x0000000407077224 */ /* 0x000fe400078e02ff */
[----:B-1----:R-:W-:Y:S02]  /*1f60*/  IMAD.MOV R8, RZ, RZ, -R2 ;  /* 0x000000ffff087224 */ /* 0x002fe400078e0a02 */
        /* <DEDUP_REMOVED lines=16> */
.L_x_1141:
[----:B------:R-:W-:Y:S05]  /*2070*/  BSYNC B0 ;  /* 0x0000000000007941 */ /* 0x000fea0003800000 */
.L_x_1140:
[----:B------:R-:W-:Y:S01]  /*2080*/  IMAD R3, R16, R2, RZ ;  /* 0x0000000210037224 */ /* 0x000fe200078e02ff */
[----:B------:R-:W2:Y:S03]  /*2090*/  S2R R7, SR_TID.X ;  /* 0x0000000000077919 */ /* 0x000ea60000002100 */
[C---:B------:R-:W-:Y:S02]  /*20a0*/  IMAD.IADD R2, R3.reuse, 0x1, R2 ;  /* 0x0000000103027824 */ /* 0x040fe400078e0202 */
[----:B------:R-:W-:-:S03]  /*20b0*/  IMAD R3, R3, 0x70, -R10 ;  /* 0x0000007003037824 */ /* 0x000fc600078e0a0a */
[----:B------:R-:W-:Y:S02]  /*20c0*/  IMNMX R2, R6, R2, PT ;  /* 0x0000000206027217 */ /* 0x000fe40003800200 */
[----:B------:R-:W-:-:S03]  /*20d0*/  IMNMX R3, RZ, R3, !PT ;  /* 0x00000003ff037217 */ /* 0x000fc60007800200 */
[----:B------:R-:W-:-:S05]  /*20e0*/  IMAD R2, R2, 0x70, -R10 ;  /* 0x0000007002027824 */ /* 0x000fca00078e0a0a */
[----:B------:R-:W-:-:S04]  /*20f0*/  IMNMX R2, R2, R0, PT ;  /* 0x0000000002027217 */ /* 0x000fc80003800200 */
[----:B------:R-:W-:Y:S02]  /*2100*/  ISETP.GT.AND P0, PT, R2, R3, PT ;  /* 0x000000030200720c */ /* 0x000fe40003f04270 */
[----:B------:R-:W-:Y:S02]  /*2110*/  SHF.R.U32.HI R3, RZ, 0x4, R3 ;  /* 0x00000004ff037819 */ /* 0x000fe40000011603 */
[--C-:B--2---:R-:W-:Y:S02]  /*2120*/  SHF.R.S32.HI R214, RZ, 0x1f, R7.reuse ;  /* 0x0000001fffd67819 */ /* 0x104fe40000011407 */
[----:B------:R-:W-:Y:S01]  /*2130*/  SHF.R.S32.HI R40, RZ, 0x1f, R7 ;  /* 0x0000001fff287819 */ /* 0x000fe20000011407 */
[----:B------:R-:W-:Y:S01]  /*2140*/  IMAD.WIDE.U32 R4, R3, 0x24924925, RZ ;  /* 0x2492492503047825 */ /* 0x000fe200078e00ff */
[-C--:B------:R-:W-:Y:S02]  /*2150*/  LEA.HI R6, R214, R7.reuse, RZ, 0x3 ;  /* 0x00000007d6067211 */ /* 0x080fe400078f18ff */
[----:B------:R-:W-:Y:S01]  /*2160*/  LEA.HI R40, R40, R7, RZ, 0x3 ;  /* 0x0000000728287211 */ /* 0x000fe200078f18ff */
[----:B------:R-:W-:Y:S01]  /*2170*/  IMAD.MOV.U32 R140, RZ, RZ, R5 ;  /* 0x000000ffff8c7224 */ /* 0x000fe200078e0005 */
[----:B------:R-:W-:-:S02]  /*2180*/  LOP3.LUT R4, R6, 0xfffffff8, RZ, 0xc0, !PT ;  /* 0xfffffff806047812 */ /* 0x000fc400078ec0ff */
[----:B------:R-:W-:Y:S01]  /*2190*/  @P0 IADD3 R3, R2, 0x6f, RZ ;  /* 0x0000006f02030810 */ /* 0x000fe20007ffe0ff */
[----:B------:R-:W-:Y:S01]  /*21a0*/  @P0 IMAD.MOV.U32 R2, RZ, RZ, RZ ;  /* 0x000000ffff020224 */ /* 0x000fe200078e00ff */
[----:B------:R-:W-:Y:S01]  /*21b0*/  SHF.R.S32.HI R40, RZ, 0x3, R40 ;  /* 0x00000003ff287819 */ /* 0x000fe20000011428 */
[----:B------:R-:W-:Y:S01]  /*21c0*/  IMAD.IADD R147, R7, 0x1, -R4 ;  /* 0x0000000107937824 */ /* 0x000fe200078e0a04 */
[----:B------:R-:W-:Y:S01]  /*21d0*/  SHF.R.S32.HI R35, RZ, 0x1f, R7 ;  /* 0x0000001fff237819 */ /* 0x000fe20000011407 */
[----:B------:R-:W-:Y:S01]  /*21e0*/  @P0 IMAD.HI R2, R3, -0x6db6db6d, R2 ;  /* 0x9249249303020827 */ /* 0x000fe200078e0202 */
[--C-:B------:R-:W-:Y:S02]  /*21f0*/  SHF.R.S32.HI R33, RZ, 0x1f, R7.reuse ;  /* 0x0000001fff217819 */ /* 0x100fe40000011407 */
[----:B------:R-:W-:Y:S01]  /*2200*/  SHF.R.S32.HI R34, RZ, 0x1f, R7 ;  /* 0x0000001fff227819 */ /* 0x000fe20000011407 */
[----:B------:R-:W-:Y:S01]  /*2210*/  IMAD.SHL.U32 R6, R40, 0x40, RZ ;  /* 0x0000004028067824 */ /* 0x000fe200078e00ff */
[----:B------:R-:W-:Y:S01]  /*2220*/  @P0 SHF.R.U32.HI R3, RZ, 0x1f, R2 ;  /* 0x0000001fff030819 */ /* 0x000fe20000011602 */
[----:B------:R-:W-:Y:S01]  /*2230*/  IMAD.MOV.U32 R4, RZ, RZ, R140 ;  /* 0x000000ffff047224 */ /* 0x000fe200078e008c */
[----:B------:R-:W-:Y:S01]  /*2240*/  LEA.HI R5, R214, R7, RZ, 0x6 ;  /* 0x00000007d6057211 */ /* 0x000fe200078f30ff */
[C---:B------:R-:W-:Y:S01]  /*2250*/  IMAD.SHL.U32 R36, R147.reuse, 0x8, RZ ;  /* 0x0000000893247824 */ /* 0x040fe200078e00ff */
[----:B------:R-:W-:Y:S01]  /*2260*/  @P0 LEA.HI.SX32 R4, R2, R3, 0x1a ;  /* 0x0000000302040211 */ /* 0x000fe200078fd2ff */
[----:B------:R-:W-:Y:S01]  /*2270*/  IMAD.SHL.U32 R28, R147, 0x4, RZ ;  /* 0x00000004931c7824 */ /* 0x000fe200078e00ff */
[-C--:B------:R-:W-:Y:S01]  /*2280*/  LEA.HI R35, R35, R7.reuse, RZ, 0x3 ;  /* 0x0000000723237211 */ /* 0x080fe200078f18ff */
[----:B------:R-:W-:Y:S01]  /*2290*/  IMAD.SHL.U32 R2, R5, 0x8, RZ ;  /* 0x0000000805027824 */ /* 0x000fe200078e00ff */
[----:B------:R-:W-:-:S02]  /*22a0*/  LEA.HI R34, R34, R7, RZ, 0x3 ;  /* 0x0000000722227211 */ /* 0x000fc400078f18ff */
[----:B------:R-:W-:Y:S02]  /*22b0*/  LEA.HI R33, R33, R7, RZ, 0x3 ;  /* 0x0000000721217211 */ /* 0x000fe400078f18ff */
[----:B------:R-:W-:Y:S02]  /*22c0*/  LOP3.LUT R159, R6, 0x1c0, RZ, 0xc0, !PT ;  /* 0x000001c0069f7812 */ /* 0x000fe400078ec0ff */
[----:B------:R-:W-:Y:S02]  /*22d0*/  ISETP.GT.AND P0, PT, R4, R140, PT ;  /* 0x0000008c0400720c */ /* 0x000fe40003f04270 */
[----:B------:R-:W-:Y:S02]  /*22e0*/  SHF.R.S32.HI R35, RZ, 0x3, R35 ;  /* 0x00000003ff237819 */ /* 0x000fe40000011423 */
[----:B------:R-:W-:Y:S02]  /*22f0*/  SHF.R.S32.HI R34, RZ, 0x3, R34 ;  /* 0x00000003ff227819 */ /* 0x000fe40000011422 */
[----:B------:R-:W-:-:S02]  /*2300*/  SHF.R.S32.HI R33, RZ, 0x3, R33 ;  /* 0x00000003ff217819 */ /* 0x000fc40000011421 */
[----:B------:R-:W-:Y:S02]  /*2310*/  SHF.R.U32.HI R199, RZ, 0x3, R159 ;  /* 0x00000003ffc77819 */ /* 0x000fe4000001169f */
[----:B------:R-:W-:Y:S02]  /*2320*/  LOP3.LUT R3, R159, 0x38, R36, 0xf8, !PT ;  /* 0x000000389f037812 */ /* 0x000fe400078ef824 */
[----:B------:R-:W-:Y:S02]  /*2330*/  IADD3 R35, R35, 0x20, RZ ;  /* 0x0000002023237810 */ /* 0x000fe40007ffe0ff */
[----:B------:R-:W-:Y:S02]  /*2340*/  IADD3 R34, R34, 0x40, RZ ;  /* 0x0000004022227810 */ /* 0x000fe40007ffe0ff */
[----:B------:R-:W-:Y:S01]  /*2350*/  IADD3 R33, R33, 0x60, RZ ;  /* 0x0000006021217810 */ /* 0x000fe20007ffe0ff */
[----:B------:R-:W-:Y:S01]  /*2360*/  IMAD.SHL.U32 R5, R35, 0x40, RZ ;  /* 0x0000004023057824 */ /* 0x000fe200078e00ff */
[----:B------:R-:W-:Y:S01]  /*2370*/  LOP3.LUT R169, R2, 0xfffffe00, RZ, 0xc0, !PT ;  /* 0xfffffe0002a97812 */ /* 0x000fe200078ec0ff */
[----:B------:R-:W-:Y:S01]  /*2380*/  IMAD.SHL.U32 R6, R34, 0x40, RZ ;  /* 0x0000004022067824 */ /* 0x000fe200078e00ff */
[----:B------:R-:W-:Y:S01]  /*2390*/  LOP3.LUT R2, R3, R199, RZ, 0x3c, !PT ;  /* 0x000000c703027212 */ /* 0x000fe200078e3cff */
[----:B------:R-:W-:Y:S01]  /*23a0*/  IMAD.SHL.U32 R3, R33, 0x40, RZ ;  /* 0x0000004021037824 */ /* 0x000fe200078e00ff */
[----:B------:R-:W-:-:S02]  /*23b0*/  LOP3.LUT R154, R5, 0x1c0, RZ, 0xc0, !PT ;  /* 0x000001c0059a7812 */ /* 0x000fc400078ec0ff */
[----:B------:R-:W-:Y:S01]  /*23c0*/  LOP3.LUT R155, R6, 0x1c0, RZ, 0xc0, !PT ;  /* 0x000001c0069b7812 */ /* 0x000fe200078ec0ff */
[----:B------:R-:W-:Y:S01]  /*23d0*/  IMAD.IADD R2, R169, 0x1, R2 ;  /* 0x00000001a9027824 */ /* 0x000fe200078e0202 */
[----:B------:R-:W-:-:S03]  /*23e0*/  LOP3.LUT R158, R3, 0x1c0, RZ, 0xc0, !PT ;  /* 0x000001c0039e7812 */ /* 0x000fc600078ec0ff */
[----:B------:R-:W-:Y:S01]  /*23f0*/  IMAD.SHL.U32 R215, R2, 0x2, RZ ;  /* 0x0000000202d77824 */ /* 0x000fe200078e00ff */
[----:B------:R-:W-:Y:S05]  /*2400*/  @!P0 BRA `(.L_x_1142) ;  /* 0x00006f5000008947 */ /* 0x000fea0003800000 */
[----:B------:R-:W-:Y:S01]  /*2410*/  ISETP.NE.U32.AND P0, PT, RZ, c[0x0][0x340], PT ;  /* 0x0000d000ff007a0c */ /* 0x000fe20003f05070 */
[----:B------:R-:W-:-:S03]  /*2420*/  IMAD.MOV.U32 R38, RZ, RZ, R15 ;  /* 0x000000ffff267224 */ /* 0x000fc600078e000f */
[----:B------:R-:W-:-:S13]  /*2430*/  ISETP.NE.AND.EX P3, PT, RZ, c[0x0][0x344], PT, P0 ;  /* 0x0000d100ff007a0c */ /* 0x000fda0003f65300 */
[----:B------:R-:W-:-:S05]  /*2440*/  @P3 IMAD.WIDE R2, R42, R13, c[0x0][0x340] ;  /* 0x0000d0002a023625 */ /* 0x000fca00078e020d */
[----:B------:R2:W3:Y:S01]  /*2450*/  @P3 LDG.E R23, [R2.64] ;  /* 0x0000000602173981 */ /* 0x0004e2000c1e1900 */
[----:B------:R-:W-:Y:S01]  /*2460*/  SHF.R.S32.HI R27, RZ, 0x1f, R40 ;  /* 0x0000001fff1b7819 */ /* 0x000fe20000011428 */
[----:B------:R-:W-:Y:S01]  /*2470*/  IMAD.MOV.U32 R179, RZ, RZ, 0x5 ;  /* 0x00000005ffb37424 */ /* 0x000fe200078e00ff */
[----:B------:R-:W-:Y:S01]  /*2480*/  IADD3 R129, P0, R40, R12, RZ ;  /* 0x0000000c28817210 */ /* 0x000fe20007f1e0ff */
[----:B------:R-:W-:Y:S01]  /*2490*/  ULDC UR4, c[0x0][0x23c] ;  /* 0x00008f0000047ab9 */ /* 0x000fe20000000800 */
[----:B------:R-:W-:Y:S01]  /*24a0*/  SHF.R.S32.HI R37, RZ, 0x1f, R36 ;  /* 0x0000001fff257819 */ /* 0x000fe20000011424 */
[----:B------:R-:W-:Y:S01]  /*24b0*/  USHF.L.U32 UR5, UR4, 0x6, URZ ;  /* 0x0000000604057899 */ /* 0x000fe2000800063f */
[----:B------:R-:W-:Y:S01]  /*24c0*/  LEA.HI.X.SX32 R143, R12, R27, 0x1, P0 ;  /* 0x0000001b0c8f7211 */ /* 0x000fe200000f0eff */
[----:B------:R-:W-:Y:S01]  /*24d0*/  IMAD.IADD R22, R11, 0x1, R170 ;  /* 0x000000010b167824 */ /* 0x000fe200078e02aa */
[----:B------:R-:W-:Y:S01]  /*24e0*/  IADD3 R41, R4, -0x1, RZ ;  /* 0xffffffff04297810 */ /* 0x000fe20007ffe0ff */
[----:B------:R-:W-:Y:S01]  /*24f0*/  UIMAD UR4, UR4, 0x60, URZ ;  /* 0x00000060040478a4 */ /* 0x000fe2000f8e023f */
[----:B------:R-:W-:Y:S01]  /*2500*/  SEL R25, R146, RZ, !P5 ;  /* 0x000000ff92197207 */ /* 0x000fe20006800000 */
[----:B------:R-:W-:Y:S01]  /*2510*/  IMAD R5, R143, c[0x0][0x238], RZ ;  /* 0x00008e008f057a24 */ /* 0x000fe200078e02ff */
[----:B------:R-:W-:Y:S01]  /*2520*/  MOV R148, 0x70 ;  /* 0x0000007000947802 */ /* 0x000fe20000000f00 */
[----:B------:R-:W-:Y:S01]  /*2530*/  IMAD.WIDE.U32 R12, R40, c[0x0][0x290], R36 ;  /* 0x0000a400280c7a25 */ /* 0x000fe200078e0024 */
[----:B------:R-:W-:-:S02]  /*2540*/  SEL R26, R42, RZ, !P5 ;  /* 0x000000ff2a1a7207 */ /* 0x000fc40006800000 */
[----:B------:R-:W-:Y:S01]  /*2550*/  ISETP.GE.AND P5, PT, R36, c[0x0][0x1d4], PT ;  /* 0x0000750024007a0c */ /* 0x000fe20003fa6270 */
[----:B------:R-:W-:Y:S01]  /*2560*/  IMAD R5, R129, c[0x0][0x23c], R5 ;  /* 0x00008f0081057a24 */ /* 0x000fe200078e0205 */
[----:B------:R-:W-:Y:S01]  /*2570*/  ISETP.GE.AND P4, PT, R218, c[0x0][0x1d4], PT ;  /* 0x00007500da007a0c */ /* 0x000fe20003f86270 */
[----:B------:R-:W-:Y:S01]  /*2580*/  IMAD R4, R25, c[0x0][0x248], RZ ;  /* 0x0000920019047a24 */ /* 0x000fe200078e02ff */
[----:B------:R-:W-:Y:S01]  /*2590*/  MOV R178, c[0x0][0x238] ;  /* 0x00008e0000b27a02 */ /* 0x000fe20000000f00 */
[C---:B------:R-:W-:Y:S01]  /*25a0*/  IMAD R186, R148.reuse, c[0x0][0x23c], RZ ;  /* 0x00008f0094ba7a24 */ /* 0x040fe200078e02ff */
[----:B------:R-:W-:Y:S01]  /*25b0*/  SHF.R.S32.HI R24, RZ, 0x1f, R22 ;  /* 0x0000001fff187819 */ /* 0x000fe20000011416 */
[----:B------:R-:W-:Y:S01]  /*25c0*/  IMAD.WIDE.U32 R156, R148, c[0x0][0x238], RZ ;  /* 0x00008e00949c7a25 */ /* 0x000fe200078e00ff */
[----:B------:R-:W-:Y:S02]  /*25d0*/  SHF.L.U64.HI R187, R178, R179, c[0x0][0x23c] ;  /* 0x00008f00b2bb7619 */ /* 0x000fe400000102b3 */
[----:B------:R-:W-:Y:S01]  /*25e0*/  SHF.R.S32.HI R29, RZ, 0x1f, R28 ;  /* 0x0000001fff1d7819 */ /* 0x000fe2000001141c */
[----:B--2---:R-:W-:Y:S01]  /*25f0*/  IMAD.WIDE.U32 R2, R129, c[0x0][0x238], R36 ;  /* 0x00008e0081027a25 */ /* 0x004fe200078e0024 */
[----:B------:R-:W-:-:S02]  /*2600*/  LOP3.LUT R38, R38, 0xfffffffd, RZ, 0xc0, !PT ;  /* 0xfffffffd26267812 */ /* 0x000fc400078ec0ff */
[----:B------:R-:W-:Y:S01]  /*2610*/  MOV R210, c[0x0][0x27c] ;  /* 0x00009f0000d27a02 */ /* 0x000fe20000000f00 */
[----:B------:R-:W-:Y:S01]  /*2620*/  IMAD.IADD R3, R3, 0x1, R5 ;  /* 0x0000000103037824 */ /* 0x000fe200078e0205 */
[----:B------:R-:W-:Y:S01]  /*2630*/  @P5 LOP3.LUT R38, R38, 0x2, RZ, 0xfc, !PT ;  /* 0x0000000226265812 */ /* 0x000fe200078efcff */
[----:B------:R-:W-:Y:S01]  /*2640*/  IMAD R5, R41, -0x70, R0 ;  /* 0xffffff9029057824 */ /* 0x000fe200078e0200 */
[----:B------:R-:W-:Y:S01]  /*2650*/  SHF.R.U32.HI R30, RZ, 0x3, R154 ;  /* 0x00000003ff1e7819 */ /* 0x000fe2000001169a */
[----:B------:R-:W-:Y:S01]  /*2660*/  IMAD.WIDE.U32 R2, R39, c[0x0][0x240], R2 ;  /* 0x0000900027027a25 */ /* 0x000fe200078e0002 */
[----:B------:R-:W-:Y:S02]  /*2670*/  LOP3.LUT R38, R38, 0xfffffffe, RZ, 0xc0, !PT ;  /* 0xfffffffe26267812 */ /* 0x000fe400078ec0ff */
[----:B------:R-:W-:Y:S01]  /*2680*/  IMNMX R5, R5, 0x70, PT ;  /* 0x0000007005057817 */ /* 0x000fe20003800200 */
[----:B------:R-:W-:Y:S01]  /*2690*/  IMAD R3, R39, c[0x0][0x244], R3 ;  /* 0x0000910027037a24 */ /* 0x000fe200078e0203 */
[----:B------:R-:W-:Y:S01]  /*26a0*/  @P4 LOP3.LUT R38, R38, 0x1, RZ, 0xfc, !PT ;  /* 0x0000000126264812 */ /* 0x000fe200078efcff */
[C---:B------:R-:W-:Y:S01]  /*26b0*/  IMAD R4, R26.reuse, c[0x0][0x24c], R4 ;  /* 0x000093001a047a24 */ /* 0x040fe200078e0204 */
[----:B------:R-:W-:Y:S01]  /*26c0*/  SHF.R.U32.HI R32, RZ, 0x3, R158 ;  /* 0x00000003ff207819 */ /* 0x000fe2000001169e */
[----:B------:R-:W-:Y:S01]  /*26d0*/  IMAD.IADD R6, R5, 0x1, -R40 ;  /* 0x0000000105067824 */ /* 0x000fe200078e0a28 */
[----:B------:R-:W-:Y:S01]  /*26e0*/  SHF.R.U32.HI R31, RZ, 0x3, R155 ;  /* 0x00000003ff1f7819 */ /* 0x000fe2000001169b */
[----:B------:R-:W-:Y:S01]  /*26f0*/  IMAD.WIDE.U32 R126, R26, c[0x0][0x248], R2 ;  /* 0x000092001a7e7a25 */ /* 0x000fe200078e0002 */
[----:B------:R-:W-:Y:S01]  /*2700*/  SHF.R.S32.HI R3, RZ, 0x1f, R41 ;  /* 0x0000001fff037819 */ /* 0x000fe20000011429 */
[----:B------:R2:W-:Y:S01]  /*2710*/  STL [R1+0x3c], R38 ;  /* 0x00003c2601007387 */ /* 0x0005e20000100800 */
[C---:B------:R-:W-:Y:S01]  /*2720*/  ISETP.GE.AND P0, PT, R6.reuse, 0x1, PT ;  /* 0x000000010600780c */ /* 0x040fe20003f06270 */
[----:B------:R-:W-:Y:S01]  /*2730*/  IMAD.IADD R186, R157, 0x1, R186 ;  /* 0x000000019dba7824 */ /* 0x000fe200078e02ba */
[----:B------:R-:W-:Y:S01]  /*2740*/  IADD3 R125, R127, R4, RZ ;  /* 0x000000047f7d7210 */ /* 0x000fe20007ffe0ff */
[----:B------:R-:W-:Y:S01]  /*2750*/  IMAD.MOV.U32 R124, RZ, RZ, R126 ;  /* 0x000000ffff7c7224 */ /* 0x000fe200078e007e */
[----:B------:R-:W-:Y:S01]  /*2760*/  ISETP.GE.AND P2, PT, R6, 0x21, PT ;  /* 0x000000210600780c */ /* 0x000fe20003f46270 */
[----:B------:R-:W-:-:S02]  /*2770*/  IMAD R2, R186, R41, RZ ;  /* 0x00000029ba027224 */ /* 0x000fc400078e02ff */
[----:B------:R-:W-:Y:S02]  /*2780*/  IMAD.SHL.U32 R209, R178, 0x20, RZ ;  /* 0x00000020b2d17824 */ /* 0x000fe400078e00ff */
[-C--:B------:R-:W-:Y:S02]  /*2790*/  IMAD R4, R3, R156.reuse, R2 ;  /* 0x0000009c03047224 */ /* 0x080fe400078e0202 */
[----:B------:R-:W-:-:S04]  /*27a0*/  IMAD.WIDE.U32 R2, R41, R156, R124 ;  /* 0x0000009c29027225 */ /* 0x000fc800078e007c */
[----:B------:R-:W-:Y:S01]  /*27b0*/  IMAD.IADD R3, R3, 0x1, R4 ;  /* 0x0000000103037824 */ /* 0x000fe200078e0204 */
[----:B------:R-:W-:Y:S01]  /*27c0*/  @P0 LEA R4, P1, R2, c[0x0][0x220], 0x1 ;  /* 0x0000880002040a11 */ /* 0x000fe200078208ff */
[----:B-1----:R-:W-:-:S03]  /*27d0*/  IMAD.WIDE.U32 R8, R178, 0x40, RZ ;  /* 0x00000040b2087825 */ /* 0x002fc600078e00ff */
[----:B------:R-:W-:Y:S01]  /*27e0*/  @P0 LEA.HI.X R5, R2, c[0x0][0x224], R3, 0x1, P1 ;  /* 0x0000890002050a11 */ /* 0x000fe200008f0c03 */
[----:B------:R-:W-:Y:S01]  /*27f0*/  IMAD R10, R24, c[0x0][0x1e0], RZ ;  /* 0x00007800180a7a24 */ /* 0x000fe200078e02ff */
[----:B------:R-:W-:Y:S01]  /*2800*/  ISETP.GE.AND P1, PT, R6, 0x41, PT ;  /* 0x000000410600780c */ /* 0x000fe20003f26270 */
[----:B------:R-:W-:Y:S02]  /*2810*/  IMAD.WIDE.U32 R204, R40, c[0x0][0x1e0], RZ ;  /* 0x0000780028cc7a25 */ /* 0x000fe400078e00ff */
[----:B------:R-:W-:Y:S01]  /*2820*/  @!PT LDS RZ, [RZ] ;  /* 0x00000000fffff984 */ /* 0x000fe20000000800 */
[----:B------:R-:W-:Y:S01]  /*2830*/  @!PT LDS RZ, [RZ] ;  /* 0x00000000fffff984 */ /* 0x000fe20000000800 */
[----:B------:R-:W-:Y:S01]  /*2840*/  @!PT LDS RZ, [RZ] ;  /* 0x00000000fffff984 */ /* 0x000fe20000000800 */
[----:B------:R1:W-:Y:S02]  /*2850*/  @P0 LDGSTS.E.BYPASS.LTC128B.128 [R215+0x8100], [R4.64], !P5 ;  /* 0x0810000004d70fae */ /* 0x0003e4000e901d46 */
[----:B------:R-:W-:Y:S02]  /*2860*/  IMAD R10, R22, c[0x0][0x1e4], R10 ;  /* 0x00007900160a7a24 */ /* 0x000fe400078e020a */
[----:B------:R1:W-:Y:S01]  /*2870*/  @P0 LDGSTS.E.BYPASS.LTC128B.128 [R215+0xb900], [R4.64+0x80], !P4 ;  /* 0x0b90008004d70fae */ /* 0x0003e2000e101d46 */
[----:B------:R-:W-:-:S04]  /*2880*/  IMAD.WIDE.U32 R164, R178, 0x60, RZ ;  /* 0x00000060b2a47825 */ /* 0x000fc800078e00ff */
[----:B------:R-:W-:Y:S01]  /*2890*/  IMAD.MOV.U32 R162, RZ, RZ, c[0x0][0x280] ;  /* 0x0000a000ffa27624 */ /* 0x000fe200078e00ff */
[----:B------:R-:W-:Y:S01]  /*28a0*/  IADD3 R181, R165, UR4, RZ ;  /* 0x00000004a5b57c10 */ /* 0x000fe2000fffe0ff */
[----:B------:R-:W-:Y:S02]  /*28b0*/  IMAD.MOV.U32 R163, RZ, RZ, c[0x0][0x290] ;  /* 0x0000a400ffa37624 */ /* 0x000fe400078e00ff */
[C---:B------:R-:W-:Y:S01]  /*28c0*/  IMAD.SHL.U32 R190, R162.reuse, 0x20, RZ ;  /* 0x00000020a2be7824 */ /* 0x040fe200078e00ff */
[-C--:B------:R-:W-:Y:S01]  /*28d0*/  SHF.L.U64.HI R167, R162, R179.reuse, c[0x0][0x284] ;  /* 0x0000a100a2a77619 */ /* 0x080fe200000102b3 */
[C---:B------:R-:W-:Y:S01]  /*28e0*/  IMAD.SHL.U32 R191, R163.reuse, 0x20, RZ ;  /* 0x00000020a3bf7824 */ /* 0x040fe200078e00ff */
[----:B------:R-:W-:Y:S02]  /*28f0*/  SHF.L.U64.HI R168, R163, R179, c[0x0][0x294] ;  /* 0x0000a500a3a87619 */ /* 0x000fe400000102b3 */
[----:B-1----:R-:W-:-:S04]  /*2900*/  @P2 IADD3 R5, P0, R209, R2, RZ ;  /* 0x00000002d1052210 */ /* 0x002fc80007f1e0ff */
[----:B------:R-:W-:Y:S02]  /*2910*/  @P2 IADD3.X R7, R3, R187, RZ, P0, !PT ;  /* 0x000000bb03072210 */ /* 0x000fe400007fe4ff */
[----:B------:R-:W-:-:S04]  /*2920*/  @P2 LEA R4, P0, R5, c[0x0][0x220], 0x1 ;  /* 0x0000880005042a11 */ /* 0x000fc800078008ff */
[----:B------:R-:W-:-:S05]  /*2930*/  @P2 LEA.HI.X R5, R5, c[0x0][0x224], R7, 0x1, P0 ;  /* 0x0000890005052a11 */ /* 0x000fca00000f0c07 */
[----:B------:R1:W-:Y:S04]  /*2940*/  @P2 LDGSTS.E.BYPASS.LTC128B.128 [R216+0x9100], [R4.64], !P5 ;  /* 0x0910000004d82fae */ /* 0x0003e8000e901d46 */
[----:B------:R1:W-:Y:S02]  /*2950*/  @P2 LDGSTS.E.BYPASS.LTC128B.128 [R216+0xc900], [R4.64+0x80], !P4 ;  /* 0x0c90008004d82fae */ /* 0x0003e4000e101d46 */
[----:B-1----:R-:W-:-:S04]  /*2960*/  @P1 IADD3 R5, P0, R2, R8, RZ ;  /* 0x0000000802051210 */ /* 0x002fc80007f1e0ff */
[----:B------:R-:W-:Y:S01]  /*2970*/  @P1 IADD3.X R7, R3, UR5, R9, P0, !PT ;  /* 0x0000000503071c10 */ /* 0x000fe200087fe409 */
[----:B------:R-:W-:Y:S01]  /*2980*/  IMAD.WIDE.U32 R8, R22, c[0x0][0x1e0], RZ ;  /* 0x0000780016087a25 */ /* 0x000fe200078e00ff */
[----:B------:R-:W-:-:S04]  /*2990*/  @P1 LEA R4, P0, R5, c[0x0][0x220], 0x1 ;  /* 0x0000880005041a11 */ /* 0x000fc800078008ff */
[----:B------:R-:W-:Y:S02]  /*29a0*/  @P1 LEA.HI.X R5, R5, c[0x0][0x224], R7, 0x1, P0 ;  /* 0x0000890005051a11 */ /* 0x000fe400000f0c07 */
[----:B------:R-:W-:Y:S01]  /*29b0*/  ISETP.GT.AND P0, PT, R6, 0x60, PT ;  /* 0x000000600600780c */ /* 0x000fe20003f04270 */
[----:B------:R-:W-:Y:S02]  /*29c0*/  IMAD R6, R27, c[0x0][0x280], RZ ;  /* 0x0000a0001b067a24 */ /* 0x000fe400078e02ff */
[----:B------:R1:W-:Y:S02]  /*29d0*/  @P1 LDGSTS.E.BYPASS.LTC128B.128 [R216+0xa100], [R4.64], !P5 ;  /* 0x0a10000004d81fae */ /* 0x0003e4000e901d46 */
[C---:B------:R-:W-:Y:S02]  /*29e0*/  IMAD R16, R40.reuse, c[0x0][0x284], R6 ;  /* 0x0000a10028107a24 */ /* 0x040fe400078e0206 */
[----:B------:R-:W-:Y:S01]  /*29f0*/  IMAD.WIDE.U32 R6, R40, c[0x0][0x280], R28 ;  /* 0x0000a00028067a25 */ /* 0x000fe200078e001c */
[----:B------:R1:W-:Y:S03]  /*2a00*/  @P1 LDGSTS.E.BYPASS.LTC128B.128 [R216+0xd900], [R4.64+0x80], !P4 ;  /* 0x0d90008004d81fae */ /* 0x0003e6000e101d46 */
[----:B------:R-:W-:Y:S01]  /*2a10*/  IMAD.IADD R15, R7, 0x1, R16 ;  /* 0x00000001070f7824 */ /* 0x000fe200078e0210 */
[----:B------:R-:W-:Y:S01]  /*2a20*/  IADD3 R7, R9, R10, RZ ;  /* 0x0000000a09077210 */ /* 0x000fe20007ffe0ff */
[----:B------:R-:W-:-:S02]  /*2a30*/  IMAD R9, R27, c[0x0][0x290], RZ ;  /* 0x0000a4001b097a24 */ /* 0x000fc400078e02ff */
[----:B------:R-:W-:-:S04]  /*2a40*/  @P0 IMAD.WIDE.U32 R2, R178, 0x60, R2 ;  /* 0x00000060b2020825 */ /* 0x000fc800078e0002 */
[----:B------:R-:W-:Y:S01]  /*2a50*/  IMAD.MOV.U32 R14, RZ, RZ, R6 ;  /* 0x000000ffff0e7224 */ /* 0x000fe200078e0006 */
[----:B------:R-:W-:Y:S01]  /*2a60*/  @P0 IADD3 R17, R3, UR4, RZ ;  /* 0x0000000403110c10 */ /* 0x000fe2000fffe0ff */
[----:B------:R-:W-:-:S04]  /*2a70*/  IMAD.WIDE.U32 R10, R40, c[0x0][0x290], R28 ;  /* 0x0000a400280a7a25 */ /* 0x000fc800078e001c */
[----:B------:R-:W-:Y:S02]  /*2a80*/  IMAD R9, R40, c[0x0][0x294], R9 ;  /* 0x0000a50028097a24 */ /* 0x000fe400078e0209 */
[----:B------:R-:W-:Y:S01]  /*2a90*/  IMAD.MOV.U32 R6, RZ, RZ, R8 ;  /* 0x000000ffff067224 */ /* 0x000fe200078e0008 */
[C---:B------:R-:W-:Y:S01]  /*2aa0*/  @P0 LEA R8, P1, R2.reuse, c[0x0][0x220], 0x1 ;  /* 0x0000880002080a11 */ /* 0x040fe200078208ff */
[----:B------:R-:W-:Y:S01]  /*2ab0*/  IMAD.IADD R3, R9, 0x1, R13 ;  /* 0x0000000109037824 */ /* 0x000fe200078e020d */
[----:B------:R-:W-:Y:S01]  /*2ac0*/  IADD3 R11, R11, R9, RZ ;  /* 0x000000090b0b7210 */ /* 0x000fe20007ffe0ff */
[C---:B------:R-:W-:Y:S01]  /*2ad0*/  IMAD.WIDE.U32 R6, R39.reuse, c[0x0][0x1e8], R6 ;  /* 0x00007a0027067a25 */ /* 0x040fe200078e0006 */
[----:B------:R-:W-:Y:S02]  /*2ae0*/  @P0 LEA.HI.X R9, R2, c[0x0][0x224], R17, 0x1, P1 ;  /* 0x0000890002090a11 */ /* 0x000fe400008f0c11 */
[----:B------:R-:W-:Y:S01]  /*2af0*/  MOV R2, R12 ;  /* 0x0000000c00027202 */ /* 0x000fe20000000f00 */
[----:B-1----:R-:W-:Y:S01]  /*2b00*/  IMAD.WIDE.U32 R4, R40, c[0x0][0x280], R36 ;  /* 0x0000a00028047a25 */ /* 0x002fe200078e0024 */
[----:B------:R-:W-:Y:S01]  /*2b10*/  SHF.R.S32.HI R12, RZ, 0x1f, R33 ;  /* 0x0000001fff0c7819 */ /* 0x000fe20000011421 */
[----:B------:R1:W-:Y:S01]  /*2b20*/  @P0 LDGSTS.E.BYPASS.LTC128B.128 [R216+0xb100], [R8.64], !P5 ;  /* 0x0b10000008d80fae */ /* 0x0003e2000e901d46 */
[----:B------:R-:W-:Y:S01]  /*2b30*/  SHF.R.S32.HI R13, RZ, 0x1f, R34 ;  /* 0x0000001fff0d7819 */ /* 0x000fe20000011422 */
[----:B------:R-:W-:Y:S01]  /*2b40*/  IMAD.IADD R5, R16, 0x1, R5 ;  /* 0x0000000110057824 */ /* 0x000fe200078e0205 */
[----:B------:R-:W-:Y:S01]  /*2b50*/  LEA.HI R12, R12, R33, RZ, 0x3 ;  /* 0x000000210c0c7211 */ /* 0x000fe200078f18ff */
[----:B------:R1:W-:Y:S01]  /*2b60*/  @P0 LDGSTS.E.BYPASS.LTC128B.128 [R216+0xe900], [R8.64+0x80], !P4 ;  /* 0x0e90008008d80fae */ /* 0x0003e2000e101d46 */
[----:B------:R-:W-:Y:S01]  /*2b70*/  IMAD R7, R39, c[0x0][0x1ec], R7 ;  /* 0x00007b0027077a24 */ /* 0x000fe200078e0207 */
[----:B------:R-:W-:Y:S01]  /*2b80*/  LEA.HI R13, R13, R34, RZ, 0x3 ;  /* 0x000000220d0d7211 */ /* 0x000fe200078f18ff */
[----:B-----5:R-:W-:Y:S01]  /*2b90*/  IMAD.WIDE.U32 R108, R145, c[0x0][0x280], R14 ;  /* 0x0000a000916c7a25 */ /* 0x020fe200078e000e */
[----:B------:R-:W-:Y:S01]  /*2ba0*/  SHF.L.U32 R17, R12, 0x6, RZ ;  /* 0x000000060c117819 */ /* 0x000fe200000006ff */
[----:B------:R-:W0:Y:S01]  /*2bb0*/  LDGDEPBAR ;  /* 0x00000000000079af */ /* 0x000e220000000000 */
[----:B------:R-:W-:Y:S01]  /*2bc0*/  WARPSYNC 0xffffffff ;  /* 0xffffffff00007948 */ /* 0x000fe20003800000 */
[----:B------:R-:W-:Y:S01]  /*2bd0*/  IMAD.SHL.U32 R19, R13, 0x40, RZ ;  /* 0x000000400d137824 */ /* 0x000fe200078e00ff */
[----:B------:R-:W-:Y:S01]  /*2be0*/  LOP3.LUT R17, R17, 0xfffffe00, RZ, 0xc0, !PT ;  /* 0xfffffe0011117812 */ /* 0x000fe200078ec0ff */
[----:B------:R-:W-:-:S03]  /*2bf0*/  IMAD.WIDE.U32 R104, R145, c[0x0][0x280], R4 ;  /* 0x0000a00091687a25 */ /* 0x000fc600078e0004 */
[----:B------:R-:W-:Y:S01]  /*2c00*/  LOP3.LUT R19, R19, 0xfffffe00, RZ, 0xc0, !PT ;  /* 0xfffffe0013137812 */ /* 0x000fe200078ec0ff */
[----:B------:R-:W-:-:S04]  /*2c10*/  IMAD.WIDE.U32 R102, R145, c[0x0][0x290], R2 ;  /* 0x0000a40091667a25 */ /* 0x000fc800078e0002 */
[----:B------:R-:W-:Y:S01]  /*2c20*/  IMAD.WIDE.U32 R106, R145, c[0x0][0x290], R10 ;  /* 0x0000a400916a7a25 */ /* 0x000fe200078e000a */
[----:B-1----:R-:W-:Y:S02]  /*2c30*/  SHF.R.S32.HI R9, RZ, 0x1f, R35 ;  /* 0x0000001fff097819 */ /* 0x002fe40000011423 */
[----:B------:R-:W-:Y:S02]  /*2c40*/  SHF.R.S32.HI R8, RZ, 0x1f, R145 ;  /* 0x0000001fff087819 */ /* 0x000fe40000011491 */
[----:B------:R-:W-:Y:S01]  /*2c50*/  LEA.HI R16, R9, R35, RZ, 0x3 ;  /* 0x0000002309107211 */ /* 0x000fe200078f18ff */
[----:B------:R-:W-:Y:S02]  /*2c60*/  IMAD R9, R27, c[0x0][0x1e0], RZ ;  /* 0x000078001b097a24 */ /* 0x000fe400078e02ff */
[----:B------:R-:W-:Y:S02]  /*2c70*/  IMAD R20, R8, c[0x0][0x290], RZ ;  /* 0x0000a40008147a24 */ /* 0x000fe400078e02ff */
[----:B------:R-:W-:-:S02]  /*2c80*/  IMAD R18, R40, c[0x0][0x1e4], R9 ;  /* 0x0000790028127a24 */ /* 0x000fc400078e0209 */
[----:B------:R-:W-:Y:S02]  /*2c90*/  IMAD.SHL.U32 R16, R16, 0x40, RZ ;  /* 0x0000004010107824 */ /* 0x000fe400078e00ff */
[----:B------:R-:W-:Y:S01]  /*2ca0*/  IMAD R12, R145, c[0x0][0x294], R20 ;  /* 0x0000a500910c7a24 */ /* 0x000fe200078e0214 */
[----:B------:R-:W-:Y:S01]  /*2cb0*/  IADD3 R139, R205, R18, RZ ;  /* 0x00000012cd8b7210 */ /* 0x000fe20007ffe0ff */
[----:B------:R-:W-:Y:S01]  /*2cc0*/  IMAD R21, R8, c[0x0][0x280], RZ ;  /* 0x0000a00008157a24 */ /* 0x000fe200078e02ff */
[----:B------:R-:W-:Y:S01]  /*2cd0*/  LOP3.LUT R20, R16, 0xfffffe00, RZ, 0xc0, !PT ;  /* 0xfffffe0010147812 */ /* 0x000fe200078ec0ff */
[----:B------:R-:W-:Y:S01]  /*2ce0*/  IMAD.IADD R118, R107, 0x1, R12 ;  /* 0x000000016b767824 */ /* 0x000fe200078e020c */
[----:B------:R-:W-:Y:S01]  /*2cf0*/  SHF.L.U32 R8, R210, 0x1, RZ ;  /* 0x00000001d2087819 */ /* 0x000fe200000006ff */
[----:B------:R-:W-:Y:S01]  /*2d00*/  IMAD R13, R145, c[0x0][0x284], R21 ;  /* 0x0000a100910d7a24 */ /* 0x000fe200078e0215 */
[----:B------:R-:W-:-:S04]  /*2d10*/  IADD3 R116, R12, R103, RZ ;  /* 0x000000670c747210 */ /* 0x000fc80007ffe0ff */
[----:B------:R-:W-:Y:S02]  /*2d20*/  IADD3 R120, R109, R13, RZ ;  /* 0x0000000d6d787210 */ /* 0x000fe40007ffe0ff */
[----:B------:R-:W-:Y:S02]  /*2d30*/  IADD3 R117, R13, R105, RZ ;  /* 0x000000690d757210 */ /* 0x000fe40007ffe0ff */
[----:B---3--:R-:W-:Y:S01]  /*2d40*/  @P3 SHF.R.S32.HI R9, RZ, 0x1f, R23 ;  /* 0x0000001fff093819 */ /* 0x008fe20000011417 */
[----:B------:R-:W-:Y:S02]  /*2d50*/  @!P3 IMAD.MOV.U32 R9, RZ, RZ, R146 ;  /* 0x000000ffff09b224 */ /* 0x000fe400078e0092 */
[----:B------:R-:W-:-:S03]  /*2d60*/  @!P3 IMAD.MOV.U32 R23, RZ, RZ, R42 ;  /* 0x000000ffff17b224 */ /* 0x000fc600078e002a */
        /* <DEDUP_REMOVED lines=8> */
[----:B--2---:R-:W-:Y:S01]  /*2df0*/  ISETP.GE.AND P0, PT, R36, c[0x0][0x27c], PT ;  /* 0x00009f0024007a0c */ /* 0x004fe20003f06270 */
[C---:B------:R-:W-:Y:S01]  /*2e00*/  IMAD.WIDE.U32 R2, R39.reuse, c[0x0][0x210], R36 ;  /* 0x0000840027027a25 */ /* 0x040fe200078e0024 */
[----:B------:R-:W-:Y:S01]  /*2e10*/  ISETP.GE.AND P2, PT, R210, 0x1, PT ;  /* 0x00000001d200780c */ /* 0x000fe20003f46270 */
[----:B------:R-:W-:Y:S01]  /*2e20*/  ULDC.U8 UR8, c[0x0][0x298] ;  /* 0x0000a60000087ab9 */ /* 0x000fe20000000000 */
[----:B------:R-:W-:Y:S01]  /*2e30*/  SEL R4, RZ, c[0x0][0x27c], !P0 ;  /* 0x00009f00ff047a07 */ /* 0x000fe20004000000 */
[C---:B------:R-:W-:Y:S01]  /*2e40*/  IMAD R5, R39.reuse, c[0x0][0x214], R3 ;  /* 0x0000850027057a24 */ /* 0x040fe200078e0203 */
[----:B------:R-:W-:Y:S01]  /*2e50*/  LOP3.LUT R38, R38, 0xfffffff7, RZ, 0xc0, !PT ;  /* 0xfffffff726267812 */ /* 0x000fe200078ec0ff */
[----:B------:R-:W-:Y:S01]  /*2e60*/  IMAD.WIDE.U32 R6, R39, c[0x0][0x260], R36 ;  /* 0x0000980027067a25 */ /* 0x000fe200078e0024 */
[----:B------:R-:W-:Y:S01]  /*2e70*/  BAR.SYNC.DEFER_BLOCKING 0x0 ;  /* 0x0000000000007b1d */ /* 0x000fe20000010000 */
[----:B------:R-:W-:Y:S02]  /*2e80*/  IADD3 R142, P1, R40, R22, RZ ;  /* 0x00000016288e7210 */ /* 0x000fe40007f3e0ff */
[----:B------:R-:W-:Y:S01]  /*2e90*/  IMAD.IADD R3, R36, 0x1, R4 ;  /* 0x0000000124037824 */ /* 0x000fe200078e0204 */
[----:B------:R-:W-:Y:S01]  /*2ea0*/  SHF.L.U32 R188, R162, 0x6, RZ ;  /* 0x00000006a2bc7819 */ /* 0x000fe200000006ff */
[----:B------:R-:W-:Y:S01]  /*2eb0*/  IMAD.MOV.U32 R4, RZ, RZ, R2 ;  /* 0x000000ffff047224 */ /* 0x000fe200078e0002 */
[----:B------:R-:W-:Y:S01]  /*2ec0*/  @P0 IADD3 R8, -R8, c[0x0][0x1d4], RZ ;  /* 0x0000750008080a10 */ /* 0x000fe20007ffe1ff */
[----:B------:R-:W-:Y:S01]  /*2ed0*/  IMAD R11, R18, c[0x0][0x218], RZ ;  /* 0x00008600120b7a24 */ /* 0x000fe200078e02ff */
[----:B------:R-:W-:Y:S01]  /*2ee0*/  SHF.R.S32.HI R9, RZ, 0x1f, R3 ;  /* 0x0000001fff097819 */ /* 0x000fe20000011403 */
[C---:B------:R-:W-:Y:S01]  /*2ef0*/  IMAD.WIDE.U32 R100, R16.reuse, c[0x0][0x218], R4 ;  /* 0x0000860010647a25 */ /* 0x040fe200078e0004 */
[----:B------:R-:W-:Y:S01]  /*2f00*/  SHF.R.S32.HI R10, RZ, 0x1f, R8 ;  /* 0x0000001fff0a7819 */ /* 0x000fe20000011408 */
[----:B------:R-:W-:Y:S01]  /*2f10*/  ULDC UR10, c[0x0][0x1e4] ;  /* 0x00007900000a7ab9 */ /* 0x000fe20000000800 */
[-C--:B------:R-:W-:Y:S01]  /*2f20*/  LEA.HI R2, R9, R3.reuse, RZ, 0x3 ;  /* 0x0000000309027211 */ /* 0x080fe200078f18ff */
[----:B------:R-:W-:Y:S01]  /*2f30*/  IMAD R7, R39, c[0x0][0x264], R7 ;  /* 0x0000990027077a24 */ /* 0x000fe200078e0207 */
[----:B------:R-:W-:Y:S01]  /*2f40*/  LEA.HI R3, R9, R3, RZ, 0x6 ;  /* 0x0000000309037211 */ /* 0x000fe200078f30ff */
[----:B------:R-:W-:Y:S01]  /*2f50*/  IMAD R18, R16, c[0x0][0x21c], R11 ;  /* 0x0000870010127a24 */ /* 0x000fe200078e020b */
[----:B------:R-:W-:Y:S01]  /*2f60*/  LEA.HI R10, R10, R8, RZ, 0x4 ;  /* 0x000000080a0a7211 */ /* 0x000fe200078f20ff */
[----:B------:R-:W-:Y:S01]  /*2f70*/  IMAD R8, R25, c[0x0][0x268], RZ ;  /* 0x00009a0019087a24 */ /* 0x000fe200078e02ff */
[----:B------:R-:W-:Y:S01]  /*2f80*/  LOP3.LUT R5, R159, 0x38, R2, 0xf8, !PT ;  /* 0x000000389f057812 */ /* 0x000fe200078ef802 */
[----:B------:R-:W-:Y:S01]  /*2f90*/  IMAD.WIDE.U32 R98, R26, c[0x0][0x268], R6 ;  /* 0x00009a001a627a25 */ /* 0x000fe200078e0006 */
[----:B------:R-:W-:Y:S01]  /*2fa0*/  SHF.R.S32.HI R3, RZ, 0x6, R3 ;  /* 0x00000006ff037819 */ /* 0x000fe20000011403 */
[----:B------:R-:W-:Y:S01]  /*2fb0*/  UMOV UR9, 0x60 ;  /* 0x0000006000097882 */ /* 0x000fe20000000000 */
[----:B------:R-:W-:Y:S01]  /*2fc0*/  LOP3.LUT R4, R154, 0x38, R2, 0xf8, !PT ;  /* 0x000000389a047812 */ /* 0x000fe200078ef802 */
[----:B------:R-:W-:Y:S01]  /*2fd0*/  IMAD R15, R26, c[0x0][0x26c], R8 ;  /* 0x00009b001a0f7a24 */ /* 0x000fe200078e0208 */
[----:B------:R-:W-:Y:S01]  /*2fe0*/  SHF.R.S32.HI R9, RZ, 0x4, R10 ;  /* 0x00000004ff097819 */ /* 0x000fe2000001140a */
[----:B------:R-:W-:Y:S01]  /*2ff0*/  IMAD R10, R3, 0x1c00, R20 ;  /* 0x00001c00030a7824 */ /* 0x000fe200078e0214 */
[----:B------:R-:W-:Y:S01]  /*3000*/  LOP3.LUT R8, R5, R199, RZ, 0x3c, !PT ;  /* 0x000000c705087212 */ /* 0x000fe200078e3cff */
[C---:B------:R-:W-:Y:S01]  /*3010*/  IMAD R11, R3.reuse, 0x1c00, R169 ;  /* 0x00001c00030b7824 */ /* 0x040fe200078e02a9 */
[----:B------:R-:W-:Y:S01]  /*3020*/  LOP3.LUT R5, R4, R30, RZ, 0x3c, !PT ;  /* 0x0000001e04057212 */ /* 0x000fe200078e3cff */
[----:B------:R-:W-:Y:S01]  /*3030*/  ULDC UR5, c[0x0][0x284] ;  /* 0x0000a10000057ab9 */ /* 0x000fe20000000800 */
[----:B------:R-:W-:Y:S01]  /*3040*/  LEA.HI.SX32 R4, R2, R9, 0x1d ;  /* 0x0000000902047211 */ /* 0x000fe200078feaff */
[----:B------:R-:W-:Y:S01]  /*3050*/  IMAD R9, R3, 0x1c00, R19 ;  /* 0x00001c0003097824 */ /* 0x000fe200078e0213 */
[----:B------:R-:W-:Y:S01]  /*3060*/  LOP3.LUT R7, R158, 0x38, R2, 0xf8, !PT ;  /* 0x000000389e077812 */ /* 0x000fe200078ef802 */
[----:B------:R-:W-:Y:S01]  /*3070*/  IMAD.IADD R13, R10, 0x1, R5 ;  /* 0x000000010a0d7824 */ /* 0x000fe200078e0205 */
[----:B------:R-:W-:Y:S01]  /*3080*/  SHF.R.S32.HI R5, RZ, 0x1f, R4 ;  /* 0x0000001fff057819 */ /* 0x000fe20000011404 */
[----:B------:R-:W-:Y:S01]  /*3090*/  IMAD.SHL.U32 R93, R4, 0x8, RZ ;  /* 0x00000008045d7824 */ /* 0x000fe200078e00ff */
[----:B------:R-:W-:Y:S01]  /*30a0*/  IADD3 R14, R11, R8, RZ ;  /* 0x000000080b0e7210 */ /* 0x000fe20007ffe0ff */
[----:B------:R-:W-:Y:S01]  /*30b0*/  IMAD R8, R3, 0x1c00, R17 ;  /* 0x00001c0003087824 */ /* 0x000fe200078e0211 */
[----:B------:R-:W-:Y:S01]  /*30c0*/  LEA.HI R3, R5, R4, RZ, 0x3 ;  /* 0x0000000405037211 */ /* 0x000fe200078f18ff */
[----:B------:R-:W-:Y:S01]  /*30d0*/  ULDC UR4, c[0x0][0x294] ;  /* 0x0000a50000047ab9 */ /* 0x000fe20000000800 */
[----:B------:R-:W-:Y:S01]  /*30e0*/  ISETP.NE.AND P0, PT, RZ, UR8, PT ;  /* 0x00000008ff007c0c */ /* 0x000fe2000bf05270 */
[----:B------:R-:W-:Y:S01]  /*30f0*/  IMAD.MOV.U32 R177, RZ, RZ, 0x6 ;  /* 0x00000006ffb17424 */ /* 0x000fe200078e00ff */
[----:B------:R-:W-:Y:S01]  /*3100*/  LOP3.LUT R6, R155, 0x38, R2, 0xf8, !PT ;  /* 0x000000389b067812 */ /* 0x000fe200078ef802 */
[----:B------:R-:W-:Y:S01]  /*3110*/  UIMAD UR10, UR10, 0x60, URZ ;  /* 0x000000600a0a78a4 */ /* 0x000fe2000f8e023f */
[----:B------:R-:W-:Y:S01]  /*3120*/  LOP3.LUT R5, R7, R32, RZ, 0x3c, !PT ;  /* 0x0000002007057212 */ /* 0x000fe200078e3cff */
[----:B------:R-:W-:Y:S01]  /*3130*/  UIMAD UR5, UR9, UR5, URZ ;  /* 0x00000005090572a4 */ /* 0x000fe2000f8e023f */
[----:B------:R-:W-:Y:S01]  /*3140*/  @P2 LOP3.LUT R38, R38, 0x8, RZ, 0xfc, !PT ;  /* 0x0000000826262812 */ /* 0x000fe200078efcff */
[----:B------:R-:W-:Y:S01]  /*3150*/  UIMAD UR4, UR9, UR4, URZ ;  /* 0x00000004090472a4 */ /* 0x000fe2000f8e023f */
[----:B------:R-:W-:Y:S01]  /*3160*/  LOP3.LUT R6, R6, R31, RZ, 0x3c, !PT ;  /* 0x0000001f06067212 */ /* 0x000fe200078e3cff */
[----:B------:R-:W-:Y:S01]  /*3170*/  IMAD.IADD R11, R8, 0x1, R5 ;  /* 0x00000001080b7824 */ /* 0x000fe200078e0205 */
[----:B------:R-:W-:Y:S01]  /*3180*/  SHF.R.S32.HI R3, RZ, 0x3, R3 ;  /* 0x00000003ff037819 */ /* 0x000fe20000011403 */
[----:B------:R-:W-:Y:S01]  /*3190*/  IMAD R173, R148, c[0x0][0x1e4], RZ ;  /* 0x0000790094ad7a24 */ /* 0x000fe200078e02ff */
[--C-:B------:R-:W-:Y:S01]  /*31a0*/  LOP3.LUT R4, R154, 0x38, R93.reuse, 0xf8, !PT ;  /* 0x000000389a047812 */ /* 0x100fe200078ef85d */
[----:B------:R-:W-:Y:S01]  /*31b0*/  IMAD R174, R148, c[0x0][0x284], RZ ;  /* 0x0000a10094ae7a24 */ /* 0x000fe200078e02ff */
[----:B------:R-:W-:Y:S01]  /*31c0*/  LOP3.LUT R5, R158, 0x38, R93, 0xf8, !PT ;  /* 0x000000389e057812 */ /* 0x000fe200078ef85d */
[----:B------:R-:W-:Y:S01]  /*31d0*/  IMAD R8, R3, 0x1c00, R19 ;  /* 0x00001c0003087824 */ /* 0x000fe200078e0213 */
[----:B------:R-:W-:Y:S01]  /*31e0*/  IADD3 R12, R9, R6, RZ ;  /* 0x00000006090c7210 */ /* 0x000fe20007ffe0ff */
[----:B------:R-:W-:Y:S01]  /*31f0*/  IMAD R9, R3, 0x1c00, R20 ;  /* 0x00001c0003097824 */ /* 0x000fe200078e0214 */
[----:B------:R-:W-:Y:S01]  /*3200*/  LOP3.LUT R4, R4, R30, RZ, 0x3c, !PT ;  /* 0x0000001e04047212 */ /* 0x000fe200078e3cff */
[----:B------:R-:W-:Y:S01]  /*3210*/  IMAD R175, R148, c[0x0][0x294], RZ ;  /* 0x0000a50094af7a24 */ /* 0x000fe200078e02ff */
[----:B------:R-:W-:Y:S01]  /*3220*/  LOP3.LUT R38, R38, 0xfffffffb, RZ, 0xc0, !PT ;  /* 0xfffffffb26267812 */ /* 0x000fe200078ec0ff */
[----:B------:R-:W-:Y:S01]  /*3230*/  IMAD.WIDE.U32 R152, R148, c[0x0][0x1e0], RZ ;  /* 0x0000780094987a25 */ /* 0x000fe200078e00ff */
[----:B------:R-:W-:-:S02]  /*3240*/  LOP3.LUT R6, R155, 0x38, R93, 0xf8, !PT ;  /* 0x000000389b067812 */ /* 0x000fc400078ef85d */
[----:B------:R-:W-:Y:S01]  /*3250*/  LOP3.LUT R10, R5, R32, RZ, 0x3c, !PT ;  /* 0x00000020050a7212 */ /* 0x000fe200078e3cff */
[----:B------:R-:W-:Y:S01]  /*3260*/  IMAD.IADD R9, R9, 0x1, R4 ;  /* 0x0000000109097824 */ /* 0x000fe200078e0204 */
[----:B------:R-:W-:Y:S01]  /*3270*/  LOP3.LUT R5, R159, 0x38, R93, 0xf8, !PT ;  /* 0x000000389f057812 */ /* 0x000fe200078ef85d */
[C---:B------:R-:W-:Y:S01]  /*3280*/  IMAD R4, R3.reuse, 0x1c00, R169 ;  /* 0x00001c0003047824 */ /* 0x040fe200078e02a9 */
[----:B------:R-:W-:Y:S01]  /*3290*/  @P0 LOP3.LUT R38, R38, 0x4, RZ, 0xfc, !PT ;  /* 0x0000000426260812 */ /* 0x000fe200078efcff */
[----:B------:R-:W-:Y:S01]  /*32a0*/  IMAD.WIDE.U32 R150, R148, c[0x0][0x280], RZ ;  /* 0x0000a00094967a25 */ /* 0x000fe200078e00ff */
[----:B------:R-:W-:Y:S02]  /*32b0*/  LOP3.LUT R7, R6, R31, RZ, 0x3c, !PT ;  /* 0x0000001f06077212 */ /* 0x000fe400078e3cff */
[----:B------:R-:W-:Y:S01]  /*32c0*/  MOV R16, c[0x0][0x1e0] ;  /* 0x0000780000107a02 */ /* 0x000fe20000000f00 */
[----:B------:R-:W-:Y:S01]  /*32d0*/  IMAD R6, R3, 0x1c00, R17 ;  /* 0x00001c0003067824 */ /* 0x000fe200078e0211 */
[----:B------:R-:W-:Y:S01]  /*32e0*/  LOP3.LUT R3, R5, R199, RZ, 0x3c, !PT ;  /* 0x000000c705037212 */ /* 0x000fe200078e3cff */
[----:B------:R1:W-:Y:S01]  /*32f0*/  STL [R1+0x3c], R38 ;  /* 0x00003c2601007387 */ /* 0x0003e20000100800 */
[----:B------:R-:W-:Y:S01]  /*3300*/  IADD3 R8, R8, R7, RZ ;  /* 0x0000000708087210 */ /* 0x000fe20007ffe0ff */
[----:B------:R-:W-:Y:S01]  /*3310*/  IMAD.IADD R10, R6, 0x1, R10 ;  /* 0x00000001060a7824 */ /* 0x000fe200078e020a */
[----:B------:R-:W-:Y:S01]  /*3320*/  SHF.R.S32.HI R5, RZ, 0x1f, R34 ;  /* 0x0000001fff057819 */ /* 0x000fe20000011422 */
[----:B------:R-:W-:Y:S01]  /*3330*/  IMAD.IADD R7, R4, 0x1, R3 ;  /* 0x0000000104077824 */ /* 0x000fe200078e0203 */
[----:B------:R-:W-:Y:S01]  /*3340*/  SHF.R.S32.HI R3, RZ, 0x1f, R35 ;  /* 0x0000001fff037819 */ /* 0x000fe20000011423 */
[----:B------:R-:W-:Y:S01]  /*3350*/  IMAD.WIDE.U32 R192, R33, c[0x0][0x1e0], RZ ;  /* 0x0000780021c07a25 */ /* 0x000fe200078e00ff */
[----:B------:R-:W-:-:S02]  /*3360*/  SHF.R.S32.HI R6, RZ, 0x1f, R33 ;  /* 0x0000001fff067819 */ /* 0x000fc40000011421 */
[----:B------:R-:W-:Y:S01]  /*3370*/  LOP3.LUT R112, R2, 0xfffffff8, RZ, 0xc0, !PT ;  /* 0xfffffff802707812 */ /* 0x000fe200078ec0ff */
[----:B------:R-:W-:Y:S01]  /*3380*/  IMAD R4, R3, c[0x0][0x1e0], RZ ;  /* 0x0000780003047a24 */ /* 0x000fe200078e02ff */
[----:B------:R-:W-:Y:S01]  /*3390*/  ISETP.GE.AND P6, PT, R36, c[0x0][0x1d4], PT ;  /* 0x0000750024007a0c */ /* 0x000fe20003fc6270 */
[----:B------:R-:W-:Y:S01]  /*33a0*/  IMAD R3, R5, c[0x0][0x1e0], RZ ;  /* 0x0000780005037a24 */ /* 0x000fe200078e02ff */
[----:B------:R-:W-:Y:S01]  /*33b0*/  SHF.L.U64.HI R179, R16, R179, c[0x0][0x1e4] ;  /* 0x0000790010b37619 */ /* 0x000fe200000102b3 */
[----:B------:R-:W-:Y:S01]  /*33c0*/  IMAD R5, R6, c[0x0][0x1e0], RZ ;  /* 0x0000780006057a24 */ /* 0x000fe200078e02ff */
[----:B------:R-:W-:Y:S01]  /*33d0*/  IADD3 R174, R151, R174, RZ ;  /* 0x000000ae97ae7210 */ /* 0x000fe20007ffe0ff */
[----:B------:R-:W-:Y:S01]  /*33e0*/  IMAD R6, R35, c[0x0][0x1e4], R4 ;  /* 0x0000790023067a24 */ /* 0x000fe200078e0204 */
[----:B------:R-:W-:Y:S01]  /*33f0*/  SHF.L.U32 R206, R16, 0x5, RZ ;  /* 0x0000000510ce7819 */ /* 0x000fe200000006ff */
[C---:B------:R-:W-:Y:S01]  /*3400*/  IMAD.WIDE.U32 R184, R162.reuse, 0x60, RZ ;  /* 0x00000060a2b87825 */ /* 0x040fe200078e00ff */
[----:B------:R-:W-:-:S02]  /*3410*/  SHF.L.U64.HI R162, R162, R177, c[0x0][0x284] ;  /* 0x0000a100a2a27619 */ /* 0x000fc400000102b1 */
[----:B------:R-:W-:Y:S01]  /*3420*/  SHF.R.S32.HI R114, RZ, 0x1f, R112 ;  /* 0x0000001fff727819 */ /* 0x000fe20000011470 */
[----:B------:R-:W-:Y:S01]  /*3430*/  IMAD.WIDE.U32 R182, R163, 0x60, RZ ;  /* 0x00000060a3b67825 */ /* 0x000fe200078e00ff */
[----:B------:R-:W-:Y:S02]  /*3440*/  IADD3 R121, R185, UR5, RZ ;  /* 0x00000005b9797c10 */ /* 0x000fe4000fffe0ff */
[----:B------:R-:W-:Y:S01]  /*3450*/  SHF.R.S32.HI R113, RZ, 0x1f, R93 ;  /* 0x0000001fff717819 */ /* 0x000fe2000001145d */
[----:B------:R-:W-:Y:S01]  /*3460*/  IMAD.WIDE.U32 R160, R16, 0x60, RZ ;  /* 0x0000006010a07825 */ /* 0x000fe200078e00ff */
[----:B------:R-:W-:Y:S02]  /*3470*/  IADD3 R122, R183, UR4, RZ ;  /* 0x00000004b77a7c10 */ /* 0x000fe4000fffe0ff */
[----:B------:R-:W-:Y:S01]  /*3480*/  SHF.L.U32 R135, R14, 0x1, RZ ;  /* 0x000000010e877819 */ /* 0x000fe200000006ff */
[----:B------:R-:W-:Y:S01]  /*3490*/  IMAD R4, R33, c[0x0][0x1e4], R5 ;  /* 0x0000790021047a24 */ /* 0x000fe200078e0205 */
[----:B------:R-:W-:Y:S01]  /*34a0*/  IADD3 R172, R161, UR10, RZ ;  /* 0x0000000aa1ac7c10 */ /* 0x000fe2000fffe0ff */
[----:B------:R-:W-:Y:S01]  /*34b0*/  IMAD.WIDE.U32 R148, R148, c[0x0][0x290], RZ ;  /* 0x0000a40094947a25 */ /* 0x000fe200078e00ff */
[----:B------:R-:W-:-:S02]  /*34c0*/  SHF.L.U32 R132, R11, 0x1, RZ ;  /* 0x000000010b847819 */ /* 0x000fc400000006ff */
[----:B------:R-:W-:Y:S01]  /*34d0*/  IADD3 R136, R193, R4, RZ ;  /* 0x00000004c1887210 */ /* 0x000fe20007ffe0ff */
[----:B------:R-:W-:Y:S01]  /*34e0*/  IMAD.WIDE.U32 R202, R35, c[0x0][0x1e0], RZ ;  /* 0x0000780023ca7a25 */ /* 0x000fe200078e00ff */
[----:B------:R-:W-:-:S03]  /*34f0*/  SHF.L.U32 R128, R10, 0x1, RZ ;  /* 0x000000010a807819 */ /* 0x000fc600000006ff */
        /* <DEDUP_REMOVED lines=19> */
[----:B-1----:R-:W-:Y:S02]  /*3630*/  IMAD.SHL.U32 R123, R7, 0x2, RZ ;  /* 0x00000002077b7824 */ /* 0x002fe400078e00ff */
.L_x_1191:
[----:B------:R-:W-:Y:S01]  /*3640*/  SHF.R.S32.HI R97, RZ, 0x1f, R41 ;  /* 0x0000001fff617819 */ /* 0x000fe20000011429 */
[----:B-1----:R1:W5:Y:S01]  /*3650*/  LDL R211, [R1+0x3c] ;  /* 0x00003c0001d37983 */ /* 0x0023620000100800 */
[----:B------:R-:W-:Y:S01]  /*3660*/  ISETP.GE.AND P2, PT, R210, 0x1, PT ;  /* 0x00000001d200780c */ /* 0x000fe20003f46270 */
[----:B------:R-:W-:Y:S04]  /*3670*/  DEPBAR.LE SB0, 0x0 ;  /* 0x000080000000791a */ /* 0x000fe80000000000 */
[----:B------:R-:W-:Y:S01]  /*3680*/  WARPSYNC 0xffffffff ;  /* 0xffffffff00007948 */ /* 0x000fe20003800000 */
[----:B------:R-:W-:Y:S01]  /*3690*/  BAR.SYNC.DEFER_BLOCKING 0x0 ;  /* 0x0000000000007b1d */ /* 0x000fe20000010000 */
[-C--:B------:R-:W-:Y:S02]  /*36a0*/  IMAD R2, R173, R41.reuse, RZ ;  /* 0x00000029ad027224 */ /* 0x080fe400078e02ff */
[----:B------:R-:W-:Y:S04]  /*36b0*/  IMAD.WIDE.U32 R80, R152, R41, RZ ;  /* 0x0000002998507225 */ /* 0x000fe800078e00ff */
[----:B------:R-:W-:Y:S01]  /*36c0*/  IMAD R2, R97, R152, R2 ;  /* 0x0000009861027224 */ /* 0x000fe200078e0202 */
[----:B------:R-:W-:Y:S03]  /*36d0*/  IADD3 R3, P1, P0, R119, R80, R206 ;  /* 0x0000005077037210 */ /* 0x000fe6000783e0ce */
[----:B------:R-:W-:Y:S05]  /*36e0*/  IMAD.IADD R86, R81, 0x1, R2 ;  /* 0x0000000151567824 */ /* 0x000fea00078e0202 */
[----:B------:R-:W-:Y:S02]  /*36f0*/  IADD3.X R7, R115, R86, R179, P1, P0 ;  /* 0x0000005673077210 */ /* 0x000fe40000fe04b3 */
[----:B------:R-:W-:Y:S04]  /*3700*/  IADD3 R4, P1, P0, R119, R80, R207 ;  /* 0x0000005077047210 */ /* 0x000fe8000783e0cf */
[----:B------:R-:W-:Y:S02]  /*3710*/  IADD3.X R8, R115, R86, R177, P1, P0 ;  /* 0x0000005673087210 */ /* 0x000fe40000fe04b1 */
[----:B------:R-:W-:Y:S01]  /*3720*/  IADD3 R5, P1, P0, R119, R80, R160 ;  /* 0x0000005077057210 */ /* 0x000fe2000783e0a0 */
[----:B------:R-:W2:Y:S01]  /*3730*/  S2R R10, SR_TID.X ;  /* 0x00000000000a7919 */ /* 0x000ea20000002100 */
[----:B------:R-:W-:Y:S02]  /*3740*/  BSSY B2, `(.L_x_1143) ;  /* 0x00004f5000027945 */ /* 0x000fe40003800000 */
[----:B------:R-:W-:Y:S02]  /*3750*/  IADD3.X R9, R115, R86, R172, P1, P0 ;  /* 0x0000005673097210 */ /* 0x000fe40000fe04ac */
[----:B------:R-:W-:Y:S05]  /*3760*/  IADD3 R2, P0, R119, R80, RZ ;  /* 0x0000005077027210 */ /* 0x000fea0007f1e0ff */
[----:B------:R-:W-:Y:S01]  /*3770*/  IMAD.X R6, R86, 0x1, R115, P0 ;  /* 0x0000000156067824 */ /* 0x000fe200000e0673 */
[C---:B------:R-:W-:Y:S04]  /*3780*/  LEA R66, P0, R2.reuse, c[0x0][0x1c8], 0x1 ;  /* 0x0000720002427a11 */ /* 0x040fe800078008ff */
[----:B------:R-:W-:Y:S02]  /*3790*/  LEA.HI.X R67, R2, c[0x0][0x1cc], R6, 0x1, P0 ;  /* 0x0000730002437a11 */ /* 0x000fe400000f0c06 */
[C---:B------:R-:W-:Y:S04]  /*37a0*/  LEA R72, P0, R3.reuse, c[0x0][0x1c8], 0x1 ;  /* 0x0000720003487a11 */ /* 0x040fe800078008ff */
[----:B------:R-:W-:Y:S02]  /*37b0*/  LEA.HI.X R73, R3, c[0x0][0x1cc], R7, 0x1, P0 ;  /* 0x0000730003497a11 */ /* 0x000fe400000f0c07 */
[----:B------:R-:W-:Y:S02]  /*37c0*/  LEA R82, P0, R4, c[0x0][0x1c8], 0x1 ;  /* 0x0000720004527a11 */ /* 0x000fe400078008ff */
[--C-:B--2---:R-:W-:Y:S02]  /*37d0*/  SHF.R.S32.HI R212, RZ, 0x1f, R10.reuse ;  /* 0x0000001fffd47819 */ /* 0x104fe4000001140a */
[--C-:B------:R-:W-:Y:S02]  /*37e0*/  SHF.R.S32.HI R217, RZ, 0x1f, R10.reuse ;  /* 0x0000001fffd97819 */ /* 0x100fe4000001140a */
[--C-:B------:R-:W-:Y:S02]  /*37f0*/  SHF.R.S32.HI R219, RZ, 0x1f, R10.reuse ;  /* 0x0000001fffdb7819 */ /* 0x100fe4000001140a */
[-C--:B------:R-:W-:Y:S02]  /*3800*/  LEA.HI R212, R212, R10.reuse, RZ, 0x3 ;  /* 0x0000000ad4d47211 */ /* 0x080fe400078f18ff */
[-C--:B------:R-:W-:Y:S02]  /*3810*/  LEA.HI R217, R217, R10.reuse, RZ, 0x3 ;  /* 0x0000000ad9d97211 */ /* 0x080fe400078f18ff */
[-C--:B------:R-:W-:Y:S02]  /*3820*/  LEA.HI R219, R219, R10.reuse, RZ, 0x3 ;  /* 0x0000000adbdb7211 */ /* 0x080fe400078f18ff */
[----:B------:R-:W-:Y:S02]  /*3830*/  SHF.R.S32.HI R220, RZ, 0x1f, R10 ;  /* 0x0000001fffdc7819 */ /* 0x000fe4000001140a */
[----:B------:R-:W-:Y:S02]  /*3840*/  LEA.HI.X R83, R4, c[0x0][0x1cc], R8, 0x1, P0 ;  /* 0x0000730004537a11 */ /* 0x000fe400000f0c08 */
[----:B------:R-:W-:Y:S02]  /*3850*/  LEA R84, P0, R5, c[0x0][0x1c8], 0x1 ;  /* 0x0000720005547a11 */ /* 0x000fe400078008ff */
[----:B------:R-:W-:Y:S02]  /*3860*/  SHF.R.S32.HI R212, RZ, 0x3, R212 ;  /* 0x00000003ffd47819 */ /* 0x000fe400000114d4 */
[----:B------:R-:W-:Y:S02]  /*3870*/  SHF.R.S32.HI R217, RZ, 0x3, R217 ;  /* 0x00000003ffd97819 */ /* 0x000fe400000114d9 */
[----:B------:R-:W-:Y:S02]  /*3880*/  SHF.R.S32.HI R219, RZ, 0x3, R219 ;  /* 0x00000003ffdb7819 */ /* 0x000fe400000114db */
[----:B------:R-:W-:Y:S02]  /*3890*/  LEA.HI R220, R220, R10, RZ, 0x3 ;  /* 0x0000000adcdc7211 */ /* 0x000fe400078f18ff */
[----:B------:R-:W-:Y:S02]  /*38a0*/  IADD3 R212, R212, 0x60, RZ ;  /* 0x00000060d4d47810 */ /* 0x000fe40007ffe0ff */
[----:B------:R-:W-:Y:S02]  /*38b0*/  IADD3 R217, R217, 0x40, RZ ;  /* 0x00000040d9d97810 */ /* 0x000fe40007ffe0ff */
[----:B------:R-:W-:Y:S02]  /*38c0*/  IADD3 R219, R219, 0x20, RZ ;  /* 0x00000020dbdb7810 */ /* 0x000fe40007ffe0ff */
[----:B------:R-:W-:Y:S02]  /*38d0*/  SHF.R.S32.HI R220, RZ, 0x3, R220 ;  /* 0x00000003ffdc7819 */ /* 0x000fe400000114dc */
[----:B------:R-:W-:Y:S01]  /*38e0*/  LEA.HI.X R85, R5, c[0x0][0x1cc], R9, 0x1, P0 ;  /* 0x0000730005557a11 */ /* 0x000fe200000f0c09 */
[----:B------:R-:W-:-:S05]  /*38f0*/  @!P2 BRA `(.L_x_1144) ;  /* 0x00004ad00000a947 */ /* 0x000fca0003800000 */
[-C--:B-1----:R-:W-:Y:S01]  /*3900*/  IMAD R4, R174, R41.reuse, RZ ;  /* 0x00000029ae047224 */ /* 0x082fe200078e02ff */
[----:B-----5:R-:W-:Y:S01]  /*3910*/  LOP3.LUT P2, RZ, R211, 0x4, RZ, 0xc0, !PT ;  /* 0x00000004d3ff7812 */ /* 0x020fe2000784c0ff */
        /* <DEDUP_REMOVED lines=38> */
.L_x_1147:
[----:B------:R-:W-:Y:S05]  /*3b80*/  BSYNC B0 ;  /* 0x0000000000007941 */ /* 0x000fea0003800000 */
.L_x_1146:
        /* <DEDUP_REMOVED lines=9> */
[----:B------:R-:W-:Y:S01]  /*3c20*/  IMAD.MOV.U32 R6, RZ, RZ, R13 ;  /* 0x000000ffff067224 */ /* 0x000fe200078e000d */
[----:B------:R-:W-:Y:S01]  /*3c30*/  PRMT R40, R5, 0x7610, R40 ;  /* 0x0000761005287816 */ /* 0x000fe20000000028 */
[----:B------:R-:W-:Y:S01]  /*3c40*/  IMAD.MOV.U32 R5, RZ, RZ, R2 ;  /* 0x000000ffff057224 */ /* 0x000fe200078e0002 */
[----:B------:R-:W-:Y:S01]  /*3c50*/  PRMT R43, R4, 0x7610, R43 ;  /* 0x00007610042b7816 */ /* 0x000fe2000000002b */
[----:B------:R-:W-:Y:S01]  /*3c60*/  CS2R R14, SRZ ;  /* 0x00000000000e7805 */ /* 0x000fe2000001ff00 */
[----:B------:R-:W-:Y:S02]  /*3c70*/  MOV R7, R12 ;  /* 0x0000000c00077202 */ /* 0x000fe40000000f00 */
        /* <DEDUP_REMOVED lines=24> */
.L_x_1149:
[----:B------:R-:W-:Y:S05]  /*3e00*/  BSYNC B0 ;  /* 0x0000000000007941 */ /* 0x000fea0003800000 */
.L_x_1148:
        /* <DEDUP_REMOVED lines=40> */
.L_x_1151:
[----:B------:R-:W-:Y:S05]  /*4090*/  BSYNC B0 ;  /* 0x0000000000007941 */ /* 0x000fea0003800000 */
.L_x_1150:
        /* <DEDUP_REMOVED lines=38> */
.L_x_1153:
[----:B------:R-:W-:Y:S05]  /*4300*/  BSYNC B0 ;  /* 0x0000000000007941 */ /* 0x000fea0003800000 */
.L_x_1152:
        /* <DEDUP_REMOVED lines=68> */
.L_x_1157:
[----:B------:R-:W-:Y:S05]  /*4750*/  BSYNC B0 ;  /* 0x0000000000007941 */ /* 0x000fea0003800000 */
.L_x_1156:
        /* <DEDUP_REMOVED lines=55> */
.L_x_1155:
[----:B------:R-:W-:Y:S05]  /*4ad0*/  BSYNC B1 ;  /* 0x0000000000017941 */ /* 0x000fea0003800000 */
.L_x_1154:
        /* <DEDUP_REMOVED lines=56> */
.L_x_1161:
[----:B------:R-:W-:Y:S05]  /*4e60*/  BSYNC B0 ;  /* 0x0000000000007941 */ /* 0x000fea0003800000 */
.L_x_1160:
        /* <DEDUP_REMOVED lines=55> */
.L_x_1159:
[----:B------:R-:W-:Y:S05]  /*51e0*/  BSYNC B1 ;  /* 0x0000000000017941 */ /* 0x000fea0003800000 */
.L_x_1158:
        /* <DEDUP_REMOVED lines=56> */
.L_x_1165:
[----:B------:R-:W-:Y:S05]  /*5570*/  BSYNC B0 ;  /* 0x0000000000007941 */ /* 0x000fea0003800000 */
.L_x_1164:
        /* <DEDUP_REMOVED lines=55> */
.L_x_1163:
[----:B------:R-:W-:Y:S05]  /*58f0*/  BSYNC B1 ;  /* 0x0000000000017941 */ /* 0x000fea0003800000 */
.L_x_1162:
        /* <DEDUP_REMOVED lines=55> */
.L_x_1168:
[----:B------:R-:W-:Y:S05]  /*5c70*/  BSYNC B0 ;  /* 0x0000000000007941 */ /* 0x000fea0003800000 */
.L_x_1167:
        /* <DEDUP_REMOVED lines=56> */
.L_x_1145:
        /* <DEDUP_REMOVED lines=24> */
[C---:B------:R-:W-:Y:S02]  /*6180*/  @!P2 IADD3.X R9, R117.reuse, R162, R42, P1, P0 ;  /* 0x000000a27509a210 */ /* 0x040fe40000fe042a */
        /* <DEDUP_REMOVED lines=24> */
[----:B------:R-:W-:Y:S02]  /*6310*/  @!P1 LEA.HI.X R11, R11, c[0x0][0x28c], R14, 0x1, P0 ;  /* 0x0000a3000b0b9a11 */ /* 0x000fe400000f0c0e */
[-C--:B------:R-:W-:Y:S04]  /*6320*/  ISETP.GE.AND P0, PT, R220, R79.reuse, PT ;  /* 0x0000004fdc00720c */ /* 0x080fe80003f06270 */
[----:B------:R-:W-:Y:S01]  /*6330*/  ISETP.GE.OR P0, PT, R36, c[0x0][0x27c], P0 ;  /* 0x00009f0024007a0c */ /* 0x000fe20000706670 */
[----:B------:R-:W4:Y:S08]  /*6340*/  @!P1 LDG.E.128 R72, [R12.64] ;  /* 0x000000060c489981 */ /* 0x000f30000c1e1d00 */
[----:B------:R-:W4:Y:S04]  /*6350*/  @!P1 LDG.E.128 R32, [R10.64] ;  /* 0x000000060a209981 */ /* 0x000f28000c1e1d00 */
[----:B---3--:R-:W-:Y:S05]  /*6360*/  @!P0 IADD3 R2, P1, R104, R70, RZ ;  /* 0x0000004668028210 */ /* 0x008fea0007f3e0ff */
[----:B------:R-:W-:Y:S01]  /*6370*/  @!P0 IMAD.X R3, R42, 0x1, R117, P1 ;  /* 0x000000012a038824 */ /* 0x000fe200008e0675 */
[C---:B-1----:R-:W-:Y:S01]  /*6380*/  @!P0 LEA R8, P1, R2.reuse, c[0x0][0x270], 0x1 ;  /* 0x00009c0002088a11 */ /* 0x042fe200078208ff */
[----:B------:R-:W-:Y:S03]  /*6390*/  CS2R R6, SRZ ;  /* 0x0000000000067805 */ /* 0x000fe6000001ff00 */
        /* <DEDUP_REMOVED lines=8> */
[----:B------:R-:W-:Y:S07]  /*6420*/  ISETP.GE.AND P1, PT, R36, c[0x0][0x27c], PT ;  /* 0x00009f0024007a0c */ /* 0x000fee0003f26270 */
        /* <DEDUP_REMOVED lines=157> */
.L_x_1170:
[----:B------:R-:W-:Y:S05]  /*6e00*/  BSYNC B0 ;  /* 0x0000000000007941 */ /* 0x000fea0003800000 */
.L_x_1169:
        /* <DEDUP_REMOVED lines=115> */
.L_x_1172:
[----:B------:R-:W-:Y:S05]  /*7540*/  BSYNC B0 ;  /* 0x0000000000007941 */ /* 0x000fea0003800000 */
.L_x_1171:
        /* <DEDUP_REMOVED lines=115> */
.L_x_1174:
[----:B------:R-:W-:Y:S05]  /*7c80*/  BSYNC B0 ;  /* 0x0000000000007941 */ /* 0x000fea0003800000 */
.L_x_1173:
        /* <DEDUP_REMOVED lines=11> */
[C---:B------:R-:W-:Y:S01]  /*7d40*/  LEA R48, P0, R2.reuse, c[0x0][0x1c8], 0x1 ;  /* 0x0000720002307a11 */ /* 0x040fe200078008ff */
[----:B------:R-:W-:Y:S01]  /*7d50*/  @!P1 HADD2.F32 R27, -RZ, R78.H0_H0 ;  /* 0x2000004eff1b9230 */ /* 0x000fe20000004100 */
[----:B------:R-:W-:Y:S01]  /*7d60*/  @!P1 SHF.R.U32.HI R10, RZ, 0x10, R73 ;  /* 0x00000010ff0a9819 */ /* 0x000fe20000011649 */
[----:B------:R-:W1:Y:S01]  /*7d70*/  LDS.128 R16, [R132+0x8100] ;  /* 0x0081000084107984 */ /* 0x000e620000000c00 */
[----:B------:R-:W-:Y:S01]  /*7d80*/  LEA.HI.X R49, R2, c[0x0][0x1cc], R3, 0x1, P0 ;  /* 0x0000730002317a11 */ /* 0x000fe200000f0c03 */
[----:B------:R-:W-:Y:S01]  /*7d90*/  @!P1 HADD2.F32 R2, -RZ, R39.H0_H0 ;  /* 0x20000027ff029230 */ /* 0x000fe20000004100 */
[----:B------:R-:W-:Y:S01]  /*7da0*/  @!P1 SHF.R.U64 R12, R34, 0x10, R35 ;  /* 0x00000010220c9819 */ /* 0x000fe20000001223 */
[----:B------:R-:W-:Y:S01]  /*7db0*/  @!P1 HADD2.F32 R25, -RZ, R10.H0_H0 ;  /* 0x2000000aff199230 */ /* 0x000fe20000004100 */
[----:B------:R-:W-:Y:S01]  /*7dc0*/  @!P1 SHF.R.U64 R9, R32, 0x10, R33 ;  /* 0x0000001020099819 */ /* 0x000fe20000001221 */
[----:B------:R-:W-:Y:S01]  /*7dd0*/  @!P1 HADD2.F32 R33, -RZ, R78.H1_H1 ;  /* 0x3000004eff219230 */ /* 0x000fe20000004100 */
[----:B------:R-:W-:Y:S02]  /*7de0*/  @!P1 SHF.R.U64 R21, R72, 0x10, R73 ;  /* 0x0000001048159819 */ /* 0x000fe40000001249 */
[----:B------:R-:W-:Y:S02]  /*7df0*/  @!P1 SHF.R.U32.HI R11, RZ, 0x10, R35 ;  /* 0x00000010ff0b9819 */ /* 0x000fe40000011623 */
[--C-:B------:R-:W-:Y:S01]  /*7e00*/  @!P1 SHF.R.U32.HI R31, RZ, 0x10, R75.reuse ;  /* 0x00000010ff1f9819 */ /* 0x100fe2000001164b */
[----:B------:R-:W-:Y:S01]  /*7e10*/  @!P1 HADD2.F32 R21, -RZ, R21.H0_H0 ;  /* 0x20000015ff159230 */ /* 0x000fe20000004100 */
        /* <DEDUP_REMOVED lines=9> */
[--C-:B------:R-:W-:Y:S02]  /*7eb0*/  @!P1 HADD2.F32 R22, -RZ, R7.reuse.H0_H0 ;  /* 0x20000007ff169230 */ /* 0x100fe40000004100 */
[----:B------:R-:W-:Y:S01]  /*7ec0*/  @!P1 HADD2.F32 R24, -RZ, R7.H1_H1 ;  /* 0x30000007ff189230 */ /* 0x000fe20000004100 */
[CC--:B------:R-:W-:Y:S01]  /*7ed0*/  @!P1 FMUL.FTZ R4, R3.reuse, R2.reuse ;  /* 0x0000000203049220 */ /* 0x0c0fe20000410000 */
[----:B------:R-:W-:Y:S01]  /*7ee0*/  @!P1 HADD2.F32 R14, -RZ, R13.H0_H0 ;  /* 0x2000000dff0e9230 */ /* 0x000fe20000004100 */
[----:B------:R-:W-:Y:S01]  /*7ef0*/  @!P1 FMUL.FTZ R8, R22, R2 ;  /* 0x0000000216089220 */ /* 0x000fe20000410000 */
[----:B------:R-:W-:Y:S02]  /*7f00*/  @!P1 HADD2.F32 R2, -RZ, R6.H0_H0 ;  /* 0x20000006ff029230 */ /* 0x000fe40000004100 */
[----:B------:R-:W-:Y:S01]  /*7f10*/  @!P1 HADD2.F32 R6, -RZ, R5.H1_H1 ;  /* 0x30000005ff069230 */ /* 0x000fe20000004100 */
[----:B------:R-:W-:Y:S01]  /*7f20*/  @!P1 FFMA.FTZ R55, R3, R23, -R8 ;  /* 0x0000001703379223 */ /* 0x000fe20000010808 */
[----:B------:R-:W-:Y:S01]  /*7f30*/  @!P1 MOV R8, R16 ;  /* 0x0000001000089202 */ /* 0x000fe20000000f00 */
[-C--:B------:R-:W-:Y:S01]  /*7f40*/  @!P1 FMUL.FTZ R10, R24, R2.reuse ;  /* 0x00000002180a9220 */ /* 0x080fe20000410000 */
[----:B------:R-:W-:Y:S01]  /*7f50*/  @!P1 HADD2.F32 R3, -RZ, R39.H1_H1 ;  /* 0x30000027ff039230 */ /* 0x000fe20000004100 */
[C---:B------:R-:W-:Y:S01]  /*7f60*/  @!P1 FMUL.FTZ R5, R6.reuse, R2 ;  /* 0x0000000206059220 */ /* 0x040fe20000410000 */
[----:B------:R-:W-:Y:S01]  /*7f70*/  @!P1 HADD2.F32 R26, -RZ, R30.H0_H0 ;  /* 0x2000001eff1a9230 */ /* 0x000fe20000004100 */
[----:B------:R-:W-:Y:S01]  /*7f80*/  @!P1 FFMA.FTZ R39, R6, R25, -R10 ;  /* 0x0000001906279223 */ /* 0x000fe2000001080a */
[----:B------:R-:W-:Y:S01]  /*7f90*/  @!P1 HADD2.F32 R7, -RZ, R8.H0_H0 ;  /* 0x20000008ff079230 */ /* 0x000fe20000004100 */
[----:B------:R-:W-:Y:S01]  /*7fa0*/  @!P1 FMUL.FTZ R20, R14, R3 ;  /* 0x000000030e149220 */ /* 0x000fe20000410000 */
[----:B------:R-:W-:Y:S01]  /*7fb0*/  @!P1 MOV R10, R18 ;  /* 0x00000012000a9202 */ /* 0x000fe20000000f00 */
[----:B------:R-:W-:Y:S01]  /*7fc0*/  @!P1 HADD2.F32 R6, -RZ, R40.H0_H0 ;  /* 0x20000028ff069230 */ /* 0x000fe20000004100 */
[----:B------:R-:W-:Y:S01]  /*7fd0*/  @!P1 F2FP.PACK_AB R39, R39, R55 ;  /* 0x000000372727923e */ /* 0x000fe200000000ff */
[C---:B------:R-:W-:Y:S01]  /*7fe0*/  @!P1 FMUL.FTZ R2, R7.reuse, R3 ;  /* 0x0000000307029220 */ /* 0x040fe20000410000 */
[----:B------:R-:W-:Y:S01]  /*7ff0*/  @!P1 HADD2.F32 R3, -RZ, R9.H0_H0 ;  /* 0x20000009ff039230 */ /* 0x000fe20000004100 */
[-C--:B------:R-:W-:Y:S01]  /*8000*/  @!P1 FFMA.FTZ R52, R7, R15.reuse, -R20 ;  /* 0x0000000f07349223 */ /* 0x080fe20000010814 */
[----:B------:R-:W-:Y:S01]  /*8010*/  @!P1 HADD2.F32 R20, -RZ, R13.H1_H1 ;  /* 0x3000000dff149230 */ /* 0x000fe20000004100 */
[-C--:B------:R-:W-:Y:S01]  /*8020*/  @!P1 FMUL.FTZ R9, R26, R6.reuse ;  /* 0x000000061a099220 */ /* 0x080fe20000410000 */
[----:B------:R-:W-:Y:S01]  /*8030*/  @!P1 HADD2.F32 R7, -RZ, R8.H1_H1 ;  /* 0x30000008ff079230 */ /* 0x000fe20000004100 */
[----:B------:R-:W-:Y:S01]  /*8040*/  @!P1 FFMA.FTZ R2, R14, R15, R2 ;  /* 0x0000000f0e029223 */ /* 0x000fe20000010002 */
[----:B------:R-:W-:Y:S01]  /*8050*/  @!P1 MOV R17, R39 ;  /* 0x0000002700119202 */ /* 0x000fe20000000f00 */
[-C--:B------:R-:W-:Y:S01]  /*8060*/  @!P1 FMUL.FTZ R13, R20, R3.reuse ;  /* 0x00000003140d9220 */ /* 0x080fe20000410000 */
[----:B------:R-:W-:Y:S01]  /*8070*/  @!P1 HADD2.F32 R8, -RZ, R10.H0_H0 ;  /* 0x2000000aff089230 */ /* 0x000fe20000004100 */
[C---:B------:R-:W-:Y:S01]  /*8080*/  @!P1 FMUL.FTZ R3, R7.reuse, R3 ;  /* 0x0000000307039220 */ /* 0x040fe20000410000 */
[----:B------:R-:W-:Y:S01]  /*8090*/  @!P1 HADD2.F32 R30, -RZ, R30.H1_H1 ;  /* 0x3000001eff1e9230 */ /* 0x000fe20000004100 */
[----:B------:R-:W-:Y:S01]  /*80a0*/  @!P1 FFMA.FTZ R51, R7, R21, -R13 ;  /* 0x0000001507339223 */ /* 0x000fe2000001080d */
[----:B------:R-:W-:Y:S01]  /*80b0*/  @!P1 HADD2.F32 R13, -RZ, R11.H0_H0 ;  /* 0x2000000bff0d9230 */ /* 0x000fe20000004100 */
[C---:B------:R-:W-:Y:S01]  /*80c0*/  @!P1 FMUL.FTZ R6, R8.reuse, R6 ;  /* 0x0000000608069220 */ /* 0x040fe20000410000 */
[----:B------:R-:W-:Y:S01]  /*80d0*/  @!P1 MOV R11, R47 ;  /* 0x0000002f000b9202 */ /* 0x000fe20000000f00 */
[----:B------:R-:W-:Y:S01]  /*80e0*/  @!P1 FFMA.FTZ R50, R8, R27, -R9 ;  /* 0x0000001b08329223 */ /* 0x000fe20000010809 */
[----:B------:R-:W-:Y:S01]  /*80f0*/  @!P1 HADD2.F32 R9, -RZ, R40.H1_H1 ;  /* 0x30000028ff099230 */ /* 0x000fe20000004100 */
[----:B------:R-:W-:Y:S01]  /*8100*/  @!P1 IMAD.MOV.U32 R8, RZ, RZ, R19 ;  /* 0x000000ffff089224 */ /* 0x000fe200078e0013 */
[----:B------:R-:W-:Y:S01]  /*8110*/  @!P1 HADD2.F32 R7, -RZ, R12.H0_H0 ;  /* 0x2000000cff079230 */ /* 0x000fe20000004100 */
[----:B------:R-:W-:Y:S01]  /*8120*/  @!P1 FFMA.FTZ R3, R20, R21, R3 ;  /* 0x0000001514039223 */ /* 0x000fe20000010003 */
[--C-:B------:R-:W-:Y:S01]  /*8130*/  @!P1 HADD2.F32 R32, -RZ, R11.reuse.H0_H0 ;  /* 0x2000000bff209230 */ /* 0x100fe20000004100 */
[----:B------:R-:W-:Y:S01]  /*8140*/  @!P1 FFMA.FTZ R4, R22, R23, R4 ;  /* 0x0000001716049223 */ /* 0x000fe20000010004 */
[----:B------:R-:W-:Y:S01]  /*8150*/  @!P1 HADD2.F32 R34, -RZ, R11.H1_H1 ;  /* 0x3000000bff229230 */ /* 0x000fe20000004100 */
[----:B------:R-:W-:Y:S01]  /*8160*/  @!P1 FMUL.FTZ R40, R30, R7 ;  /* 0x000000071e289220 */ /* 0x000fe20000410000 */
[----:B------:R-:W-:Y:S01]  /*8170*/  @!P1 HADD2.F32 R12, -RZ, R10.H1_H1 ;  /* 0x3000000aff0c9230 */ /* 0x000fe20000004100 */
[----:B------:R-:W-:Y:S01]  /*8180*/  @!P1 FMUL.FTZ R38, R32, R9 ;  /* 0x0000000920269220 */ /* 0x000fe20000410000 */
[--C-:B------:R-:W-:Y:S01]  /*8190*/  @!P1 HADD2.F32 R11, -RZ, R8.reuse.H0_H0 ;  /* 0x20000008ff0b9230 */ /* 0x100fe20000004100 */
[----:B------:R-:W-:Y:S01]  /*81a0*/  @!P1 FFMA.FTZ R5, R24, R25, R5 ;  /* 0x0000001918059223 */ /* 0x000fe20000010005 */
[----:B------:R-:W-:Y:S01]  /*81b0*/  @!P1 HADD2.F32 R10, -RZ, R8.H1_H1 ;  /* 0x30000008ff0a9230 */ /* 0x000fe20000004100 */
[----:B------:R-:W-:Y:S02]  /*81c0*/  @!P1 FMUL.FTZ R8, R34, R13 ;  /* 0x0000000d22089220 */ /* 0x000fe40000410000 */
[----:B------:R-:W-:Y:S01]  /*81d0*/  @!P1 FFMA.FTZ R43, R11, R33, -R38 ;  /* 0x000000210b2b9223 */ /* 0x000fe20000010826 */
[----:B------:R-:W-:Y:S01]  /*81e0*/  @!P1 F2FP.PACK_AB R38, R51, R52 ;  /* 0x000000343326923e */ /* 0x000fe200000000ff */
[----:B------:R-:W-:Y:S01]  /*81f0*/  @!P1 FFMA.FTZ R42, R10, R35, -R8 ;  /* 0x000000230a2a9223 */ /* 0x000fe20000010808 */
[----:B------:R-:W-:Y:S01]  /*8200*/  @!P1 F2FP.PACK_AB R4, R5, R4 ;  /* 0x000000040504923e */ /* 0x000fe200000000ff */
[C---:B------:R-:W-:Y:S01]  /*8210*/  @!P1 FFMA.FTZ R40, R12.reuse, R31, -R40 ;  /* 0x0000001f0c289223 */ /* 0x040fe20000010828 */
[----:B------:R-:W-:Y:S01]  /*8220*/  @!P1 MOV R16, R38 ;  /* 0x0000002600109202 */ /* 0x000fe20000000f00 */
[----:B------:R-:W-:Y:S01]  /*8230*/  @!P1 FMUL.FTZ R7, R12, R7 ;  /* 0x000000070c079220 */ /* 0x000fe20000410000 */
[----:B------:R-:W-:Y:S01]  /*8240*/  @!P1 F2FP.PACK_AB R12, R42, R43 ;  /* 0x0000002b2a0c923e */ /* 0x000fe200000000ff */
[----:B------:R-:W-:Y:S01]  /*8250*/  @!P1 FMUL.FTZ R8, R11, R9 ;  /* 0x000000090b089220 */ /* 0x000fe20000410000 */
[----:B------:R-:W-:Y:S01]  /*8260*/  @!P1 F2FP.PACK_AB R11, R40, R50 ;  /* 0x00000032280b923e */ /* 0x000fe200000000ff */
[----:B------:R-:W-:Y:S01]  /*8270*/  @!P1 FFMA.FTZ R6, R26, R27, R6 ;  /* 0x0000001b1a069223 */ /* 0x000fe20000010006 */
[----:B------:R-:W-:Y:S01]  /*8280*/  @!P1 MOV R45, R4 ;  /* 0x00000004002d9202 */ /* 0x000fe20000000f00 */
[----:B------:R-:W-:Y:S01]  /*8290*/  @!P1 IMAD.MOV.U32 R19, RZ, RZ, R12 ;  /* 0x000000ffff139224 */ /* 0x000fe200078e000c */
[----:B------:R-:W-:Y:S01]  /*82a0*/  @!P1 MOV R18, R11 ;  /* 0x0000000b00129202 */ /* 0x000fe20000000f00 */
[----:B------:R-:W-:Y:S01]  /*82b0*/  @!P1 FMUL.FTZ R9, R10, R13 ;  /* 0x0000000d0a099220 */ /* 0x000fe20000410000 */
[----:B------:R-:W-:Y:S01]  /*82c0*/  @!P1 F2FP.PACK_AB R10, R3, R2 ;  /* 0x00000002030a923e */ /* 0x000fe200000000ff */
[----:B------:R-:W-:Y:S02]  /*82d0*/  @!P1 FFMA.FTZ R7, R30, R31, R7 ;  /* 0x0000001f1e079223 */ /* 0x000fe40000010007 */
[----:B------:R1:W-:Y:S01]  /*82e0*/  STG.E.128 [R48.64], R16 ;  /* 0x0000001030007986 */ /* 0x0003e2000c101d06 */
[----:B------:R-:W-:Y:S01]  /*82f0*/  @!P1 MOV R44, R10 ;  /* 0x0000000a002c9202 */ /* 0x000fe20000000f00 */
[----:B------:R-:W-:Y:S01]  /*8300*/  @!P1 FFMA.FTZ R8, R32, R33, R8 ;  /* 0x0000002120089223 */ /* 0x000fe20000010008 */
[----:B------:R-:W-:Y:S01]  /*8310*/  @!P1 F2FP.PACK_AB R3, R7, R6 ;  /* 0x000000060703923e */ /* 0x000fe200000000ff */
[----:B------:R-:W-:Y:S03]  /*8320*/  @!P1 FFMA.FTZ R9, R34, R35, R9 ;  /* 0x0000002322099223 */ /* 0x000fe60000010009 */
[----:B------:R-:W-:Y:S02]  /*8330*/  @!P1 MOV R46, R3 ;  /* 0x00000003002e9202 */ /* 0x000fe40000000f00 */
[----:B------:R-:W-:Y:S04]  /*8340*/  @!P1 F2FP.PACK_AB R2, R9, R8 ;  /* 0x000000080902923e */ /* 0x000fe800000000ff */
        /* <DEDUP_REMOVED lines=8> */
.L_x_1144:
[----:B-1----:R-:W-:Y:S01]  /*83d0*/  IMAD R2, R41, -0x70, R0 ;  /* 0xffffff9029027824 */ /* 0x002fe200078e0200 */
        /* <DEDUP_REMOVED lines=11> */
.L_x_1176:
[----:B------:R-:W-:Y:S05]  /*8490*/  BSYNC B0 ;  /* 0x0000000000007941 */ /* 0x000fea0003800000 */
.L_x_1175:
        /* <DEDUP_REMOVED lines=10> */
.L_x_1178:
[----:B------:R-:W-:Y:S05]  /*8540*/  BSYNC B0 ;  /* 0x0000000000007941 */ /* 0x000fea0003800000 */
.L_x_1177:
        /* <DEDUP_REMOVED lines=10> */
.L_x_1180:
[----:B------:R-:W-:Y:S05]  /*85f0*/  BSYNC B0 ;  /* 0x0000000000007941 */ /* 0x000fea0003800000 */
.L_x_1179:
        /* <DEDUP_REMOVED lines=9> */
.L_x_1166:
[----:B------:R-:W-:Y:S05]  /*8690*/  BSYNC B2 ;  /* 0x0000000000027941 */ /* 0x000fea0003800000 */
.L_x_1143:
        /* <DEDUP_REMOVED lines=61> */
[----:B------:R1:W-:Y:S05]  /*8a70*/  @P1 LDGSTS.E.BYPASS.LTC128B.128 [R216+0x5900], [R6.64+0x80], !P5 ;  /* 0x0590008006d81fae */ /* 0x0003ea000e901d46 */
[----:B------:R1:W-:Y:S05]  /*8a80*/  @P0 LDGSTS.E.BYPASS.LTC128B.128 [R216+0x3100], [R4.64], !P4 ;  /* 0x0310000004d80fae */ /* 0x0003ea000e101d46 */
[----:B------:R1:W-:Y:S01]  /*8a90*/  @P0 LDGSTS.E.BYPASS.LTC128B.128 [R216+0x6900], [R4.64+0x80], !P5 ;  /* 0x0690008004d80fae */ /* 0x0003e2000e901d46 */
[----:B------:R-:W-:Y:S04]  /*8aa0*/  IADD3 R12, P0, R142, R14, RZ ;  /* 0x0000000e8e0c7210 */ /* 0x000fe80007f1e0ff */
[----:B------:R-:W0:Y:S01]  /*8ab0*/  LDGDEPBAR ;  /* 0x00000000000079af */ /* 0x000e220000000000 */
[----:B------:R-:W-:Y:S02]  /*8ac0*/  IADD3.X R13, R16, R141, RZ, P0, !PT ;  /* 0x0000008d100d7210 */ /* 0x000fe400007fe4ff */
[----:B------:R-:W-:Y:S01]  /*8ad0*/  ISETP.GT.AND P0, PT, R79, R220, PT ;  /* 0x000000dc4f00720c */ /* 0x000fe20003f04270 */
[----:B------:R-:W-:Y:S04]  /*8ae0*/  DEPBAR.LE SB0, 0x0 ;  /* 0x000080000000791a */ /* 0x000fe80000000000 */
[----:B------:R-:W-:Y:S08]  /*8af0*/  BAR.SYNC.DEFER_BLOCKING 0x0 ;  /* 0x0000000000007b1d */ /* 0x000ff00000010000 */
[----:B------:R-:W-:-:S05]  /*8b00*/  @!P0 BRA `(.L_x_1182) ;  /* 0x000000e000008947 */ /* 0x000fca0003800000 */
[----:B-1----:R-:W1:Y:S01]  /*8b10*/  @!P6 LDS.128 R8, [R215+0x100] ;  /* 0x00010000d708e984 */ /* 0x002e620000000c00 */
[----:B------:R-:W-:Y:S01]  /*8b20*/  MOV R4, R100 ;  /* 0x0000006400047202 */ /* 0x000fe20000000f00 */
        /* <DEDUP_REMOVED lines=9> */
[----:B------:R-:W2:Y:S04]  /*8bc0*/  @!P0 LDS.128 R4, [R215+0x3900] ;  /* 0x00390000d7048984 */ /* 0x000ea80000000c00 */
[----:B-1----:R1:W-:Y:S04]  /*8bd0*/  @!P6 STG.E.128 [R2.64], R8 ;  /* 0x000000080200e986 */ /* 0x0023e8000c101d06 */
[----:B--2---:R1:W-:Y:S02]  /*8be0*/  @!P0 STG.E.128 [R2.64+0x80], R4 ;  /* 0x0000800402008986 */ /* 0x0043e4000c101d06 */
.L_x_1182:
[----:B-1----:R-:W-:Y:S05]  /*8bf0*/  BSYNC B0 ;  /* 0x0000000000007941 */ /* 0x002fea0003800000 */
.L_x_1181:
[----:B------:R-:W-:Y:S01]  /*8c00*/  ISETP.GE.AND P0, PT, R219, R79, PT ;  /* 0x0000004fdb00720c */ /* 0x000fe20003f06270 */
[----:B------:R-:W-:Y:S01]  /*8c10*/  @!UPT UIADD3 URZ, URZ, URZ, URZ ;  /* 0x0000003f3f3ff290 */ /* 0x000fe2000fffe03f */
[----:B------:R-:W-:Y:S11]  /*8c20*/  BSSY B0, `(.L_x_1183) ;  /* 0x0000012000007945 */ /* 0x000ff60003800000 */
[----:B------:R-:W-:-:S05]  /*8c30*/  @P0 BRA `(.L_x_1184) ;  /* 0x0000010000000947 */ /* 0x000fca0003800000 */
[----:B------:R-:W1:Y:S01]  /*8c40*/  @!P6 LDS.128 R8, [R215+0x1100] ;  /* 0x00110000d708e984 */ /* 0x000e620000000c00 */
        /* <DEDUP_REMOVED lines=12> */
[----:B------:R-:W2:Y:S04]  /*8d10*/  @!P0 LDS.128 R4, [R215+0x4900] ;  /* 0x00490000d7048984 */ /* 0x000ea80000000c00 */
[----:B-1----:R1:W-:Y:S04]  /*8d20*/  @!P6 STG.E.128 [R2.64], R8 ;  /* 0x000000080200e986 */ /* 0x0023e8000c101d06 */
[----:B--2---:R1:W-:Y:S02]  /*8d30*/  @!P0 STG.E.128 [R2.64+0x80], R4 ;  /* 0x0000800402008986 */ /* 0x0043e4000c101d06 */
.L_x_1184:
[----:B------:R-:W-:Y:S05]  /*8d40*/  BSYNC B0 ;  /* 0x0000000000007941 */ /* 0x000fea0003800000 */
.L_x_1183:
[----:B------:R-:W-:Y:S01]  /*8d50*/  ISETP.GE.AND P0, PT, R217, R79, PT ;  /* 0x0000004fd900720c */ /* 0x000fe20003f06270 */
[----:B------:R-:W-:Y:S01]  /*8d60*/  @!UPT UIADD3 URZ, URZ, URZ, URZ ;  /* 0x0000003f3f3ff290 */ /* 0x000fe2000fffe03f */
[----:B------:R-:W-:Y:S11]  /*8d70*/  BSSY B0, `(.L_x_1185) ;  /* 0x0000012000007945 */ /* 0x000ff60003800000 */
[----:B------:R-:W-:-:S05]  /*8d80*/  @P0 BRA `(.L_x_1186) ;  /* 0x0000010000000947 */ /* 0x000fca0003800000 */
[----:B-1----:R-:W1:Y:S01]  /*8d90*/  @!P6 LDS.128 R8, [R215+0x2100] ;  /* 0x00210000d708e984 */ /* 0x002e620000000c00 */
        /* <DEDUP_REMOVED lines=15> */
.L_x_1186:
[----:B------:R-:W-:Y:S05]  /*8e90*/  BSYNC B0 ;  /* 0x0000000000007941 */ /* 0x000fea0003800000 */
.L_x_1185:
        /* <DEDUP_REMOVED lines=20> */
.L_x_1188:
[----:B------:R-:W-:Y:S05]  /*8fe0*/  BSYNC B0 ;  /* 0x0000000000007941 */ /* 0x000fea0003800000 */
.L_x_1187:
[----:B------:R-:W-:Y:S01]  /*8ff0*/  ISETP.GT.AND P5, PT, R41, R140, PT ;  /* 0x0000008c2900720c */ /* 0x000fe20003fa4270 */
[----:B------:R-:W-:Y:S01]  /*9000*/  @!UPT UIADD3 URZ, URZ, URZ, URZ ;  /* 0x0000003f3f3ff290 */ /* 0x000fe2000fffe03f */
[----:B------:R-:W-:Y:S11]  /*9010*/  BSSY B0, `(.L_x_1189) ;  /* 0x000002f000007945 */ /* 0x000ff60003800000 */
[----:B------:R-:W-:-:S05]  /*9020*/  @!P5 BRA `(.L_x_1190) ;  /* 0x000002d00000d947 */ /* 0x000fca0003800000 */
[----:B-1----:R-:W-:Y:S01]  /*9030*/  IADD3 R4, R41, -0x1, RZ ;  /* 0xffffffff29047810 */ /* 0x002fe20007ffe0ff */
[----:B------:R-:W-:Y:S01]  /*9040*/  IMAD.MOV.U32 R2, RZ, RZ, R126 ;  /* 0x000000ffff027224 */ /* 0x000fe200078e007e */
[----:B------:R-:W-:Y:S01]  /*9050*/  ISETP.GE.AND P2, PT, R238, 0x21, PT ;  /* 0x00000021ee00780c */ /* 0x000fe20003f46270 */
        /* <DEDUP_REMOVED lines=11> */
[C---:B------:R-:W-:Y:S01]  /*9110*/  @P2 IMAD.X R7, R3.reuse, 0x1, R187, P0 ;  /* 0x0000000103072824 */ /* 0x040fe200000e06bb */
        /* <DEDUP_REMOVED lines=30> */
.L_x_1190:
[----:B------:R-:W-:Y:S05]  /*9300*/  BSYNC B0 ;  /* 0x0000000000007941 */ /* 0x000fea0003800000 */
.L_x_1189:
[----:B------:R-:W0:Y:S01]  /*9310*/  LDGDEPBAR ;  /* 0x00000000000079af */ /* 0x000e220000000000 */
[----:B------:R-:W-:Y:S01]  /*9320*/  IADD3 R41, R41, -0x1, RZ ;  /* 0xffffffff29297810 */ /* 0x000fe20007ffe0ff */
[----:B------:R-:W-:-:S05]  /*9330*/  @P5 BRA `(.L_x_1191) ;  /* 0xffffa30000005947 */ /* 0x000fca000383ffff */
[----:B------:R-:W-:Y:S01]  /*9340*/  WARPSYNC 0xffffffff ;  /* 0xffffffff00007948 */ /* 0x000fe20003800000 */
[----:B------:R-:W-:Y:S06]  /*9350*/  BAR.SYNC.DEFER_BLOCKING 0x0 ;  /* 0x0000000000007b1d */ /* 0x000fec0000010000 */
.L_x_1142:
[----:B------:R-:W2:Y:S01]  /*9360*/  LDL R252, [R1+0x4c] ;  /* 0x00004c0001fc7983 */ /* 0x000ea20000100800 */
[----:B------:R-:W-:-:S05]  /*9370*/  IMAD.MOV.U32 R153, RZ, RZ, c[0x0][0x2c4] ;  /* 0x0000b100ff997624 */ /* 0x000fca00078e00ff */
[----:B------:R-:W-:Y:S01]  /*9380*/  ISETP.NE.AND P4, PT, R153, 0x1, PT ;  /* 0x000000019900780c */ /* 0x000fe20003f85270 */
[----:B------:R-:W-:Y:S01]  /*9390*/  BSSY B0, `(.L_x_1192) ;  /* 0x000002b000007945 */ /* 0x000fe20003800000 */
[----:B-1----:R-:W-:Y:S01]  /*93a0*/  IMAD.IADD R10, R170, 0x1, R171 ;  /* 0x00000001aa0a7824 */ /* 0x002fe200078e02ab */
[----:B--2---:R-:W-:-:S10]  /*93b0*/  IADD3 R0, R252, 0x7f, RZ ;  /* 0x0000007ffc007810 */ /* 0x004fd40007ffe0ff */
[----:B------:R-:W-:-:S05]  /*93c0*/  @P4 IMAD.HI.U32 R2, R0, c[0x0][0x2c8], RZ ;  /* 0x0000b20000024a27 */ /* 0x000fca00078e00ff */
[----:B------:R-:W-:Y:S01]  /*93d0*/  @P4 SHF.R.U32.HI R0, RZ, c[0x0][0x2cc], R2 ;  /* 0x0000b300ff004a19 */ /* 0x000fe20000011602 */
[----:B------:R-:W-:-:S04]  /*93e0*/  IMAD.MOV.U32 R2, RZ, RZ, RZ ;  /* 0x000000ffff027224 */ /* 0x000fc800078e00ff */
[----:B------:R-:W-:-:S04]  /*93f0*/  IMAD.IADD R3, R180, 0x1, R0 ;  /* 0x00000001b4037824 */ /* 0x000fc800078e0200 */
[----:B------:R-:W-:-:S05]  /*9400*/  IMAD.HI R2, R3, -0x6db6db6d, R2 ;  /* 0x9249249303027827 */ /* 0x000fca00078e0202 */
[----:B------:R-:W-:-:S04]  /*9410*/  SHF.R.U32.HI R0, RZ, 0x1f, R2 ;  /* 0x0000001fff007819 */ /* 0x000fc80000011602 */
[----:B------:R-:W-:-:S04]  /*9420*/  LEA.HI.SX32 R2, R2, R0, 0x1a ;  /* 0x0000000002027211 */ /* 0x000fc800078fd2ff */
[----:B------:R-:W-:-:S04]  /*9430*/  IMNMX R5, R176, R2, PT ;  /* 0x00000002b0057217 */ /* 0x000fc80003800200 */
[----:B------:R-:W-:Y:S01]  /*9440*/  ISETP.GE.AND P0, PT, R5, 0x1, PT ;  /* 0x000000010500780c */ /* 0x000fe20003f06270 */
[----:B------:R-:W-:-:S12]  /*9450*/  IMAD.MOV.U32 R0, RZ, RZ, RZ ;  /* 0x000000ffff007224 */ /* 0x000fd800078e00ff */
        /* <DEDUP_REMOVED lines=30> */
.L_x_1193:
[----:B------:R-:W-:Y:S05]  /*9640*/  BSYNC B0 ;  /* 0x0000000000007941 */ /* 0x000fea0003800000 */
.L_x_1192:
        /* <DEDUP_REMOVED lines=37> */
[----:B------:R-:W-:Y:S01]  /*98a0*/  IMAD.IADD R0, R150, 0x1, R0 ;  /* 0x0000000196007824 */ /* 0x000fe200078e0200 */
[----:B------:R1:W-:Y:S04]  /*98b0*/  STL [R1+0x40], R150 ;  /* 0x0000409601007387 */ /* 0x0003e80000100800 */
[----:B------:R-:W-:-:S04]  /*98c0*/  IMNMX R251, R5, R0, PT ;  /* 0x0000000005fb7217 */ /* 0x000fc80003800200 */
[----:B------:R-:W-:-:S13]  /*98d0*/  ISETP.GT.AND P0, PT, R251, R150, PT ;  /* 0x00000096fb00720c */ /* 0x000fda0003f04270 */
[----:B------:R-:W-:Y:S05]  /*98e0*/  @!P0 BRA `(.L_x_1194) ;  /* 0x00011d0000008947 */ /* 0x000fea0003800000 */
[----:B------:R-:W2:Y:S04]  /*98f0*/  LDL R11, [R1+0x5c] ;  /* 0x00005c00010b7983 */ /* 0x000ea80000100800 */
[----:B------:R-:W3:Y:S01]  /*9900*/  S2R R2, SR_TID.X ;  /* 0x0000000000027919 */ /* 0x000ee20000002100 */
[----:B------:R-:W-:-:S03]  /*9910*/  ISETP.NE.U32.AND P0, PT, RZ, c[0x0][0x340], PT ;  /* 0x0000d000ff007a0c */ /* 0x000fc60003f05070 */
[----:B------:R-:W4:Y:S01]  /*9920*/  LDL R13, [R1+0x60] ;  /* 0x00006000010d7983 */ /* 0x000f220000100800 */
[----:B------:R-:W-:Y:S02]  /*9930*/  ISETP.NE.AND.EX P1, PT, RZ, c[0x0][0x344], PT, P0 ;  /* 0x0000d100ff007a0c */ /* 0x000fe40003f25300 */
[----:B---3--:R-:W-:-:S04]  /*9940*/  SHF.R.S32.HI R110, RZ, 0x1f, R2 ;  /* 0x0000001fff6e7819 */ /* 0x008fc80000011402 */
[----:B------:R-:W-:-:S07]  /*9950*/  LEA.HI R110, R110, R2, RZ, 0x3 ;  /* 0x000000026e6e7211 */ /* 0x000fce00078f18ff */
[----:B------:R-:W-:Y:S01]  /*9960*/  @P1 IMAD.MOV.U32 R2, RZ, RZ, 0x4 ;  /* 0x00000004ff021424 */ /* 0x000fe200078e00ff */
[----:B------:R-:W-:-:S03]  /*9970*/  SHF.R.S32.HI R110, RZ, 0x3, R110 ;  /* 0x00000003ff6e7819 */ /* 0x000fc6000001146e */
[----:B--2---:R-:W-:-:S05]  /*9980*/  @P1 IMAD.WIDE R2, R11, R2, c[0x0][0x340] ;  /* 0x0000d0000b021625 */ /* 0x004fca00078e0202 */
[----:B------:R2:W3:Y:S01]  /*9990*/  @P1 LDG.E R9, [R2.64] ;  /* 0x0000000602091981 */ /* 0x0004e2000c1e1900 */
[----:B------:R-:W-:Y:S01]  /*99a0*/  IADD3 R0, P0, R110, R10, RZ ;  /* 0x0000000a6e007210 */ /* 0x000fe20007f1e0ff */
[----:B------:R-:W-:Y:S01]  /*99b0*/  WARPSYNC 0xffffffff ;  /* 0xffffffff00007948 */ /* 0x000fe20003800000 */
[----:B------:R-:W-:Y:S02]  /*99c0*/  ISETP.GE.AND P6, PT, R36, c[0x0][0x1d4], PT ;  /* 0x0000750024007a0c */ /* 0x000fe40003fc6270 */
[----:B------:R-:W-:Y:S02]  /*99d0*/  ISETP.GE.AND P5, PT, R218, c[0x0][0x1d4], PT ;  /* 0x00007500da007a0c */ /* 0x000fe40003fa6270 */
[----:B------:R-:W-:Y:S02]  /*99e0*/  SHF.R.S32.HI R39, RZ, 0x1f, R218 ;  /* 0x0000001fff277819 */ /* 0x000fe400000114da */
[----:B------:R-:W-:Y:S02]  /*99f0*/  IADD3 R144, R251, -0x1, RZ ;  /* 0xfffffffffb907810 */ /* 0x000fe40007ffe0ff */
[----:B------:R-:W-:-:S02]  /*9a00*/  SEL R84, RZ, 0x1, P6 ;  /* 0x00000001ff547807 */ /* 0x000fc40003000000 */
[----:B--2---:R-:W-:Y:S02]  /*9a10*/  SHF.R.S32.HI R2, RZ, 0x1f, R110 ;  /* 0x0000001fff027819 */ /* 0x004fe4000001146e */
[--C-:B------:R-:W-:Y:S02]  /*9a20*/  SHF.R.S32.HI R3, RZ, 0x1f, R36.reuse ;  /* 0x0000001fff037819 */ /* 0x100fe40000011424 */
[----:B------:R-:W-:Y:S01]  /*9a30*/  LEA.HI.X.SX32 R4, R10, R2, 0x1, P0 ;  /* 0x000000020a047211 */ /* 0x000fe200000f0eff */
[----:B------:R-:W-:Y:S01]  /*9a40*/  IMAD.MOV.U32 R2, RZ, RZ, R36 ;  /* 0x000000ffff027224 */ /* 0x000fe200078e0024 */
[----:B------:R-:W-:-:S03]  /*9a50*/  ISETP.NE.U32.AND P0, PT, RZ, c[0x0][0x350], PT ;  /* 0x0000d400ff007a0c */ /* 0x000fc60003f05070 */
[C---:B------:R-:W-:Y:S01]  /*9a60*/  IMAD R5, R4.reuse, c[0x0][0x1e0], RZ ;  /* 0x0000780004057a24 */ /* 0x040fe200078e02ff */
[----:B------:R-:W-:Y:S01]  /*9a70*/  ISETP.NE.AND.EX P0, PT, RZ, c[0x0][0x354], PT, P0 ;  /* 0x0000d500ff007a0c */ /* 0x000fe20003f05300 */
[----:B------:R-:W-:Y:S02]  /*9a80*/  IMAD R8, R4, c[0x0][0x208], RZ ;  /* 0x0000820004087a24 */ /* 0x000fe400078e02ff */
[C---:B------:R-:W-:Y:S02]  /*9a90*/  IMAD R10, R0.reuse, c[0x0][0x1e4], R5 ;  /* 0x00007900000a7a24 */ /* 0x040fe400078e0205 */
[----:B------:R-:W-:-:S04]  /*9aa0*/  IMAD.WIDE.U32 R6, R0, c[0x0][0x1e0], R2 ;  /* 0x0000780000067a25 */ /* 0x000fc800078e0002 */
[----:B------:R-:W-:Y:S01]  /*9ab0*/  IMAD.WIDE.U32 R4, R0, c[0x0][0x208], R2 ;  /* 0x0000820000047a25 */ /* 0x000fe200078e0002 */
[----:B------:R-:W-:-:S03]  /*9ac0*/  IADD3 R7, R7, R10, RZ ;  /* 0x0000000a07077210 */ /* 0x000fc60007ffe0ff */
[----:B------:R-:W-:Y:S02]  /*9ad0*/  IMAD R0, R0, c[0x0][0x20c], R8 ;  /* 0x0000830000007a24 */ /* 0x000fe400078e0208 */
[----:B----4-:R-:W-:-:S04]  /*9ae0*/  IMAD.WIDE.U32 R6, R13, c[0x0][0x1e8], R6 ;  /* 0x00007a000d067a25 */ /* 0x010fc800078e0006 */
[----:B------:R-:W-:Y:S02]  /*9af0*/  IMAD.IADD R5, R5, 0x1, R0 ;  /* 0x0000000105057824 */ /* 0x000fe400078e0200 */
[C---:B------:R-:W-:Y:S02]  /*9b00*/  IMAD R7, R13.reuse, c[0x0][0x1ec], R7 ;  /* 0x00007b000d077a24 */ /* 0x040fe400078e0207 */
[----:B------:R-:W-:-:S04]  /*9b10*/  IMAD.WIDE.U32 R4, R13, c[0x0][0x210], R4 ;  /* 0x000084000d047a25 */ /* 0x000fc800078e0004 */
[----:B------:R-:W-:Y:S01]  /*9b20*/  IMAD R5, R13, c[0x0][0x214], R5 ;  /* 0x000085000d057a24 */ /* 0x000fe200078e0205 */
[----:B---3--:R-:W-:Y:S01]  /*9b30*/  @P1 SHF.R.S32.HI R0, RZ, 0x1f, R9 ;  /* 0x0000001fff001819 */ /* 0x008fe20000011409 */
[----:B------:R-:W-:Y:S01]  /*9b40*/  @!P1 IMAD.MOV.U32 R9, RZ, RZ, R11 ;  /* 0x000000ffff099224 */ /* 0x000fe200078e000b */
[----:B------:R-:W-:-:S04]  /*9b50*/  @!P1 MOV R0, R146 ;  /* 0x0000009200009202 */ /* 0x000fc80000000f00 */
[----:B------:R-:W-:Y:S02]  /*9b60*/  SEL R8, R0, RZ, !P0 ;  /* 0x000000ff00087207 */ /* 0x000fe40004000000 */
[----:B------:R-:W-:Y:S02]  /*9b70*/  SEL R0, R9, RZ, !P0 ;  /* 0x000000ff09007207 */ /* 0x000fe40004000000 */
[----:B------:R-:W-:Y:S01]  /*9b80*/  SHF.R.S32.HI R9, RZ, 0x1f, R166 ;  /* 0x0000001fff097819 */ /* 0x000fe200000114a6 */
[C---:B------:R-:W-:Y:S01]  /*9b90*/  IMAD R10, R8.reuse, c[0x0][0x1f0], RZ ;  /* 0x00007c00080a7a24 */ /* 0x040fe200078e02ff */
[----:B------:R-:W-:Y:S01]  /*9ba0*/  ISETP.NE.U32.AND P0, PT, RZ, c[0x0][0x348], PT ;  /* 0x0000d200ff007a0c */ /* 0x000fe20003f05070 */
[----:B------:R-:W-:Y:S02]  /*9bb0*/  IMAD R8, R8, c[0x0][0x218], RZ ;  /* 0x0000860008087a24 */ /* 0x000fe400078e02ff */
[----:B------:R-:W-:Y:S01]  /*9bc0*/  IMAD.WIDE.U32 R86, R0, c[0x0][0x218], R4 ;  /* 0x0000860000567a25 */ /* 0x000fe200078e0004 */
[----:B------:R-:W-:-:S03]  /*9bd0*/  ISETP.NE.AND.EX P0, PT, RZ, c[0x0][0x34c], PT, P0 ;  /* 0x0000d300ff007a0c */ /* 0x000fc60003f05300 */
[----:B------:R-:W-:Y:S01]  /*9be0*/  IMAD.WIDE.U32 R160, R0, c[0x0][0x1f0], R6 ;  /* 0x00007c0000a07a25 */ /* 0x000fe200078e0006 */
[----:B------:R-:W-:-:S03]  /*9bf0*/  SEL R12, R146, RZ, !P0 ;  /* 0x000000ff920c7207 */ /* 0x000fc60004000000 */
[C---:B------:R-:W-:Y:S01]  /*9c00*/  IMAD R5, R0.reuse, c[0x0][0x1f4], R10 ;  /* 0x00007d0000057a24 */ /* 0x040fe200078e020a */
[----:B------:R2:W-:Y:S01]  /*9c10*/  STL.64 [R1+0x18], R160 ;  /* 0x000018a001007387 */ /* 0x0005e20000100a00 */
[----:B------:R-:W-:Y:S01]  /*9c20*/  IMAD R4, R0, c[0x0][0x21c], R8 ;  /* 0x0000870000047a24 */ /* 0x000fe200078e0208 */
[----:B------:R-:W-:Y:S01]  /*9c30*/  SEL R10, R11, RZ, !P0 ;  /* 0x000000ff0b0a7207 */ /* 0x000fe20004000000 */
[----:B------:R-:W-:Y:S01]  /*9c40*/  IMAD.IADD R156, R161, 0x1, R5 ;  /* 0x00000001a19c7824 */ /* 0x000fe200078e0205 */
[----:B------:R2:W-:Y:S01]  /*9c50*/  STL.64 [R1+0x8], R86 ;  /* 0x0000085601007387 */ /* 0x0005e20000100a00 */
[----:B------:R-:W-:Y:S01]  /*9c60*/  IMAD R0, R9, c[0x0][0x178], RZ ;  /* 0x00005e0009007a24 */ /* 0x000fe200078e02ff */
[----:B------:R-:W-:Y:S01]  /*9c70*/  IADD3 R85, R87, R4, RZ ;  /* 0x0000000457557210 */ /* 0x000fe20007ffe0ff */
[C---:B------:R-:W-:Y:S01]  /*9c80*/  IMAD.WIDE.U32 R6, R166.reuse, c[0x0][0x178], RZ ;  /* 0x00005e00a6067a25 */ /* 0x040fe200078e00ff */
[----:B------:R2:W-:Y:S03]  /*9c90*/  STL [R1+0x10], R156 ;  /* 0x0000109c01007387 */ /* 0x0005e60000100800 */
[----:B------:R-:W-:Y:S01]  /*9ca0*/  IMAD R0, R166, c[0x0][0x17c], R0 ;  /* 0x00005f00a6007a24 */ /* 0x000fe200078e0200 */
[----:B------:R2:W-:Y:S04]  /*9cb0*/  STL [R1], R85 ;  /* 0x0000005501007387 */ /* 0x0005e80000100800 */
[----:B------:R-:W-:-:S02]  /*9cc0*/  IADD3 R11, R7, R0, RZ ;  /* 0x00000000070b7210 */ /* 0x000fc40007ffe0ff */
[----:B------:R-:W3:Y:S01]  /*9cd0*/  LDL R151, [R1+0x30] ;  /* 0x0000300001977983 */ /* 0x000ee20000100800 */
[----:B------:R-:W-:Y:S01]  /*9ce0*/  IMAD.MOV.U32 R83, RZ, RZ, 0x70 ;  /* 0x00000070ff537424 */ /* 0x000fe200078e00ff */
[----:B------:R-:W-:Y:S01]  /*9cf0*/  SHF.R.S32.HI R82, RZ, 0x1f, R144 ;  /* 0x0000001fff527819 */ /* 0x000fe20000011490 */
[----:B------:R-:W-:Y:S01]  /*9d00*/  IMAD.WIDE.U32 R4, R144, c[0x0][0x1e0], RZ ;  /* 0x0000780090047a25 */ /* 0x000fe200078e00ff */
[----:B------:R-:W4:Y:S01]  /*9d10*/  LDL R152, [R1+0x2c] ;  /* 0x00002c0001987983 */ /* 0x000f220000100800 */
[----:B------:R-:W-:-:S02]  /*9d20*/  P2R R34, PR, RZ, 0x20 ;  /* 0x00000020ff227803 */ /* 0x000fc40000000000 */
[----:B------:R-:W-:Y:S01]  /*9d30*/  IMAD R83, R251, -0x70, R83 ;  /* 0xffffff90fb537824 */ /* 0x000fe200078e0253 */
[----:B------:R-:W-:Y:S01]  /*9d40*/  P2R R35, PR, RZ, 0x40 ;  /* 0x00000040ff237803 */ /* 0x000fe20000000000 */
[----:B------:R-:W-:Y:S02]  /*9d50*/  IMAD R0, R82, c[0x0][0x1e0], RZ ;  /* 0x0000780052007a24 */ /* 0x000fe400078e02ff */
[----:B------:R-:W-:Y:S02]  /*9d60*/  IMAD.MOV.U32 R8, RZ, RZ, R160 ;  /* 0x000000ffff087224 */ /* 0x000fe400078e00a0 */
[----:B------:R-:W-:Y:S02]  /*9d70*/  IMAD R0, R144, c[0x0][0x1e4], R0 ;  /* 0x0000790090007a24 */ /* 0x000fe400078e0200 */
[----:B------:R-:W-:Y:S02]  /*9d80*/  IMAD.MOV.U32 R9, RZ, RZ, R156 ;  /* 0x000000ffff097224 */ /* 0x000fe400078e009c */
[----:B------:R-:W-:-:S02]  /*9d90*/  IMAD.IADD R0, R5, 0x1, R0 ;  /* 0x0000000105007824 */ /* 0x000fc400078e0200 */
[----:B------:R-:W-:-:S04]  /*9da0*/  IMAD.WIDE.U32 R4, R4, 0x70, R8 ;  /* 0x0000007004047825 */ /* 0x000fc800078e0008 */
[----:B------:R-:W-:Y:S02]  /*9db0*/  IMAD R0, R0, 0x70, RZ ;  /* 0x0000007000007824 */ /* 0x000fe400078e02ff */
[----:B------:R-:W-:Y:S02]  /*9dc0*/  IMAD.MOV.U32 R149, RZ, RZ, c[0x0][0x1e0] ;  /* 0x00007800ff957624 */ /* 0x000fe400078e00ff */
[----:B------:R-:W-:Y:S02]  /*9dd0*/  IMAD.IADD R5, R5, 0x1, R0 ;  /* 0x0000000105057824 */ /* 0x000fe400078e0200 */
[----:B------:R-:W-:Y:S02]  /*9de0*/  IMAD.MOV.U32 R148, RZ, RZ, c[0x0][0x1e4] ;  /* 0x00007900ff947624 */ /* 0x000fe400078e00ff */
[----:B------:R-:W-:Y:S01]  /*9df0*/  IMAD.WIDE.U32 R8, R149, 0x20, RZ ;  /* 0x0000002095087825 */ /* 0x000fe200078e00ff */
[----:B------:R-:W-:Y:S01]  /*9e00*/  BAR.SYNC.DEFER_BLOCKING 0x0 ;  /* 0x0000000000007b1d */ /* 0x000fe20000010000 */
[----:B------:R-:W-:-:S02]  /*9e10*/  ISETP.GE.AND P6, PT, R36, c[0x0][0x198], PT ;  /* 0x0000660024007a0c */ /* 0x000fc40003fc6270 */
[----:B---3--:R-:W-:-:S05]  /*9e20*/  IMAD.IADD R146, R151, 0x1, R83 ;  /* 0x0000000197927824 */ /* 0x008fca00078e0253 */
[----:B------:R-:W-:-:S05]  /*9e30*/  IMNMX R7, R146, 0x70, PT ;  /* 0x0000007092077817 */ /* 0x000fca0003800200 */
[----:B------:R-:W-:Y:S02]  /*9e40*/  IMAD.IADD R30, R7, 0x1, -R110 ;  /* 0x00000001071e7824 */ /* 0x000fe400078e0a6e */
[----:B------:R-:W-:-:S03]  /*9e50*/  IMAD.SHL.U32 R7, R148, 0x20, RZ ;  /* 0x0000002094077824 */ /* 0x000fc600078e00ff */
[C---:B------:R-:W-:Y:S02]  /*9e60*/  ISETP.GE.AND P3, PT, R30.reuse, 0x1, PT ;  /* 0x000000011e00780c */ /* 0x040fe40003f66270 */
[C---:B------:R-:W-:Y:S02]  /*9e70*/  ISETP.GE.AND P2, PT, R30.reuse, 0x21, PT ;  /* 0x000000211e00780c */ /* 0x040fe40003f46270 */
[----:B------:R-:W-:Y:S01]  /*9e80*/  ISETP.GE.AND P1, PT, R30, 0x41, PT ;  /* 0x000000411e00780c */ /* 0x000fe20003f26270 */
[----:B----4-:R-:W-:Y:S01]  /*9e90*/  IMAD R56, R152, c[0x0][0x2c4], RZ ;  /* 0x0000b10098387a24 */ /* 0x010fe200078e02ff */
[----:B------:R-:W-:Y:S02]  /*9ea0*/  P2R R33, PR, RZ, 0x4 ;  /* 0x00000004ff217803 */ /* 0x000fe40000000000 */
[----:B------:R-:W-:-:S05]  /*9eb0*/  P2R R32, PR, RZ, 0x2 ;  /* 0x00000002ff207803 */ /* 0x000fca0000000000 */
[----:B------:R-:W-:-:S04]  /*9ec0*/  @P3 LEA R26, P0, R4, c[0x0][0x1c8], 0x1 ;  /* 0x00007200041a3a11 */ /* 0x000fc800078008ff */
[C---:B------:R-:W-:Y:S02]  /*9ed0*/  @P3 LEA.HI.X R27, R4.reuse, c[0x0][0x1cc], R5, 0x1, P0 ;  /* 0x00007300041b3a11 */ /* 0x040fe400000f0c05 */
[----:B------:R-:W-:-:S04]  /*9ee0*/  @P2 IADD3 R0, P0, R4, R8, RZ ;  /* 0x0000000804002210 */ /* 0x000fc80007f1e0ff */
[----:B------:R-:W-:Y:S01]  /*9ef0*/  @P2 IADD3.X R7, R5, R9, R7, P0, !PT ;  /* 0x0000000905072210 */ /* 0x000fe200007fe407 */
[----:B------:R-:W-:Y:S01]  /*9f00*/  IMAD.WIDE.U32 R8, R149, 0x40, RZ ;  /* 0x0000004095087825 */ /* 0x000fe200078e00ff */
[----:B------:R-:W-:-:S04]  /*9f10*/  @P2 LEA R24, P0, R0, c[0x0][0x1c8], 0x1 ;  /* 0x0000720000182a11 */ /* 0x000fc800078008ff */
[----:B------:R-:W-:Y:S01]  /*9f20*/  @P2 LEA.HI.X R25, R0, c[0x0][0x1cc], R7, 0x1, P0 ;  /* 0x0000730000192a11 */ /* 0x000fe200000f0c07 */
[----:B------:R-:W-:Y:S01]  /*9f30*/  IMAD.SHL.U32 R7, R148, 0x40, RZ ;  /* 0x0000004094077824 */ /* 0x000fe200078e00ff */
[----:B------:R-:W-:-:S04]  /*9f40*/  @P1 IADD3 R0, P0, R4, R8, RZ ;  /* 0x0000000804001210 */ /* 0x000fc80007f1e0ff */
[----:B------:R-:W-:Y:S02]  /*9f50*/  @P1 IADD3.X R7, R5, R9, R7, P0, !PT ;  /* 0x0000000905071210 */ /* 0x000fe400007fe407 */
[----:B------:R-:W-:-:S04]  /*9f60*/  @P1 LEA R22, P0, R0, c[0x0][0x1c8], 0x1 ;  /* 0x0000720000161a11 */ /* 0x000fc800078008ff */
[----:B------:R-:W-:Y:S02]  /*9f70*/  @P1 LEA.HI.X R23, R0, c[0x0][0x1cc], R7, 0x1, P0 ;  /* 0x0000730000171a11 */ /* 0x000fe400000f0c07 */
[----:B------:R-:W-:-:S13]  /*9f80*/  ISETP.GE.AND P0, PT, R30, 0x61, PT ;  /* 0x000000611e00780c */ /* 0x000fda0003f06270 */
[----:B------:R-:W-:Y:S02]  /*9f90*/  @P0 IMAD R0, R148, 0x60, RZ ;  /* 0x0000006094000824 */ /* 0x000fe400078e02ff */
[----:B------:R-:W-:-:S04]  /*9fa0*/  @P0 IMAD.WIDE.U32 R4, R149, 0x60, R4 ;  /* 0x0000006095040825 */ /* 0x000fc800078e0004 */
[----:B------:R-:W-:Y:S01]  /*9fb0*/  @P0 IMAD.IADD R0, R0, 0x1, R5 ;  /* 0x0000000100000824 */ /* 0x000fe200078e0205 */
[----:B------:R-:W-:Y:S01]  /*9fc0*/  @P0 LEA R20, P3, R4, c[0x0][0x1c8], 0x1 ;  /* 0x0000720004140a11 */ /* 0x000fe200078608ff */
[----:B------:R-:W-:-:S03]  /*9fd0*/  IMAD.MOV.U32 R5, RZ, RZ, R11 ;  /* 0x000000ffff057224 */ /* 0x000fc600078e000b */
[----:B------:R-:W-:Y:S01]  /*9fe0*/  @P0 LEA.HI.X R21, R4, c[0x0][0x1cc], R0, 0x1, P3 ;  /* 0x0000730004150a11 */ /* 0x000fe200018f0c00 */
[----:B------:R-:W-:Y:S02]  /*9ff0*/  IMAD R0, R147, 0x20, R110 ;  /* 0x0000002093007824 */ /* 0x000fe400078e026e */
[----:B------:R-:W-:Y:S02]  /*a000*/  IMAD.MOV.U32 R4, RZ, RZ, R6 ;  /* 0x000000ffff047224 */ /* 0x000fe400078e0006 */
[----:B------:R-:W-:Y:S02]  /*a010*/  IMAD.IADD R6, R252, 0x1, R0 ;  /* 0x00000001fc067824 */ /* 0x000fe400078e0200 */
[----:B------:R-:W-:-:S04]  /*a020*/  IMAD.WIDE.U32 R4, R13, c[0x0][0x1b8], R4 ;  /* 0x00006e000d047a25 */ /* 0x000fc800078e0004 */
[----:B------:R-:W-:-:S04]  /*a030*/  @P4 IMAD.HI.U32 R7, R6, c[0x0][0x2c8], RZ ;  /* 0x0000b20006074a27 */ /* 0x000fc800078e00ff */
[----:B------:R-:W-:Y:S01]  /*a040*/  IMAD.MOV.U32 R0, RZ, RZ, R6 ;  /* 0x000000ffff007224 */ /* 0x000fe200078e0006 */
[----:B------:R-:W-:Y:S01]  /*a050*/  @P4 SHF.R.U32.HI R0, RZ, c[0x0][0x2cc], R7 ;  /* 0x0000b300ff004a19 */ /* 0x000fe20000011607 */
[----:B------:R-:W-:Y:S02]  /*a060*/  IMAD R8, R12, c[0x0][0x1c0], RZ ;  /* 0x000070000c087a24 */ /* 0x000fe400078e02ff */
[----:B------:R-:W-:Y:S02]  /*a070*/  IMAD R5, R13, c[0x0][0x1bc], R5 ;  /* 0x00006f000d057a24 */ /* 0x000fe400078e0205 */
[C---:B------:R-:W-:Y:S01]  /*a080*/  IMAD R7, R10.reuse, c[0x0][0x1c4], R8 ;  /* 0x000071000a077a24 */ /* 0x040fe200078e0208 */
[----:B------:R-:W-:Y:S01]  /*a090*/  SHF.R.S32.HI R8, RZ, 0x1f, R0 ;  /* 0x0000001fff087819 */ /* 0x000fe20000011400 */
[----:B------:R-:W-:-:S04]  /*a0a0*/  IMAD.WIDE.U32 R4, R10, c[0x0][0x1c0], R4 ;  /* 0x000070000a047a25 */ /* 0x000fc800078e0004 */
[----:B------:R-:W-:Y:S02]  /*a0b0*/  IMAD.MOV R9, RZ, RZ, -R0 ;  /* 0x000000ffff097224 */ /* 0x000fe400078e0a00 */
[----:B------:R-:W-:Y:S02]  /*a0c0*/  IMAD.IADD R5, R5, 0x1, R7 ;  /* 0x0000000105057824 */ /* 0x000fe400078e0207 */
[----:B------:R-:W-:Y:S02]  /*a0d0*/  IMAD R7, R8, c[0x0][0x1b0], RZ ;  /* 0x00006c0008077a24 */ /* 0x000fe400078e02ff */
[----:B------:R-:W-:Y:S02]  /*a0e0*/  IMAD R6, R9, c[0x0][0x2c4], R6 ;  /* 0x0000b10009067a24 */ /* 0x000fe400078e0206 */
[C---:B------:R-:W-:Y:S02]  /*a0f0*/  IMAD R7, R0.reuse, c[0x0][0x1b4], R7 ;  /* 0x00006d0000077a24 */ /* 0x040fe400078e0207 */
[----:B------:R-:W-:Y:S01]  /*a100*/  IMAD.WIDE.U32 R4, R0, c[0x0][0x1b0], R4 ;  /* 0x00006c0000047a25 */ /* 0x000fe200078e0004 */
[----:B------:R-:W-:-:S03]  /*a110*/  SHF.R.S32.HI R0, RZ, 0x1f, R6 ;  /* 0x0000001fff007819 */ /* 0x000fc60000011406 */
[----:B------:R-:W-:Y:S02]  /*a120*/  IMAD.IADD R5, R5, 0x1, R7 ;  /* 0x0000000105057824 */ /* 0x000fe400078e0207 */
[----:B------:R-:W-:Y:S02]  /*a130*/  IMAD R0, R0, c[0x0][0x1a8], RZ ;  /* 0x00006a0000007a24 */ /* 0x000fe400078e02ff */
[----:B------:R-:W-:-:S04]  /*a140*/  IMAD.WIDE.U32 R4, R6, c[0x0][0x1a8], R4 ;  /* 0x00006a0006047a25 */ /* 0x000fc800078e0004 */
[----:B------:R-:W-:-:S04]  /*a150*/  IMAD R0, R6, c[0x0][0x1ac], R0 ;  /* 0x00006b0006007a24 */ /* 0x000fc800078e0200 */
[----:B------:R-:W-:Y:S01]  /*a160*/  IMAD.IADD R0, R5, 0x1, R0 ;  /* 0x0000000105007824 */ /* 0x000fe200078e0200 */
[----:B------:R-:W-:-:S04]  /*a170*/  LEA R5, P3, R4, c[0x0][0x160], 0x1 ;  /* 0x0000580004057a11 */ /* 0x000fc800078608ff */
[----:B------:R-:W-:Y:S01]  /*a180*/  LEA.HI.X R4, R4, c[0x0][0x164], R0, 0x1, P3 ;  /* 0x0000590004047a11 */ /* 0x000fe200018f0c00 */
[----:B------:R-:W3:Y:S01]  /*a190*/  SHFL.IDX PT, R6, R5, RZ, 0x181f ;  /* 0x00181fff05067589 */ /* 0x000ee200000e0000 */
[----:B------:R-:W-:-:S03]  /*a1a0*/  IMAD.IADD R0, R110, 0x1, R252 ;  /* 0x000000016e007824 */ /* 0x000fc600078e02fc */
[----:B------:R-:W4:Y:S02]  /*a1b0*/  SHFL.IDX PT, R7, R4, RZ, 0x181f ;  /* 0x00181fff04077589 */ /* 0x000f2400000e0000 */
[C---:B------:R-:W-:Y:S02]  /*a1c0*/  ISETP.GE.AND P3, PT, R0.reuse, R56, PT ;  /* 0x000000380000720c */ /* 0x040fe40003f66270 */
[----:B------:R-:W-:-:S11]  /*a1d0*/  IADD3 R8, R0, 0x20, RZ ;  /* 0x0000002000087810 */ /* 0x000fd60007ffe0ff */
[----:B---3--:R-:W-:-:S04]  /*a1e0*/  @!P3 LEA R18, P4, R36, R6, 0x1 ;  /* 0x000000062412b211 */ /* 0x008fc800078808ff */
[-C--:B----4-:R-:W-:Y:S02]  /*a1f0*/  @!P3 LEA.HI.X R19, R36, R7.reuse, R3, 0x1, P4 ;  /* 0x000000072413b211 */ /* 0x090fe400020f0c03 */
[C---:B------:R-:W-:Y:S02]  /*a200*/  @!P3 LEA R16, P4, R218.reuse, R6, 0x1 ;  /* 0x00000006da10b211 */ /* 0x040fe400078808ff */
[----:B------:R-:W3:Y:S02]  /*a210*/  SHFL.IDX PT, R6, R5, 0x1, 0x181f ;  /* 0x00381f0005067f89 */ /* 0x000ee400000e0000 */
[----:B------:R-:W-:Y:S02]  /*a220*/  @!P3 LEA.HI.X R17, R218, R7, R39, 0x1, P4 ;  /* 0x00000007da11b211 */ /* 0x000fe400020f0c27 */
[----:B------:R-:W4:Y:S01]  /*a230*/  SHFL.IDX PT, R7, R4, 0x1, 0x181f ;  /* 0x00381f0004077f89 */ /* 0x000f2200000e0000 */
[----:B------:R-:W-:Y:S02]  /*a240*/  ISETP.GE.AND P1, PT, R8, R56, PT ;  /* 0x000000380800720c */ /* 0x000fe40003f26270 */
[----:B------:R-:W-:Y:S01]  /*a250*/  IADD3 R8, R0, 0x40, RZ ;  /* 0x0000004000087810 */ /* 0x000fe20007ffe0ff */
[----:B------:R1:W-:Y:S10]  /*a260*/  @!P3 LDGSTS.E.BYPASS.LTC128B.128 [R215+0x100], [R18.64], !P6 ;  /* 0x0010000012d7bfae */ /* 0x0003f4000f101d46 */
[----:B---3--:R-:W-:-:S04]  /*a270*/  @!P1 LEA R14, P4, R36, R6, 0x1 ;  /* 0x00000006240e9211 */ /* 0x008fc800078808ff */
[-C--:B----4-:R-:W-:Y:S02]  /*a280*/  @!P1 LEA.HI.X R15, R36, R7.reuse, R3, 0x1, P4 ;  /* 0x00000007240f9211 */ /* 0x090fe400020f0c03 */
[C---:B------:R-:W-:Y:S02]  /*a290*/  @!P1 LEA R12, P4, R218.reuse, R6, 0x1 ;  /* 0x00000006da0c9211 */ /* 0x040fe400078808ff */
[----:B------:R-:W3:Y:S02]  /*a2a0*/  SHFL.IDX PT, R6, R5, 0x2, 0x181f ;  /* 0x00581f0005067f89 */ /* 0x000ee400000e0000 */
[----:B------:R-:W-:Y:S02]  /*a2b0*/  @!P1 LEA.HI.X R13, R218, R7, R39, 0x1, P4 ;  /* 0x00000007da0d9211 */ /* 0x000fe400020f0c27 */
[----:B------:R-:W4:Y:S01]  /*a2c0*/  SHFL.IDX PT, R7, R4, 0x2, 0x181f ;  /* 0x00581f0004077f89 */ /* 0x000f2200000e0000 */
[----:B------:R-:W-:-:S13]  /*a2d0*/  ISETP.GE.AND P2, PT, R8, R56, PT ;  /* 0x000000380800720c */ /* 0x000fda0003f46270 */
[----:B---3--:R-:W-:-:S04]  /*a2e0*/  @!P2 LEA R10, P4, R36, R6, 0x1 ;  /* 0x00000006240aa211 */ /* 0x008fc800078808ff */
[-C--:B----4-:R-:W-:Y:S02]  /*a2f0*/  @!P2 LEA.HI.X R11, R36, R7.reuse, R3, 0x1, P4 ;  /* 0x00000007240ba211 */ /* 0x090fe400020f0c03 */
[C---:B------:R-:W-:Y:S02]  /*a300*/  @!P2 LEA R8, P4, R218.reuse, R6, 0x1 ;  /* 0x00000006da08a211 */ /* 0x040fe400078808ff */
[----:B------:R-:W3:Y:S02]  /*a310*/  SHFL.IDX PT, R6, R5, 0x3, 0x181f ;  /* 0x00781f0005067f89 */ /* 0x000ee400000e0000 */
[----:B------:R-:W-:Y:S02]  /*a320*/  @!P2 LEA.HI.X R9, R218, R7, R39, 0x1, P4 ;  /* 0x00000007da09a211 */ /* 0x000fe400020f0c27 */
[----:B------:R4:W2:Y:S02]  /*a330*/  SHFL.IDX PT, R7, R4, 0x3, 0x181f ;  /* 0x00781f0004077f89 */ /* 0x0008a400000e0000 */
[----:B----4-:R-:W-:-:S04]  /*a340*/  IADD3 R4, R0, 0x60, RZ ;  /* 0x0000006000047810 */ /* 0x010fc80007ffe0ff */
[----:B------:R-:W-:-:S13]  /*a350*/  ISETP.GE.AND P5, PT, R4, R56, PT ;  /* 0x000000380400720c */ /* 0x000fda0003fa6270 */
[----:B---3--:R-:W-:-:S04]  /*a360*/  @!P5 LEA R4, P4, R218, R6, 0x1 ;  /* 0x00000006da04d211 */ /* 0x008fc800078808ff */
[----:B--2---:R-:W-:Y:S02]  /*a370*/  @!P5 LEA.HI.X R5, R218, R7, R39, 0x1, P4 ;  /* 0x00000007da05d211 */ /* 0x004fe400020f0c27 */
[----:B------:R-:W-:-:S04]  /*a380*/  @!P5 LEA R6, P4, R36, R6, 0x1 ;  /* 0x000000062406d211 */ /* 0x000fc800078808ff */
[----:B------:R-:W-:Y:S02]  /*a390*/  @!P5 LEA.HI.X R7, R36, R7, R3, 0x1, P4 ;  /* 0x000000072407d211 */ /* 0x000fe400020f0c03 */
[----:B------:R-:W-:Y:S02]  /*a3a0*/  ISETP.GE.AND P4, PT, R218, c[0x0][0x198], PT ;  /* 0x00006600da007a0c */ /* 0x000fe40003f86270 */
[----:B------:R-:W-:Y:S02]  /*a3b0*/  P2R R44, PR, RZ, 0x20 ;  /* 0x00000020ff2c7803 */ /* 0x000fe40000000000 */
[----:B------:R-:W-:-:S09]  /*a3c0*/  P2R R38, PR, RZ, 0x4 ;  /* 0x00000004ff267803 */ /* 0x000fd20000000000 */
[----:B------:R1:W-:Y:S04]  /*a3d0*/  @!P3 LDGSTS.E.BYPASS.LTC128B.128 [R215+0x4100], [R16.64], !P4 ;  /* 0x0410000010d7bfae */ /* 0x0003e8000e101d46 */
[----:B------:R1:W-:Y:S04]  /*a3e0*/  @!P1 LDGSTS.E.BYPASS.LTC128B.128 [R216+0x1100], [R14.64], !P6 ;  /* 0x011000000ed89fae */ /* 0x0003e8000f101d46 */
[----:B------:R1:W-:Y:S04]  /*a3f0*/  @!P1 LDGSTS.E.BYPASS.LTC128B.128 [R216+0x5100], [R12.64], !P4 ;  /* 0x051000000cd89fae */ /* 0x0003e8000e101d46 */
[----:B------:R1:W-:Y:S04]  /*a400*/  @!P2 LDGSTS.E.BYPASS.LTC128B.128 [R216+0x2100], [R10.64], !P6 ;  /* 0x021000000ad8afae */ /* 0x0003e8000f101d46 */
[----:B------:R1:W-:Y:S04]  /*a410*/  @!P2 LDGSTS.E.BYPASS.LTC128B.128 [R216+0x6100], [R8.64], !P4 ;  /* 0x0610000008d8afae */ /* 0x0003e8000e101d46 */
[----:B------:R1:W-:Y:S01]  /*a420*/  @!P5 LDGSTS.E.BYPASS.LTC128B.128 [R216+0x3100], [R6.64], !P6 ;  /* 0x0310000006d8dfae */ /* 0x0003e2000f101d46 */
[----:B------:R-:W-:-:S03]  /*a430*/  ISETP.NE.AND P6, PT, R35, RZ, PT ;  /* 0x000000ff2300720c */ /* 0x000fc60003fc5270 */
[----:B------:R1:W-:Y:S01]  /*a440*/  @!P5 LDGSTS.E.BYPASS.LTC128B.128 [R216+0x7100], [R4.64], !P4 ;  /* 0x0710000004d8dfae */ /* 0x0003e2000e101d46 */
[----:B------:R-:W-:Y:S02]  /*a450*/  ISETP.GE.AND P4, PT, R30, 0x1, PT ;  /* 0x000000011e00780c */ /* 0x000fe40003f86270 */
[----:B------:R-:W-:Y:S01]  /*a460*/  ISETP.NE.AND P5, PT, R34, RZ, PT ;  /* 0x000000ff2200720c */ /* 0x000fe20003fa5270 */
[----:B------:R-:W0:Y:S01]  /*a470*/  LDGDEPBAR ;  /* 0x00000000000079af */ /* 0x000e220000000000 */
[----:B------:R-:W-:Y:S02]  /*a480*/  ISETP.NE.AND P2, PT, R33, RZ, PT ;  /* 0x000000ff2100720c */ /* 0x000fe40003f45270 */
[----:B------:R-:W-:Y:S02]  /*a490*/  P2R R31, PR, RZ, 0x2 ;  /* 0x00000002ff1f7803 */ /* 0x000fe40000000000 */
[----:B------:R-:W-:-:S05]  /*a4a0*/  ISETP.NE.AND P1, PT, R32, RZ, PT ;  /* 0x000000ff2000720c */ /* 0x000fca0003f25270 */
[----:B------:R1:W-:Y:S04]  /*a4b0*/  @P4 LDGSTS.E.BYPASS.LTC128B.128 [R215+0x8100], [R26.64], !P6 ;  /* 0x081000001ad74fae */ /* 0x0003e8000f101d46 */
[----:B------:R1:W-:Y:S04]  /*a4c0*/  @P4 LDGSTS.E.BYPASS.LTC128B.128 [R215+0xb900], [R26.64+0x80], !P5 ;  /* 0x0b9000801ad74fae */ /* 0x0003e8000e901d46 */
[----:B------:R1:W-:Y:S04]  /*a4d0*/  @P2 LDGSTS.E.BYPASS.LTC128B.128 [R216+0x9100], [R24.64], !P6 ;  /* 0x0910000018d82fae */ /* 0x0003e8000f101d46 */
[----:B------:R1:W-:Y:S04]  /*a4e0*/  @P2 LDGSTS.E.BYPASS.LTC128B.128 [R216+0xc900], [R24.64+0x80], !P5 ;  /* 0x0c90008018d82fae */ /* 0x0003e8000e901d46 */
[----:B------:R1:W-:Y:S04]  /*a4f0*/  @P1 LDGSTS.E.BYPASS.LTC128B.128 [R216+0xa100], [R22.64], !P6 ;  /* 0x0a10000016d81fae */ /* 0x0003e8000f101d46 */
        /* <DEDUP_REMOVED lines=8> */
.L_x_1195:
[----:B------:R-:W-:Y:S01]  /*a580*/  ULDC.U8 UR4, c[0x0][0x298] ;  /* 0x0000a60000047ab9 */ /* 0x000fe20000000000 */
[----:B-1---5:R-:W-:Y:S01]  /*a590*/  SHF.R.S32.HI R4, RZ, 0x1f, R145 ;  /* 0x0000001fff047819 */ /* 0x022fe20000011491 */
[----:B------:R-:W-:Y:S01]  /*a5a0*/  IMAD.WIDE.U32 R6, R145, c[0x0][0x280], RZ ;  /* 0x0000a00091067a25 */ /* 0x000fe200078e00ff */
[----:B------:R-:W-:Y:S01]  /*a5b0*/  ISETP.NE.AND P0, PT, RZ, UR4, PT ;  /* 0x00000004ff007c0c */ /* 0x000fe2000bf05270 */
[----:B------:R-:W-:Y:S01]  /*a5c0*/  BSSY B2, `(.L_x_1196) ;  /* 0x00004c2000027945 */ /* 0x000fe20003800000 */
[----:B------:R-:W-:Y:S01]  /*a5d0*/  LEA R0, R147, R0, 0x5 ;  /* 0x0000000093007211 */ /* 0x000fe200078e28ff */
[C---:B------:R-:W-:Y:S02]  /*a5e0*/  IMAD R5, R4.reuse, c[0x0][0x280], RZ ;  /* 0x0000a00004057a24 */ /* 0x040fe400078e02ff */
[----:B------:R-:W-:Y:S02]  /*a5f0*/  IMAD R4, R4, c[0x0][0x290], RZ ;  /* 0x0000a40004047a24 */ /* 0x000fe400078e02ff */
[----:B------:R-:W-:-:S02]  /*a600*/  IMAD R8, R145, c[0x0][0x284], R5 ;  /* 0x0000a10091087a24 */ /* 0x000fc400078e0205 */
[C---:B------:R-:W-:Y:S02]  /*a610*/  IMAD R9, R145.reuse, c[0x0][0x294], R4 ;  /* 0x0000a50091097a24 */ /* 0x040fe400078e0204 */
        /* <DEDUP_REMOVED lines=9> */
[----:B------:R-:W-:Y:S01]  /*a6b0*/  SHF.R.S32.HI R60, RZ, 0x1f, R68 ;  /* 0x0000001fff3c7819 */ /* 0x000fe20000011444 */
[----:B------:R-:W-:Y:S01]  /*a6c0*/  CS2R R20, SRZ ;  /* 0x0000000000147805 */ /* 0x000fe2000001ff00 */
[----:B------:R-:W-:Y:S01]  /*a6d0*/  CS2R R16, SRZ ;  /* 0x0000000000107805 */ /* 0x000fe2000001ff00 */
[----:B------:R-:W-:Y:S01]  /*a6e0*/  CS2R R22, SRZ ;  /* 0x0000000000167805 */ /* 0x000fe2000001ff00 */
[----:B------:R-:W-:-:S04]  /*a6f0*/  CS2R R14, SRZ ;  /* 0x00000000000e7805 */ /* 0x000fc8000001ff00 */
[----:B------:R-:W-:-:S05]  /*a700*/  @P1 IMAD.HI.U32 R2, R0, c[0x0][0x2c8], RZ ;  /* 0x0000b20000021a27 */ /* 0x000fca00078e00ff */
[----:B------:R-:W-:Y:S01]  /*a710*/  @P1 SHF.R.U32.HI R0, RZ, c[0x0][0x2cc], R2 ;  /* 0x0000b300ff001a19 */ /* 0x000fe20000011602 */
[----:B------:R-:W-:-:S03]  /*a720*/  IMAD.MOV.U32 R2, RZ, RZ, R6 ;  /* 0x000000ffff027224 */ /* 0x000fc600078e0006 */
[----:B------:R-:W-:Y:S01]  /*a730*/  SHF.R.S32.HI R5, RZ, 0x1f, R0 ;  /* 0x0000001fff057819 */ /* 0x000fe20000011400 */
[----:B------:R-:W-:-:S04]  /*a740*/  IMAD.WIDE.U32 R2, R0, c[0x0][0x280], R2 ;  /* 0x0000a00000027a25 */ /* 0x000fc800078e0002 */
[C---:B------:R-:W-:Y:S01]  /*a750*/  IMAD R7, R5.reuse, c[0x0][0x280], RZ ;  /* 0x0000a00005077a24 */ /* 0x040fe200078e02ff */
[----:B------:R-:W-:Y:S01]  /*a760*/  LEA R25, P0, R2, c[0x0][0x270], 0x1 ;  /* 0x00009c0002197a11 */ /* 0x000fe200078008ff */
[----:B------:R-:W-:Y:S02]  /*a770*/  IMAD R5, R5, c[0x0][0x290], RZ ;  /* 0x0000a40005057a24 */ /* 0x000fe400078e02ff */
[----:B------:R-:W-:-:S05]  /*a780*/  IMAD R6, R0, c[0x0][0x284], R7 ;  /* 0x0000a10000067a24 */ /* 0x000fca00078e0207 */
[----:B------:R-:W-:-:S04]  /*a790*/  IADD3 R3, R3, R6, RZ ;  /* 0x0000000603037210 */ /* 0x000fc80007ffe0ff */
[----:B------:R-:W-:Y:S01]  /*a7a0*/  LEA.HI.X R13, R2, c[0x0][0x274], R3, 0x1, P0 ;  /* 0x00009d00020d7a11 */ /* 0x000fe200000f0c03 */
[----:B------:R-:W-:Y:S01]  /*a7b0*/  IMAD.MOV.U32 R2, RZ, RZ, R4 ;  /* 0x000000ffff027224 */ /* 0x000fe200078e0004 */
[----:B------:R-:W-:-:S05]  /*a7c0*/  MOV R3, R10 ;  /* 0x0000000a00037202 */ /* 0x000fca0000000f00 */
[----:B------:R-:W-:-:S04]  /*a7d0*/  IMAD.WIDE.U32 R2, R0, c[0x0][0x290], R2 ;  /* 0x0000a40000027a25 */ /* 0x000fc800078e0002 */
[----:B------:R-:W-:Y:S01]  /*a7e0*/  IMAD R0, R0, c[0x0][0x294], R5 ;  /* 0x0000a50000007a24 */ /* 0x000fe200078e0205 */
[C---:B------:R-:W-:Y:S01]  /*a7f0*/  LEA R19, P0, R2.reuse, c[0x0][0x288], 0x1 ;  /* 0x0000a20002137a11 */ /* 0x040fe200078008ff */
[----:B------:R1:W2:Y:S02]  /*a800*/  SHFL.IDX PT, R5, R13, RZ, 0x181f ;  /* 0x00181fff0d057589 */ /* 0x0002a400000e0000 */
[----:B------:R-:W-:Y:S02]  /*a810*/  IMAD.IADD R0, R3, 0x1, R0 ;  /* 0x0000000103007824 */ /* 0x000fe400078e0200 */
[----:B------:R1:W3:Y:S03]  /*a820*/  SHFL.IDX PT, R10, R19, RZ, 0x181f ;  /* 0x00181fff130a7589 */ /* 0x0002e600000e0000 */
[----:B------:R-:W-:Y:S02]  /*a830*/  LEA.HI.X R18, R2, c[0x0][0x28c], R0, 0x1, P0 ;  /* 0x0000a30002127a11 */ /* 0x000fe400000f0c00 */
        /* <DEDUP_REMOVED lines=25> */
.L_x_1199:
[----:B------:R-:W-:Y:S05]  /*a9d0*/  BSYNC B0 ;  /* 0x0000000000007941 */ /* 0x000fea0003800000 */
.L_x_1198:
[----:B------:R-:W-:Y:S01]  /*a9e0*/  ISETP.NE.AND P0, PT, R31, RZ, PT ;  /* 0x000000ff1f00720c */ /* 0x000fe20003f05270 */
        /* <DEDUP_REMOVED lines=36> */
[----:B------:R-:W-:Y:S01]  /*ac30*/  @!P1 IMAD.X R7, R12, 0x1, R2, P0 ;  /* 0x000000010c079824 */ /* 0x000fe200000e0602 */
        /* <DEDUP_REMOVED lines=10> */
.L_x_1201:
[----:B------:R-:W-:Y:S05]  /*ace0*/  BSYNC B0 ;  /* 0x0000000000007941 */ /* 0x000fea0003800000 */
.L_x_1200:
[----:B------:R-:W-:Y:S01]  /*acf0*/  ISETP.NE.AND P0, PT, R38, RZ, PT ;  /* 0x000000ff2600720c */ /* 0x000fe20003f05270 */
        /* <DEDUP_REMOVED lines=24> */
[----:B------:R-:W-:Y:S01]  /*ae80*/  CS2R R40, SRZ ;  /* 0x0000000000287805 */ /* 0x000fe2000001ff00 */
[----:B------:R-:W-:Y:S01]  /*ae90*/  CS2R R38, SRZ ;  /* 0x0000000000267805 */ /* 0x000fe2000001ff00 */
[----:B------:R-:W-:Y:S05]  /*aea0*/  @P0 BRA `(.L_x_1203) ;  /* 0x0000016000000947 */ /* 0x000fea0003800000 */
[----:B-1----:R-:W-:Y:S01]  /*aeb0*/  ISETP.GE.AND P1, PT, R28, c[0x0][0x27c], PT ;  /* 0x00009f001c007a0c */ /* 0x002fe20003f26270 */
[----:B------:R-:W-:Y:S01]  /*aec0*/  CS2R R42, SRZ ;  /* 0x00000000002a7805 */ /* 0x000fe2000001ff00 */
[----:B------:R-:W-:Y:S01]  /*aed0*/  ISETP.GE.AND P0, PT, R68, c[0x0][0x27c], PT ;  /* 0x00009f0044007a0c */ /* 0x000fe20003f06270 */
[----:B------:R-:W-:-:S10]  /*aee0*/  CS2R R36, SRZ ;  /* 0x0000000000247805 */ /* 0x000fd4000001ff00 */
[C---:B------:R-:W-:Y:S01]  /*aef0*/  @!P1 IMAD.SHL.U32 R0, R28.reuse, 0x2, RZ ;  /* 0x000000021c009824 */ /* 0x040fe200078e00ff */
[----:B------:R-:W-:Y:S01]  /*af00*/  @!P1 SHF.L.U64.HI R2, R28, 0x1, R24 ;  /* 0x000000011c029819 */ /* 0x000fe20000010218 */
[----:B------:R-:W-:-:S03]  /*af10*/  @!P0 IMAD.SHL.U32 R3, R68, 0x2, RZ ;  /* 0x0000000244038824 */ /* 0x000fc600078e00ff */
[----:B----4-:R-:W-:-:S05]  /*af20*/  @!P1 IADD3 R8, P2, R5, R0, RZ ;  /* 0x0000000005089210 */ /* 0x010fca0007f5e0ff */
[----:B------:R-:W-:Y:S01]  /*af30*/  @!P1 IMAD.X R9, R11, 0x1, R2, P2 ;  /* 0x000000010b099824 */ /* 0x000fe200010e0602 */
        /* <DEDUP_REMOVED lines=13> */
.L_x_1203:
[----:B-1----:R-:W-:Y:S05]  /*b010*/  BSYNC B0 ;  /* 0x0000000000007941 */ /* 0x002fea0003800000 */
.L_x_1202:
[----:B------:R-:W-:Y:S01]  /*b020*/  ISETP.NE.AND P0, PT, R44, RZ, PT ;  /* 0x000000ff2c00720c */ /* 0x000fe20003f05270 */
[----:B-----5:R-:W-:Y:S01]  /*b030*/  IMAD.MOV.U32 R4, RZ, RZ, R42 ;  /* 0x000000ffff047224 */ /* 0x020fe200078e002a */
[----:B----4-:R1:W4:Y:S01]  /*b040*/  SHFL.IDX PT, R5, R25, 0x3, 0x181f ;  /* 0x00781f0019057f89 */ /* 0x01032200000e0000 */
[----:B------:R-:W-:Y:S01]  /*b050*/  IMAD.MOV.U32 R3, RZ, RZ, R43 ;  /* 0x000000ffff037224 */ /* 0x000fe200078e002b */
[----:B------:R-:W-:Y:S01]  /*b060*/  BSSY B0, `(.L_x_1204) ;  /* 0x000002c000007945 */ /* 0x000fe20003800000 */
[----:B------:R-:W-:Y:S01]  /*b070*/  IMAD.MOV.U32 R2, RZ, RZ, R36 ;  /* 0x000000ffff027224 */ /* 0x000fe200078e0024 */
[----:B------:R-:W-:Y:S01]  /*b080*/  PRMT R63, R63, 0x5410, R4 ;  /* 0x000054103f3f7816 */ /* 0x000fe20000000004 */
[----:B------:R-:W-:Y:S01]  /*b090*/  IMAD.MOV.U32 R0, RZ, RZ, R37 ;  /* 0x000000ffff007224 */ /* 0x000fe200078e0025 */
[----:B------:R-:W-:Y:S01]  /*b0a0*/  PRMT R64, R64, 0x5410, R3 ;  /* 0x0000541040407816 */ /* 0x000fe20000000003 */
[----:B------:R-:W-:Y:S01]  /*b0b0*/  IMAD.MOV.U32 R4, RZ, RZ, R40 ;  /* 0x000000ffff047224 */ /* 0x000fe200078e0028 */
[----:B--2---:R-:W2:Y:S01]  /*b0c0*/  SHFL.IDX PT, R13, R13, 0x3, 0x181f ;  /* 0x00781f000d0d7f89 */ /* 0x004ea200000e0000 */
[----:B------:R-:W-:Y:S01]  /*b0d0*/  IMAD.MOV.U32 R3, RZ, RZ, R41 ;  /* 0x000000ffff037224 */ /* 0x000fe200078e0029 */
[----:B------:R-:W-:Y:S01]  /*b0e0*/  PRMT R62, R62, 0x5410, R0 ;  /* 0x000054103e3e7816 */ /* 0x000fe20000000000 */
[----:B------:R-:W-:Y:S01]  /*b0f0*/  IMAD.MOV.U32 R0, RZ, RZ, R39 ;  /* 0x000000ffff007224 */ /* 0x000fe200078e0027 */
[----:B------:R3:W2:Y:S01]  /*b100*/  SHFL.IDX PT, R12, R18, 0x3, 0x181f ;  /* 0x00781f00120c7f89 */ /* 0x0006a200000e0000 */
[----:B------:R-:W-:Y:S01]  /*b110*/  PRMT R63, R4, 0x7610, R63 ;  /* 0x00007610043f7816 */ /* 0x000fe2000000003f */
[----:B------:R-:W-:Y:S01]  /*b120*/  CS2R R44, SRZ ;  /* 0x00000000002c7805 */ /* 0x000fe2000001ff00 */
[----:B------:R-:W-:Y:S01]  /*b130*/  PRMT R64, R3, 0x7610, R64 ;  /* 0x0000761003407816 */ /* 0x000fe20000000040 */
[----:B------:R3:W2:Y:S01]  /*b140*/  SHFL.IDX PT, R11, R19, 0x3, 0x181f ;  /* 0x00781f00130b7f89 */ /* 0x0006a200000e0000 */
[----:B------:R-:W-:Y:S01]  /*b150*/  PRMT R62, R0, 0x7610, R62 ;  /* 0x00007610003e7816 */ /* 0x000fe2000000003e */
[----:B------:R-:W-:Y:S01]  /*b160*/  CS2R R48, SRZ ;  /* 0x0000000000307805 */ /* 0x000fe2000001ff00 */
[----:B------:R-:W-:Y:S01]  /*b170*/  CS2R R46, SRZ ;  /* 0x00000000002e7805 */ /* 0x000fe2000001ff00 */
[----:B-1----:R-:W-:Y:S01]  /*b180*/  PRMT R25, R25, 0x5410, R2 ;  /* 0x0000541019197816 */ /* 0x002fe20000000002 */
[----:B------:R-:W-:-:S05]  /*b190*/  IMAD.MOV.U32 R2, RZ, RZ, R38 ;  /* 0x000000ffff027224 */ /* 0x000fca00078e0026 */
[----:B------:R-:W-:Y:S01]  /*b1a0*/  PRMT R25, R2, 0x7610, R25 ;  /* 0x0000761002197816 */ /* 0x000fe20000000019 */
        /* <DEDUP_REMOVED lines=8> */
[----:B---3--:R-:W-:Y:S02]  /*b230*/  @!P0 SHF.L.U64.HI R10, R68, 0x1, R60 ;  /* 0x00000001440a8819 */ /* 0x008fe4000001023c */
[-C--:B------:R-:W-:Y:S02]  /*b240*/  @!P1 IADD3 R8, P2, R5, R0.reuse, RZ ;  /* 0x0000000005089210 */ /* 0x080fe40007f5e0ff */
[----:B--2---:R-:W-:Y:S02]  /*b250*/  @!P1 IADD3 R6, P4, R11, R0, RZ ;  /* 0x000000000b069210 */ /* 0x004fe40007f9e0ff */
        /* <DEDUP_REMOVED lines=12> */
.L_x_1205:
[----:B----4-:R-:W-:Y:S05]  /*b320*/  BSYNC B0 ;  /* 0x0000000000007941 */ /* 0x010fea0003800000 */
.L_x_1204:
[----:B-1----:R-:W-:Y:S01]  /*b330*/  IMAD.IADD R3, R56, 0x1, -R252 ;  /* 0x0000000138037824 */ /* 0x002fe200078e0afc */
[----:B------:R-:W-:-:S04]  /*b340*/  DEPBAR.LE SB0, 0x1 ;  /* 0x000080400000791a */ /* 0x000fc80000000000 */
[----:B---3--:R-:W-:Y:S01]  /*b350*/  IMNMX R19, R3, 0x80, PT ;  /* 0x0000008003137817 */ /* 0x008fe20003800200 */
[----:B-----5:R-:W-:Y:S01]  /*b360*/  IMAD.MOV.U32 R0, RZ, RZ, R50 ;  /* 0x000000ffff007224 */ /* 0x020fe200078e0032 */
[----:B------:R-:W-:Y:S01]  /*b370*/  BSSY B1, `(.L_x_1206) ;  /* 0x000006b000017945 */ /* 0x000fe20003800000 */
[----:B------:R-:W-:Y:S01]  /*b380*/  IMAD.MOV.U32 R4, RZ, RZ, R51 ;  /* 0x000000ffff047224 */ /* 0x000fe200078e0033 */
[----:B------:R-:W-:Y:S01]  /*b390*/  BAR.SYNC.DEFER_BLOCKING 0x0 ;  /* 0x0000000000007b1d */ /* 0x000fe20000010000 */
[----:B------:R-:W-:Y:S01]  /*b3a0*/  ISETP.GE.AND P0, PT, R110, R19, PT ;  /* 0x000000136e00720c */ /* 0x000fe20003f06270 */
[----:B------:R-:W-:Y:S02]  /*b3b0*/  IMAD.MOV.U32 R2, RZ, RZ, R44 ;  /* 0x000000ffff027224 */ /* 0x000fe400078e002c */
[----:B------:R-:W-:Y:S01]  /*b3c0*/  PRMT R65, R0, 0x5410, R4 ;  /* 0x0000541000417816 */ /* 0x000fe20000000004 */
[----:B------:R-:W-:Y:S01]  /*b3d0*/  IMAD.MOV.U32 R4, RZ, RZ, R48 ;  /* 0x000000ffff047224 */ /* 0x000fe200078e0030 */
[----:B------:R-:W-:Y:S01]  /*b3e0*/  MOV R0, R45 ;  /* 0x0000002d00007202 */ /* 0x000fe20000000f00 */
[----:B------:R-:W-:Y:S01]  /*b3f0*/  IMAD.MOV.U32 R3, RZ, RZ, R49 ;  /* 0x000000ffff037224 */ /* 0x000fe200078e0031 */
[----:B------:R-:W-:-:S02]  /*b400*/  PRMT R24, R24, 0x5410, R2 ;  /* 0x0000541018187816 */ /* 0x000fc40000000002 */
[----:B------:R-:W-:Y:S01]  /*b410*/  PRMT R56, R56, 0x5410, R0 ;  /* 0x0000541038387816 */ /* 0x000fe20000000000 */
[----:B------:R-:W-:Y:S01]  /*b420*/  IMAD.MOV.U32 R0, RZ, RZ, R47 ;  /* 0x000000ffff007224 */ /* 0x000fe200078e002f */
[----:B------:R-:W-:Y:S02]  /*b430*/  MOV R2, R46 ;  /* 0x0000002e00027202 */ /* 0x000fe40000000f00 */
        /* <DEDUP_REMOVED lines=9> */
[--C-:B------:R-:W-:Y:S02]  /*b4d0*/  SHF.R.U32.HI R2, RZ, 0x10, R17.reuse ;  /* 0x00000010ff027819 */ /* 0x100fe40000011611 */
[----:B------:R-:W-:Y:S01]  /*b4e0*/  SHF.R.U64 R18, R16, 0x10, R17 ;  /* 0x0000001010127819 */ /* 0x000fe20000001211 */
[----:B--2---:R-:W-:Y:S01]  /*b4f0*/  HADD2.F32 R12, -RZ, R0.H0_H0 ;  /* 0x20000000ff0c7230 */ /* 0x004fe20000004100 */
        /* <DEDUP_REMOVED lines=37> */
.L_x_1209:
[----:B------:R-:W-:Y:S05]  /*b750*/  BSYNC B0 ;  /* 0x0000000000007941 */ /* 0x000fea0003800000 */
.L_x_1208:
[----:B------:R-:W-:-:S13]  /*b760*/  ISETP.GE.AND P0, PT, R68, c[0x0][0x27c], PT ;  /* 0x00009f0044007a0c */ /* 0x000fda0003f06270 */
[----:B------:R-:W-:Y:S05]  /*b770*/  @P0 BRA `(.L_x_1207) ;  /* 0x000002a000000947 */ /* 0x000fea0003800000 */
[----:B-1----:R-:W1:Y:S01]  /*b780*/  LDS.128 R4, [R215+0x4100] ;  /* 0x00410000d7047984 */ /* 0x002e620000000c00 */
[----:B------:R-:W-:Y:S02]  /*b790*/  SHF.R.U32.HI R0, RZ, 0x10, R23 ;  /* 0x00000010ff007819 */ /* 0x000fe40000011617 */
[----:B------:R-:W-:Y:S02]  /*b7a0*/  SHF.R.U32.HI R2, RZ, 0x10, R21 ;  /* 0x00000010ff027819 */ /* 0x000fe40000011615 */
        /* <DEDUP_REMOVED lines=39> */
.L_x_1207:
[----:B------:R-:W-:Y:S05]  /*ba20*/  BSYNC B1 ;  /* 0x0000000000017941 */ /* 0x000fea0003800000 */
.L_x_1206:
[----:B------:R-:W3:Y:S01]  /*ba30*/  S2R R2, SR_TID.X ;  /* 0x0000000000027919 */ /* 0x000ee20000002100 */
[----:B------:R-:W-:Y:S01]  /*ba40*/  BSSY B1, `(.L_x_1210) ;  /* 0x0000061000017945 */ /* 0x000fe20003800000 */
[----:B---3--:R-:W-:-:S04]  /*ba50*/  SHF.R.S32.HI R0, RZ, 0x1f, R2 ;  /* 0x0000001fff007819 */ /* 0x008fc80000011402 */
[----:B------:R-:W-:-:S04]  /*ba60*/  LEA.HI R0, R0, R2, RZ, 0x3 ;  /* 0x0000000200007211 */ /* 0x000fc800078f18ff */
[----:B------:R-:W-:-:S04]  /*ba70*/  SHF.R.S32.HI R0, RZ, 0x3, R0 ;  /* 0x00000003ff007819 */ /* 0x000fc80000011400 */
[----:B------:R-:W-:-:S04]  /*ba80*/  IADD3 R0, R0, 0x20, RZ ;  /* 0x0000002000007810 */ /* 0x000fc80007ffe0ff */
        /* <DEDUP_REMOVED lines=47> */
.L_x_1213:
[----:B------:R-:W-:Y:S05]  /*bd80*/  BSYNC B0 ;  /* 0x0000000000007941 */ /* 0x000fea0003800000 */
.L_x_1212:
        /* <DEDUP_REMOVED lines=44> */
.L_x_1211:
[----:B------:R-:W-:Y:S05]  /*c050*/  BSYNC B1 ;  /* 0x0000000000017941 */ /* 0x000fea0003800000 */
.L_x_1210:
        /* <DEDUP_REMOVED lines=53> */
.L_x_1217:
[----:B------:R-:W-:Y:S05]  /*c3b0*/  BSYNC B0 ;  /* 0x0000000000007941 */ /* 0x000fea0003800000 */
.L_x_1216:
        /* <DEDUP_REMOVED lines=44> */
.L_x_1215:
[----:B------:R-:W-:Y:S05]  /*c680*/  BSYNC B1 ;  /* 0x0000000000017941 */ /* 0x000fea0003800000 */
.L_x_1214:
[----:B------:R-:W3:Y:S02]  /*c690*/  S2R R2, SR_TID.X ;  /* 0x0000000000027919 */ /* 0x000ee40000002100 */
        /* <DEDUP_REMOVED lines=51> */
.L_x_1220:
[----:B------:R-:W-:Y:S05]  /*c9d0*/  BSYNC B0 ;  /* 0x0000000000007941 */ /* 0x000fea0003800000 */
.L_x_1219:
        /* <DEDUP_REMOVED lines=45> */
.L_x_1197:
[----:B------:R-:W-:Y:S01]  /*ccb0*/  ISETP.NE.AND P0, PT, R153, 0x1, PT ;  /* 0x000000019900780c */ /* 0x000fe20003f05270 */
[----:B------:R-:W-:Y:S01]  /*ccc0*/  IMAD.MOV.U32 R7, RZ, RZ, R8 ;  /* 0x000000ffff077224 */ /* 0x000fe200078e0008 */
[----:B------:R-:W-:-:S11]  /*ccd0*/  ISETP.NE.AND P2, PT, R31, RZ, PT ;  /* 0x000000ff1f00720c */ /* 0x000fd60003f45270 */
[----:B------:R-:W-:-:S05]  /*cce0*/  @P0 IMAD.HI.U32 R5, R0, c[0x0][0x2c8], RZ ;  /* 0x0000b20000050a27 */ /* 0x000fca00078e00ff */
[----:B------:R-:W-:-:S04]  /*ccf0*/  @P0 SHF.R.U32.HI R0, RZ, c[0x0][0x2cc], R5 ;  /* 0x0000b300ff000a19 */ /* 0x000fc80000011605 */
[----:B------:R-:W-:Y:S01]  /*cd00*/  SHF.R.S32.HI R5, RZ, 0x1f, R0 ;  /* 0x0000001fff057819 */ /* 0x000fe20000011400 */
[----:B------:R-:W-:-:S04]  /*cd10*/  IMAD.WIDE.U32 R6, R0, c[0x0][0x280], R6 ;  /* 0x0000a00000067a25 */ /* 0x000fc800078e0006 */
[----:B------:R-:W-:Y:S01]  /*cd20*/  IMAD R9, R5, c[0x0][0x280], RZ ;  /* 0x0000a00005097a24 */ /* 0x000fe200078e02ff */
[----:B------:R-:W-:-:S03]  /*cd30*/  LEA R19, P0, R6, c[0x0][0x270], 0x1 ;  /* 0x00009c0006137a11 */ /* 0x000fc600078008ff */
[----:B------:R-:W-:-:S04]  /*cd40*/  IMAD R8, R0, c[0x0][0x284], R9 ;  /* 0x0000a10000087a24 */ /* 0x000fc800078e0209 */
[----:B------:R-:W-:-:S05]  /*cd50*/  IMAD.IADD R7, R7, 0x1, R8 ;  /* 0x0000000107077824 */ /* 0x000fca00078e0208 */
[----:B------:R-:W-:Y:S01]  /*cd60*/  LEA.HI.X R18, R6, c[0x0][0x274], R7, 0x1, P0 ;  /* 0x00009d0006127a11 */ /* 0x000fe200000f0c07 */
[----:B------:R-:W-:Y:S02]  /*cd70*/  IMAD R6, R5, c[0x0][0x290], RZ ;  /* 0x0000a40005067a24 */ /* 0x000fe400078e02ff */
[----:B------:R-:W-:Y:S02]  /*cd80*/  IMAD.MOV.U32 R5, RZ, RZ, R10 ;  /* 0x000000ffff057224 */ /* 0x000fe400078e000a */
[----:B------:R-:W-:Y:S02]  /*cd90*/  CS2R R10, SRZ ;  /* 0x00000000000a7805 */ /* 0x000fe4000001ff00 */
[----:B------:R-:W-:-:S04]  /*cda0*/  IMAD.WIDE.U32 R4, R0, c[0x0][0x290], R4 ;  /* 0x0000a40000047a25 */ /* 0x000fc800078e0004 */
[----:B------:R-:W-:Y:S01]  /*cdb0*/  IMAD R0, R0, c[0x0][0x294], R6 ;  /* 0x0000a50000007a24 */ /* 0x000fe200078e0206 */
[----:B------:R-:W-:-:S03]  /*cdc0*/  LEA R17, P0, R4, c[0x0][0x288], 0x1 ;  /* 0x0000a20004117a11 */ /* 0x000fc600078008ff */
[----:B------:R-:W-:Y:S02]  /*cdd0*/  IMAD.IADD R0, R5, 0x1, R0 ;  /* 0x0000000105007824 */ /* 0x000fe400078e0200 */
[----:B------:R-:W-:Y:S03]  /*cde0*/  SHFL.IDX PT, R5, R18, RZ, 0x181f ;  /* 0x00181fff12057589 */ /* 0x000fe600000e0000 */
[----:B------:R-:W-:Y:S01]  /*cdf0*/  LEA.HI.X R16, R4, c[0x0][0x28c], R0, 0x1, P0 ;  /* 0x0000a30004107a11 */ /* 0x000fe200000f0c00 */
[----:B------:R-:W-:Y:S01]  /*ce00*/  SHFL.IDX PT, R7, R17, RZ, 0x181f ;  /* 0x00181fff11077589 */ /* 0x000fe200000e0000 */
[----:B------:R-:W-:-:S03]  /*ce10*/  ISETP.GE.OR P0, PT, R36, c[0x0][0x27c], P3 ;  /* 0x00009f0024007a0c */ /* 0x000fc60001f06670 */
[----:B------:R-:W1:Y:S04]  /*ce20*/  SHFL.IDX PT, R4, R19, RZ, 0x181f ;  /* 0x00181fff13047589 */ /* 0x000e6800000e0000 */
[----:B------:R-:W2:Y:S06]  /*ce30*/  SHFL.IDX PT, R8, R16, RZ, 0x181f ;  /* 0x00181fff10087589 */ /* 0x000eac00000e0000 */
[C---:B------:R-:W-:Y:S01]  /*ce40*/  @!P0 IMAD.SHL.U32 R0, R36.reuse, 0x2, RZ ;  /* 0x0000000224008824 */ /* 0x040fe200078e00ff */
[----:B------:R-:W-:-:S04]  /*ce50*/  @!P0 SHF.L.U64.HI R6, R36, 0x1, R3 ;  /* 0x0000000124068819 */ /* 0x000fc80000010203 */
[----:B-1----:R-:W-:-:S04]  /*ce60*/  @!P0 IADD3 R4, P1, R4, R0, RZ ;  /* 0x0000000004048210 */ /* 0x002fc80007f3e0ff */
[----:B------:R-:W-:Y:S02]  /*ce70*/  @!P0 IADD3.X R5, R5, R6, RZ, P1, !PT ;  /* 0x0000000605058210 */ /* 0x000fe40000ffe4ff */
[----:B------:R-:W-:-:S05]  /*ce80*/  @!P0 IADD3 R12, P1, R7, R0, RZ ;  /* 0x00000000070c8210 */ /* 0x000fca0007f3e0ff */
[----:B--2---:R-:W-:Y:S02]  /*ce90*/  @!P0 IMAD.X R13, R8, 0x1, R6, P1 ;  /* 0x00000001080d8824 */ /* 0x004fe400008e0606 */
[----:B------:R-:W-:-:S06]  /*cea0*/  CS2R R8, SRZ ;  /* 0x0000000000087805 */ /* 0x000fcc000001ff00 */
[----:B------:R1:W2:Y:S01]  /*ceb0*/  @!P0 LD.E.128 R8, [R4.64] ;  /* 0x0000000604088980 */ /* 0x0002a2000c101d00 */
[----:B------:R-:W-:Y:S01]  /*cec0*/  CS2R R6, SRZ ;  /* 0x0000000000067805 */ /* 0x000fe2000001ff00 */
[----:B-1----:R-:W-:-:S06]  /*ced0*/  CS2R R4, SRZ ;  /* 0x0000000000047805 */ /* 0x002fcc000001ff00 */
        /* <DEDUP_REMOVED lines=20> */
[----:B------:R-:W-:-:S05]  /*d020*/  IMAD.MOV.U32 R13, RZ, RZ, R7 ;  /* 0x000000ffff0d7224 */ /* 0x000fca00078e0007 */
[----:B------:R-:W-:Y:S01]  /*d030*/  PRMT R58, R0, 0x5410, R13 ;  /* 0x00005410003a7816 */ /* 0x000fe2000000000d */
[----:B------:R-:W-:-:S05]  /*d040*/  IMAD.MOV.U32 R0, RZ, RZ, R5 ;  /* 0x000000ffff007224 */ /* 0x000fca00078e0005 */
        /* <DEDUP_REMOVED lines=8> */
[----:B------:R-:W-:-:S05]  /*d0d0*/  IADD3 R14, P0, R14, R0, RZ ;  /* 0x000000000e0e7210 */ /* 0x000fca0007f1e0ff */
[----:B------:R-:W-:Y:S01]  /*d0e0*/  IMAD.X R15, R15, 0x1, R13, P0 ;  /* 0x000000010f0f7824 */ /* 0x000fe200000e060d */
[----:B------:R-:W-:-:S04]  /*d0f0*/  IADD3 R12, P0, R20, R0, RZ ;  /* 0x00000000140c7210 */ /* 0x000fc80007f1e0ff */
[----:B------:R1:W5:Y:S01]  /*d100*/  LD.E.128 R32, [R14.64] ;  /* 0x000000060e207980 */ /* 0x000362000c101d00 */
[----:B------:R-:W-:-:S05]  /*d110*/  IMAD.X R13, R21, 0x1, R13, P0 ;  /* 0x00000001150d7824 */ /* 0x000fca00000e060d */
[----:B------:R1:W5:Y:S03]  /*d120*/  LD.E.128 R28, [R12.64] ;  /* 0x000000060c1c7980 */ /* 0x000366000c101d00 */
.L_x_1222:
[----:B----4-:R-:W-:Y:S05]  /*d130*/  BSYNC B0 ;  /* 0x0000000000007941 */ /* 0x010fea0003800000 */
.L_x_1221:
[----:B-1----:R-:W1:Y:S01]  /*d140*/  SHFL.IDX PT, R14, R19, 0x2, 0x181f ;  /* 0x00581f00130e7f89 */ /* 0x002e6200000e0000 */
[----:B------:R-:W-:Y:S01]  /*d150*/  ISETP.NE.AND P0, PT, R38, RZ, PT ;  /* 0x000000ff2600720c */ /* 0x000fe20003f05270 */
[----:B------:R-:W-:Y:S01]  /*d160*/  CS2R R54, SRZ ;  /* 0x0000000000367805 */ /* 0x000fe2000001ff00 */
[----:B------:R-:W-:Y:S01]  /*d170*/  CS2R R52, SRZ ;  /* 0x0000000000347805 */ /* 0x000fe2000001ff00 */
[----:B------:R-:W2:Y:S01]  /*d180*/  SHFL.IDX PT, R15, R18, 0x2, 0x181f ;  /* 0x00581f00120f7f89 */ /* 0x000ea200000e0000 */
[----:B------:R-:W-:Y:S02]  /*d190*/  ISETP.GE.OR P0, PT, R36, c[0x0][0x27c], P0 ;  /* 0x00009f0024007a0c */ /* 0x000fe40000706670 */
[----:B------:R-:W-:Y:S01]  /*d1a0*/  ISETP.NE.AND P3, PT, R44, RZ, PT ;  /* 0x000000ff2c00720c */ /* 0x000fe20003f65270 */
[----:B------:R-:W3:Y:S04]  /*d1b0*/  SHFL.IDX PT, R12, R17, 0x2, 0x181f ;  /* 0x00581f00110c7f89 */ /* 0x000ee800000e0000 */
[----:B------:R-:W4:Y:S06]  /*d1c0*/  SHFL.IDX PT, R20, R16, 0x2, 0x181f ;  /* 0x00581f0010147f89 */ /* 0x000f2c00000e0000 */
        /* <DEDUP_REMOVED lines=10> */
[----:B-----5:R-:W-:Y:S01]  /*d270*/  IMAD.MOV.U32 R0, RZ, RZ, R33 ;  /* 0x000000ffff007224 */ /* 0x020fe200078e0021 */
        /* <DEDUP_REMOVED lines=18> */
[----:B------:R-:W-:Y:S01]  /*d3a0*/  IMAD.MOV.U32 R0, RZ, RZ, R29 ;  /* 0x000000ffff007224 */ /* 0x000fe200078e001d */
[----:B------:R-:W-:-:S04]  /*d3b0*/  MOV R12, R28 ;  /* 0x0000001c000c7202 */ /* 0x000fc80000000f00 */
[----:B------:R-:W-:Y:S02]  /*d3c0*/  PRMT R70, R13, 0x5410, R0 ;  /* 0x000054100d467816 */ /* 0x000fe40000000000 */
[----:B------:R-:W-:Y:S01]  /*d3d0*/  PRMT R72, R12, 0x7610, R72 ;  /* 0x000076100c487816 */ /* 0x000fe20000000048 */
[----:B--2---:R-:W-:Y:S02]  /*d3e0*/  IMAD.MOV.U32 R13, RZ, RZ, R55 ;  /* 0x000000ffff0d7224 */ /* 0x004fe400078e0037 */
[----:B------:R-:W-:Y:S02]  /*d3f0*/  IMAD.MOV.U32 R12, RZ, RZ, R52 ;  /* 0x000000ffff0c7224 */ /* 0x000fe400078e0034 */
[----:B------:R-:W-:Y:S02]  /*d400*/  IMAD.MOV.U32 R0, RZ, RZ, R53 ;  /* 0x000000ffff007224 */ /* 0x000fe400078e0035 */
[----:B------:R-:W-:Y:S01]  /*d410*/  IMAD.MOV.U32 R14, RZ, RZ, R54 ;  /* 0x000000ffff0e7224 */ /* 0x000fe200078e0036 */
[----:B------:R-:W-:Y:S01]  /*d420*/  PRMT R76, R76, 0x5410, R12 ;  /* 0x000054104c4c7816 */ /* 0x000fe2000000000c */
[----:B----4-:R-:W-:Y:S01]  /*d430*/  IMAD.MOV.U32 R12, RZ, RZ, R48 ;  /* 0x000000ffff0c7224 */ /* 0x010fe200078e0030 */
[----:B------:R-:W-:Y:S01]  /*d440*/  PRMT R75, R13, 0x5410, R0 ;  /* 0x000054100d4b7816 */ /* 0x000fe20000000000 */
[----:B------:R-:W-:Y:S01]  /*d450*/  IMAD.MOV.U32 R13, RZ, RZ, R51 ;  /* 0x000000ffff0d7224 */ /* 0x000fe200078e0033 */
[----:B------:R-:W-:Y:S01]  /*d460*/  PRMT R77, R77, 0x5410, R14 ;  /* 0x000054104d4d7816 */ /* 0x000fe2000000000e */
[----:B------:R-:W-:Y:S01]  /*d470*/  IMAD.MOV.U32 R0, RZ, RZ, R49 ;  /* 0x000000ffff007224 */ /* 0x000fe200078e0031 */
[----:B------:R-:W-:-:S02]  /*d480*/  MOV R14, R50 ;  /* 0x00000032000e7202 */ /* 0x000fc40000000f00 */
[----:B------:R-:W-:Y:S02]  /*d490*/  PRMT R76, R12, 0x7610, R76 ;  /* 0x000076100c4c7816 */ /* 0x000fe4000000004c */
        /* <DEDUP_REMOVED lines=15> */
.L_x_1224:
[----:B-1----:R-:W-:Y:S05]  /*d590*/  BSYNC B0 ;  /* 0x0000000000007941 */ /* 0x002fea0003800000 */
.L_x_1223:
        /* <DEDUP_REMOVED lines=16> */
[----:B------:R-:W-:-:S02]  /*d6a0*/  IMAD.MOV.U32 R2, RZ, RZ, R60 ;  /* 0x000000ffff027224 */ /* 0x000fc400078e003c */
[----:B------:R-:W-:Y:S01]  /*d6b0*/  IMAD.MOV.U32 R0, RZ, RZ, R61 ;  /* 0x000000ffff007224 */ /* 0x000fe200078e003d */
[----:B------:R-:W-:Y:S02]  /*d6c0*/  PRMT R79, R3, 0x7610, R79 ;  /* 0x00007610034f7816 */ /* 0x000fe4000000004f */
[----:B------:R-:W-:Y:S02]  /*d6d0*/  PRMT R80, R2, 0x5410, R12 ;  /* 0x0000541002507816 */ /* 0x000fe4000000000c */
[----:B------:R-:W-:Y:S01]  /*d6e0*/  PRMT R78, R0, 0x7610, R78 ;  /* 0x00007610004e7816 */ /* 0x000fe2000000004e */
[----:B------:R-:W-:Y:S05]  /*d6f0*/  @P0 BRA `(.L_x_1226) ;  /* 0x000005f000000947 */ /* 0x000fea0003800000 */
[----:B------:R-:W-:Y:S01]  /*d700*/  MOV R0, c[0x0][0x27c] ;  /* 0x00009f0000007a02 */ /* 0x000fe20000000f00 */
[----:B------:R-:W1:Y:S01]  /*d710*/  LDS.128 R12, [R215+0x100] ;  /* 0x00010000d70c7984 */ /* 0x000e620000000c00 */
[----:B------:R-:W-:Y:S02]  /*d720*/  SHF.R.U64 R46, R4, 0x10, R5 ;  /* 0x00000010042e7819 */ /* 0x000fe40000001205 */
[----:B------:R-:W-:-:S02]  /*d730*/  LEA.HI R0, R0, R147, RZ, 0x1d ;  /* 0x0000009300007211 */ /* 0x000fc400078fe8ff */
[----:B------:R-:W-:Y:S02]  /*d740*/  SHF.R.U32.HI R4, RZ, 0x10, R5 ;  /* 0x00000010ff047819 */ /* 0x000fe40000011605 */
[----:B------:R-:W-:Y:S02]  /*d750*/  SHF.R.S32.HI R3, RZ, 0x1f, R0 ;  /* 0x0000001fff037819 */ /* 0x000fe40000011400 */
[----:B------:R-:W-:Y:S02]  /*d760*/  SHF.L.U32 R2, R0, 0x3, RZ ;  /* 0x0000000300027819 */ /* 0x000fe400000006ff */
[----:B------:R-:W-:Y:S02]  /*d770*/  LEA.HI R0, R3, R0, RZ, 0x3 ;  /* 0x0000000003007211 */ /* 0x000fe400078f18ff */
[----:B------:R-:W-:Y:S02]  /*d780*/  LOP3.LUT R2, R159, 0x38, R2, 0xf8, !PT ;  /* 0x000000389f027812 */ /* 0x000fe400078ef802 */
[----:B------:R-:W-:-:S02]  /*d790*/  SHF.L.U32 R0, R0, 0xa, RZ ;  /* 0x0000000a00007819 */ /* 0x000fc400000006ff */
[----:B------:R-:W-:Y:S02]  /*d7a0*/  LOP3.LUT R2, R2, R199, RZ, 0x3c, !PT ;  /* 0x000000c702027212 */ /* 0x000fe400078e3cff */
[----:B------:R-:W-:Y:S02]  /*d7b0*/  LOP3.LUT R0, R0, 0x7fffe000, RZ, 0xc0, !PT ;  /* 0x7fffe00000007812 */ /* 0x000fe400078ec0ff */
[----:B------:R-:W-:Y:S02]  /*d7c0*/  SHF.R.U32.HI R26, RZ, 0x10, R9 ;  /* 0x00000010ff1a7819 */ /* 0x000fe40000011609 */
[----:B------:R-:W-:Y:S02]  /*d7d0*/  IADD3 R0, R2, R0, R169 ;  /* 0x0000000002007210 */ /* 0x000fe40007ffe0a9 */
[--C-:B------:R-:W-:Y:S01]  /*d7e0*/  SHF.R.U64 R47, R10, 0x10, R11.reuse ;  /* 0x000000100a2f7819 */ /* 0x100fe2000000120b */
[----:B------:R-:W-:Y:S01]  /*d7f0*/  HADD2.F32 R59, -RZ, R26.H0_H0 ;  /* 0x2000001aff3b7230 */ /* 0x000fe20000004100 */
[----:B------:R-:W-:Y:S01]  /*d800*/  SHF.L.U32 R39, R0, 0x1, RZ ;  /* 0x0000000100277819 */ /* 0x000fe200000006ff */
[----:B------:R-:W-:Y:S01]  /*d810*/  HADD2.F32 R0, -RZ, R40.H0_H0 ;  /* 0x20000028ff007230 */ /* 0x000fe20000004100 */
[----:B------:R-:W-:Y:S01]  /*d820*/  SHF.R.U32.HI R42, RZ, 0x10, R11 ;  /* 0x00000010ff2a7819 */ /* 0x000fe2000001160b */
[--C-:B------:R-:W-:Y:S01]  /*d830*/  HADD2.F32 R11, -RZ, R41.reuse.H0_H0 ;  /* 0x20000029ff0b7230 */ /* 0x100fe20000004100 */
[----:B------:R-:W-:Y:S01]  /*d840*/  SHF.R.U64 R56, R8, 0x10, R9 ;  /* 0x0000001008387819 */ /* 0x000fe20000001209 */
[----:B------:R-:W2:Y:S01]  /*d850*/  LDS.128 R16, [R39+0x100] ;  /* 0x0001000027107984 */ /* 0x000ea20000000c00 */
[----:B------:R-:W-:Y:S01]  /*d860*/  HADD2.F32 R10, -RZ, R41.H1_H1 ;  /* 0x30000029ff0a7230 */ /* 0x000fe20000004100 */
[----:B------:R-:W-:-:S02]  /*d870*/  SHF.R.U64 R43, R6, 0x10, R7 ;  /* 0x00000010062b7819 */ /* 0x000fc40000001207 */
[----:B------:R-:W-:Y:S01]  /*d880*/  SHF.R.U32.HI R27, RZ, 0x10, R7 ;  /* 0x00000010ff1b7819 */ /* 0x000fe20000011607 */
[--C-:B-1----:R-:W-:Y:S02]  /*d890*/  HADD2.F32 R21, -RZ, R13.reuse.H0_H0 ;  /* 0x2000000dff157230 */ /* 0x102fe40000004100 */
[----:B------:R-:W-:Y:S02]  /*d8a0*/  HADD2.F32 R20, -RZ, R13.H1_H1 ;  /* 0x3000000dff147230 */ /* 0x000fe40000004100 */
[----:B------:R-:W-:Y:S01]  /*d8b0*/  HADD2.F32 R23, -RZ, R12.H0_H0 ;  /* 0x2000000cff177230 */ /* 0x000fe20000004100 */
[----:B------:R-:W-:Y:S01]  /*d8c0*/  FMUL.FTZ R9, R21, R0 ;  /* 0x0000000015097220 */ /* 0x000fe20000410000 */
[--C-:B------:R-:W-:Y:S02]  /*d8d0*/  HADD2.F32 R22, -RZ, R14.reuse.H0_H0 ;  /* 0x2000000eff167230 */ /* 0x100fe40000004100 */
[----:B------:R-:W-:Y:S02]  /*d8e0*/  HADD2.F32 R24, -RZ, R14.H1_H1 ;  /* 0x3000000eff187230 */ /* 0x000fe40000004100 */
[----:B------:R-:W-:-:S02]  /*d8f0*/  HADD2.F32 R14, -RZ, R15.H0_H0 ;  /* 0x2000000fff0e7230 */ /* 0x000fc40000004100 */
[----:B------:R-:W-:Y:S02]  /*d900*/  HADD2.F32 R15, -RZ, R15.H1_H1 ;  /* 0x3000000fff0f7230 */ /* 0x000fe40000004100 */
[----:B------:R-:W-:Y:S02]  /*d910*/  HADD2.F32 R25, -RZ, R12.H1_H1 ;  /* 0x3000000cff197230 */ /* 0x000fe40000004100 */
[----:B--2---:R-:W-:Y:S02]  /*d920*/  HADD2.F32 R3, -RZ, R17.H0_H0 ;  /* 0x20000011ff037230 */ /* 0x004fe40000004100 */
[--C-:B------:R-:W-:Y:S02]  /*d930*/  HADD2.F32 R5, -RZ, R16.reuse.H0_H0 ;  /* 0x20000010ff057230 */ /* 0x100fe40000004100 */
[----:B------:R-:W-:Y:S01]  /*d940*/  HADD2.F32 R13, -RZ, R16.H1_H1 ;  /* 0x30000010ff0d7230 */ /* 0x000fe20000004100 */
[----:B------:R-:W-:Y:S01]  /*d950*/  FFMA.FTZ R45, R3, R11, R9 ;  /* 0x0000000b032d7223 */ /* 0x000fe20000010009 */
[----:B------:R-:W-:-:S02]  /*d960*/  HADD2.F32 R16, -RZ, R4.H0_H0 ;  /* 0x20000004ff107230 */ /* 0x000fc40000004100 */
[----:B------:R-:W-:Y:S01]  /*d970*/  HADD2.F32 R4, -RZ, R40.H1_H1 ;  /* 0x30000028ff047230 */ /* 0x000fe20000004100 */
[----:B------:R-:W-:Y:S01]  /*d980*/  FMUL.FTZ R40, R3, R0 ;  /* 0x0000000003287220 */ /* 0x000fe20000410000 */
[----:B------:R-:W-:Y:S01]  /*d990*/  HADD2.F32 R2, -RZ, R17.H1_H1 ;  /* 0x30000011ff027230 */ /* 0x000fe20000004100 */
[----:B------:R-:W-:Y:S01]  /*d9a0*/  FMUL.FTZ R0, R20, R16 ;  /* 0x0000001014007220 */ /* 0x000fe20000410000 */
[----:B------:R-:W-:Y:S01]  /*d9b0*/  HADD2.F32 R6, -RZ, R19.H0_H0 ;  /* 0x20000013ff067230 */ /* 0x000fe20000004100 */
[----:B------:R-:W-:Y:S01]  /*d9c0*/  FMUL.FTZ R3, R23, R4 ;  /* 0x0000000417037220 */ /* 0x000fe20000410000 */
[----:B------:R-:W-:Y:S01]  /*d9d0*/  HADD2.F32 R7, -RZ, R18.H0_H0 ;  /* 0x20000012ff077230 */ /* 0x000fe20000004100 */
[C---:B------:R-:W-:Y:S01]  /*d9e0*/  FFMA.FTZ R44, R2.reuse, R59, R0 ;  /* 0x0000003b022c7223 */ /* 0x040fe20000010000 */
[--C-:B------:R-:W-:Y:S01]  /*d9f0*/  HADD2.F32 R0, -RZ, R58.reuse.H1_H1 ;  /* 0x3000003aff007230 */ /* 0x100fe20000004100 */
[----:B------:R-:W-:Y:S01]  /*da00*/  FMUL.FTZ R38, R2, R16 ;  /* 0x0000001002267220 */ /* 0x000fe20000410000 */
[----:B------:R-:W-:Y:S01]  /*da10*/  HADD2.F32 R2, -RZ, R58.H0_H0 ;  /* 0x2000003aff027230 */ /* 0x000fe20000004100 */
[C---:B------:R-:W-:Y:S01]  /*da20*/  FFMA.FTZ R41, R5.reuse, R10, R3 ;  /* 0x0000000a05297223 */ /* 0x040fe20000010003 */
[----:B------:R-:W-:Y:S01]  /*da30*/  HADD2.F32 R3, -RZ, R69.H0_H0 ;  /* 0x20000045ff037230 */ /* 0x000fe20000004100 */
[----:B------:R-:W-:Y:S01]  /*da40*/  FMUL.FTZ R26, R5, R4 ;  /* 0x00000004051a7220 */ /* 0x000fe20000410000 */
[----:B------:R-:W-:Y:S01]  /*da50*/  HADD2.F32 R8, -RZ, R19.H1_H1 ;  /* 0x30000013ff087230 */ /* 0x000fe20000004100 */
[----:B------:R-:W-:Y:S01]  /*da60*/  FMUL.FTZ R5, R14, R0 ;  /* 0x000000000e057220 */ /* 0x000fe20000410000 */
[----:B------:R-:W-:Y:S01]  /*da70*/  HADD2.F32 R4, -RZ, R69.H1_H1 ;  /* 0x30000045ff047230 */ /* 0x000fe20000004100 */
[----:B------:R-:W-:Y:S01]  /*da80*/  FMUL.FTZ R9, R22, R2 ;  /* 0x0000000216097220 */ /* 0x000fe20000410000 */
[----:B------:R-:W-:Y:S01]  /*da90*/  HADD2.F32 R19, -RZ, R27.H0_H0 ;  /* 0x2000001bff137230 */ /* 0x000fe20000004100 */
[C---:B------:R-:W-:Y:S01]  /*daa0*/  FFMA.FTZ R17, R6.reuse, R3, R5 ;  /* 0x0000000306117223 */ /* 0x040fe20000010005 */
[----:B------:R-:W-:Y:S01]  /*dab0*/  HADD2.F32 R5, -RZ, R46.H0_H0 ;  /* 0x2000002eff057230 */ /* 0x000fe20000004100 */
[----:B------:R-:W-:Y:S01]  /*dac0*/  FFMA.FTZ R27, R7, R4, R9 ;  /* 0x00000004071b7223 */ /* 0x000fe20000010009 */
[----:B------:R-:W-:Y:S01]  /*dad0*/  HADD2.F32 R58, -RZ, R42.H0_H0 ;  /* 0x2000002aff3a7230 */ /* 0x000fe20000004100 */
[----:B------:R-:W-:Y:S01]  /*dae0*/  FMUL.FTZ R16, R6, R0 ;  /* 0x0000000006107220 */ /* 0x000fe20000410000 */
[----:B------:R-:W-:Y:S01]  /*daf0*/  HADD2.F32 R12, -RZ, R18.H1_H1 ;  /* 0x30000012ff0c7230 */ /* 0x000fe20000004100 */
[----:B------:R-:W-:Y:S01]  /*db00*/  FMUL.FTZ R0, R15, R19 ;  /* 0x000000130f007220 */ /* 0x000fe20000410000 */
[----:B------:R-:W-:Y:S01]  /*db10*/  HADD2.F32 R9, -RZ, R43.H0_H0 ;  /* 0x2000002bff097230 */ /* 0x000fe20000004100 */
[----:B------:R-:W-:Y:S01]  /*db20*/  FMUL.FTZ R18, R7, R2 ;  /* 0x0000000207127220 */ /* 0x000fe20000410000 */
[----:B------:R-:W-:Y:S01]  /*db30*/  HADD2.F32 R43, -RZ, R56.H0_H0 ;  /* 0x20000038ff2b7230 */ /* 0x000fe20000004100 */
[----:B------:R-:W-:Y:S01]  /*db40*/  FMUL.FTZ R2, R25, R5 ;  /* 0x0000000519027220 */ /* 0x000fe20000410000 */
[----:B------:R-:W-:Y:S01]  /*db50*/  HADD2.F32 R42, -RZ, R47.H0_H0 ;  /* 0x2000002fff2a7230 */ /* 0x000fe20000004100 */
[----:B------:R-:W-:-:S02]  /*db60*/  FFMA.FTZ R7, R8, R58, R0 ;  /* 0x0000003a08077223 */ /* 0x000fc40000010000 */
[----:B------:R-:W-:Y:S02]  /*db70*/  FMUL.FTZ R0, R24, R9 ;  /* 0x0000000918007220 */ /* 0x000fe40000410000 */
[----:B------:R-:W-:Y:S01]  /*db80*/  FMUL.FTZ R5, R13, R5 ;  /* 0x000000050d057220 */ /* 0x000fe20000410000 */
[----:B------:R-:W-:Y:S01]  /*db90*/  F2FP.PACK_AB R7, R7, R17 ;  /* 0x000000110707723e */ /* 0x000fe200000000ff */
[----:B------:R-:W-:Y:S02]  /*dba0*/  FMUL.FTZ R6, R8, R19 ;  /* 0x0000001308067220 */ /* 0x000fe40000410000 */
[----:B------:R-:W-:Y:S02]  /*dbb0*/  FFMA.FTZ R13, R13, R43, R2 ;  /* 0x0000002b0d0d7223 */ /* 0x000fe40000010002 */
[C---:B------:R-:W-:Y:S02]  /*dbc0*/  FMUL.FTZ R2, R12.reuse, R9 ;  /* 0x000000090c027220 */ /* 0x040fe40000410000 */
[----:B------:R-:W-:-:S02]  /*dbd0*/  FFMA.FTZ R19, R12, R42, R0 ;  /* 0x0000002a0c137223 */ /* 0x000fc40000010000 */
        /* <DEDUP_REMOVED lines=17> */
.L_x_1226:
[----:B------:R-:W-:Y:S05]  /*dcf0*/  BSYNC B0 ;  /* 0x0000000000007941 */ /* 0x000fea0003800000 */
.L_x_1225:
[----:B------:R-:W2:Y:S01]  /*dd00*/  S2R R0, SR_TID.X ;  /* 0x0000000000007919 */ /* 0x000ea20000002100 */
[----:B------:R-:W-:Y:S01]  /*dd10*/  BSSY B0, `(.L_x_1227) ;  /* 0x000006e000007945 */ /* 0x000fe20003800000 */
[----:B--2---:R-:W-:-:S04]  /*dd20*/  SHF.R.S32.HI R2, RZ, 0x1f, R0 ;  /* 0x0000001fff027819 */ /* 0x004fc80000011400 */
[----:B------:R-:W-:-:S04]  /*dd30*/  LEA.HI R2, R2, R0, RZ, 0x3 ;  /* 0x0000000002027211 */ /* 0x000fc800078f18ff */
[----:B------:R-:W-:-:S04]  /*dd40*/  SHF.R.S32.HI R2, RZ, 0x3, R2 ;  /* 0x00000003ff027819 */ /* 0x000fc80000011402 */
[----:B------:R-:W-:-:S04]  /*dd50*/  IADD3 R2, R2, 0x20, RZ ;  /* 0x0000002002027810 */ /* 0x000fc80007ffe0ff */
[----:B------:R-:W-:-:S13]  /*dd60*/  ISETP.GE.OR P0, PT, R2, R57, P1 ;  /* 0x000000390200720c */ /* 0x000fda0000f06670 */
[----:B------:R-:W-:Y:S05]  /*dd70*/  @P0 BRA `(.L_x_1228) ;  /* 0x0000067000000947 */ /* 0x000fea0003800000 */
[----:B------:R-:W-:Y:S02]  /*dd80*/  SHF.R.S32.HI R0, RZ, 0x1f, R2 ;  /* 0x0000001fff007819 */ /* 0x000fe40000011402 */
[----:B------:R-:W-:Y:S02]  /*dd90*/  MOV R3, c[0x0][0x27c] ;  /* 0x00009f0000037a02 */ /* 0x000fe40000000f00 */
        /* <DEDUP_REMOVED lines=14> */
[----:B------:R-:W-:Y:S02]  /*de80*/  LOP3.LUT R2, R3, 0x7fffe000, RZ, 0xc0, !PT ;  /* 0x7fffe00003027812 */ /* 0x000fe400078ec0ff */
[----:B------:R-:W-:-:S02]  /*de90*/  SHF.R.U32.HI R22, RZ, 0x10, R35 ;  /* 0x00000010ff167819 */ /* 0x000fc40000011623 */
[----:B------:R-:W-:Y:S01]  /*dea0*/  IADD3 R2, R4, R2, R0 ;  /* 0x0000000204027210 */ /* 0x000fe20007ffe000 */
[----:B------:R-:W-:Y:S01]  /*deb0*/  HADD2.F32 R0, -RZ, R70.H0_H0 ;  /* 0x20000046ff007230 */ /* 0x000fe20000004100 */
[----:B------:R-:W1:Y:S01]  /*dec0*/  LDS.128 R4, [R39] ;  /* 0x0000000027047984 */ /* 0x000e620000000c00 */
[----:B------:R-:W-:Y:S01]  /*ded0*/  SHF.R.U64 R26, R28, 0x10, R29 ;  /* 0x000000101c1a7819 */ /* 0x000fe2000000121d */
[----:B------:R-:W-:Y:S01]  /*dee0*/  HADD2.F32 R42, -RZ, R22.H0_H0 ;  /* 0x20000016ff2a7230 */ /* 0x000fe20000004100 */
[----:B------:R-:W-:Y:S02]  /*def0*/  SHF.L.U32 R38, R2, 0x1, RZ ;  /* 0x0000000102267819 */ /* 0x000fe400000006ff */
[----:B------:R-:W-:Y:S02]  /*df00*/  SHF.R.U32.HI R2, RZ, 0x10, R31 ;  /* 0x00000010ff027819 */ /* 0x000fe4000001161f */
[----:B------:R-:W-:Y:S01]  /*df10*/  SHF.R.U32.HI R21, RZ, 0x10, R29 ;  /* 0x00000010ff157819 */ /* 0x000fe2000001161d */
[----:B------:R-:W2:Y:S01]  /*df20*/  LDS.128 R8, [R38+0x100] ;  /* 0x0001000026087984 */ /* 0x000ea20000000c00 */
[----:B------:R-:W-:Y:S01]  /*df30*/  SHF.R.U64 R40, R34, 0x10, R35 ;  /* 0x0000001022287819 */ /* 0x000fe20000001223 */
[----:B------:R-:W-:Y:S01]  /*df40*/  HADD2.F32 R24, -RZ, R2.H0_H0 ;  /* 0x20000002ff187230 */ /* 0x000fe20000004100 */
[----:B------:R-:W-:Y:S01]  /*df50*/  SHF.R.U64 R34, R32, 0x10, R33 ;  /* 0x0000001020227819 */ /* 0x000fe20000001221 */
[----:B------:R-:W-:Y:S01]  /*df60*/  HADD2.F32 R2, -RZ, R70.H1_H1 ;  /* 0x30000046ff027230 */ /* 0x000fe20000004100 */
[----:B------:R-:W-:Y:S01]  /*df70*/  SHF.R.U64 R35, R30, 0x10, R31 ;  /* 0x000000101e237819 */ /* 0x000fe2000000121f */
[----:B------:R-:W-:Y:S01]  /*df80*/  HADD2.F32 R21, -RZ, R21.H0_H0 ;  /* 0x20000015ff157230 */ /* 0x000fe20000004100 */
[----:B------:R-:W-:Y:S01]  /*df90*/  SHF.R.U32.HI R23, RZ, 0x10, R33 ;  /* 0x00000010ff177819 */ /* 0x000fe20000011621 */
[----:B------:R-:W-:-:S02]  /*dfa0*/  HADD2.F32 R34, -RZ, R34.H0_H0 ;  /* 0x20000022ff227230 */ /* 0x000fc40000004100 */
[----:B------:R-:W-:Y:S02]  /*dfb0*/  HADD2.F32 R33, -RZ, R40.H0_H0 ;  /* 0x20000028ff217230 */ /* 0x000fe40000004100 */
[----:B------:R-:W-:Y:S02]  /*dfc0*/  HADD2.F32 R41, -RZ, R23.H0_H0 ;  /* 0x20000017ff297230 */ /* 0x000fe40000004100 */
[--C-:B-1----:R-:W-:Y:S02]  /*dfd0*/  HADD2.F32 R18, -RZ, R4.reuse.H0_H0 ;  /* 0x20000004ff127230 */ /* 0x102fe40000004100 */
[----:B------:R-:W-:Y:S02]  /*dfe0*/  HADD2.F32 R20, -RZ, R4.H1_H1 ;  /* 0x30000004ff147230 */ /* 0x000fe40000004100 */
[--C-:B------:R-:W-:Y:S02]  /*dff0*/  HADD2.F32 R14, -RZ, R7.reuse.H0_H0 ;  /* 0x20000007ff0e7230 */ /* 0x100fe40000004100 */
[----:B------:R-:W-:-:S02]  /*e000*/  HADD2.F32 R13, -RZ, R7.H1_H1 ;  /* 0x30000007ff0d7230 */ /* 0x000fc40000004100 */
[--C-:B------:R-:W-:Y:S02]  /*e010*/  HADD2.F32 R16, -RZ, R5.reuse.H0_H0 ;  /* 0x20000005ff107230 */ /* 0x100fe40000004100 */
[----:B------:R-:W-:Y:S02]  /*e020*/  HADD2.F32 R15, -RZ, R5.H1_H1 ;  /* 0x30000005ff0f7230 */ /* 0x000fe40000004100 */
[----:B--2---:R-:W-:Y:S02]  /*e030*/  HADD2.F32 R4, -RZ, R11.H0_H0 ;  /* 0x2000000bff047230 */ /* 0x004fe40000004100 */
[--C-:B------:R-:W-:Y:S02]  /*e040*/  HADD2.F32 R5, -RZ, R9.reuse.H0_H0 ;  /* 0x20000009ff057230 */ /* 0x100fe40000004100 */
[----:B------:R-:W-:Y:S01]  /*e050*/  HADD2.F32 R7, -RZ, R9.H1_H1 ;  /* 0x30000009ff077230 */ /* 0x000fe20000004100 */
[----:B------:R-:W-:Y:S01]  /*e060*/  FMUL.FTZ R29, R4, R0 ;  /* 0x00000000041d7220 */ /* 0x000fe20000410000 */
[----:B------:R-:W-:-:S02]  /*e070*/  HADD2.F32 R3, -RZ, R11.H1_H1 ;  /* 0x3000000bff037230 */ /* 0x000fc40000004100 */
[--C-:B------:R-:W-:Y:S01]  /*e080*/  HADD2.F32 R9, -RZ, R8.reuse.H0_H0 ;  /* 0x20000008ff097230 */ /* 0x100fe20000004100 */
[----:B------:R-:W-:Y:S01]  /*e090*/  FMUL.FTZ R23, R7, R21 ;  /* 0x0000001507177220 */ /* 0x000fe20000410000 */
        /* <DEDUP_REMOVED lines=8> */
[----:B------:R-:W-:-:S02]  /*e120*/  FMUL.FTZ R0, R13, R24 ;  /* 0x000000180d007220 */ /* 0x000fc40000410000 */
[----:B------:R-:W-:Y:S02]  /*e130*/  FMUL.FTZ R24, R5, R2 ;  /* 0x0000000205187220 */ /* 0x000fe40000410000 */
[----:B------:R-:W-:Y:S01]  /*e140*/  FFMA.FTZ R32, R4, R10, R6 ;  /* 0x0000000a04207223 */ /* 0x000fe20000010006 */
[----:B------:R-:W-:Y:S01]  /*e150*/  HADD2.F32 R6, -RZ, R71.H1_H1 ;  /* 0x30000047ff067230 */ /* 0x000fe20000004100 */
[----:B------:R-:W-:Y:S01]  /*e160*/  FFMA.FTZ R31, R3, R42, R0 ;  /* 0x0000002a031f7223 */ /* 0x000fe20000010000 */
[--C-:B------:R-:W-:Y:S01]  /*e170*/  HADD2.F32 R0, -RZ, R72.reuse.H0_H0 ;  /* 0x20000048ff007230 */ /* 0x100fe20000004100 */
[----:B------:R-:W-:Y:S01]  /*e180*/  FMUL.FTZ R4, R16, R2 ;  /* 0x0000000210047220 */ /* 0x000fe20000410000 */
[----:B------:R-:W-:Y:S02]  /*e190*/  HADD2.F32 R3, -RZ, R72.H1_H1 ;  /* 0x30000048ff037230 */ /* 0x000fe40000004100 */
[----:B------:R-:W-:Y:S01]  /*e1a0*/  HADD2.F32 R2, -RZ, R73.H0_H0 ;  /* 0x20000049ff027230 */ /* 0x000fe20000004100 */
[----:B------:R-:W-:-:S02]  /*e1b0*/  FFMA.FTZ R30, R5, R6, R4 ;  /* 0x00000006051e7223 */ /* 0x000fc40000010004 */
[-C--:B------:R-:W-:Y:S02]  /*e1c0*/  FMUL.FTZ R5, R18, R0.reuse ;  /* 0x0000000012057220 */ /* 0x080fe40000410000 */
[----:B------:R-:W-:Y:S02]  /*e1d0*/  FMUL.FTZ R4, R15, R21 ;  /* 0x000000150f047220 */ /* 0x000fe40000410000 */
[C---:B------:R-:W-:Y:S01]  /*e1e0*/  FFMA.FTZ R25, R9.reuse, R3, R5 ;  /* 0x0000000309197223 */ /* 0x040fe20000010005 */
[----:B------:R-:W-:Y:S01]  /*e1f0*/  HADD2.F32 R5, -RZ, R26.H0_H0 ;  /* 0x2000001aff057230 */ /* 0x000fe20000004100 */
[----:B------:R-:W-:Y:S01]  /*e200*/  FMUL.FTZ R21, R9, R0 ;  /* 0x0000000009157220 */ /* 0x000fe20000410000 */
[----:B------:R-:W-:Y:S01]  /*e210*/  HADD2.F32 R0, -RZ, R73.H1_H1 ;  /* 0x30000049ff007230 */ /* 0x000fe20000004100 */
[----:B------:R-:W-:Y:S01]  /*e220*/  FFMA.FTZ R27, R7, R41, R4 ;  /* 0x00000029071b7223 */ /* 0x000fe20000010004 */
[----:B------:R-:W-:Y:S01]  /*e230*/  HADD2.F32 R9, -RZ, R35.H0_H0 ;  /* 0x20000023ff097230 */ /* 0x000fe20000004100 */
[----:B------:R-:W-:-:S02]  /*e240*/  FMUL.FTZ R4, R17, R2 ;  /* 0x0000000211047220 */ /* 0x000fc40000410000 */
[----:B------:R-:W-:Y:S02]  /*e250*/  FMUL.FTZ R7, R8, R2 ;  /* 0x0000000208077220 */ /* 0x000fe40000410000 */
[----:B------:R-:W-:Y:S02]  /*e260*/  FMUL.FTZ R2, R20, R5 ;  /* 0x0000000514027220 */ /* 0x000fe40000410000 */
[----:B------:R-:W-:Y:S02]  /*e270*/  FFMA.FTZ R26, R8, R0, R4 ;  /* 0x00000000081a7223 */ /* 0x000fe40000010004 */
[----:B------:R-:W-:Y:S02]  /*e280*/  FMUL.FTZ R4, R19, R9 ;  /* 0x0000000913047220 */ /* 0x000fe40000410000 */
[C---:B------:R-:W-:Y:S02]  /*e290*/  FMUL.FTZ R5, R12.reuse, R5 ;  /* 0x000000050c057220 */ /* 0x040fe40000410000 */
[----:B------:R-:W-:-:S02]  /*e2a0*/  FFMA.FTZ R12, R12, R34, R2 ;  /* 0x000000220c0c7223 */ /* 0x000fc40000010002 */
[C---:B------:R-:W-:Y:S02]  /*e2b0*/  FMUL.FTZ R2, R11.reuse, R9 ;  /* 0x000000090b027220 */ /* 0x040fe40000410000 */
[----:B------:R-:W-:Y:S02]  /*e2c0*/  FFMA.FTZ R8, R14, R10, -R29 ;  /* 0x0000000a0e087223 */ /* 0x000fe4000001081d */
[----:B------:R-:W-:Y:S01]  /*e2d0*/  FFMA.FTZ R22, R11, R33, R4 ;  /* 0x000000210b167223 */ /* 0x000fe20000010004 */
[----:B------:R-:W-:Y:S01]  /*e2e0*/  F2FP.PACK_AB R4, R12, R25 ;  /* 0x000000190c04723e */ /* 0x000fe200000000ff */
        /* <DEDUP_REMOVED lines=8> */
[----:B------:R-:W-:-:S02]  /*e370*/  FFMA.FTZ R6, R15, R41, -R23 ;  /* 0x000000290f067223 */ /* 0x000fc40000010817 */
[----:B------:R-:W-:Y:S01]  /*e380*/  FFMA.FTZ R2, R19, R33, -R2 ;  /* 0x0000002113027223 */ /* 0x000fe20000010802 */
[----:B------:R-:W-:Y:S02]  /*e390*/  F2FP.PACK_AB R8, R0, R10 ;  /* 0x0000000a0008723e */ /* 0x000fe400000000ff */
[----:B------:R-:W-:Y:S02]  /*e3a0*/  F2FP.PACK_AB R9, R6, R9 ;  /* 0x000000090609723e */ /* 0x000fe400000000ff */
[----:B------:R-:W-:Y:S02]  /*e3b0*/  F2FP.PACK_AB R10, R2, R3 ;  /* 0x00000003020a723e */ /* 0x000fe400000000ff */
[----:B------:R-:W-:-:S03]  /*e3c0*/  F2FP.PACK_AB R6, R22, R26 ;  /* 0x0000001a1606723e */ /* 0x000fc600000000ff */
[----:B------:R1:W-:Y:S04]  /*e3d0*/  STS.128 [R39], R8 ;  /* 0x0000000827007388 */ /* 0x0003e80000000c00 */
[----:B------:R1:W-:Y:S02]  /*e3e0*/  STS.128 [R38+0x100], R4 ;  /* 0x0001000426007388 */ /* 0x0003e40000000c00 */
.L_x_1228:
[----:B------:R-:W-:Y:S05]  /*e3f0*/  BSYNC B0 ;  /* 0x0000000000007941 */ /* 0x000fea0003800000 */
.L_x_1227:
        /* <DEDUP_REMOVED lines=29> */
[----:B------:R-:W-:Y:S01]  /*e5d0*/  HADD2.F32 R41, -RZ, R21.H0_H0 ;  /* 0x20000015ff297230 */ /* 0x000fe20000004100 */
[----:B------:R-:W-:Y:S02]  /*e5e0*/  SHF.L.U32 R28, R2, 0x1, RZ ;  /* 0x00000001021c7819 */ /* 0x000fe400000006ff */
[----:B------:R-:W-:Y:S02]  /*e5f0*/  SHF.R.U32.HI R2, RZ, 0x10, R51 ;  /* 0x00000010ff027819 */ /* 0x000fe40000011633 */
[----:B------:R-:W-:Y:S01]  /*e600*/  SHF.R.U32.HI R22, RZ, 0x10, R49 ;  /* 0x00000010ff167819 */ /* 0x000fe20000011631 */
[----:B------:R-:W2:Y:S01]  /*e610*/  LDS.128 R8, [R28+0x100] ;  /* 0x000100001c087984 */ /* 0x000ea20000000c00 */
[----:B------:R-:W-:Y:S01]  /*e620*/  SHF.R.U32.HI R23, RZ, 0x10, R53 ;  /* 0x00000010ff177819 */ /* 0x000fe20000011635 */
[----:B------:R-:W-:Y:S01]  /*e630*/  HADD2.F32 R24, -RZ, R2.H0_H0 ;  /* 0x20000002ff187230 */ /* 0x000fe20000004100 */
[----:B------:R-:W-:Y:S01]  /*e640*/  SHF.R.U64 R26, R48, 0x10, R49 ;  /* 0x00000010301a7819 */ /* 0x000fe20000001231 */
[----:B------:R-:W-:Y:S01]  /*e650*/  HADD2.F32 R2, -RZ, R74.H1_H1 ;  /* 0x3000004aff027230 */ /* 0x000fe20000004100 */
[----:B------:R-:W-:Y:S01]  /*e660*/  SHF.R.U64 R33, R50, 0x10, R51 ;  /* 0x0000001032217819 */ /* 0x000fe20000001233 */
[----:B------:R-:W-:Y:S01]  /*e670*/  HADD2.F32 R22, -RZ, R22.H0_H0 ;  /* 0x20000016ff167230 */ /* 0x000fe20000004100 */
[----:B------:R-:W-:Y:S01]  /*e680*/  SHF.R.U64 R35, R52, 0x10, R53 ;  /* 0x0000001034237819 */ /* 0x000fe20000001235 */
[----:B------:R-:W-:Y:S01]  /*e690*/  HADD2.F32 R40, -RZ, R23.H0_H0 ;  /* 0x20000017ff287230 */ /* 0x000fe20000004100 */
        /* <DEDUP_REMOVED lines=8> */
[----:B--2---:R-:W-:Y:S02]  /*e720*/  HADD2.F32 R4, -RZ, R11.H0_H0 ;  /* 0x2000000bff047230 */ /* 0x004fe40000004100 */
[--C-:B------:R-:W-:Y:S02]  /*e730*/  HADD2.F32 R5, -RZ, R9.reuse.H0_H0 ;  /* 0x20000009ff057230 */ /* 0x100fe40000004100 */
[----:B------:R-:W-:Y:S01]  /*e740*/  HADD2.F32 R7, -RZ, R9.H1_H1 ;  /* 0x30000009ff077230 */ /* 0x000fe20000004100 */
[----:B------:R-:W-:Y:S01]  /*e750*/  FMUL.FTZ R31, R4, R0 ;  /* 0x00000000041f7220 */ /* 0x000fe20000410000 */
[----:B------:R-:W-:Y:S02]  /*e760*/  HADD2.F32 R3, -RZ, R11.H1_H1 ;  /* 0x3000000bff037230 */ /* 0x000fe40000004100 */
[--C-:B------:R-:W-:Y:S01]  /*e770*/  HADD2.F32 R9, -RZ, R8.reuse.H0_H0 ;  /* 0x20000008ff097230 */ /* 0x100fe20000004100 */
[----:B------:R-:W-:Y:S01]  /*e780*/  FMUL.FTZ R23, R7, R22 ;  /* 0x0000001607177220 */ /* 0x000fe20000410000 */
[----:B------:R-:W-:Y:S01]  /*e790*/  HADD2.F32 R12, -RZ, R8.H1_H1 ;  /* 0x30000008ff0c7230 */ /* 0x000fe20000004100 */
[----:B------:R-:W-:Y:S01]  /*e7a0*/  FMUL.FTZ R29, R3, R24 ;  /* 0x00000018031d7220 */ /* 0x000fe20000410000 */
[----:B------:R-:W-:-:S02]  /*e7b0*/  HADD2.F32 R8, -RZ, R10.H0_H0 ;  /* 0x2000000aff087230 */ /* 0x000fc40000004100 */
[----:B------:R-:W-:Y:S02]  /*e7c0*/  HADD2.F32 R11, -RZ, R10.H1_H1 ;  /* 0x3000000aff0b7230 */ /* 0x000fe40000004100 */
[--C-:B------:R-:W-:Y:S02]  /*e7d0*/  HADD2.F32 R17, -RZ, R6.reuse.H0_H0 ;  /* 0x20000006ff117230 */ /* 0x100fe40000004100 */
[----:B------:R-:W-:Y:S01]  /*e7e0*/  HADD2.F32 R19, -RZ, R6.H1_H1 ;  /* 0x30000006ff137230 */ /* 0x000fe20000004100 */
[----:B------:R-:W-:Y:S01]  /*e7f0*/  FMUL.FTZ R6, R14, R0 ;  /* 0x000000000e067220 */ /* 0x000fe20000410000 */
[--C-:B------:R-:W-:Y:S01]  /*e800*/  HADD2.F32 R10, -RZ, R75.reuse.H0_H0 ;  /* 0x2000004bff0a7230 */ /* 0x100fe20000004100 */
[----:B------:R-:W-:Y:S02]  /*e810*/  FMUL.FTZ R0, R13, R24 ;  /* 0x000000180d007220 */ /* 0x000fe40000410000 */
[----:B------:R-:W-:Y:S02]  /*e820*/  FMUL.FTZ R24, R5, R2 ;  /* 0x0000000205187220 */ /* 0x000fe40000410000 */
[----:B------:R-:W-:Y:S01]  /*e830*/  FFMA.FTZ R39, R4, R10, R6 ;  /* 0x0000000a04277223 */ /* 0x000fe20000010006 */
[----:B------:R-:W-:Y:S01]  /*e840*/  HADD2.F32 R6, -RZ, R75.H1_H1 ;  /* 0x3000004bff067230 */ /* 0x000fe20000004100 */
[----:B------:R-:W-:Y:S01]  /*e850*/  FFMA.FTZ R34, R3, R41, R0 ;  /* 0x0000002903227223 */ /* 0x000fe20000010000 */
[--C-:B------:R-:W-:Y:S01]  /*e860*/  HADD2.F32 R0, -RZ, R76.reuse.H0_H0 ;  /* 0x2000004cff007230 */ /* 0x100fe20000004100 */
[----:B------:R-:W-:Y:S01]  /*e870*/  FMUL.FTZ R4, R16, R2 ;  /* 0x0000000210047220 */ /* 0x000fe20000410000 */
[----:B------:R-:W-:-:S02]  /*e880*/  HADD2.F32 R3, -RZ, R76.H1_H1 ;  /* 0x3000004cff037230 */ /* 0x000fc40000004100 */
[--C-:B------:R-:W-:Y:S01]  /*e890*/  HADD2.F32 R2, -RZ, R77.reuse.H0_H0 ;  /* 0x2000004dff027230 */ /* 0x100fe20000004100 */
[----:B------:R-:W-:Y:S02]  /*e8a0*/  FFMA.FTZ R32, R5, R6, R4 ;  /* 0x0000000605207223 */ /* 0x000fe40000010004 */
[----:B------:R-:W-:Y:S02]  /*e8b0*/  FMUL.FTZ R5, R18, R0 ;  /* 0x0000000012057220 */ /* 0x000fe40000410000 */
        /* <DEDUP_REMOVED lines=35> */
.L_x_1230:
[----:B------:R-:W-:Y:S05]  /*eaf0*/  BSYNC B0 ;  /* 0x0000000000007941 */ /* 0x000fea0003800000 */
.L_x_1229:
[----:B------:R-:W2:Y:S02]  /*eb00*/  S2R R0, SR_TID.X ;  /* 0x0000000000007919 */ /* 0x000ea40000002100 */
[----:B--2---:R-:W-:-:S04]  /*eb10*/  SHF.R.S32.HI R3, RZ, 0x1f, R0 ;  /* 0x0000001fff037819 */ /* 0x004fc80000011400 */
[----:B------:R-:W-:-:S04]  /*eb20*/  LEA.HI R3, R3, R0, RZ, 0x3 ;  /* 0x0000000003037211 */ /* 0x000fc800078f18ff */
[----:B------:R-:W-:-:S04]  /*eb30*/  SHF.R.S32.HI R3, RZ, 0x3, R3 ;  /* 0x00000003ff037819 */ /* 0x000fc80000011403 */
[----:B------:R-:W-:-:S04]  /*eb40*/  IADD3 R3, R3, 0x60, RZ ;  /* 0x0000006003037810 */ /* 0x000fc80007ffe0ff */
[----:B------:R-:W-:-:S13]  /*eb50*/  ISETP.GE.OR P0, PT, R3, R57, P1 ;  /* 0x000000390300720c */ /* 0x000fda0000f06670 */
[----:B------:R-:W-:Y:S05]  /*eb60*/  @P0 BRA `(.L_x_1218) ;  /* 0x0000067000000947 */ /* 0x000fea0003800000 */
[----:B------:R-:W-:Y:S02]  /*eb70*/  MOV R2, c[0x0][0x27c] ;  /* 0x00009f0000027a02 */ /* 0x000fe40000000f00 */
[----:B------:R-:W-:Y:S02]  /*eb80*/  SHF.R.S32.HI R0, RZ, 0x1f, R3 ;  /* 0x0000001fff007819 */ /* 0x000fe40000011403 */
[----:B------:R-:W-:Y:S02]  /*eb90*/  LEA.HI R2, R2, R147, RZ, 0x1d ;  /* 0x0000009302027211 */ /* 0x000fe400078fe8ff */
[----:B------:R-:W-:Y:S02]  /*eba0*/  LEA.HI R0, R0, R3, RZ, 0x3 ;  /* 0x0000000300007211 */ /* 0x000fe400078f18ff */
[----:B-1----:R-:W-:Y:S02]  /*ebb0*/  SHF.R.S32.HI R5, RZ, 0x1f, R2 ;  /* 0x0000001fff057819 */ /* 0x002fe40000011402 */
[----:B------:R-:W-:-:S02]  /*ebc0*/  SHF.L.U32 R3, R2, 0x3, RZ ;  /* 0x0000000302037819 */ /* 0x000fc400000006ff */
[----:B------:R-:W-:Y:S02]  /*ebd0*/  LEA.HI R2, R5, R2, RZ, 0x3 ;  /* 0x0000000205027211 */ /* 0x000fe400078f18ff */
[----:B------:R-:W-:Y:S02]  /*ebe0*/  SHF.L.U32 R0, R0, 0x6, RZ ;  /* 0x0000000600007819 */ /* 0x000fe400000006ff */
[----:B------:R-:W-:Y:S02]  /*ebf0*/  SHF.R.U32.HI R6, RZ, 0x3, R158 ;  /* 0x00000003ff067819 */ /* 0x000fe4000001169e */
[----:B------:R-:W-:Y:S02]  /*ec00*/  LOP3.LUT R3, R158, 0x38, R3, 0xf8, !PT ;  /* 0x000000389e037812 */ /* 0x000fe400078ef803 */
[----:B------:R-:W-:Y:S02]  /*ec10*/  SHF.L.U32 R2, R2, 0xa, RZ ;  /* 0x0000000a02027819 */ /* 0x000fe400000006ff */
[----:B------:R-:W-:-:S02]  /*ec20*/  LOP3.LUT R4, R158, 0x38, R36, 0xf8, !PT ;  /* 0x000000389e047812 */ /* 0x000fc400078ef824 */
[----:B------:R-:W-:Y:S02]  /*ec30*/  LOP3.LUT R0, R0, 0xfffffe00, RZ, 0xc0, !PT ;  /* 0xfffffe0000007812 */ /* 0x000fe400078ec0ff */
[----:B------:R-:W-:Y:S02]  /*ec40*/  LOP3.LUT R3, R3, R6, RZ, 0x3c, !PT ;  /* 0x0000000603037212 */ /* 0x000fe400078e3cff */
[----:B------:R-:W-:Y:S02]  /*ec50*/  LOP3.LUT R2, R2, 0x7fffe000, RZ, 0xc0, !PT ;  /* 0x7fffe00002027812 */ /* 0x000fe400078ec0ff */
[----:B------:R-:W-:Y:S02]  /*ec60*/  LOP3.LUT R4, R0, R4, R6, 0xf6, !PT ;  /* 0x0000000400047212 */ /* 0x000fe400078ef606 */
[----:B------:R-:W-:Y:S02]  /*ec70*/  IADD3 R2, R3, R2, R0 ;  /* 0x0000000203027210 */ /* 0x000fe40007ffe000 */
[----:B------:R-:W-:-:S02]  /*ec80*/  LEA R31, R4, 0x100, 0x1 ;  /* 0x00000100041f7811 */ /* 0x000fc400078e08ff */
[----:B------:R-:W-:Y:S01]  /*ec90*/  SHF.L.U32 R29, R2, 0x1, RZ ;  /* 0x00000001021d7819 */ /* 0x000fe200000006ff */
[----:B------:R-:W-:Y:S01]  /*eca0*/  HADD2.F32 R2, -RZ, R78.H0_H0 ;  /* 0x2000004eff027230 */ /* 0x000fe20000004100 */
[----:B------:R-:W-:Y:S01]  /*ecb0*/  SHF.R.U32.HI R0, RZ, 0x10, R61 ;  /* 0x00000010ff007819 */ /* 0x000fe2000001163d */
[----:B------:R-:W1:Y:S01]  /*ecc0*/  LDS.128 R4, [R31] ;  /* 0x000000001f047984 */ /* 0x000e620000000c00 */
[----:B------:R-:W-:Y:S02]  /*ecd0*/  SHF.R.U32.HI R21, RZ, 0x10, R65 ;  /* 0x00000010ff157819 */ /* 0x000fe40000011641 */
[----:B------:R-:W-:Y:S01]  /*ece0*/  SHF.R.U32.HI R22, RZ, 0x10, R63 ;  /* 0x00000010ff167819 */ /* 0x000fe2000001163f */
[----:B------:R-:W2:Y:S01]  /*ecf0*/  LDS.128 R8, [R29+0x100] ;  /* 0x000100001d087984 */ /* 0x000ea20000000c00 */
[----:B------:R-:W-:Y:S01]  /*ed00*/  HADD2.F32 R24, -RZ, R0.H0_H0 ;  /* 0x20000000ff187230 */ /* 0x000fe20000004100 */
[----:B------:R-:W-:Y:S01]  /*ed10*/  SHF.R.U32.HI R23, RZ, 0x10, R67 ;  /* 0x00000010ff177819 */ /* 0x000fe20000011643 */
[----:B------:R-:W-:Y:S01]  /*ed20*/  HADD2.F32 R0, -RZ, R79.H0_H0 ;  /* 0x2000004fff007230 */ /* 0x000fe20000004100 */
[----:B------:R-:W-:Y:S01]  /*ed30*/  SHF.R.U64 R27, R60, 0x10, R61 ;  /* 0x000000103c1b7819 */ /* 0x000fe2000000123d */
[----:B------:R-:W-:Y:S01]  /*ed40*/  HADD2.F32 R39, -RZ, R21.H0_H0 ;  /* 0x20000015ff277230 */ /* 0x000fe20000004100 */
        /* <DEDUP_REMOVED lines=21> */
[----:B------:R-:W-:Y:S02]  /*eea0*/  HADD2.F32 R11, -RZ, R10.H1_H1 ;  /* 0x3000000aff0b7230 */ /* 0x000fe40000004100 */
[--C-:B------:R-:W-:Y:S02]  /*eeb0*/  HADD2.F32 R17, -RZ, R6.reuse.H0_H0 ;  /* 0x20000006ff117230 */ /* 0x100fe40000004100 */
[----:B------:R-:W-:Y:S01]  /*eec0*/  HADD2.F32 R19, -RZ, R6.H1_H1 ;  /* 0x30000006ff137230 */ /* 0x000fe20000004100 */
[----:B------:R-:W-:Y:S01]  /*eed0*/  FMUL.FTZ R6, R14, R2 ;  /* 0x000000020e067220 */ /* 0x000fe20000410000 */
[----:B------:R-:W-:Y:S01]  /*eee0*/  HADD2.F32 R10, -RZ, R78.H1_H1 ;  /* 0x3000004eff0a7230 */ /* 0x000fe20000004100 */
        /* <DEDUP_REMOVED lines=16> */
[C---:B------:R-:W-:Y:S01]  /*eff0*/  FFMA.FTZ R26, R7.reuse, R38, R4 ;  /* 0x00000026071a7223 */ /* 0x040fe20000010004 */
[----:B------:R-:W-:Y:S01]  /*f000*/  HADD2.F32 R9, -RZ, R33.H0_H0 ;  /* 0x20000021ff097230 */ /* 0x000fe20000004100 */
[----:B------:R-:W-:Y:S01]  /*f010*/  FMUL.FTZ R22, R7, R22 ;  /* 0x0000001607167220 */ /* 0x000fe20000410000 */
        /* <DEDUP_REMOVED lines=9> */
[----:B------:R-:W-:Y:S01]  /*f0b0*/  FFMA.FTZ R23, R11, R33, R4 ;  /* 0x000000210b177223 */ /* 0x000fe20000010004 */
[----:B------:R-:W-:Y:S01]  /*f0c0*/  F2FP.PACK_AB R4, R12, R25 ;  /* 0x000000190c04723e */ /* 0x000fe200000000ff */
[----:B------:R-:W-:Y:S02]  /*f0d0*/  FFMA.FTZ R8, R18, R3, -R21 ;  /* 0x0000000312087223 */ /* 0x000fe40000010815 */
[----:B------:R-:W-:Y:S02]  /*f0e0*/  FFMA.FTZ R10, R14, R10, -R32 ;  /* 0x0000000a0e0a7223 */ /* 0x000fe40000010820 */
[----:B------:R-:W-:Y:S02]  /*f0f0*/  FFMA.FTZ R9, R13, R39, -R28 ;  /* 0x000000270d097223 */ /* 0x000fe4000001081c */
[----:B------:R-:W-:-:S02]  /*f100*/  FFMA.FTZ R11, R16, R6, -R24 ;  /* 0x00000006100b7223 */ /* 0x000fc40000010818 */
        /* <DEDUP_REMOVED lines=8> */
[----:B------:R-:W-:Y:S02]  /*f190*/  F2FP.PACK_AB R8, R0, R8 ;  /* 0x000000080008723e */ /* 0x000fe400000000ff */
[----:B------:R-:W-:-:S02]  /*f1a0*/  F2FP.PACK_AB R10, R2, R3 ;  /* 0x00000003020a723e */ /* 0x000fc400000000ff */
[----:B------:R-:W-:-:S03]  /*f1b0*/  F2FP.PACK_AB R6, R23, R27 ;  /* 0x0000001b1706723e */ /* 0x000fc600000000ff */
[----:B------:R1:W-:Y:S04]  /*f1c0*/  STS.128 [R31], R8 ;  /* 0x000000081f007388 */ /* 0x0003e80000000c00 */
[----:B------:R1:W-:Y:S02]  /*f1d0*/  STS.128 [R29+0x100], R4 ;  /* 0x000100041d007388 */ /* 0x0003e40000000c00 */
.L_x_1218:
[----:B------:R-:W-:Y:S05]  /*f1e0*/  BSYNC B2 ;  /* 0x0000000000027941 */ /* 0x000fea0003800000 */
.L_x_1196:
[----:B-----5:R-:W3:Y:S01]  /*f1f0*/  S2R R145, SR_TID.X ;  /* 0x0000000000917919 */ /* 0x020ee20000002100 */
[----:B-1----:R-:W-:Y:S01]  /*f200*/  IMAD R4, R82, c[0x0][0x208], RZ ;  /* 0x0000820052047a24 */ /* 0x002fe200078e02ff */
[----:B------:R-:W-:Y:S01]  /*f210*/  MOV R5, R85 ;  /* 0x0000005500057202 */ /* 0x000fe20000000f00 */
[C---:B------:R-:W-:Y:S01]  /*f220*/  IMAD.WIDE.U32 R2, R144.reuse, c[0x0][0x208], RZ ;  /* 0x0000820090027a25 */ /* 0x040fe200078e00ff */
[----:B------:R-:W-:Y:S01]  /*f230*/  SEL R8, RZ, 0x2, P5 ;  /* 0x00000002ff087807 */ /* 0x000fe20002800000 */
[----:B------:R-:W-:Y:S01]  /*f240*/  BAR.SYNC.DEFER_BLOCKING 0x0 ;  /* 0x0000000000007b1d */ /* 0x000fe20000010000 */
[----:B------:R-:W-:Y:S01]  /*f250*/  LOP3.LUT P2, RZ, R147, 0x2, RZ, 0xc0, !PT ;  /* 0x0000000293ff7812 */ /* 0x000fe2000784c0ff */
[----:B------:R-:W-:Y:S01]  /*f260*/  IMAD R4, R144, c[0x0][0x20c], R4 ;  /* 0x0000830090047a24 */ /* 0x000fe200078e0204 */
[----:B------:R-:W-:-:S03]  /*f270*/  IADD3 R199, R194, 0x20, RZ ;  /* 0x00000020c2c77810 */ /* 0x000fc60007ffe0ff */
[----:B------:R-:W-:Y:S01]  /*f280*/  UMOV UR8, 0x6 ;  /* 0x0000000600087882 */ /* 0x000fe20000000000 */
[----:B------:R-:W-:Y:S01]  /*f290*/  IADD3 R6, R3, R4, RZ ;  /* 0x0000000403067210 */ /* 0x000fe20007ffe0ff */
[----:B------:R-:W-:Y:S01]  /*f2a0*/  ULDC.64 UR4, c[0x0][0x208] ;  /* 0x0000820000047ab9 */ /* 0x000fe20000000a00 */
[----:B------:R-:W-:Y:S01]  /*f2b0*/  MOV R4, R86 ;  /* 0x0000005600047202 */ /* 0x000fe20000000f00 */
[----:B------:R-:W-:Y:S01]  /*f2c0*/  USHF.L.U64.HI UR5, UR4, UR8, UR5 ;  /* 0x0000000804057299 */ /* 0x000fe20008010205 */
[----:B------:R-:W-:Y:S01]  /*f2d0*/  BSSY B0, `(.L_x_1231) ;  /* 0x00001a1000007945 */ /* 0x000fe20003800000 */
[----:B------:R-:W-:Y:S01]  /*f2e0*/  IMAD R6, R6, 0x70, RZ ;  /* 0x0000007006067824 */ /* 0x000fe200078e02ff */
[----:B------:R-:W-:Y:S01]  /*f2f0*/  USHF.L.U32 UR4, UR4, 0x6, URZ ;  /* 0x0000000604047899 */ /* 0x000fe2000800063f */
[----:B------:R-:W-:Y:S01]  /*f300*/  IMAD.WIDE.U32 R2, R2, 0x70, R4 ;  /* 0x0000007002027825 */ /* 0x000fe200078e0004 */
[----:B------:R-:W-:Y:S02]  /*f310*/  IADD3 R4, R84, R8, RZ ;  /* 0x0000000854047210 */ /* 0x000fe40007ffe0ff */
[----:B------:R-:W-:-:S02]  /*f320*/  @P2 IADD3 R199, R194, -0x20, RZ ;  /* 0xffffffe0c2c72810 */ /* 0x000fc40007ffe0ff */
[-C--:B---3--:R-:W-:Y:S02]  /*f330*/  LEA.HI R0, R214, R145.reuse, RZ, 0x4 ;  /* 0x00000091d6007211 */ /* 0x088fe400078f20ff */
[----:B------:R-:W-:Y:S02]  /*f340*/  LEA R8, P0, R2, c[0x0][0x1f8], 0x1 ;  /* 0x00007e0002087a11 */ /* 0x000fe400078008ff */
[----:B------:R-:W-:Y:S01]  /*f350*/  LOP3.LUT R0, R0, 0xfffffff0, RZ, 0xc0, !PT ;  /* 0xfffffff000007812 */ /* 0x000fe200078ec0ff */
[----:B------:R-:W-:Y:S01]  /*f360*/  LDSM.16.M88.4 R132, [R213] ;  /* 0x00000000d584783b */ /* 0x000fe20000000200 */
[----:B------:R-:W-:Y:S02]  /*f370*/  IADD3 R3, R3, R6, RZ ;  /* 0x0000000603037210 */ /* 0x000fe40007ffe0ff */
[----:B------:R-:W-:Y:S01]  /*f380*/  IADD3 R0, -R0, R145, RZ ;  /* 0x0000009100007210 */ /* 0x000fe20007ffe1ff */
[----:B------:R-:W-:Y:S01]  /*f390*/  LDSM.16.M88.4 R172, [R213+0x4000] ;  /* 0x00400000d5ac783b */ /* 0x000fe20000000200 */
[----:B------:R-:W-:-:S02]  /*f3a0*/  LEA.HI.X R9, R2, c[0x0][0x1fc], R3, 0x1, P0 ;  /* 0x00007f0002097a11 */ /* 0x000fc400000f0c03 */
[----:B------:R-:W-:Y:S02]  /*f3b0*/  SHF.R.S32.HI R7, RZ, 0x1f, R0 ;  /* 0x0000001fff077819 */ /* 0x000fe40000011400 */
[----:B------:R-:W-:Y:S02]  /*f3c0*/  MOV R3, 0x40 ;  /* 0x0000004000037802 */ /* 0x000fe40000000f00 */
[----:B------:R-:W-:Y:S02]  /*f3d0*/  LEA.HI R5, R7, R0, RZ, 0x3 ;  /* 0x0000000007057211 */ /* 0x000fe400078f18ff */
[----:B------:R-:W-:Y:S02]  /*f3e0*/  ISETP.GT.AND P3, PT, R145, 0x7f, PT ;  /* 0x0000007f9100780c */ /* 0x000fe40003f64270 */
[----:B------:R-:W-:Y:S02]  /*f3f0*/  LOP3.LUT R5, R5, 0xfffffff8, RZ, 0xc0, !PT ;  /* 0xfffffff805057812 */ /* 0x000fe400078ec0ff */
[----:B------:R-:W-:-:S02]  /*f400*/  LOP3.LUT P2, RZ, R4, 0x2, RZ, 0xc0, !PT ;  /* 0x0000000204ff7812 */ /* 0x000fc4000784c0ff */
[----:B------:R-:W-:Y:S02]  /*f410*/  IADD3 R0, R0, -R5, RZ ;  /* 0x8000000500007210 */ /* 0x000fe40007ffe0ff */
[----:B------:R-:W-:Y:S02]  /*f420*/  IADD3 R212, R199, 0x3000, RZ ;  /* 0x00003000c7d47810 */ /* 0x000fe40007ffe0ff */
[C---:B------:R-:W-:Y:S02]  /*f430*/  LOP3.LUT P0, RZ, R0.reuse, 0x2, RZ, 0xc0, !PT ;  /* 0x0000000200ff7812 */ /* 0x040fe4000780c0ff */
[----:B------:R-:W-:Y:S02]  /*f440*/  LOP3.LUT P1, RZ, R0, 0x4, RZ, 0xc0, !PT ;  /* 0x0000000400ff7812 */ /* 0x000fe4000782c0ff */
[----:B------:R-:W-:Y:S02]  /*f450*/  MOV R0, 0x20 ;  /* 0x0000002000007802 */ /* 0x000fe40000000f00 */
[----:B------:R-:W-:-:S02]  /*f460*/  SEL R3, R3, 0xffffffc0, !P1 ;  /* 0xffffffc003037807 */ /* 0x000fc40004800000 */
[----:B------:R-:W-:Y:S02]  /*f470*/  SEL R0, R0, 0xffffffe0, !P0 ;  /* 0xffffffe000007807 */ /* 0x000fe40004000000 */
[CC--:B------:R-:W-:Y:S02]  /*f480*/  IADD3 R2, R213.reuse, R3.reuse, RZ ;  /* 0x00000003d5027210 */ /* 0x0c0fe40007ffe0ff */
[----:B------:R-:W-:Y:S02]  /*f490*/  IADD3 R0, R213, R0, RZ ;  /* 0x00000000d5007210 */ /* 0x000fe40007ffe0ff */
[----:B------:R-:W-:Y:S01]  /*f4a0*/  IADD3 R6, P0, R8, UR4, RZ ;  /* 0x0000000408067c10 */ /* 0x000fe2000ff1e0ff */
[----:B------:R-:W-:Y:S01]  /*f4b0*/  LDSM.16.M88.4 R164, [R2] ;  /* 0x0000000002a4783b */ /* 0x000fe20000000200 */
[----:B------:R-:W-:Y:S02]  /*f4c0*/  IADD3 R3, R0, R3, RZ ;  /* 0x0000000300037210 */ /* 0x000fe40007ffe0ff */
[----:B------:R-:W-:Y:S01]  /*f4d0*/  LOP3.LUT P1, RZ, R4, 0x1, RZ, 0xc0, !PT ;  /* 0x0000000104ff7812 */ /* 0x000fe2000782c0ff */
[----:B------:R-:W-:Y:S01]  /*f4e0*/  LDSM.16.M88.4 R136, [R0] ;  /* 0x000000000088783b */ /* 0x000fe20000000200 */
[----:B------:R-:W-:-:S02]  /*f4f0*/  IADD3.X R7, R9, UR5, RZ, P0, !PT ;  /* 0x0000000509077c10 */ /* 0x000fc400087fe4ff */
[----:B------:R-:W-:Y:S01]  /*f500*/  IADD3 R4, P0, R6, UR4, RZ ;  /* 0x0000000406047c10 */ /* 0x000fe2000ff1e0ff */
[----:B------:R1:W-:Y:S01]  /*f510*/  LDSM.16.M88.4 R176, [R0+0x4000] ;  /* 0x0040000000b0783b */ /* 0x0003e20000000200 */
[----:B------:R-:W-:Y:S02]  /*f520*/  IADD3 R211, R199, 0x2800, RZ ;  /* 0x00002800c7d37810 */ /* 0x000fe40007ffe0ff */
[----:B------:R-:W-:Y:S01]  /*f530*/  IADD3.X R5, R7, UR5, RZ, P0, !PT ;  /* 0x0000000507057c10 */ /* 0x000fe200087fe4ff */
[----:B------:R3:W-:Y:S01]  /*f540*/  LDSM.16.M88.4 R180, [R2+0x4000] ;  /* 0x0040000002b4783b */ /* 0x0007e20000000200 */
[----:B------:R-:W-:Y:S02]  /*f550*/  @!P3 IADD3 R10, P0, R4, UR4, RZ ;  /* 0x00000004040abc10 */ /* 0x000fe4000ff1e0ff */
[----:B------:R-:W-:Y:S01]  /*f560*/  IADD3 R210, R199, 0x2000, RZ ;  /* 0x00002000c7d27810 */ /* 0x000fe20007ffe0ff */
[----:B------:R-:W-:Y:S01]  /*f570*/  LDSM.16.M88.4 R168, [R3] ;  /* 0x0000000003a8783b */ /* 0x000fe20000000200 */
[----:B--2---:R-:W-:-:S02]  /*f580*/  @!P3 IADD3.X R11, R5, UR5, RZ, P0, !PT ;  /* 0x00000005050bbc10 */ /* 0x004fc400087fe4ff */
[C---:B------:R-:W-:Y:S01]  /*f590*/  IADD3 R209, R199.reuse, 0x1800, RZ ;  /* 0x00001800c7d17810 */ /* 0x040fe20007ffe0ff */
[----:B------:R-:W-:Y:S01]  /*f5a0*/  LDSM.16.M88.4 R184, [R3+0x4000] ;  /* 0x0040000003b8783b */ /* 0x000fe20000000200 */
[C---:B------:R-:W-:Y:S02]  /*f5b0*/  IADD3 R208, R199.reuse, 0x1000, RZ ;  /* 0x00001000c7d07810 */ /* 0x040fe40007ffe0ff */
[C---:B------:R-:W-:Y:S01]  /*f5c0*/  IADD3 R207, R199.reuse, 0x800, RZ ;  /* 0x00000800c7cf7810 */ /* 0x040fe20007ffe0ff */
[----:B------:R-:W-:Y:S01]  /*f5d0*/  BAR.SYNC.DEFER_BLOCKING 0x0 ;  /* 0x0000000000007b1d */ /* 0x000fe20000010000 */
[C---:B------:R-:W-:Y:S02]  /*f5e0*/  IADD3 R206, R199.reuse, 0x3800, RZ ;  /* 0x00003800c7ce7810 */ /* 0x040fe40007ffe0ff */
[C---:B------:R-:W-:Y:S02]  /*f5f0*/  IADD3 R205, R199.reuse, 0x6800, RZ ;  /* 0x00006800c7cd7810 */ /* 0x040fe40007ffe0ff */
[----:B------:R-:W-:-:S02]  /*f600*/  IADD3 R204, R199, 0x6000, RZ ;  /* 0x00006000c7cc7810 */ /* 0x000fc40007ffe0ff */
[----:B-1----:R-:W-:Y:S02]  /*f610*/  MOV R0, 0x40 ;  /* 0x0000004000007802 */ /* 0x002fe40000000f00 */
[----:B------:R-:W-:Y:S02]  /*f620*/  IADD3 R203, R199, 0x5800, RZ ;  /* 0x00005800c7cb7810 */ /* 0x000fe40007ffe0ff */
[----:B---3--:R-:W-:Y:S02]  /*f630*/  IADD3 R2, R83, R151, -R110 ;  /* 0x0000009753027210 */ /* 0x008fe40007ffe86e */
[C---:B------:R-:W-:Y:S02]  /*f640*/  IADD3 R202, R199.reuse, 0x5000, RZ ;  /* 0x00005000c7ca7810 */ /* 0x040fe40007ffe0ff */
[----:B------:R-:W-:Y:S02]  /*f650*/  ISETP.LT.OR P0, PT, R2, 0x1, !P1 ;  /* 0x000000010200780c */ /* 0x000fe40004f01670 */
[----:B------:R-:W-:-:S02]  /*f660*/  IADD3 R201, R199, 0x4800, RZ ;  /* 0x00004800c7c97810 */ /* 0x000fc40007ffe0ff */
[----:B------:R-:W-:Y:S01]  /*f670*/  IADD3 R200, R199, 0x4000, RZ ;  /* 0x00004000c7c87810 */ /* 0x000fe20007ffe0ff */
[----:B------:R-:W-:-:S04]  /*f680*/  DEPBAR.LE SB0, 0x0 ;  /* 0x000080000000791a */ /* 0x000fc80000000000 */
[----:B------:R-:W-:Y:S06]  /*f690*/  BAR.SYNC.DEFER_BLOCKING 0x0 ;  /* 0x0000000000007b1d */ /* 0x000fec0000010000 */
[----:B------:R-:W1:Y:S04]  /*f6a0*/  LDSM.16.M88.4 R20, [R194] ;  /* 0x00000000c214783b */ /* 0x000e680000000200 */
[----:B------:R-:W-:Y:S04]  /*f6b0*/  LDSM.16.M88.4 R16, [R194+0x800] ;  /* 0x00080000c210783b */ /* 0x000fe80000000200 */
[----:B------:R-:W2:Y:S04]  /*f6c0*/  LDSM.16.M88.4 R12, [R194+0x1000] ;  /* 0x00100000c20c783b */ /* 0x000ea80000000200 */
[----:B------:R-:W3:Y:S04]  /*f6d0*/  LDSM.16.M88.4 R32, [R194+0x1800] ;  /* 0x00180000c220783b */ /* 0x000ee80000000200 */
[----:B------:R-:W4:Y:S04]  /*f6e0*/  LDSM.16.M88.4 R52, [R194+0x2000] ;  /* 0x00200000c234783b */ /* 0x000f280000000200 */
[----:B------:R-:W-:Y:S04]  /*f6f0*/  LDSM.16.M88.4 R76, [R194+0x2800] ;  /* 0x00280000c24c783b */ /* 0x000fe80000000200 */
[----:B------:R-:W-:Y:S04]  /*f700*/  LDSM.16.M88.4 R92, [R194+0x3000] ;  /* 0x00300000c25c783b */ /* 0x000fe80000000200 */
[----:B------:R-:W3:Y:S04]  /*f710*/  LDSM.16.M88.4 R56, [R199] ;  /* 0x00000000c738783b */ /* 0x000ee80000000200 */
[----:B------:R-:W-:Y:S04]  /*f720*/  LDSM.16.M88.4 R72, [R199+0x800] ;  /* 0x00080000c748783b */ /* 0x000fe80000000200 */
[----:B------:R-:W3:Y:S04]  /*f730*/  LDSM.16.M88.4 R64, [R199+0x1000] ;  /* 0x00100000c740783b */ /* 0x000ee80000000200 */
[----:B------:R-:W3:Y:S01]  /*f740*/  LDSM.16.M88.4 R60, [R199+0x1800] ;  /* 0x00180000c73c783b */ /* 0x000ee20000000200 */
[C---:B-1----:R-:W-:Y:S03]  /*f750*/  HMMA.16816.F32 R48, R132.reuse, R20, RZ ;  /* 0x000000148430723c */ /* 0x042fe600000018ff */
[----:B------:R-:W1:Y:S04]  /*f760*/  LDSM.16.M88.4 R96, [R199+0x2000] ;  /* 0x00200000c760783b */ /* 0x000e680000000200 */
[----:B------:R-:W-:Y:S01]  /*f770*/  LDSM.16.M88.4 R116, [R199+0x2800] ;  /* 0x00280000c774783b */ /* 0x000fe20000000200 */
[C---:B--2---:R-:W-:Y:S03]  /*f780*/  HMMA.16816.F32 R28, R132.reuse, R12, RZ ;  /* 0x0000000c841c723c */ /* 0x044fe600000018ff */
[----:B------:R-:W-:Y:S04]  /*f790*/  LDSM.16.M88.4 R120, [R199+0x3000] ;  /* 0x00300000c778783b */ /* 0x000fe80000000200 */
[----:B------:R-:W-:Y:S01]  /*f7a0*/  @!PT LDS RZ, [RZ] ;  /* 0x00000000fffff984 */ /* 0x000fe20000000800 */
[----:B------:R-:W-:Y:S01]  /*f7b0*/  @!PT LDS RZ, [RZ] ;  /* 0x00000000fffff984 */ /* 0x000fe20000000800 */
[----:B------:R-:W-:Y:S01]  /*f7c0*/  @!PT LDS RZ, [RZ] ;  /* 0x00000000fffff984 */ /* 0x000fe20000000800 */
[----:B------:R2:W-:Y:S01]  /*f7d0*/  LDGSTS.E.BYPASS.LTC128B.128 [R215+0x100], [R8.64], !P0 ;  /* 0x0010000008d77fae */ /* 0x0005e2000c101d46 */
[C---:B------:R-:W-:Y:S01]  /*f7e0*/  ISETP.LT.OR P0, PT, R2.reuse, 0x1, !P2 ;  /* 0x000000010200780c */ /* 0x040fe20005701670 */
[C---:B------:R-:W-:Y:S08]  /*f7f0*/  HMMA.16816.F32 R44, R132.reuse, R22, RZ ;  /* 0x00000016842c723c */ /* 0x040ff000000018ff */
[----:B------:R-:W-:Y:S04]  /*f800*/  HMMA.16816.F32 R40, R132, R16, RZ ;  /* 0x000000108428723c */ /* 0x000fe800000018ff */
[----:B------:R2:W-:Y:S01]  /*f810*/  LDGSTS.E.BYPASS.LTC128B.128 [R215+0x3900], [R8.64+0x80], !P0 ;  /* 0x0390008008d77fae */ /* 0x0005e2000c101d46 */
[----:B------:R-:W-:-:S02]  /*f820*/  ISETP.LT.OR P0, PT, R2, 0x21, !P1 ;  /* 0x000000210200780c */ /* 0x000fc40004f01670 */
[C---:B------:R-:W-:Y:S01]  /*f830*/  ISETP.LT.OR P1, PT, R2.reuse, 0x41, !P1 ;  /* 0x000000410200780c */ /* 0x040fe20004f21670 */
[C---:B------:R-:W-:Y:S08]  /*f840*/  HMMA.16816.F32 R36, R132.reuse, R18, RZ ;  /* 0x000000128424723c */ /* 0x040ff000000018ff */
[----:B------:R-:W-:Y:S02]  /*f850*/  HMMA.16816.F32 R24, R132, R14, RZ ;  /* 0x0000000e8418723c */ /* 0x000fe400000018ff */
[----:B------:R1:W-:Y:S01]  /*f860*/  LDGSTS.E.BYPASS.LTC128B.128 [R215+0x1100], [R6.64], !P0 ;  /* 0x0110000006d77fae */ /* 0x0003e2000c101d46 */
[----:B------:R-:W-:-:S02]  /*f870*/  ISETP.LT.OR P0, PT, R2, 0x21, !P2 ;  /* 0x000000210200780c */ /* 0x000fc40005701670 */
[----:B------:R-:W-:-:S03]  /*f880*/  ISETP.LT.OR P2, PT, R2, 0x41, !P2 ;  /* 0x000000410200780c */ /* 0x000fc60005741670 */
[C---:B---3--:R-:W-:Y:S08]  /*f890*/  HMMA.16816.F32 R20, R132.reuse, R32, RZ ;  /* 0x000000208414723c */ /* 0x048ff000000018ff */
[----:B------:R1:W-:Y:S01]  /*f8a0*/  LDGSTS.E.BYPASS.LTC128B.128 [R215+0x4900], [R6.64+0x80], !P0 ;  /* 0x0490008006d77fae */ /* 0x0003e2000c101d46 */
[----:B------:R-:W-:Y:S01]  /*f8b0*/  LOP3.LUT P0, RZ, R147, 0x4, RZ, 0xc0, !PT ;  /* 0x0000000493ff7812 */ /* 0x000fe2000780c0ff */
[----:B------:R-:W-:Y:S02]  /*f8c0*/  HMMA.16816.F32 R16, R132, R34, RZ ;  /* 0x000000228410723c */ /* 0x000fe400000018ff */
[----:B------:R1:W-:Y:S01]  /*f8d0*/  LDGSTS.E.BYPASS.LTC128B.128 [R215+0x2100], [R4.64], !P1 ;  /* 0x0210000004d77fae */ /* 0x0003e2000c901d46 */
[----:B------:R-:W-:-:S02]  /*f8e0*/  @!P3 ISETP.LT.OR P1, PT, R2, 0x61, P6 ;  /* 0x000000610200b80c */ /* 0x000fc40003721670 */
[----:B------:R-:W-:Y:S01]  /*f8f0*/  SEL R0, R0, 0xffffffc0, !P0 ;  /* 0xffffffc000007807 */ /* 0x000fe20004000000 */
[----:B------:R1:W-:Y:S01]  /*f900*/  LDGSTS.E.BYPASS.LTC128B.128 [R215+0x5900], [R4.64+0x80], !P2 ;  /* 0x0590008004d77fae */ /* 0x0003e2000d101d46 */
[----:B------:R-:W-:Y:S01]  /*f910*/  @!P3 ISETP.LT.OR P0, PT, R2, 0x61, P5 ;  /* 0x000000610200b80c */ /* 0x000fe20002f01670 */
[----:B----4-:R-:W-:Y:S01]  /*f920*/  HMMA.16816.F32 R12, R132, R52, RZ ;  /* 0x00000034840c723c */ /* 0x010fe200000018ff */
[-C--:B------:R-:W-:Y:S02]  /*f930*/  IADD3 R193, R194, R0.reuse, RZ ;  /* 0x00000000c2c17210 */ /* 0x080fe40007ffe0ff */
[----:B------:R-:W-:-:S05]  /*f940*/  IADD3 R192, R199, R0, RZ ;  /* 0x00000000c7c07210 */ /* 0x000fca0007ffe0ff */
[----:B------:R2:W-:Y:S01]  /*f950*/  @!P3 LDGSTS.E.BYPASS.LTC128B.128 [R216+0x3100], [R10.64], !P1 ;  /* 0x031000000ad8bfae */ /* 0x0005e2000c901d46 */
[----:B------:R-:W-:Y:S03]  /*f960*/  HMMA.16816.F32 R48, R136, R56, R48 ;  /* 0x000000388830723c */ /* 0x000fe60000001830 */
[----:B------:R2:W-:Y:S01]  /*f970*/  @!P3 LDGSTS.E.BYPASS.LTC128B.128 [R216+0x6900], [R10.64+0x80], !P0 ;  /* 0x069000800ad8bfae */ /* 0x0005e2000c101d46 */
[----:B------:R-:W-:-:S03]  /*f980*/  ISETP.GT.AND P0, PT, R144, R150, PT ;  /* 0x000000969000720c */ /* 0x000fc60003f04270 */
[----:B------:R-:W3:Y:S01]  /*f990*/  LDSM.16.M88.4 R80, [R193] ;  /* 0x00000000c150783b */ /* 0x000ee20000000200 */
[----:B------:R-:W-:Y:S03]  /*f9a0*/  HMMA.16816.F32 R104, R136, R64, R28 ;  /* 0x000000408868723c */ /* 0x000fe6000000181c */
[----:B------:R-:W4:Y:S04]  /*f9b0*/  LDSM.16.M88.4 R28, [R192] ;  /* 0x00000000c01c783b */ /* 0x000f280000000200 */
[----:B------:R-:W2:Y:S01]  /*f9c0*/  LDSM.16.M88.4 R32, [R193+0x800] ;  /* 0x00080000c120783b */ /* 0x000ea20000000200 */
[----:B-1----:R-:W-:Y:S03]  /*f9d0*/  HMMA.16816.F32 R4, R132, R94, RZ ;  /* 0x0000005e8404723c */ /* 0x002fe600000018ff */
[----:B------:R-:W0:Y:S05]  /*f9e0*/  LDGDEPBAR ;  /* 0x00000000000079af */ /* 0x000e2a0000000000 */
[C---:B------:R-:W-:Y:S08]  /*f9f0*/  HMMA.16816.F32 R84, R136.reuse, R58, R44 ;  /* 0x0000003a8854723c */ /* 0x040ff0000000182c */
[C---:B------:R-:W-:Y:S08]  /*fa00*/  HMMA.16816.F32 R88, R136.reuse, R60, R20 ;  /* 0x0000003c8858723c */ /* 0x040ff00000001814 */
[C---:B------:R-:W-:Y:S08]  /*fa10*/  HMMA.16816.F32 R112, R136.reuse, R62, R16 ;  /* 0x0000003e8870723c */ /* 0x040ff00000001810 */
[C---:B------:R-:W-:Y:S08]  /*fa20*/  HMMA.16816.F32 R60, R136.reuse, R96, R12 ;  /* 0x00000060883c723c */ /* 0x040ff0000000180c */
[----:B------:R-:W-:Y:S01]  /*fa30*/  HMMA.16816.F32 R100, R136, R66, R24 ;  /* 0x000000428864723c */ /* 0x000fe20000001818 */
[----:B------:R-:W-:Y:S07]  /*fa40*/  LDSM.16.M88.4 R64, [R199+0x3800] ;  /* 0x00380000c740783b */ /* 0x000fee0000000200 */
[----:B------:R-:W-:Y:S08]  /*fa50*/  HMMA.16816.F32 R12, R132, R78, RZ ;  /* 0x0000004e840c723c */ /* 0x000ff000000018ff */
[----:B---3--:R-:W-:Y:S01]  /*fa60*/  HMMA.16816.F32 R24, R164, R80, R48 ;  /* 0x00000050a418723c */ /* 0x008fe20000001830 */
[----:B------:R-:W-:Y:S07]  /*fa70*/  LDSM.16.M88.4 R48, [R194+0x3800] ;  /* 0x00380000c230783b */ /* 0x000fee0000000200 */
[----:B------:R-:W-:Y:S01]  /*fa80*/  HMMA.16816.F32 R108, R136, R72, R40 ;  /* 0x00000048886c723c */ /* 0x000fe20000001828 */
[----:B------:R-:W1:Y:S07]  /*fa90*/  LDSM.16.M88.4 R40, [R193+0x1000] ;  /* 0x00100000c128783b */ /* 0x000e6e0000000200 */
[C---:B--2---:R-:W-:Y:S08]  /*faa0*/  HMMA.16816.F32 R8, R132.reuse, R92, RZ ;  /* 0x0000005c8408723c */ /* 0x044ff000000018ff */
[----:B------:R-:W-:Y:S01]  /*fab0*/  HMMA.16816.F32 R16, R132, R76, RZ ;  /* 0x0000004c8410723c */ /* 0x000fe200000018ff */
[----:B------:R-:W-:Y:S07]  /*fac0*/  LDSM.16.M88.4 R76, [R192+0x1000] ;  /* 0x00100000c04c783b */ /* 0x000fee0000000200 */
[----:B------:R-:W-:Y:S08]  /*fad0*/  HMMA.16816.F32 R124, R136, R122, R4 ;  /* 0x0000007a887c723c */ /* 0x000ff00000001804 */
[----:B------:R-:W-:Y:S01]  /*fae0*/  HMMA.16816.F32 R20, R132, R54, RZ ;  /* 0x000000368414723c */ /* 0x000fe200000018ff */
[----:B------:R-:W-:Y:S07]  /*faf0*/  LDSM.16.M88.4 R52, [R193+0x1800] ;  /* 0x00180000c134783b */ /* 0x000fee0000000200 */
[----:B------:R-:W-:Y:S01]  /*fb00*/  HMMA.16816.F32 R4, R164, R82, R84 ;  /* 0x00000052a404723c */ /* 0x000fe20000001854 */
[----:B------:R-:W-:Y:S07]  /*fb10*/  LDSM.16.M88.4 R80, [R194+0x4000] ;  /* 0x00400000c250783b */ /* 0x000fee0000000200 */
[C---:B------:R-:W-:Y:S01]  /*fb20*/  HMMA.16816.F32 R72, R136.reuse, R74, R36 ;  /* 0x0000004a8848723c */ /* 0x040fe20000001824 */
[----:B------:R-:W2:Y:S07]  /*fb30*/  LDSM.16.M88.4 R36, [R192+0x800] ;  /* 0x00080000c024783b */ /* 0x000eae0000000200 */
[----:B------:R-:W-:Y:S08]  /*fb40*/  HMMA.16816.F32 R128, R136, R118, R12 ;  /* 0x000000768880723c */ /* 0x000ff0000000180c */
[----:B----4-:R-:W-:Y:S08]  /*fb50*/  HMMA.16816.F32 R12, R168, R28, R24 ;  /* 0x0000001ca80c723c */ /* 0x010ff00000001818 */
[C---:B------:R-:W-:Y:S01]  /*fb60*/  HMMA.16816.F32 R140, R136.reuse, R120, R8 ;  /* 0x00000078888c723c */ /* 0x040fe20000001808 */
[----:B------:R-:W3:Y:S07]  /*fb70*/  LDSM.16.M88.4 R8, [R193+0x2000] ;  /* 0x00200000c108783b */ /* 0x000eee0000000200 */
[----:B------:R-:W-:Y:S08]  /*fb80*/  HMMA.16816.F32 R44, R136, R116, R16 ;  /* 0x00000074882c723c */ /* 0x000ff00000001810 */
[----:B------:R-:W-:Y:S08]  /*fb90*/  HMMA.16816.F32 R16, R164, R32, R108 ;  /* 0x00000020a410723c */ /* 0x000ff0000000186c */
[----:B------:R-:W-:Y:S01]  /*fba0*/  HMMA.16816.F32 R56, R136, R98, R20 ;  /* 0x000000628838723c */ /* 0x000fe20000001814 */
[----:B------:R-:W4:Y:S04]  /*fbb0*/  LDSM.16.M88.4 R20, [R193+0x2800] ;  /* 0x00280000c114783b */ /* 0x000f280000000200 */
[----:B------:R-:W-:Y:S03]  /*fbc0*/  LDSM.16.M88.4 R96, [R193+0x3800] ;  /* 0x00380000c160783b */ /* 0x000fe60000000200 */
[C---:B-1----:R-:W-:Y:S01]  /*fbd0*/  HMMA.16816.F32 R92, R164.reuse, R40, R104 ;  /* 0x00000028a45c723c */ /* 0x042fe20000001868 */
[----:B------:R-:W-:Y:S07]  /*fbe0*/  LDSM.16.M88.4 R104, [R192+0x3800] ;  /* 0x00380000c068783b */ /* 0x000fee0000000200 */
[----:B------:R-:W-:Y:S01]  /*fbf0*/  HMMA.16816.F32 R116, R164, R42, R100 ;  /* 0x0000002aa474723c */ /* 0x000fe20000001864 */
[----:B------:R-:W1:Y:S07]  /*fc00*/  LDSM.16.M88.4 R40, [R193+0x3000] ;  /* 0x00300000c128783b */ /* 0x000e6e0000000200 */
[----:B------:R-:W-:Y:S08]  /*fc10*/  HMMA.16816.F32 R4, R168, R30, R4 ;  /* 0x0000001ea804723c */ /* 0x000ff00000001804 */
[----:B------:R-:W-:Y:S08]  /*fc20*/  HMMA.16816.F32 R12, R172, R48, R12 ;  /* 0x00000030ac0c723c */ /* 0x000ff0000000180c */
[----:B------:R-:W-:Y:S01]  /*fc30*/  HMMA.16816.F32 R72, R164, R34, R72 ;  /* 0x00000022a448723c */ /* 0x000fe20000001848 */
[----:B------:R-:W-:Y:S07]  /*fc40*/  LDSM.16.M88.4 R32, [R192+0x2800] ;  /* 0x00280000c020783b */ /* 0x000fee0000000200 */
[----:B--2---:R-:W-:Y:S08]  /*fc50*/  HMMA.16816.F32 R16, R168, R36, R16 ;  /* 0x00000024a810723c */ /* 0x004ff00000001810 */
[----:B---3--:R-:W-:Y:S01]  /*fc60*/  HMMA.16816.F32 R100, R164, R10, R56 ;  /* 0x0000000aa464723c */ /* 0x008fe20000001838 */
[----:B------:R-:W2:Y:S07]  /*fc70*/  LDSM.16.M88.4 R56, [R192+0x3000] ;  /* 0x00300000c038783b */ /* 0x000eae0000000200 */
[----:B------:R-:W-:Y:S01]  /*fc80*/  HMMA.16816.F32 R4, R172, R50, R4 ;  /* 0x00000032ac04723c */ /* 0x000fe20000001804 */
[----:B------:R-:W-:Y:S07]  /*fc90*/  LDSM.16.M88.4 R48, [R192+0x1800] ;  /* 0x00180000c030783b */ /* 0x000fee0000000200 */
[----:B------:R-:W-:Y:S01]  /*fca0*/  HMMA.16816.F32 R120, R164, R52, R88 ;  /* 0x00000034a478723c */ /* 0x000fe20000001858 */
[----:B------:R-:W3:Y:S07]  /*fcb0*/  LDSM.16.M88.4 R88, [R199+0x4000] ;  /* 0x00400000c758783b */ /* 0x000eee0000000200 */
        /* <DEDUP_REMOVED lines=13> */
[----:B------:R-:W-:Y:S01]  /*fd90*/  HMMA.16816.F32 R72, R168, R76, R92 ;  /* 0x0000004ca848723c */ /* 0x000fe2000000185c */
[----:B------:R-:W4:Y:S07]  /*fda0*/  LDSM.16.M88.4 R92, [R193+0x4000] ;  /* 0x00400000c15c783b */ /* 0x000f2e0000000200 */
[----:B------:R-:W-:Y:S08]  /*fdb0*/  HMMA.16816.F32 R4, R180, R96, R12 ;  /* 0x00000060b404723c */ /* 0x000ff0000000180c */
[C---:B------:R-:W-:Y:S08]  /*fdc0*/  HMMA.16816.F32 R40, R168.reuse, R78, R116 ;  /* 0x0000004ea828723c */ /* 0x040ff00000001874 */
[----:B--2---:R-:W-:Y:S08]  /*fdd0*/  HMMA.16816.F32 R116, R168, R56, R24 ;  /* 0x00000038a874723c */ /* 0x004ff00000001818 */
[----:B------:R-:W-:Y:S08]  /*fde0*/  HMMA.16816.F32 R24, R172, R82, R20 ;  /* 0x00000052ac18723c */ /* 0x000ff00000001814 */
[----:B---3--:R-:W-:Y:S08]  /*fdf0*/  HMMA.16816.F32 R20, R176, R88, R16 ;  /* 0x00000058b014723c */ /* 0x008ff00000001810 */
[C---:B------:R-:W-:Y:S08]  /*fe00*/  HMMA.16816.F32 R52, R168.reuse, R48, R120 ;  /* 0x00000030a834723c */ /* 0x040ff00000001878 */
[C---:B------:R-:W-:Y:S08]  /*fe10*/  HMMA.16816.F32 R48, R168.reuse, R50, R112 ;  /* 0x00000032a830723c */ /* 0x040ff00000001870 */
[C---:B------:R-:W-:Y:S08]  /*fe20*/  HMMA.16816.F32 R84, R168.reuse, R32, R84 ;  /* 0x00000020a854723c */ /* 0x040ff00000001854 */
[----:B------:R-:W-:Y:S01]  /*fe30*/  HMMA.16816.F32 R112, R168, R34, R28 ;  /* 0x00000022a870723c */ /* 0x000fe2000000181c */
[----:B------:R-:W2:Y:S04]  /*fe40*/  LDSM.16.M88.4 R32, [R199+0x4800] ;  /* 0x00480000c720783b */ /* 0x000ea80000000200 */
[----:B------:R-:W-:Y:S03]  /*fe50*/  LDSM.16.M88.4 R28, [R199+0x5000] ;  /* 0x00500000c71c783b */ /* 0x000fe60000000200 */
[----:B------:R-:W-:Y:S08]  /*fe60*/  HMMA.16816.F32 R16, R180, R98, R8 ;  /* 0x00000062b410723c */ /* 0x000ff00000001808 */
[----:B------:R-:W-:Y:S01]  /*fe70*/  HMMA.16816.F32 R80, R168, R58, R60 ;  /* 0x0000003aa850723c */ /* 0x000fe2000000183c */
[----:B------:R-:W3:Y:S07]  /*fe80*/  LDSM.16.M88.4 R56, [R192+0x4000] ;  /* 0x00400000c038783b */ /* 0x000eee0000000200 */
[----:B------:R-:W-:Y:S08]  /*fe90*/  HMMA.16816.F32 R4, R184, R104, R4 ;  /* 0x00000068b804723c */ /* 0x000ff00000001804 */
[----:B-1----:R-:W-:Y:S08]  /*fea0*/  HMMA.16816.F32 R12, R172, R36, R72 ;  /* 0x00000024ac0c723c */ /* 0x002ff00000001848 */
[----:B----4-:R-:W-:Y:S08]  /*feb0*/  HMMA.16816.F32 R8, R180, R92, R20 ;  /* 0x0000005cb408723c */ /* 0x010ff00000001814 */
[----:B------:R-:W-:Y:S01]  /*fec0*/  HMMA.16816.F32 R24, R176, R90, R24 ;  /* 0x0000005ab018723c */ /* 0x000fe20000001818 */
[----:B------:R-:W-:-:S04]  /*fed0*/  FMUL.FTZ R0, R4, c[0x0][0x320] ;  /* 0x0000c80004007a20 */ /* 0x000fc80000410000 */
[----:B------:R1:W4:Y:S03]  /*fee0*/  MUFU.TANH R104, R0 ;  /* 0x0000000000687308 */ /* 0x0003260000002400 */
[----:B------:R-:W-:Y:S01]  /*fef0*/  HMMA.16816.F32 R76, R172, R66, R48 ;  /* 0x00000042ac4c723c */ /* 0x000fe20000001830 */
[----:B------:R-:W-:Y:S07]  /*ff00*/  LDSM.16.M88.4 R48, [R193+0x4800] ;  /* 0x00480000c130783b */ /* 0x000fee0000000200 */
[----:B------:R-:W-:Y:S01]  /*ff10*/  HMMA.16816.F32 R16, R184, R106, R16 ;  /* 0x0000006ab810723c */ /* 0x000fe20000001810 */
[----:B-1----:R-:W-:-:S07]  /*ff20*/  FMUL.FTZ R0, R5, c[0x0][0x320] ;  /* 0x0000c80005007a20 */ /* 0x002fce0000410000 */
[C---:B------:R-:W-:Y:S01]  /*ff30*/  HMMA.16816.F32 R108, R168.reuse, R44, R108 ;  /* 0x0000002ca86c723c */ /* 0x040fe2000000186c */
[----:B------:R1:W1:Y:S07]  /*ff40*/  MUFU.TANH R99, R0 ;  /* 0x0000000000637308 */ /* 0x00026e0000002400 */
[----:B------:R-:W-:Y:S08]  /*ff50*/  HMMA.16816.F32 R100, R168, R46, R100 ;  /* 0x0000002ea864723c */ /* 0x000ff00000001864 */
[----:B------:R-:W-:Y:S01]  /*ff60*/  HMMA.16816.F32 R44, R172, R38, R40 ;  /* 0x00000026ac2c723c */ /* 0x000fe20000001828 */
[----:B-1----:R-:W-:Y:S01]  /*ff70*/  FMUL.FTZ R0, R6, c[0x0][0x320] ;  /* 0x0000c80006007a20 */ /* 0x002fe20000410000 */
[----:B------:R-:W1:Y:S03]  /*ff80*/  LDSM.16.M88.4 R40, [R194+0x5800] ;  /* 0x00580000c228783b */ /* 0x000e660000000200 */
[----:B------:R3:W1:Y:S01]  /*ff90*/  MUFU.TANH R106, R0 ;  /* 0x00000000006a7308 */ /* 0x0006620000002400 */
[----:B------:R-:W1:Y:S02]  /*ffa0*/  LDSM.16.M88.4 R36, [R192+0x4800] ;  /* 0x00480000c024783b */ /* 0x000e640000000200 */
[----:B--2---:R-:W-:Y:S08]  /*ffb0*/  HMMA.16816.F32 R12, R176, R32, R12 ;  /* 0x00000020b00c723c */ /* 0x004ff0000000180c */
[----:B------:R-:W-:Y:S01]  /*ffc0*/  HMMA.16816.F32 R72, R172, R64, R52 ;  /* 0x00000040ac48723c */ /* 0x000fe20000001834 */
[----:B------:R-:W2:Y:S01]  /*ffd0*/  LDSM.16.M88.4 R52, [R194+0x6000] ;  /* 0x00600000c234783b */ /* 0x000ea20000000200 */
[----:B---3--:R-:W-:-:S06]  /*ffe0*/  FMUL.FTZ R0, R7, c[0x0][0x320] ;  /* 0x0000c80007007a20 */ /* 0x008fcc0000410000 */
[----:B------:R-:W-:Y:S01]  /*fff0*/  HMMA.16816.F32 R4, R184, R56, R8 ;  /* 0x00000038b804723c */ /* 0x000fe20000001808 */
[----:B------:R3:W1:Y:S07]  /*10000*/  MUFU.TANH R105, R0 ;  /* 0x0000000000697308 */ /* 0x00066e0000002400 */
[----:B------:R-:W-:Y:S08]  /*10010*/  HMMA.16816.F32 R8, R180, R94, R24 ;  /* 0x0000005eb408723c */ /* 0x000ff00000001818 */
[----:B------:R-:W-:Y:S01]  /*10020*/  HMMA.16816.F32 R20, R176, R34, R44 ;  /* 0x00000022b014723c */ /* 0x000fe2000000182c */
[----:B---3--:R-:W-:Y:S01]  /*10030*/  FMUL.FTZ R0, R16, c[0x0][0x320] ;  /* 0x0000c80010007a20 */ /* 0x008fe20000410000 */
[----:B------:R-:W3:Y:S03]  /*10040*/  LDSM.16.M88.4 R32, [R193+0x5000] ;  /* 0x00500000c120783b */ /* 0x000ee60000000200 */
[----:B------:R2:W2:Y:S01]  /*10050*/  MUFU.TANH R96, R0 ;  /* 0x0000000000607308 */ /* 0x0004a20000002400 */
[----:B------:R-:W-:Y:S02]  /*10060*/  LDSM.16.M88.4 R44, [R193+0x5800] ;  /* 0x00580000c12c783b */ /* 0x000fe40000000200 */
[C---:B-1----:R-:W-:Y:S08]  /*10070*/  HMMA.16816.F32 R64, R172.reuse, R40, R108 ;  /* 0x00000028ac40723c */ /* 0x042ff0000000186c */
[----:B------:R-:W-:Y:S01]  /*10080*/  HMMA.16816.F32 R60, R172, R42, R100 ;  /* 0x0000002aac3c723c */ /* 0x000fe20000001864 */
[----:B------:R-:W1:Y:S01]  /*10090*/  LDSM.16.M88.4 R40, [R199+0x5800] ;  /* 0x00580000c728783b */ /* 0x000e620000000200 */
[----:B--2---:R-:W-:-:S04]  /*100a0*/  FMUL.FTZ R0, R17, c[0x0][0x320] ;  /* 0x0000c80011007a20 */ /* 0x004fc80000410000 */
[----:B------:R2:W1:Y:S02]  /*100b0*/  MUFU.TANH R93, R0 ;  /* 0x00000000005d7308 */ /* 0x0004640000002400 */
[----:B--2---:R-:W-:-:S06]  /*100c0*/  FMUL.FTZ R0, R18, c[0x0][0x320] ;  /* 0x0000c80012007a20 */ /* 0x004fcc0000410000 */
[----:B------:R2:W1:Y:S02]  /*100d0*/  MUFU.TANH R98, R0 ;  /* 0x0000000000627308 */ /* 0x0004640000002400 */
[----:B--2---:R-:W-:Y:S02]  /*100e0*/  FMUL.FTZ R0, R19, c[0x0][0x320] ;  /* 0x0000c80013007a20 */ /* 0x004fe40000410000 */
[----:B------:R-:W-:Y:S04]  /*100f0*/  HMMA.16816.F32 R16, R180, R48, R12 ;  /* 0x00000030b410723c */ /* 0x000fe8000000180c */
[----:B------:R2:W1:Y:S04]  /*10100*/  MUFU.TANH R97, R0 ;  /* 0x0000000000617308 */ /* 0x0004680000002400 */
[----:B------:R-:W-:Y:S01]  /*10110*/  HMMA.16816.F32 R12, R184, R58, R8 ;  /* 0x0000003ab80c723c */ /* 0x000fe20000001808 */
[----:B------:R-:W1:Y:S07]  /*10120*/  LDSM.16.M88.4 R56, [R194+0x6800] ;  /* 0x00680000c238783b */ /* 0x000e6e0000000200 */
[----:B------:R-:W-:Y:S01]  /*10130*/  HMMA.16816.F32 R8, R176, R28, R72 ;  /* 0x0000001cb008723c */ /* 0x000fe20000001848 */
[----:B--2---:R-:W-:-:S04]  /*10140*/  FMUL.FTZ R0, R4, c[0x0][0x320] ;  /* 0x0000c80004007a20 */ /* 0x004fc80000410000 */
[----:B------:R2:W1:Y:S03]  /*10150*/  MUFU.TANH R91, R0 ;  /* 0x00000000005b7308 */ /* 0x0004660000002400 */
[----:B------:R-:W-:Y:S08]  /*10160*/  HMMA.16816.F32 R24, R184, R36, R16 ;  /* 0x00000024b818723c */ /* 0x000ff00000001810 */
[----:B------:R-:W-:Y:S01]  /*10170*/  HMMA.16816.F32 R72, R172, R52, R84 ;  /* 0x00000034ac48723c */ /* 0x000fe20000001854 */
[----:B--2---:R-:W-:-:S07]  /*10180*/  FMUL.FTZ R0, R5, c[0x0][0x320] ;  /* 0x0000c80005007a20 */ /* 0x004fce0000410000 */
[----:B---3--:R-:W-:Y:S01]  /*10190*/  HMMA.16816.F32 R16, R180, R32, R8 ;  /* 0x00000020b410723c */ /* 0x008fe20000001808 */
[----:B------:R2:W3:Y:S02]  /*101a0*/  MUFU.TANH R90, R0 ;  /* 0x00000000005a7308 */ /* 0x0004e40000002400 */
[----:B--2---:R-:W-:-:S06]  /*101b0*/  FMUL.FTZ R0, R6, c[0x0][0x320] ;  /* 0x0000c80006007a20 */ /* 0x004fcc0000410000 */
[----:B------:R2:W1:Y:S02]  /*101c0*/  MUFU.TANH R95, R0 ;  /* 0x00000000005f7308 */ /* 0x0004640000002400 */
[----:B--2---:R-:W-:Y:S02]  /*101d0*/  FMUL.FTZ R0, R7, c[0x0][0x320] ;  /* 0x0000c80007007a20 */ /* 0x004fe40000410000 */
[----:B------:R-:W-:Y:S01]  /*101e0*/  HMMA.16816.F32 R4, R180, R50, R20 ;  /* 0x00000032b404723c */ /* 0x000fe20000001814 */
[----:B------:R-:W2:Y:S03]  /*101f0*/  LDSM.16.M88.4 R48, [R192+0x5000] ;  /* 0x00500000c030783b */ /* 0x000ea60000000200 */
[----:B------:R1:W1:Y:S04]  /*10200*/  MUFU.TANH R92, R0 ;  /* 0x00000000005c7308 */ /* 0x0002680000002400 */
[----:B------:R-:W-:Y:S01]  /*10210*/  HMMA.16816.F32 R20, R176, R30, R76 ;  /* 0x0000001eb014723c */ /* 0x000fe2000000184c */
[----:B------:R-:W2:Y:S01]  /*10220*/  LDSM.16.M88.4 R28, [R199+0x6000] ;  /* 0x00600000c71c783b */ /* 0x000ea20000000200 */
[----:B-1----:R-:W-:-:S04]  /*10230*/  FMUL.FTZ R0, R12, c[0x0][0x320] ;  /* 0x0000c8000c007a20 */ /* 0x002fc80000410000 */
[----:B------:R1:W1:Y:S10]  /*10240*/  MUFU.TANH R89, R0 ;  /* 0x0000000000597308 */ /* 0x0002740000002400 */
[----:B------:R-:W-:Y:S01]  /*10250*/  HMMA.16816.F32 R4, R184, R38, R4 ;  /* 0x00000026b804723c */ /* 0x000fe20000001804 */
[----:B------:R-:W2:Y:S07]  /*10260*/  LDSM.16.M88.4 R36, [R192+0x5800] ;  /* 0x00580000c024783b */ /* 0x000eae0000000200 */
[----:B------:R-:W-:Y:S01]  /*10270*/  HMMA.16816.F32 R8, R180, R34, R20 ;  /* 0x00000022b408723c */ /* 0x000fe20000001814 */
[----:B-1----:R-:W-:-:S07]  /*10280*/  FMUL.FTZ R0, R13, c[0x0][0x320] ;  /* 0x0000c8000d007a20 */ /* 0x002fce0000410000 */
[----:B------:R-:W-:Y:S01]  /*10290*/  HMMA.16816.F32 R20, R176, R42, R60 ;  /* 0x0000002ab014723c */ /* 0x000fe2000000183c */
[----:B------:R1:W1:Y:S07]  /*102a0*/  MUFU.TANH R88, R0 ;  /* 0x0000000000587308 */ /* 0x00026e0000002400 */
[C---:B------:R-:W-:Y:S08]  /*102b0*/  HMMA.16816.F32 R32, R172.reuse, R54, R112 ;  /* 0x00000036ac20723c */ /* 0x040ff00000001870 */
[----:B------:R-:W-:Y:S01]  /*102c0*/  HMMA.16816.F32 R52, R172, R56, R116 ;  /* 0x00000038ac34723c */ /* 0x000fe20000001874 */
[----:B-1----:R-:W-:-:S04]  /*102d0*/  FMUL.FTZ R0, R14, c[0x0][0x320] ;  /* 0x0000c8000e007a20 */ /* 0x002fc80000410000 */
[----:B------:R1:W1:Y:S02]  /*102e0*/  MUFU.TANH R84, R0 ;  /* 0x0000000000547308 */ /* 0x0002640000002400 */
[----:B-1----:R-:W-:Y:S02]  /*102f0*/  FMUL.FTZ R0, R15, c[0x0][0x320] ;  /* 0x0000c8000f007a20 */ /* 0x002fe40000410000 */
[----:B------:R-:W-:Y:S01]  /*10300*/  HMMA.16816.F32 R12, R176, R40, R64 ;  /* 0x00000028b00c723c */ /* 0x000fe20000001840 */
[----:B------:R-:W-:Y:S03]  /*10310*/  LDSM.16.M88.4 R40, [R192+0x6000] ;  /* 0x00600000c028783b */ /* 0x000fe60000000200 */
[----:B------:R1:W1:Y:S02]  /*10320*/  MUFU.TANH R78, R0 ;  /* 0x00000000004e7308 */ /* 0x0002640000002400 */
[----:B-1----:R-:W-:-:S06]  /*10330*/  FMUL.FTZ R0, R24, c[0x0][0x320] ;  /* 0x0000c80018007a20 */ /* 0x002fcc0000410000 */
[----:B------:R1:W1:Y:S02]  /*10340*/  MUFU.TANH R71, R0 ;  /* 0x0000000000477308 */ /* 0x0002640000002400 */
[----:B-1----:R-:W-:-:S06]  /*10350*/  FMUL.FTZ R0, R25, c[0x0][0x320] ;  /* 0x0000c80019007a20 */ /* 0x002fcc0000410000 */
[----:B------:R1:W1:Y:S02]  /*10360*/  MUFU.TANH R70, R0 ;  /* 0x0000000000467308 */ /* 0x0002640000002400 */
[----:B-1----:R-:W-:-:S06]  /*10370*/  FMUL.FTZ R0, R26, c[0x0][0x320] ;  /* 0x0000c8001a007a20 */ /* 0x002fcc0000410000 */
[----:B------:R1:W1:Y:S02]  /*10380*/  MUFU.TANH R77, R0 ;  /* 0x00000000004d7308 */ /* 0x0002640000002400 */
[----:B-1----:R-:W-:Y:S02]  /*10390*/  FMUL.FTZ R0, R27, c[0x0][0x320] ;  /* 0x0000c8001b007a20 */ /* 0x002fe40000410000 */
[----:B--2---:R-:W-:Y:S04]  /*103a0*/  HMMA.16816.F32 R24, R184, R48, R16 ;  /* 0x00000030b818723c */ /* 0x004fe80000001810 */
        /* <DEDUP_REMOVED lines=111> */
[----:B------:R-:W-:-:S03]  /*10aa0*/  @P0 IADD3 R0, P3, R160, R2, RZ ;  /* 0x00000002a0000210 */ /* 0x000fc60007f7e0ff */
[----:B------:R-:W-:Y:S01]  /*10ab0*/  IMAD.IADD R3, R3, 0x1, R4 ;  /* 0x0000000103037824 */ /* 0x000fe200078e0204 */
[----:B------:R-:W-:-:S03]  /*10ac0*/  @P0 LEA R4, P1, R0, c[0x0][0x1c8], 0x1 ;  /* 0x0000720000040a11 */ /* 0x000fc600078208ff */
[----:B------:R-:W-:-:S05]  /*10ad0*/  @P0 IMAD.X R5, R3, 0x1, R156, P3 ;  /* 0x0000000103050824 */ /* 0x000fca00018e069c */
[----:B------:R-:W-:Y:S02]  /*10ae0*/  @P0 LEA.HI.X R5, R0, c[0x0][0x1cc], R5, 0x1, P1 ;  /* 0x0000730000050a11 */ /* 0x000fe400008f0c05 */
[----:B------:R-:W-:Y:S02]  /*10af0*/  @P2 LEA R0, P4, R149, R2, 0x5 ;  /* 0x0000000295002211 */ /* 0x000fe400078828ff */
[----:B------:R-:W-:Y:S01]  /*10b00*/  ISETP.GE.AND P1, PT, R238, 0x41, PT ;  /* 0x00000041ee00780c */ /* 0x000fe20003f26270 */
[----:B------:R-:W-:Y:S01]  /*10b10*/  @!PT LDS RZ, [RZ] ;  /* 0x00000000fffff984 */ /* 0x000fe20000000800 */
[----:B------:R-:W-:Y:S01]  /*10b20*/  @!PT LDS RZ, [RZ] ;  /* 0x00000000fffff984 */ /* 0x000fe20000000800 */
[----:B------:R-:W-:Y:S01]  /*10b30*/  @!PT LDS RZ, [RZ] ;  /* 0x00000000fffff984 */ /* 0x000fe20000000800 */
[----:B------:R1:W-:Y:S01]  /*10b40*/  @P0 LDGSTS.E.BYPASS.LTC128B.128 [R215+0x8100], [R4.64], !P6 ;  /* 0x0810000004d70fae */ /* 0x0003e2000f101d46 */
[----:B------:R-:W-:-:S03]  /*10b50*/  @P2 IADD3 R0, P3, R0, R160, RZ ;  /* 0x000000a000002210 */ /* 0x000fc60007f7e0ff */
[----:B------:R1:W-:Y:S01]  /*10b60*/  @P0 LDGSTS.E.BYPASS.LTC128B.128 [R215+0xb900], [R4.64+0x80], !P5 ;  /* 0x0b90008004d70fae */ /* 0x0003e2000e901d46 */
[----:B------:R-:W-:-:S13]  /*10b70*/  ISETP.GE.AND P0, PT, R238, 0x61, PT ;  /* 0x00000061ee00780c */ /* 0x000fda0003f06270 */
[----:B------:R-:W-:Y:S01]  /*10b80*/  @P0 IMAD R8, R148, 0x60, RZ ;  /* 0x0000006094080824 */ /* 0x000fe200078e02ff */
[----:B-1----:R-:W-:-:S05]  /*10b90*/  @P2 LEA.HI.X R4, R149, R3, R148, 0x5, P4 ;  /* 0x0000000395042211 */ /* 0x002fca00020f2c94 */
[----:B------:R-:W-:Y:S01]  /*10ba0*/  @P2 IMAD.X R4, R4, 0x1, R156, P3 ;  /* 0x0000000104042824 */ /* 0x000fe200018e069c */
[----:B------:R-:W-:-:S04]  /*10bb0*/  @P2 LEA R6, P3, R0, c[0x0][0x1c8], 0x1 ;  /* 0x0000720000062a11 */ /* 0x000fc800078608ff */
[----:B------:R-:W-:Y:S02]  /*10bc0*/  @P2 LEA.HI.X R7, R0, c[0x0][0x1cc], R4, 0x1, P3 ;  /* 0x0000730000072a11 */ /* 0x000fe400018f0c04 */
[----:B------:R-:W-:-:S03]  /*10bd0*/  @P1 LEA R0, P3, R149, R2, 0x6 ;  /* 0x0000000295001211 */ /* 0x000fc600078630ff */
[----:B------:R1:W-:Y:S01]  /*10be0*/  @P2 LDGSTS.E.BYPASS.LTC128B.128 [R216+0x9100], [R6.64], !P6 ;  /* 0x0910000006d82fae */ /* 0x0003e2000f101d46 */
[C---:B------:R-:W-:Y:S01]  /*10bf0*/  @P1 LEA.HI.X R4, R149.reuse, R3, R148, 0x6, P3 ;  /* 0x0000000395041211 */ /* 0x040fe200018f3494 */
        /* <DEDUP_REMOVED lines=14> */
.L_x_1232:
[----:B--234-:R-:W-:Y:S05]  /*10ce0*/  BSYNC B0 ;  /* 0x0000000000007941 */ /* 0x01cfea0003800000 */
.L_x_1231:
[----:B-1----:R-:W2:Y:S01]  /*10cf0*/  LDL R7, [R1+0x58] ;  /* 0x0000580001077983 */ /* 0x002ea20000100800 */
[CC--:B------:R-:W-:Y:S02]  /*10d00*/  LEA.HI R2, R214.reuse, R145.reuse, RZ, 0x5 ;  /* 0x00000091d6027211 */ /* 0x0c0fe400078f28ff */
[----:B------:R-:W-:Y:S01]  /*10d10*/  LEA.HI R5, R214, R145, RZ, 0x2 ;  /* 0x00000091d6057211 */ /* 0x000fe200078f10ff */
[----:B------:R-:W0:Y:S01]  /*10d20*/  LDGDEPBAR ;  /* 0x00000000000079af */ /* 0x000e220000000000 */
[----:B------:R-:W-:Y:S02]  /*10d30*/  LOP3.LUT R0, R2, 0xffffffe0, RZ, 0xc0, !PT ;  /* 0xffffffe002007812 */ /* 0x000fe400078ec0ff */
[----:B------:R-:W-:-:S02]  /*10d40*/  SHF.R.S32.HI R3, RZ, 0x5, R2 ;  /* 0x00000005ff037819 */ /* 0x000fc40000011402 */
[----:B------:R-:W-:Y:S01]  /*10d50*/  SHF.R.S32.HI R2, RZ, 0x1f, R2 ;  /* 0x0000001fff027819 */ /* 0x000fe20000011402 */
[----:B------:R-:W-:Y:S01]  /*10d60*/  IMAD.IADD R0, R145, 0x1, -R0 ;  /* 0x0000000191007824 */ /* 0x000fe200078e0a00 */
[----:B------:R-:W-:Y:S02]  /*10d70*/  LOP3.LUT R5, R5, 0xfffffffc, RZ, 0xc0, !PT ;  /* 0xfffffffc05057812 */ /* 0x000fe400078ec0ff */
[----:B------:R-:W-:Y:S02]  /*10d80*/  LEA.HI R4, R2, R3, RZ, 0x3 ;  /* 0x0000000302047211 */ /* 0x000fe400078f18ff */
[----:B------:R-:W-:Y:S01]  /*10d90*/  ISETP.NE.AND P0, PT, R153, 0x1, PT ;  /* 0x000000019900780c */ /* 0x000fe20003f05270 */
[----:B------:R-:W-:Y:S01]  /*10da0*/  IMAD.IADD R2, R145, 0x1, -R5 ;  /* 0x0000000191027824 */ /* 0x000fe200078e0a05 */
[----:B------:R-:W-:Y:S02]  /*10db0*/  SHF.R.S32.HI R5, RZ, 0x1f, R0 ;  /* 0x0000001fff057819 */ /* 0x000fe40000011400 */
[----:B------:R-:W-:-:S02]  /*10dc0*/  LOP3.LUT R6, R4, 0xffffff8, RZ, 0xc0, !PT ;  /* 0x0ffffff804067812 */ /* 0x000fc400078ec0ff */
[----:B------:R-:W-:Y:S02]  /*10dd0*/  LEA.HI R4, R2, R2, RZ, 0x1 ;  /* 0x0000000202047211 */ /* 0x000fe400078f08ff */
[----:B------:R-:W-:Y:S01]  /*10de0*/  LEA.HI R5, R5, R0, RZ, 0x2 ;  /* 0x0000000005057211 */ /* 0x000fe200078f10ff */
[----:B------:R-:W-:Y:S01]  /*10df0*/  IMAD.IADD R6, R3, 0x1, -R6 ;  /* 0x0000000103067824 */ /* 0x000fe200078e0a06 */
[----:B------:R-:W-:Y:S02]  /*10e00*/  LOP3.LUT R0, R4, 0x1ffffffe, RZ, 0xc0, !PT ;  /* 0x1ffffffe04007812 */ /* 0x000fe400078ec0ff */
[----:B------:R-:W-:-:S03]  /*10e10*/  SHF.R.S32.HI R3, RZ, 0x2, R5 ;  /* 0x00000002ff037819 */ /* 0x000fc60000011405 */
[----:B------:R-:W-:Y:S02]  /*10e20*/  IMAD.IADD R2, R2, 0x1, -R0 ;  /* 0x0000000102027824 */ /* 0x000fe400078e0a00 */
[----:B------:R-:W-:-:S04]  /*10e30*/  IMAD R0, R6, 0x10, R3 ;  /* 0x0000001006007824 */ /* 0x000fc800078e0203 */
[----:B------:R-:W-:-:S04]  /*10e40*/  IMAD R250, R2, 0x8, R0 ;  /* 0x0000000802fa7824 */ /* 0x000fc800078e0200 */
[----:B------:R-:W-:-:S04]  /*10e50*/  IMAD.IADD R0, R250, 0x1, R252 ;  /* 0x00000001fa007824 */ /* 0x000fc800078e02fc */
[----:B------:R-:W-:-:S05]  /*10e60*/  @P0 IMAD.HI.U32 R2, R0, c[0x0][0x2c8], RZ ;  /* 0x0000b20000020a27 */ /* 0x000fca00078e00ff */
[----:B------:R-:W-:-:S05]  /*10e70*/  @P0 SHF.R.U32.HI R0, RZ, c[0x0][0x2cc], R2 ;  /* 0x0000b300ff000a19 */ /* 0x000fca0000011602 */
[----:B------:R-:W1:Y:S04]  /*10e80*/  SHFL.IDX PT, R4, R0, RZ, 0x1c1f ;  /* 0x001c1fff00047589 */ /* 0x000e6800000e0000 */
[----:B------:R2:W3:Y:S02]  /*10e90*/  SHFL.IDX PT, R2, R0, 0x1, 0x1c1f ;  /* 0x003c1f0000027f89 */ /* 0x0004e400000e0000 */
[----:B--2---:R-:W-:Y:S01]  /*10ea0*/  IADD3 R0, -R7, 0x1, R146 ;  /* 0x0000000107007810 */ /* 0x004fe20007ffe192 */
[----:B------:R-:W-:-:S04]  /*10eb0*/  IMAD.IADD R3, R146, 0x1, -R7 ;  /* 0x0000000192037824 */ /* 0x000fc800078e0a07 */
[----:B------:R-:W-:-:S04]  /*10ec0*/  IMAD.IADD R0, R0, 0x1, -R152 ;  /* 0x0000000100007824 */ /* 0x000fc800078e0a98 */
[C---:B-1----:R-:W-:Y:S02]  /*10ed0*/  IMAD.IADD R4, R0.reuse, 0x1, R4 ;  /* 0x0000000100047824 */ /* 0x042fe400078e0204 */
[----:B---3--:R-:W-:-:S03]  /*10ee0*/  IMAD.IADD R0, R0, 0x1, R2 ;  /* 0x0000000100007824 */ /* 0x008fc600078e0202 */
[C---:B------:R-:W-:Y:S02]  /*10ef0*/  IMNMX R2, R3.reuse, R4, PT ;  /* 0x0000000403027217 */ /* 0x040fe40003800200 */
[----:B------:R-:W-:Y:S02]  /*10f00*/  IMNMX R0, R3, R0, PT ;  /* 0x0000000003007217 */ /* 0x000fe40003800200 */
[C---:B------:R-:W-:Y:S02]  /*10f10*/  ISETP.GT.AND P0, PT, R2.reuse, RZ, PT ;  /* 0x000000ff0200720c */ /* 0x040fe40003f04270 */
[C---:B------:R-:W-:Y:S02]  /*10f20*/  ISETP.GT.AND P1, PT, R2.reuse, 0x1, PT ;  /* 0x000000010200780c */ /* 0x040fe40003f24270 */
[C---:B------:R-:W-:Y:S02]  /*10f30*/  ISETP.GT.AND P2, PT, R2.reuse, 0x8, PT ;  /* 0x000000080200780c */ /* 0x040fe40003f44270 */
[----:B------:R-:W-:-:S02]  /*10f40*/  ISETP.GT.AND P3, PT, R2, 0x9, PT ;  /* 0x000000090200780c */ /* 0x000fc40003f64270 */
[----:B------:R-:W-:Y:S02]  /*10f50*/  FSEL R6, R104, -INF , P0 ;  /* 0xff80000068067808 */ /* 0x000fe40000000000 */
[----:B------:R-:W-:Y:S02]  /*10f60*/  FSEL R7, R99, -INF , P1 ;  /* 0xff80000063077808 */ /* 0x000fe40000800000 */
[C---:B------:R-:W-:Y:S02]  /*10f70*/  ISETP.GT.AND P0, PT, R2.reuse, 0x10, PT ;  /* 0x000000100200780c */ /* 0x040fe40003f04270 */
[----:B------:R-:W-:Y:S02]  /*10f80*/  ISETP.GT.AND P1, PT, R2, 0x11, PT ;  /* 0x000000110200780c */ /* 0x000fe40003f24270 */
[----:B------:R-:W-:Y:S02]  /*10f90*/  FSEL R9, R96, -INF , P2 ;  /* 0xff80000060097808 */ /* 0x000fe40001000000 */
[----:B------:R-:W-:-:S02]  /*10fa0*/  FSEL R10, R93, -INF , P3 ;  /* 0xff8000005d0a7808 */ /* 0x000fc40001800000 */
[C---:B------:R-:W-:Y:S02]  /*10fb0*/  ISETP.GT.AND P2, PT, R2.reuse, 0x18, PT ;  /* 0x000000180200780c */ /* 0x040fe40003f44270 */
[----:B------:R-:W-:Y:S02]  /*10fc0*/  ISETP.GT.AND P3, PT, R2, 0x19, PT ;  /* 0x000000190200780c */ /* 0x000fe40003f64270 */
[----:B------:R-:W-:Y:S02]  /*10fd0*/  FSEL R28, R91, -INF , P0 ;  /* 0xff8000005b1c7808 */ /* 0x000fe40000000000 */
[----:B------:R-:W-:Y:S02]  /*10fe0*/  FSEL R32, R90, -INF , P1 ;  /* 0xff8000005a207808 */ /* 0x000fe40000800000 */
[C---:B------:R-:W-:Y:S02]  /*10ff0*/  ISETP.GT.AND P0, PT, R2.reuse, 0x20, PT ;  /* 0x000000200200780c */ /* 0x040fe40003f04270 */
[----:B------:R-:W-:-:S02]  /*11000*/  ISETP.GT.AND P1, PT, R2, 0x21, PT ;  /* 0x000000210200780c */ /* 0x000fc40003f24270 */
[----:B------:R-:W-:Y:S02]  /*11010*/  FSEL R33, R89, -INF , P2 ;  /* 0xff80000059217808 */ /* 0x000fe40001000000 */
[----:B------:R-:W-:Y:S02]  /*11020*/  FSEL R35, R88, -INF , P3 ;  /* 0xff80000058237808 */ /* 0x000fe40001800000 */
        /* <DEDUP_REMOVED lines=8> */
[----:B------:R-:W-:Y:S02]  /*110b0*/  FSEL R129, R60, -INF , P1 ;  /* 0xff8000003c817808 */ /* 0x000fe40000800000 */
[----:B------:R-:W-:-:S02]  /*110c0*/  ISETP.GT.AND P0, PT, R2, 0x40, PT ;  /* 0x000000400200780c */ /* 0x000fc40003f04270 */
[----:B------:R-:W-:Y:S02]  /*110d0*/  ISETP.GT.AND P1, PT, R2, 0x41, PT ;  /* 0x000000410200780c */ /* 0x000fe40003f24270 */
[----:B------:R-:W-:Y:S02]  /*110e0*/  FSEL R130, R57, -INF , P2 ;  /* 0xff80000039827808 */ /* 0x000fe40001000000 */
[----:B------:R-:W-:Y:S02]  /*110f0*/  FMNMX.FTZ R3, R6, R7, !PT ;  /* 0x0000000706037209 */ /* 0x000fe40007810000 */
[----:B------:R-:W-:Y:S02]  /*11100*/  ISETP.GT.AND P2, PT, R2, 0x48, PT ;  /* 0x000000480200780c */ /* 0x000fe40003f44270 */
[----:B------:R-:W-:Y:S02]  /*11110*/  FSEL R144, R48, -INF , P0 ;  /* 0xff80000030907808 */ /* 0x000fe40000000000 */
[----:B------:R-:W-:-:S02]  /*11120*/  FSEL R145, R38, -INF , P1 ;  /* 0xff80000026917808 */ /* 0x000fc40000800000 */
[C---:B------:R-:W-:Y:S02]  /*11130*/  ISETP.GT.AND P0, PT, R2.reuse, 0x50, PT ;  /* 0x000000500200780c */ /* 0x040fe40003f04270 */
[C---:B------:R-:W-:Y:S02]  /*11140*/  ISETP.GT.AND P1, PT, R2.reuse, 0x51, PT ;  /* 0x000000510200780c */ /* 0x040fe40003f24270 */
        /* <DEDUP_REMOVED lines=102> */
[C---:B------:R-:W-:Y:S02]  /*117b0*/  ISETP.GT.AND P2, PT, R0.reuse, 0x51, PT ;  /* 0x000000510000780c */ /* 0x040fe40003f44270 */
        /* <DEDUP_REMOVED lines=17> */
[C---:B------:R-:W-:Y:S02]  /*118d0*/  ISETP.GT.AND P2, PT, R0.reuse, 0x61, PT ;  /* 0x000000610000780c */ /* 0x040fe40003f44270 */
[----:B------:R-:W-:Y:S01]  /*118e0*/  FSEL R225, R23, -INF , P0 ;  /* 0xff80000017e17808 */ /* 0x000fe20000000000 */
[----:B------:R-:W1:Y:S01]  /*118f0*/  SHFL.BFLY PT, R5, R3, 0x2, 0x1f ;  /* 0x0c401f0003057f89 */ /* 0x000e6200000e0000 */
[----:B------:R-:W-:Y:S02]  /*11900*/  FMNMX.FTZ R2, R163, R2, !PT ;  /* 0x00000002a3027209 */ /* 0x000fe40007810000 */
[----:B------:R-:W-:Y:S02]  /*11910*/  ISETP.GT.AND P1, PT, R0, 0x68, PT ;  /* 0x000000680000780c */ /* 0x000fe40003f24270 */
[----:B------:R-:W-:Y:S02]  /*11920*/  FSEL R227, R22, -INF , P2 ;  /* 0xff80000016e37808 */ /* 0x000fe40001000000 */
[----:B------:R-:W-:-:S02]  /*11930*/  FMNMX.FTZ R2, R225, R2, !PT ;  /* 0x00000002e1027209 */ /* 0x000fc40007810000 */
[----:B------:R-:W-:Y:S02]  /*11940*/  ISETP.GT.AND P0, PT, R0, 0x69, PT ;  /* 0x000000690000780c */ /* 0x000fe40003f04270 */
[----:B------:R-:W-:Y:S02]  /*11950*/  FSEL R229, R21, -INF , P1 ;  /* 0xff80000015e57808 */ /* 0x000fe40000800000 */
[----:B------:R-:W-:Y:S01]  /*11960*/  FMNMX.FTZ R2, R227, R2, !PT ;  /* 0x00000002e3027209 */ /* 0x000fe20007810000 */
[----:B------:R-:W-:Y:S01]  /*11970*/  LDSM.16.MT88.4 R20, [R197] ;  /* 0x00000000c514783b */ /* 0x000fe20000004200 */
        /* <DEDUP_REMOVED lines=25> */
[----:B-1----:R-:W-:Y:S01]  /*11b10*/  FFMA.FTZ R3, R8, c[0x0][0x2d0], -R0 ;  /* 0x0000b40008037a23 */ /* 0x002fe20000010800 */
[----:B----4-:R-:W-:-:S03]  /*11b20*/  F2FP.PACK_AB R6, R249, R244 ;  /* 0x000000f4f906723e */ /* 0x010fc600000000ff */
        /* <DEDUP_REMOVED lines=11> */
[----:B------:R-:W-:-:S02]  /*11be0*/  FFMA.FTZ R3, R28, c[0x0][0x2d0], -R2 ;  /* 0x0000b4001c037a23 */ /* 0x000fc40000010802 */
[----:B------:R-:W-:Y:S03]  /*11bf0*/  LDSM.16.MT88.4 R28, [R196+0x3800] ;  /* 0x00380000c41c783b */ /* 0x000fe60000004200 */
        /* <DEDUP_REMOVED lines=9> */
[----:B--2---:R-:W-:Y:S01]  /*11c90*/  HMMA.16816.F32 R48, R4, R16, RZ ;  /* 0x000000100430723c */ /* 0x004fe200000018ff */
[----:B-1----:R-:W-:-:S04]  /*11ca0*/  FFMA.FTZ R3, R33, c[0x0][0x2d0], -R2 ;  /* 0x0000b40021037a23 */ /* 0x002fc80000010802 */
[----:B------:R1:W-:Y:S03]  /*11cb0*/  MUFU.EX2 R234, R3 ;  /* 0x0000000300ea7308 */ /* 0x0003e60000000800 */
[C---:B------:R-:W-:Y:S01]  /*11cc0*/  HMMA.16816.F32 R44, R4.reuse, R18, RZ ;  /* 0x00000012042c723c */ /* 0x040fe200000018ff */
[----:B------:R-:W2:Y:S07]  /*11cd0*/  LDSM.16.MT88.4 R16, [R195+0x800] ;  /* 0x00080000c310783b */ /* 0x000eae0000004200 */
[----:B------:R-:W-:Y:S01]  /*11ce0*/  HMMA.16816.F32 R40, R4, R20, RZ ;  /* 0x000000140428723c */ /* 0x000fe200000018ff */
[----:B-1----:R-:W-:-:S07]  /*11cf0*/  FFMA.FTZ R3, R35, c[0x0][0x2d0], -R2 ;  /* 0x0000b40023037a23 */ /* 0x002fce0000010802 */
[C---:B----4-:R-:W-:Y:S01]  /*11d00*/  HMMA.16816.F32 R84, R4.reuse, R12, RZ ;  /* 0x0000000c0454723c */ /* 0x050fe200000018ff */
[----:B------:R1:W-:Y:S07]  /*11d10*/  MUFU.EX2 R242, R3 ;  /* 0x0000000300f27308 */ /* 0x0003ee0000000800 */
[C---:B------:R-:W-:Y:S01]  /*11d20*/  HMMA.16816.F32 R96, R4.reuse, R14, RZ ;  /* 0x0000000e0460723c */ /* 0x040fe200000018ff */
[----:B------:R-:W-:Y:S07]  /*11d30*/  LDSM.16.MT88.4 R12, [R198+0x800] ;  /* 0x00080000c60c783b */ /* 0x000fee0000004200 */
[----:B------:R-:W-:Y:S01]  /*11d40*/  HMMA.16816.F32 R72, R4, R24, RZ ;  /* 0x000000180448723c */ /* 0x000fe200000018ff */
[----:B-1----:R-:W-:-:S04]  /*11d50*/  FFMA.FTZ R3, R34, c[0x0][0x2d0], -R0 ;  /* 0x0000b40022037a23 */ /* 0x002fc80000010800 */
[----:B------:R1:W-:Y:S03]  /*11d60*/  MUFU.EX2 R231, R3 ;  /* 0x0000000300e77308 */ /* 0x0003e60000000800 */
[C---:B------:R-:W-:Y:S01]  /*11d70*/  HMMA.16816.F32 R32, R4.reuse, R22, RZ ;  /* 0x000000160420723c */ /* 0x040fe200000018ff */
[----:B------:R-:W4:Y:S07]  /*11d80*/  LDSM.16.MT88.4 R20, [R196+0x800] ;  /* 0x00080000c414783b */ /* 0x000f2e0000004200 */
[----:B-----5:R-:W-:Y:S01]  /*11d90*/  HMMA.16816.F32 R104, R4, R8, RZ ;  /* 0x000000080468723c */ /* 0x020fe200000018ff */
[----:B-1----:R-:W-:-:S07]  /*11da0*/  FFMA.FTZ R3, R37, c[0x0][0x2d0], -R0 ;  /* 0x0000b40025037a23 */ /* 0x002fce0000010800 */
[C---:B------:R-:W-:Y:S01]  /*11db0*/  HMMA.16816.F32 R100, R4.reuse, R10, RZ ;  /* 0x0000000a0464723c */ /* 0x040fe200000018ff */
[----:B------:R-:W1:Y:S01]  /*11dc0*/  LDSM.16.MT88.4 R8, [R197+0x800] ;  /* 0x00080000c508783b */ /* 0x000e620000004200 */
[----:B------:R5:W2:Y:S06]  /*11dd0*/  MUFU.EX2 R232, R3 ;  /* 0x0000000300e87308 */ /* 0x000aac0000000800 */
[C---:B------:R-:W-:Y:S08]  /*11de0*/  HMMA.16816.F32 R24, R4.reuse, R26, RZ ;  /* 0x0000001a0418723c */ /* 0x040ff000000018ff */
[----:B------:R-:W-:Y:S01]  /*11df0*/  HMMA.16816.F32 R76, R4, R28, RZ ;  /* 0x0000001c044c723c */ /* 0x000fe200000018ff */
[----:B-----5:R-:W-:-:S04]  /*11e00*/  FFMA.FTZ R3, R36, c[0x0][0x2d0], -R0 ;  /* 0x0000b40024037a23 */ /* 0x020fc80000010800 */
[----:B------:R5:W-:Y:S03]  /*11e10*/  MUFU.EX2 R230, R3 ;  /* 0x0000000300e67308 */ /* 0x000be60000000800 */
[----:B------:R-:W-:Y:S07]  /*11e20*/  HMMA.16816.F32 R80, R4, R30, RZ ;  /* 0x0000001e0450723c */ /* 0x000fee00000018ff */
[----:B---3--:R-:W-:-:S02]  /*11e30*/  F2FP.PACK_AB R4, R239, R235 ;  /* 0x000000ebef04723e */ /* 0x008fc400000000ff */
[----:B--2---:R-:W-:Y:S02]  /*11e40*/  F2FP.PACK_AB R5, R232, R231 ;  /* 0x000000e7e805723e */ /* 0x004fe400000000ff */
[----:B------:R-:W-:Y:S01]  /*11e50*/  F2FP.PACK_AB R6, R242, R234 ;  /* 0x000000eaf206723e */ /* 0x000fe200000000ff */
[----:B-----5:R-:W-:-:S04]  /*11e60*/  FFMA.FTZ R3, R38, c[0x0][0x2d0], -R0 ;  /* 0x0000b40026037a23 */ /* 0x020fc80000010800 */
[----:B------:R-:W2:Y:S02]  /*11e70*/  MUFU.EX2 R233, R3 ;  /* 0x0000000300e97308 */ /* 0x000ea40000000800 */
[----:B--2---:R-:W-:Y:S01]  /*11e80*/  F2FP.PACK_AB R7, R233, R230 ;  /* 0x000000e6e907723e */ /* 0x004fe200000000ff */
[----:B------:R-:W-:-:S05]  /*11e90*/  FFMA.FTZ R3, R88, c[0x0][0x2d0], -R2 ;  /* 0x0000b40058037a23 */ /* 0x000fca0000010802 */
[----:B------:R2:W-:Y:S01]  /*11ea0*/  MUFU.EX2 R223, R3 ;  /* 0x0000000300df7308 */ /* 0x0005e20000000800 */
[C---:B------:R-:W-:Y:S08]  /*11eb0*/  HMMA.16816.F32 R120, R4.reuse, R16, R64 ;  /* 0x000000100478723c */ /* 0x040ff00000001840 */
[----:B------:R-:W-:Y:S01]  /*11ec0*/  HMMA.16816.F32 R108, R4, R18, R56 ;  /* 0x00000012046c723c */ /* 0x000fe20000001838 */
[----:B------:R-:W3:Y:S01]  /*11ed0*/  LDSM.16.MT88.4 R16, [R195+0x4000] ;  /* 0x00400000c310783b */ /* 0x000ee20000004200 */
[----:B--2---:R-:W-:-:S06]  /*11ee0*/  FFMA.FTZ R3, R89, c[0x0][0x2d0], -R2 ;  /* 0x0000b40059037a23 */ /* 0x004fcc0000010802 */
[C---:B----4-:R-:W-:Y:S01]  /*11ef0*/  HMMA.16816.F32 R116, R4.reuse, R20, R60 ;  /* 0x000000140474723c */ /* 0x050fe2000000183c */
[----:B------:R2:W4:Y:S07]  /*11f00*/  MUFU.EX2 R224, R3 ;  /* 0x0000000300e07308 */ /* 0x00052e0000000800 */
[C---:B------:R-:W-:Y:S01]  /*11f10*/  HMMA.16816.F32 R60, R4.reuse, R22, R52 ;  /* 0x00000016043c723c */ /* 0x040fe20000001834 */
[----:B------:R-:W5:Y:S07]  /*11f20*/  LDSM.16.MT88.4 R20, [R198+0x4000] ;  /* 0x00400000c614783b */ /* 0x000f6e0000004200 */
[----:B------:R-:W-:Y:S01]  /*11f30*/  HMMA.16816.F32 R112, R4, R12, R48 ;  /* 0x0000000c0470723c */ /* 0x000fe20000001830 */
[----:B--2---:R-:W-:-:S04]  /*11f40*/  FFMA.FTZ R3, R93, c[0x0][0x2d0], -R2 ;  /* 0x0000b4005d037a23 */ /* 0x004fc80000010802 */
[----:B------:R2:W-:Y:S03]  /*11f50*/  MUFU.EX2 R222, R3 ;  /* 0x0000000300de7308 */ /* 0x0005e60000000800 */
[C---:B------:R-:W-:Y:S01]  /*11f60*/  HMMA.16816.F32 R52, R4.reuse, R14, R44 ;  /* 0x0000000e0434723c */ /* 0x040fe2000000182c */
[----:B------:R-:W4:Y:S07]  /*11f70*/  LDSM.16.MT88.4 R12, [R196+0x4000] ;  /* 0x00400000c40c783b */ /* 0x000f2e0000004200 */
[----:B-1----:R-:W-:Y:S01]  /*11f80*/  HMMA.16816.F32 R44, R4, R8, R40 ;  /* 0x00000008042c723c */ /* 0x002fe20000001828 */
[----:B--2---:R-:W-:-:S07]  /*11f90*/  FFMA.FTZ R3, R94, c[0x0][0x2d0], -R2 ;  /* 0x0000b4005e037a23 */ /* 0x004fce0000010802 */
[C---:B------:R-:W-:Y:S01]  /*11fa0*/  HMMA.16816.F32 R36, R4.reuse, R10, R32 ;  /* 0x0000000a0424723c */ /* 0x040fe20000001820 */
[----:B------:R-:W1:Y:S01]  /*11fb0*/  LDSM.16.MT88.4 R8, [R197+0x4000] ;  /* 0x00400000c508783b */ /* 0x000e620000004200 */
[----:B------:R2:W-:Y:S06]  /*11fc0*/  MUFU.EX2 R221, R3 ;  /* 0x0000000300dd7308 */ /* 0x0005ec0000000800 */
[C---:B---3--:R-:W-:Y:S08]  /*11fd0*/  HMMA.16816.F32 R40, R4.reuse, R16, R72 ;  /* 0x000000100428723c */ /* 0x048ff00000001848 */
[----:B------:R-:W-:Y:S01]  /*11fe0*/  HMMA.16816.F32 R32, R4, R18, R24 ;  /* 0x000000120420723c */ /* 0x000fe20000001818 */
[----:B------:R-:W3:Y:S01]  /*11ff0*/  LDSM.16.MT88.4 R16, [R196+0x1000] ;  /* 0x00100000c410783b */ /* 0x000ee20000004200 */
[----:B--2---:R-:W-:-:S02]  /*12000*/  FFMA.FTZ R3, R71, c[0x0][0x2d0], -R0 ;  /* 0x0000b40047037a23 */ /* 0x004fc40000010800 */
[----:B------:R-:W-:Y:S01]  /*12010*/  IMAD.MOV.U32 R71, RZ, RZ, R152 ;  /* 0x000000ffff477224 */ /* 0x000fe200078e0098 */
[----:B------:R-:W2:Y:S01]  /*12020*/  LDSM.16.MT88.4 R24, [R195+0x1000] ;  /* 0x00100000c318783b */ /* 0x000ea20000004200 */
[----:B------:R1:W-:Y:S02]  /*12030*/  MUFU.EX2 R217, R3 ;  /* 0x0000000300d97308 */ /* 0x0003e40000000800 */
[C---:B-----5:R-:W-:Y:S08]  /*12040*/  HMMA.16816.F32 R56, R4.reuse, R20, R84 ;  /* 0x000000140438723c */ /* 0x060ff00000001854 */
[----:B----4-:R-:W-:Y:S01]  /*12050*/  HMMA.16816.F32 R28, R4, R12, R76 ;  /* 0x0000000c041c723c */ /* 0x010fe2000000184c */
[----:B-1----:R-:W-:-:S07]  /*12060*/  FFMA.FTZ R3, R91, c[0x0][0x2d0], -R0 ;  /* 0x0000b4005b037a23 */ /* 0x002fce0000010800 */
[C---:B------:R-:W-:Y:S01]  /*12070*/  HMMA.16816.F32 R48, R4.reuse, R14, R80 ;  /* 0x0000000e0430723c */ /* 0x040fe20000001850 */
[----:B------:R-:W1:Y:S01]  /*12080*/  LDSM.16.MT88.4 R12, [R198+0x1000] ;  /* 0x00100000c60c783b */ /* 0x000e620000004200 */
[----:B------:R4:W5:Y:S06]  /*12090*/  MUFU.EX2 R188, R3 ;  /* 0x0000000300bc7308 */ /* 0x00096c0000000800 */
[C---:B------:R-:W-:Y:S08]  /*120a0*/  HMMA.16816.F32 R76, R4.reuse, R8, R104 ;  /* 0x00000008044c723c */ /* 0x040ff00000001868 */
[----:B------:R-:W-:Y:S01]  /*120b0*/  HMMA.16816.F32 R72, R4, R10, R100 ;  /* 0x0000000a0448723c */ /* 0x000fe20000001864 */
[----:B------:R-:W1:Y:S01]  /*120c0*/  LDSM.16.MT88.4 R8, [R197+0x1000] ;  /* 0x00100000c508783b */ /* 0x000e620000004200 */
[----:B----4-:R-:W-:-:S04]  /*120d0*/  FFMA.FTZ R3, R90, c[0x0][0x2d0], -R0 ;  /* 0x0000b4005a037a23 */ /* 0x010fc80000010800 */
[----:B------:R4:W-:Y:S02]  /*120e0*/  MUFU.EX2 R190, R3 ;  /* 0x0000000300be7308 */ /* 0x0009e40000000800 */
[----:B------:R-:W-:Y:S01]  /*120f0*/  HMMA.16816.F32 R64, R4, R22, R96 ;  /* 0x000000160440723c */ /* 0x000fe20000001860 */
[----:B------:R-:W-:Y:S06]  /*12100*/  LDSM.16.MT88.4 R20, [R198+0x4800] ;  /* 0x00480000c614783b */ /* 0x000fec0000004200 */
[----:B------:R-:W-:Y:S02]  /*12110*/  F2FP.PACK_AB R4, R224, R223 ;  /* 0x000000dfe004723e */ /* 0x000fe400000000ff */
[----:B-----5:R-:W-:-:S02]  /*12120*/  F2FP.PACK_AB R5, R188, R217 ;  /* 0x000000d9bc05723e */ /* 0x020fc400000000ff */
[----:B------:R-:W-:Y:S01]  /*12130*/  F2FP.PACK_AB R6, R221, R222 ;  /* 0x000000dedd06723e */ /* 0x000fe200000000ff */
[----:B----4-:R-:W-:-:S04]  /*12140*/  FFMA.FTZ R3, R92, c[0x0][0x2d0], -R0 ;  /* 0x0000b4005c037a23 */ /* 0x010fc80000010800 */
[----:B------:R-:W4:Y:S02]  /*12150*/  MUFU.EX2 R189, R3 ;  /* 0x0000000300bd7308 */ /* 0x000f240000000800 */
[----:B----4-:R-:W-:Y:S01]  /*12160*/  F2FP.PACK_AB R7, R189, R190 ;  /* 0x000000bebd07723e */ /* 0x010fe200000000ff */
[----:B------:R-:W-:-:S05]  /*12170*/  FFMA.FTZ R3, R128, c[0x0][0x2d0], -R2 ;  /* 0x0000b40080037a23 */ /* 0x000fca0000010802 */
[----:B------:R4:W-:Y:S01]  /*12180*/  MUFU.EX2 R158, R3 ;  /* 0x00000003009e7308 */ /* 0x0009e20000000800 */
[C---:B---3--:R-:W-:Y:S08]  /*12190*/  HMMA.16816.F32 R104, R4.reuse, R16, R116 ;  /* 0x000000100468723c */ /* 0x048ff00000001874 */
[----:B------:R-:W-:Y:S01]  /*121a0*/  HMMA.16816.F32 R96, R4, R18, R60 ;  /* 0x000000120460723c */ /* 0x000fe2000000183c */
[----:B------:R-:W3:Y:S01]  /*121b0*/  LDSM.16.MT88.4 R16, [R195+0x4800] ;  /* 0x00480000c310783b */ /* 0x000ee20000004200 */
[----:B----4-:R-:W-:-:S06]  /*121c0*/  FFMA.FTZ R3, R129, c[0x0][0x2d0], -R2 ;  /* 0x0000b40081037a23 */ /* 0x010fcc0000010802 */
[C---:B--2---:R-:W-:Y:S01]  /*121d0*/  HMMA.16816.F32 R88, R4.reuse, R26, R108 ;  /* 0x0000001a0458723c */ /* 0x044fe2000000186c */
[----:B------:R2:W4:Y:S07]  /*121e0*/  MUFU.EX2 R159, R3 ;  /* 0x00000003009f7308 */ /* 0x00052e0000000800 */
[C---:B-1----:R-:W-:Y:S01]  /*121f0*/  HMMA.16816.F32 R108, R4.reuse, R12, R112 ;  /* 0x0000000c046c723c */ /* 0x042fe20000001870 */
[----:B------:R-:W-:Y:S07]  /*12200*/  LDSM.16.MT88.4 R112, [R195+0x6800] ;  /* 0x00680000c370783b */ /* 0x000fee0000004200 */
[----:B------:R-:W-:Y:S01]  /*12210*/  HMMA.16816.F32 R92, R4, R14, R52 ;  /* 0x0000000e045c723c */ /* 0x000fe20000001834 */
[----:B------:R-:W1:Y:S01]  /*12220*/  LDSM.16.MT88.4 R12, [R196+0x4800] ;  /* 0x00480000c40c783b */ /* 0x000e620000004200 */
[----:B--2---:R-:W-:-:S04]  /*12230*/  FFMA.FTZ R3, R130, c[0x0][0x2d0], -R2 ;  /* 0x0000b40082037a23 */ /* 0x004fc80000010802 */
[----:B------:R2:W-:Y:S02]  /*12240*/  MUFU.EX2 R157, R3 ;  /* 0x00000003009d7308 */ /* 0x0005e40000000800 */
[C---:B------:R-:W-:Y:S08]  /*12250*/  HMMA.16816.F32 R100, R4.reuse, R8, R44 ;  /* 0x000000080464723c */ /* 0x040ff0000000182c */
[----:B------:R-:W-:Y:S01]  /*12260*/  HMMA.16816.F32 R80, R4, R10, R36 ;  /* 0x0000000a0450723c */ /* 0x000fe20000001824 */
[----:B------:R-:W5:Y:S01]  /*12270*/  LDSM.16.MT88.4 R8, [R197+0x4800] ;  /* 0x00480000c508783b */ /* 0x000f620000004200 */
[----:B--2---:R-:W-:-:S06]  /*12280*/  FFMA.FTZ R3, R131, c[0x0][0x2d0], -R2 ;  /* 0x0000b40083037a23 */ /* 0x004fcc0000010802 */
[C---:B------:R-:W-:Y:S01]  /*12290*/  HMMA.16816.F32 R84, R4.reuse, R24, R120 ;  /* 0x000000180454723c */ /* 0x040fe20000001878 */
[----:B------:R-:W2:Y:S01]  /*122a0*/  LDSM.16.MT88.4 R24, [R195+0x1800] ;  /* 0x00180000c318783b */ /* 0x000ea20000004200 */
[----:B------:R1:W-:Y:S03]  /*122b0*/  MUFU.EX2 R156, R3 ;  /* 0x00000003009c7308 */ /* 0x0003e60000000800 */
[----:B------:R-:W-:Y:S02]  /*122c0*/  LDSM.16.MT88.4 R128, [R198+0x6800] ;  /* 0x00680000c680783b */ /* 0x000fe40000004200 */
[----:B------:R-:W-:Y:S01]  /*122d0*/  IMAD.MOV.U32 R123, RZ, RZ, R151 ;  /* 0x000000ffff7b7224 */ /* 0x000fe200078e0097 */
[----:B---3--:R-:W-:Y:S01]  /*122e0*/  HMMA.16816.F32 R60, R4, R16, R40 ;  /* 0x00000010043c723c */ /* 0x008fe20000001828 */
[----:B------:R-:W-:-:S07]  /*122f0*/  IMAD.MOV.U32 R122, RZ, RZ, R150 ;  /* 0x000000ffff7a7224 */ /* 0x000fce00078e0096 */
[----:B------:R-:W-:Y:S01]  /*12300*/  HMMA.16816.F32 R44, R4, R18, R32 ;  /* 0x00000012042c723c */ /* 0x000fe20000001820 */
[----:B------:R-:W3:Y:S01]  /*12310*/  LDSM.16.MT88.4 R16, [R196+0x1800] ;  /* 0x00180000c410783b */ /* 0x000ee20000004200 */
[----:B-1----:R-:W-:-:S04]  /*12320*/  FFMA.FTZ R3, R124, c[0x0][0x2d0], -R0 ;  /* 0x0000b4007c037a23 */ /* 0x002fc80000010800 */
[----:B------:R1:W-:Y:S02]  /*12330*/  MUFU.EX2 R155, R3 ;  /* 0x00000003009b7308 */ /* 0x0003e40000000800 */
[C---:B------:R-:W-:Y:S08]  /*12340*/  HMMA.16816.F32 R32, R4.reuse, R12, R28 ;  /* 0x0000000c0420723c */ /* 0x040ff0000000181c */
[----:B------:R-:W-:Y:S01]  /*12350*/  HMMA.16816.F32 R36, R4, R14, R48 ;  /* 0x0000000e0424723c */ /* 0x000fe20000001830 */
[----:B------:R-:W2:Y:S01]  /*12360*/  LDSM.16.MT88.4 R12, [R198+0x1800] ;  /* 0x00180000c60c783b */ /* 0x000ea20000004200 */
[----:B-1----:R-:W-:-:S06]  /*12370*/  FFMA.FTZ R3, R126, c[0x0][0x2d0], -R0 ;  /* 0x0000b4007e037a23 */ /* 0x002fcc0000010800 */
[C---:B------:R-:W-:Y:S01]  /*12380*/  HMMA.16816.F32 R28, R4.reuse, R20, R56 ;  /* 0x00000014041c723c */ /* 0x040fe20000001838 */
[----:B------:R1:W1:Y:S07]  /*12390*/  MUFU.EX2 R126, R3 ;  /* 0x00000003007e7308 */ /* 0x00026e0000000800 */
[C---:B------:R-:W-:Y:S01]  /*123a0*/  HMMA.16816.F32 R40, R4.reuse, R22, R64 ;  /* 0x000000160428723c */ /* 0x040fe20000001840 */
[----:B------:R-:W-:Y:S07]  /*123b0*/  LDSM.16.MT88.4 R20, [R198+0x5000] ;  /* 0x00500000c614783b */ /* 0x000fee0000004200 */
[----:B-----5:R-:W-:Y:S01]  /*123c0*/  HMMA.16816.F32 R52, R4, R8, R76 ;  /* 0x000000080434723c */ /* 0x020fe2000000184c */
[----:B-1----:R-:W-:-:S04]  /*123d0*/  FFMA.FTZ R3, R125, c[0x0][0x2d0], -R0 ;  /* 0x0000b4007d037a23 */ /* 0x002fc80000010800 */
[----:B------:R1:W-:Y:S03]  /*123e0*/  MUFU.EX2 R154, R3 ;  /* 0x00000003009a7308 */ /* 0x0003e60000000800 */
[----:B------:R-:W-:Y:S01]  /*123f0*/  HMMA.16816.F32 R48, R4, R10, R72 ;  /* 0x0000000a0430723c */ /* 0x000fe20000001848 */
[----:B------:R-:W5:Y:S06]  /*12400*/  LDSM.16.MT88.4 R8, [R197+0x1800] ;  /* 0x00180000c508783b */ /* 0x000f6c0000004200 */
[----:B----4-:R-:W-:-:S02]  /*12410*/  F2FP.PACK_AB R4, R159, R158 ;  /* 0x0000009e9f04723e */ /* 0x010fc400000000ff */
[----:B------:R-:W-:Y:S02]  /*12420*/  F2FP.PACK_AB R5, R126, R155 ;  /* 0x0000009b7e05723e */ /* 0x000fe400000000ff */
[----:B------:R-:W-:Y:S01]  /*12430*/  F2FP.PACK_AB R6, R156, R157 ;  /* 0x0000009d9c06723e */ /* 0x000fe200000000ff */
[----:B-1----:R-:W-:-:S04]  /*12440*/  FFMA.FTZ R3, R127, c[0x0][0x2d0], -R0 ;  /* 0x0000b4007f037a23 */ /* 0x002fc80000010800 */
[----:B------:R-:W1:Y:S02]  /*12450*/  MUFU.EX2 R125, R3 ;  /* 0x00000003007d7308 */ /* 0x000e640000000800 */
[----:B-1----:R-:W-:Y:S01]  /*12460*/  F2FP.PACK_AB R7, R125, R154 ;  /* 0x0000009a7d07723e */ /* 0x002fe200000000ff */
[----:B------:R-:W-:-:S05]  /*12470*/  FFMA.FTZ R3, R144, c[0x0][0x2d0], -R2 ;  /* 0x0000b40090037a23 */ /* 0x000fca0000010802 */
[----:B------:R1:W-:Y:S01]  /*12480*/  MUFU.EX2 R124, R3 ;  /* 0x00000003007c7308 */ /* 0x0003e20000000800 */
[C---:B--2---:R-:W-:Y:S08]  /*12490*/  HMMA.16816.F32 R76, R4.reuse, R24, R84 ;  /* 0x00000018044c723c */ /* 0x044ff00000001854 */
[----:B---3--:R-:W-:Y:S01]  /*124a0*/  HMMA.16816.F32 R84, R4, R16, R104 ;  /* 0x000000100454723c */ /* 0x008fe20000001868 */
[----:B-1----:R-:W-:-:S07]  /*124b0*/  FFMA.FTZ R3, R145, c[0x0][0x2d0], -R2 ;  /* 0x0000b40091037a23 */ /* 0x002fce0000010802 */
[C---:B------:R-:W-:Y:S01]  /*124c0*/  HMMA.16816.F32 R72, R4.reuse, R18, R96 ;  /* 0x000000120448723c */ /* 0x040fe20000001860 */
[----:B------:R-:W1:Y:S01]  /*124d0*/  LDSM.16.MT88.4 R16, [R195+0x5000] ;  /* 0x00500000c310783b */ /* 0x000e620000004200 */
[----:B------:R2:W3:Y:S06]  /*124e0*/  MUFU.EX2 R153, R3 ;  /* 0x0000000300997308 */ /* 0x0004ec0000000800 */
[C---:B------:R-:W-:Y:S01]  /*124f0*/  HMMA.16816.F32 R64, R4.reuse, R26, R88 ;  /* 0x0000001a0440723c */ /* 0x040fe20000001858 */
[----:B------:R-:W-:Y:S07]  /*12500*/  LDSM.16.MT88.4 R24, [R195+0x2000] ;  /* 0x00200000c318783b */ /* 0x000fee0000004200 */
[----:B------:R-:W-:Y:S01]  /*12510*/  HMMA.16816.F32 R104, R4, R12, R108 ;  /* 0x0000000c0468723c */ /* 0x000fe2000000186c */
[----:B--2---:R-:W-:-:S04]  /*12520*/  FFMA.FTZ R3, R146, c[0x0][0x2d0], -R2 ;  /* 0x0000b40092037a23 */ /* 0x004fc80000010802 */
[----:B------:R2:W-:Y:S03]  /*12530*/  MUFU.EX2 R151, R3 ;  /* 0x0000000300977308 */ /* 0x0005e60000000800 */
[C---:B------:R-:W-:Y:S01]  /*12540*/  HMMA.16816.F32 R88, R4.reuse, R14, R92 ;  /* 0x0000000e0458723c */ /* 0x040fe2000000185c */
[----:B------:R-:W4:Y:S07]  /*12550*/  LDSM.16.MT88.4 R12, [R196+0x5000] ;  /* 0x00500000c40c783b */ /* 0x000f2e0000004200 */
[----:B-----5:R-:W-:Y:S01]  /*12560*/  HMMA.16816.F32 R100, R4, R8, R100 ;  /* 0x000000080464723c */ /* 0x020fe20000001864 */
[----:B--2---:R-:W-:-:S07]  /*12570*/  FFMA.FTZ R3, R147, c[0x0][0x2d0], -R2 ;  /* 0x0000b40093037a23 */ /* 0x004fce0000010802 */
[C---:B------:R-:W-:Y:S01]  /*12580*/  HMMA.16816.F32 R80, R4.reuse, R10, R80 ;  /* 0x0000000a0450723c */ /* 0x040fe20000001850 */
[----:B------:R-:W2:Y:S01]  /*12590*/  LDSM.16.MT88.4 R8, [R197+0x5000] ;  /* 0x00500000c508783b */ /* 0x000ea20000004200 */
[----:B------:R5:W-:Y:S06]  /*125a0*/  MUFU.EX2 R152, R3 ;  /* 0x0000000300987308 */ /* 0x000bec0000000800 */
[C---:B-1----:R-:W-:Y:S08]  /*125b0*/  HMMA.16816.F32 R96, R4.reuse, R16, R60 ;  /* 0x000000100460723c */ /* 0x042ff0000000183c */
[----:B------:R-:W-:Y:S01]  /*125c0*/  HMMA.16816.F32 R60, R4, R18, R44 ;  /* 0x00000012043c723c */ /* 0x000fe2000000182c */
[----:B------:R-:W1:Y:S01]  /*125d0*/  LDSM.16.MT88.4 R16, [R196+0x2000] ;  /* 0x00200000c410783b */ /* 0x000e620000004200 */
[----:B-----5:R-:W-:-:S04]  /*125e0*/  FFMA.FTZ R3, R140, c[0x0][0x2d0], -R0 ;  /* 0x0000b4008c037a23 */ /* 0x020fc80000010800 */
[----:B------:R5:W-:Y:S02]  /*125f0*/  MUFU.EX2 R149, R3 ;  /* 0x0000000300957308 */ /* 0x000be40000000800 */
[C---:B----4-:R-:W-:Y:S08]  /*12600*/  HMMA.16816.F32 R56, R4.reuse, R12, R32 ;  /* 0x0000000c0438723c */ /* 0x050ff00000001820 */
[----:B------:R-:W-:Y:S01]  /*12610*/  HMMA.16816.F32 R44, R4, R14, R36 ;  /* 0x0000000e042c723c */ /* 0x000fe20000001824 */
[----:B------:R-:W4:Y:S01]  /*12620*/  LDSM.16.MT88.4 R12, [R198+0x2000] ;  /* 0x00200000c60c783b */ /* 0x000f220000004200 */
[----:B-----5:R-:W-:-:S06]  /*12630*/  FFMA.FTZ R3, R142, c[0x0][0x2d0], -R0 ;  /* 0x0000b4008e037a23 */ /* 0x020fcc0000010800 */
[C---:B------:R-:W-:Y:S01]  /*12640*/  HMMA.16816.F32 R32, R4.reuse, R20, R28 ;  /* 0x000000140420723c */ /* 0x040fe2000000181c */
[----:B------:R5:W1:Y:S07]  /*12650*/  MUFU.EX2 R147, R3 ;  /* 0x0000000300937308 */ /* 0x000a6e0000000800 */
[C---:B------:R-:W-:Y:S01]  /*12660*/  HMMA.16816.F32 R36, R4.reuse, R22, R40 ;  /* 0x000000160424723c */ /* 0x040fe20000001828 */
[----:B------:R-:W-:Y:S07]  /*12670*/  LDSM.16.MT88.4 R20, [R198+0x5800] ;  /* 0x00580000c614783b */ /* 0x000fee0000004200 */
[----:B--2---:R-:W-:Y:S01]  /*12680*/  HMMA.16816.F32 R40, R4, R8, R52 ;  /* 0x000000080428723c */ /* 0x004fe20000001834 */
[----:B-----5:R-:W-:-:S04]  /*12690*/  FFMA.FTZ R3, R141, c[0x0][0x2d0], -R0 ;  /* 0x0000b4008d037a23 */ /* 0x020fc80000010800 */
[----:B------:R2:W-:Y:S03]  /*126a0*/  MUFU.EX2 R150, R3 ;  /* 0x0000000300967308 */ /* 0x0005e60000000800 */
[----:B------:R-:W-:Y:S01]  /*126b0*/  HMMA.16816.F32 R28, R4, R10, R48 ;  /* 0x0000000a041c723c */ /* 0x000fe20000001830 */
[----:B------:R-:W5:Y:S06]  /*126c0*/  LDSM.16.MT88.4 R8, [R197+0x2000] ;  /* 0x00200000c508783b */ /* 0x000f6c0000004200 */
[----:B---3--:R-:W-:-:S02]  /*126d0*/  F2FP.PACK_AB R4, R153, R124 ;  /* 0x0000007c9904723e */ /* 0x008fc400000000ff */
[----:B-1----:R-:W-:Y:S02]  /*126e0*/  F2FP.PACK_AB R5, R147, R149 ;  /* 0x000000959305723e */ /* 0x002fe400000000ff */
[----:B------:R-:W-:Y:S01]  /*126f0*/  F2FP.PACK_AB R6, R152, R151 ;  /* 0x000000979806723e */ /* 0x000fe200000000ff */
[----:B--2---:R-:W-:-:S04]  /*12700*/  FFMA.FTZ R3, R143, c[0x0][0x2d0], -R0 ;  /* 0x0000b4008f037a23 */ /* 0x004fc80000010800 */
[----:B------:R-:W1:Y:S02]  /*12710*/  MUFU.EX2 R148, R3 ;  /* 0x0000000300947308 */ /* 0x000e640000000800 */
[----:B-1----:R-:W-:Y:S01]  /*12720*/  F2FP.PACK_AB R7, R148, R150 ;  /* 0x000000969407723e */ /* 0x002fe200000000ff */
[----:B------:R-:W-:Y:S02]  /*12730*/  FFMA.FTZ R3, R191, c[0x0][0x2d0], -R2 ;  /* 0x0000b400bf037a23 */ /* 0x000fe40000010802 */
[----:B------:R-:W-:-:S03]  /*12740*/  IMAD.MOV.U32 R191, RZ, RZ, R122 ;  /* 0x000000ffffbf7224 */ /* 0x000fc600078e007a */
[----:B------:R1:W-:Y:S01]  /*12750*/  MUFU.EX2 R143, R3 ;  /* 0x00000003008f7308 */ /* 0x0003e20000000800 */
[C---:B------:R-:W-:Y:S08]  /*12760*/  HMMA.16816.F32 R84, R4.reuse, R16, R84 ;  /* 0x000000100454723c */ /* 0x040ff00000001854 */
[----:B------:R-:W-:Y:S01]  /*12770*/  HMMA.16816.F32 R48, R4, R18, R72 ;  /* 0x000000120430723c */ /* 0x000fe20000001848 */
[----:B------:R-:W2:Y:S01]  /*12780*/  LDSM.16.MT88.4 R16, [R195+0x5800] ;  /* 0x00580000c310783b */ /* 0x000ea20000004200 */
[----:B-1----:R-:W-:-:S06]  /*12790*/  FFMA.FTZ R3, R214, c[0x0][0x2d0], -R2 ;  /* 0x0000b400d6037a23 */ /* 0x002fcc0000010802 */
[C---:B----4-:R-:W-:Y:S01]  /*127a0*/  HMMA.16816.F32 R92, R4.reuse, R12, R104 ;  /* 0x0000000c045c723c */ /* 0x050fe20000001868 */
[----:B------:R-:W-:Y:S01]  /*127b0*/  IMAD.MOV.U32 R214, RZ, RZ, R123 ;  /* 0x000000ffffd67224 */ /* 0x000fe200078e007b */
[----:B------:R1:W3:Y:S01]  /*127c0*/  MUFU.EX2 R146, R3 ;  /* 0x0000000300927308 */ /* 0x0002e20000000800 */
[----:B------:R-:W-:Y:S04]  /*127d0*/  LDSM.16.MT88.4 R120, [R196+0x6800] ;  /* 0x00680000c478783b */ /* 0x000fe80000004200 */
[----:B------:R-:W-:Y:S01]  /*127e0*/  LDSM.16.MT88.4 R104, [R197+0x3000] ;  /* 0x00300000c568783b */ /* 0x000fe20000004200 */
[C---:B------:R-:W-:Y:S03]  /*127f0*/  HMMA.16816.F32 R52, R4.reuse, R14, R88 ;  /* 0x0000000e0434723c */ /* 0x040fe60000001858 */
[----:B------:R-:W4:Y:S04]  /*12800*/  LDSM.16.MT88.4 R12, [R196+0x5800] ;  /* 0x00580000c40c783b */ /* 0x000f280000004200 */
[----:B------:R-:W-:Y:S01]  /*12810*/  LDSM.16.MT88.4 R88, [R196+0x3000] ;  /* 0x00300000c458783b */ /* 0x000fe20000004200 */
[----:B------:R-:W-:Y:S01]  /*12820*/  HMMA.16816.F32 R76, R4, R24, R76 ;  /* 0x00000018044c723c */ /* 0x000fe2000000184c */
[----:B-1----:R-:W-:-:S02]  /*12830*/  FFMA.FTZ R3, R219, c[0x0][0x2d0], -R2 ;  /* 0x0000b400db037a23 */ /* 0x002fc40000010802 */
[----:B------:R-:W-:Y:S02]  /*12840*/  IMAD.MOV.U32 R219, RZ, RZ, R71 ;  /* 0x000000ffffdb7224 */ /* 0x000fe400078e0047 */
[----:B------:R1:W-:Y:S03]  /*12850*/  MUFU.EX2 R145, R3 ;  /* 0x0000000300917308 */ /* 0x0003e60000000800 */
[C---:B------:R-:W-:Y:S08]  /*12860*/  HMMA.16816.F32 R24, R4.reuse, R26, R64 ;  /* 0x0000001a0418723c */ /* 0x040ff00000001840 */
[----:B-----5:R-:W-:Y:S01]  /*12870*/  HMMA.16816.F32 R100, R4, R8, R100 ;  /* 0x000000080464723c */ /* 0x020fe20000001864 */
[----:B-1----:R-:W-:-:S07]  /*12880*/  FFMA.FTZ R3, R220, c[0x0][0x2d0], -R2 ;  /* 0x0000b400dc037a23 */ /* 0x002fce0000010802 */
[----:B------:R-:W-:Y:S01]  /*12890*/  HMMA.16816.F32 R64, R4, R10, R80 ;  /* 0x0000000a0440723c */ /* 0x000fe20000001850 */
[----:B------:R-:W1:Y:S01]  /*128a0*/  LDSM.16.MT88.4 R8, [R197+0x5800] ;  /* 0x00580000c508783b */ /* 0x000e620000004200 */
[----:B------:R5:W-:Y:S01]  /*128b0*/  MUFU.EX2 R144, R3 ;  /* 0x0000000300907308 */ /* 0x000be20000000800 */
[----:B------:R-:W-:-:S05]  /*128c0*/  IMAD.MOV.U32 R220, RZ, RZ, c[0x0][0x2c4] ;  /* 0x0000b100ffdc7624 */ /* 0x000fca00078e00ff */
[----:B--2---:R-:W-:Y:S01]  /*128d0*/  HMMA.16816.F32 R96, R4, R16, R96 ;  /* 0x000000100460723c */ /* 0x004fe20000001860 */
[----:B------:R-:W-:-:S07]  /*128e0*/  ISETP.NE.AND P3, PT, R220, 0x1, PT ;  /* 0x00000001dc00780c */ /* 0x000fce0003f65270 */
[----:B------:R-:W-:Y:S01]  /*128f0*/  HMMA.16816.F32 R72, R4, R18, R60 ;  /* 0x000000120448723c */ /* 0x000fe2000000183c */
[----:B------:R-:W2:Y:S01]  /*12900*/  LDSM.16.MT88.4 R16, [R195+0x2800] ;  /* 0x00280000c310783b */ /* 0x000ea20000004200 */
[----:B-----5:R-:W-:-:S04]  /*12910*/  FFMA.FTZ R3, R160, c[0x0][0x2d0], -R0 ;  /* 0x0000b400a0037a23 */ /* 0x020fc80000010800 */
[----:B------:R5:W-:Y:S02]  /*12920*/  MUFU.EX2 R142, R3 ;  /* 0x00000003008e7308 */ /* 0x000be40000000800 */
[C---:B----4-:R-:W-:Y:S08]  /*12930*/  HMMA.16816.F32 R80, R4.reuse, R12, R56 ;  /* 0x0000000c0450723c */ /* 0x050ff00000001838 */
[----:B------:R-:W-:Y:S01]  /*12940*/  HMMA.16816.F32 R60, R4, R14, R44 ;  /* 0x0000000e043c723c */ /* 0x000fe2000000182c */
[----:B------:R-:W4:Y:S01]  /*12950*/  LDSM.16.MT88.4 R12, [R198+0x2800] ;  /* 0x00280000c60c783b */ /* 0x000f220000004200 */
[----:B-----5:R-:W-:-:S06]  /*12960*/  FFMA.FTZ R3, R162, c[0x0][0x2d0], -R0 ;  /* 0x0000b400a2037a23 */ /* 0x020fcc0000010800 */
[C---:B------:R-:W-:Y:S01]  /*12970*/  HMMA.16816.F32 R56, R4.reuse, R20, R32 ;  /* 0x000000140438723c */ /* 0x040fe20000001820 */
[----:B------:R5:W2:Y:S07]  /*12980*/  MUFU.EX2 R140, R3 ;  /* 0x00000003008c7308 */ /* 0x000aae0000000800 */
[C---:B------:R-:W-:Y:S01]  /*12990*/  HMMA.16816.F32 R36, R4.reuse, R22, R36 ;  /* 0x000000160424723c */ /* 0x040fe20000001824 */
[----:B------:R-:W4:Y:S07]  /*129a0*/  LDSM.16.MT88.4 R20, [R196+0x2800] ;  /* 0x00280000c414783b */ /* 0x000f2e0000004200 */
[----:B-1----:R-:W-:Y:S01]  /*129b0*/  HMMA.16816.F32 R40, R4, R8, R40 ;  /* 0x000000080428723c */ /* 0x002fe20000001828 */
[----:B-----5:R-:W-:-:S04]  /*129c0*/  FFMA.FTZ R3, R161, c[0x0][0x2d0], -R0 ;  /* 0x0000b400a1037a23 */ /* 0x020fc80000010800 */
[----:B------:R1:W-:Y:S03]  /*129d0*/  MUFU.EX2 R71, R3 ;  /* 0x0000000300477308 */ /* 0x0003e60000000800 */
[----:B------:R-:W-:Y:S01]  /*129e0*/  HMMA.16816.F32 R28, R4, R10, R28 ;  /* 0x0000000a041c723c */ /* 0x000fe2000000181c */
[----:B------:R-:W5:Y:S06]  /*129f0*/  LDSM.16.MT88.4 R8, [R197+0x2800] ;  /* 0x00280000c508783b */ /* 0x000f6c0000004200 */
[----:B---3--:R-:W-:-:S02]  /*12a00*/  F2FP.PACK_AB R4, R146, R143 ;  /* 0x0000008f9204723e */ /* 0x008fc400000000ff */
[----:B--2---:R-:W-:Y:S02]  /*12a10*/  F2FP.PACK_AB R5, R140, R142 ;  /* 0x0000008e8c05723e */ /* 0x004fe400000000ff */
[----:B------:R-:W-:Y:S01]  /*12a20*/  F2FP.PACK_AB R6, R144, R145 ;  /* 0x000000919006723e */ /* 0x000fe200000000ff */
[----:B-1----:R-:W-:-:S04]  /*12a30*/  FFMA.FTZ R3, R163, c[0x0][0x2d0], -R0 ;  /* 0x0000b400a3037a23 */ /* 0x002fc80000010800 */
[----:B------:R-:W1:Y:S02]  /*12a40*/  MUFU.EX2 R141, R3 ;  /* 0x00000003008d7308 */ /* 0x000e640000000800 */
[----:B-1----:R-:W-:Y:S01]  /*12a50*/  F2FP.PACK_AB R7, R141, R71 ;  /* 0x000000478d07723e */ /* 0x002fe200000000ff */
[----:B------:R-:W-:-:S06]  /*12a60*/  FFMA.FTZ R3, R241, c[0x0][0x2d0], -R2 ;  /* 0x0000b400f1037a23 */ /* 0x000fcc0000010802 */
[C---:B------:R-:W-:Y:S08]  /*12a70*/  HMMA.16816.F32 R76, R4.reuse, R16, R76 ;  /* 0x00000010044c723c */ /* 0x040ff0000000184c */
[C---:B------:R-:W-:Y:S01]  /*12a80*/  HMMA.16816.F32 R24, R4.reuse, R18, R24 ;  /* 0x000000120418723c */ /* 0x040fe20000001818 */
[----:B------:R-:W1:Y:S07]  /*12a90*/  LDSM.16.MT88.4 R16, [R195+0x6000] ;  /* 0x00600000c310783b */ /* 0x000e6e0000004200 */
[C---:B----4-:R-:W-:Y:S08]  /*12aa0*/  HMMA.16816.F32 R92, R4.reuse, R12, R92 ;  /* 0x0000000c045c723c */ /* 0x050ff0000000185c */
[C---:B------:R-:W-:Y:S01]  /*12ab0*/  HMMA.16816.F32 R44, R4.reuse, R14, R52 ;  /* 0x0000000e042c723c */ /* 0x040fe20000001834 */
[----:B------:R-:W2:Y:S07]  /*12ac0*/  LDSM.16.MT88.4 R12, [R196+0x6000] ;  /* 0x00600000c40c783b */ /* 0x000eae0000004200 */
[C---:B------:R-:W-:Y:S01]  /*12ad0*/  HMMA.16816.F32 R32, R4.reuse, R22, R48 ;  /* 0x000000160420723c */ /* 0x040fe20000001830 */
[----:B------:R3:W-:Y:S07]  /*12ae0*/  MUFU.EX2 R49, R3 ;  /* 0x0000000300317308 */ /* 0x0007ee0000000800 */
[C---:B------:R-:W-:Y:S01]  /*12af0*/  HMMA.16816.F32 R84, R4.reuse, R20, R84 ;  /* 0x000000140454723c */ /* 0x040fe20000001854 */
[----:B------:R-:W4:Y:S07]  /*12b00*/  LDSM.16.MT88.4 R20, [R198+0x6000] ;  /* 0x00600000c614783b */ /* 0x000f2e0000004200 */
[----:B-----5:R-:W-:Y:S01]  /*12b10*/  HMMA.16816.F32 R100, R4, R8, R100 ;  /* 0x000000080464723c */ /* 0x020fe20000001864 */
[----:B---3--:R-:W-:-:S04]  /*12b20*/  FFMA.FTZ R3, R248, c[0x0][0x2d0], -R2 ;  /* 0x0000b400f8037a23 */ /* 0x008fc80000010802 */
[----:B------:R3:W5:Y:S03]  /*12b30*/  MUFU.EX2 R48, R3 ;  /* 0x0000000300307308 */ /* 0x0007660000000800 */
[C---:B-1----:R-:W-:Y:S01]  /*12b40*/  HMMA.16816.F32 R108, R4.reuse, R16, R96 ;  /* 0x00000010046c723c */ /* 0x042fe20000001860 */
[----:B------:R-:W-:Y:S07]  /*12b50*/  LDSM.16.MT88.4 R96, [R198+0x3000] ;  /* 0x00300000c660783b */ /* 0x000fee0000004200 */
[----:B------:R-:W-:Y:S01]  /*12b60*/  HMMA.16816.F32 R72, R4, R18, R72 ;  /* 0x000000120448723c */ /* 0x000fe20000001848 */
[----:B---3--:R-:W-:-:S02]  /*12b70*/  FFMA.FTZ R3, R247, c[0x0][0x2d0], -R2 ;  /* 0x0000b400f7037a23 */ /* 0x008fc40000010802 */
[----:B------:R-:W-:-:S05]  /*12b80*/  FFMA.FTZ R2, R226, c[0x0][0x2d0], -R2 ;  /* 0x0000b400e2027a23 */ /* 0x000fca0000010802 */
[C---:B--2---:R-:W-:Y:S01]  /*12b90*/  HMMA.16816.F32 R60, R4.reuse, R14, R60 ;  /* 0x0000000e043c723c */ /* 0x044fe2000000183c */
[----:B------:R-:W-:Y:S07]  /*12ba0*/  MUFU.EX2 R18, R3 ;  /* 0x0000000300127308 */ /* 0x000fee0000000800 */
[C---:B------:R-:W-:Y:S01]  /*12bb0*/  HMMA.16816.F32 R116, R4.reuse, R12, R80 ;  /* 0x0000000c0474723c */ /* 0x040fe20000001850 */
[----:B------:R1:W2:Y:S01]  /*12bc0*/  MUFU.EX2 R17, R2 ;  /* 0x0000000200117308 */ /* 0x0002a20000000800 */
[----:B------:R-:W-:Y:S06]  /*12bd0*/  LDSM.16.MT88.4 R80, [R195+0x3000] ;  /* 0x00300000c350783b */ /* 0x000fec0000004200 */
[C---:B------:R-:W-:Y:S01]  /*12be0*/  HMMA.16816.F32 R52, R4.reuse, R10, R64 ;  /* 0x0000000a0434723c */ /* 0x040fe20000001840 */
[----:B------:R-:W3:Y:S06]  /*12bf0*/  LDSM.16.MT88.4 R8, [R197+0x6000] ;  /* 0x00600000c508783b */ /* 0x000eec0000004200 */
[----:B-----5:R-:W-:Y:S01]  /*12c00*/  F2FP.PACK_AB R64, R48, R49 ;  /* 0x000000313040723e */ /* 0x020fe200000000ff */
[----:B----4-:R-:W-:Y:S01]  /*12c10*/  HMMA.16816.F32 R56, R4, R20, R56 ;  /* 0x000000140438723c */ /* 0x010fe20000001838 */
[----:B-1----:R-:W-:Y:S01]  /*12c20*/  FFMA.FTZ R2, R225, c[0x0][0x2d0], -R0 ;  /* 0x0000b400e1027a23 */ /* 0x002fe20000010800 */
[----:B--2---:R-:W-:-:S03]  /*12c30*/  F2FP.PACK_AB R66, R17, R18 ;  /* 0x000000121142723e */ /* 0x004fc600000000ff */
[----:B------:R1:W-:Y:S03]  /*12c40*/  MUFU.EX2 R16, R2 ;  /* 0x0000000200107308 */ /* 0x0003e60000000800 */
[----:B------:R-:W-:Y:S01]  /*12c50*/  HMMA.16816.F32 R36, R4, R22, R36 ;  /* 0x000000160424723c */ /* 0x000fe20000001824 */
[----:B-1----:R-:W-:-:S04]  /*12c60*/  FFMA.FTZ R2, R227, c[0x0][0x2d0], -R0 ;  /* 0x0000b400e3027a23 */ /* 0x002fc80000010800 */
[----:B------:R1:W2:Y:S03]  /*12c70*/  MUFU.EX2 R14, R2 ;  /* 0x00000002000e7308 */ /* 0x0002a60000000800 */
[----:B---3--:R-:W-:Y:S01]  /*12c80*/  HMMA.16816.F32 R40, R4, R8, R40 ;  /* 0x000000080428723c */ /* 0x008fe20000001828 */
[----:B-1----:R-:W-:-:S07]  /*12c90*/  FFMA.FTZ R2, R229, c[0x0][0x2d0], -R0 ;  /* 0x0000b400e5027a23 */ /* 0x002fce0000010800 */
[----:B------:R-:W-:Y:S01]  /*12ca0*/  HMMA.16816.F32 R28, R4, R10, R28 ;  /* 0x0000000a041c723c */ /* 0x000fe2000000181c */
[----:B------:R-:W-:Y:S01]  /*12cb0*/  FFMA.FTZ R0, R228, c[0x0][0x2d0], -R0 ;  /* 0x0000b400e4007a23 */ /* 0x000fe20000010800 */
[----:B------:R-:W1:Y:S01]  /*12cc0*/  LDSM.16.MT88.4 R8, [R197+0x6800] ;  /* 0x00680000c508783b */ /* 0x000e620000004200 */
[----:B------:R3:W-:Y:S01]  /*12cd0*/  MUFU.EX2 R13, R2 ;  /* 0x00000002000d7308 */ /* 0x0007e20000000800 */
[----:B--2---:R-:W-:-:S03]  /*12ce0*/  F2FP.PACK_AB R65, R14, R16 ;  /* 0x000000100e41723e */ /* 0x004fc600000000ff */
[----:B------:R-:W-:-:S04]  /*12cf0*/  @P3 IMAD.HI.U32 R4, R252, c[0x0][0x2c8], RZ ;  /* 0x0000b200fc043a27 */ /* 0x000fc800078e00ff */
[----:B------:R2:W4:Y:S01]  /*12d00*/  MUFU.EX2 R12, R0 ;  /* 0x00000000000c7308 */ /* 0x0005220000000800 */
[----:B---3--:R-:W-:-:S04]  /*12d10*/  FADD.FTZ R2, R246, R245 ;  /* 0x000000f5f6027221 */ /* 0x008fc80000010000 */
[----:B------:R-:W-:Y:S02]  /*12d20*/  FADD.FTZ R2, R244, R2 ;  /* 0x00000002f4027221 */ /* 0x000fe40000010000 */
[----:B--2---:R-:W-:Y:S01]  /*12d30*/  FADD.FTZ R0, R240, R237 ;  /* 0x000000edf0007221 */ /* 0x004fe20000010000 */
[----:B----4-:R-:W-:Y:S01]  /*12d40*/  F2FP.PACK_AB R67, R12, R13 ;  /* 0x0000000d0c43723e */ /* 0x010fe200000000ff */
        /* <DEDUP_REMOVED lines=10> */
[----:B------:R-:W-:Y:S02]  /*12df0*/  FADD.FTZ R2, R230, R0 ;  /* 0x00000000e6027221 */ /* 0x000fe40000010000 */
[----:B------:R-:W-:-:S02]  /*12e00*/  FADD.FTZ R0, R242, R3 ;  /* 0x00000003f2007221 */ /* 0x000fc40000010000 */
[----:B------:R-:W-:Y:S01]  /*12e10*/  FADD.FTZ R2, R233, R2 ;  /* 0x00000002e9027221 */ /* 0x000fe20000010000 */
[C---:B------:R-:W-:Y:S01]  /*12e20*/  HMMA.16816.F32 R84, R64.reuse, R88, R84 ;  /* 0x000000584054723c */ /* 0x040fe20000001854 */
[----:B------:R-:W-:Y:S02]  /*12e30*/  FADD.FTZ R0, R223, R0 ;  /* 0x00000000df007221 */ /* 0x000fe40000010000 */
[----:B------:R-:W-:Y:S01]  /*12e40*/  FADD.FTZ R2, R217, R2 ;  /* 0x00000002d9027221 */ /* 0x000fe20000010000 */
[----:B------:R-:W-:Y:S01]  /*12e50*/  IADD3 R217, R251, -0x2, RZ ;  /* 0xfffffffefbd97810 */ /* 0x000fe20007ffe0ff */
        /* <DEDUP_REMOVED lines=24> */
[----:B------:R-:W-:Y:S01]  /*12fe0*/  IMAD.MOV.U32 R0, RZ, RZ, R252 ;  /* 0x000000ffff007224 */ /* 0x000fe200078e00fc */
[----:B------:R-:W-:Y:S01]  /*12ff0*/  @P3 SHF.R.U32.HI R0, RZ, c[0x0][0x2cc], R4 ;  /* 0x0000b300ff003a19 */ /* 0x000fe20000011604 */
[----:B------:R-:W-:-:S02]  /*13000*/  FADD.FTZ R2, R152, R2 ;  /* 0x0000000298027221 */ /* 0x000fc40000010000 */
[----:B------:R-:W-:Y:S01]  /*13010*/  FADD.FTZ R3, R150, R3 ;  /* 0x0000000396037221 */ /* 0x000fe20000010000 */
[C---:B------:R-:W-:Y:S01]  /*13020*/  HMMA.16816.F32 R80, R64.reuse, R82, R24 ;  /* 0x000000524050723c */ /* 0x040fe20000001818 */
[----:B------:R-:W-:Y:S02]  /*13030*/  FADD.FTZ R2, R143, R2 ;  /* 0x000000028f027221 */ /* 0x000fe40000010000 */
[----:B------:R-:W-:Y:S01]  /*13040*/  FADD.FTZ R4, R148, R3 ;  /* 0x0000000394047221 */ /* 0x000fe20000010000 */
[----:B------:R-:W-:Y:S01]  /*13050*/  IADD3 R3, R0, R214, -R219 ;  /* 0x000000d600037210 */ /* 0x000fe20007ffe8db */
[----:B------:R-:W-:Y:S02]  /*13060*/  FADD.FTZ R0, R146, R2 ;  /* 0x0000000292007221 */ /* 0x000fe40000010000 */
[----:B------:R-:W-:Y:S01]  /*13070*/  IMAD.MOV.U32 R2, RZ, RZ, RZ ;  /* 0x000000ffff027224 */ /* 0x000fe200078e00ff */
[----:B------:R-:W-:Y:S01]  /*13080*/  HMMA.16816.F32 R88, R64, R90, R32 ;  /* 0x0000005a4058723c */ /* 0x000fe20000001820 */
[----:B------:R-:W-:-:S02]  /*13090*/  FADD.FTZ R4, R142, R4 ;  /* 0x000000048e047221 */ /* 0x000fc40000010000 */
[----:B------:R-:W-:-:S04]  /*130a0*/  IMAD.HI R2, R3, -0x6db6db6d, R2 ;  /* 0x9249249303027827 */ /* 0x000fc800078e0202 */
[----:B------:R-:W-:Y:S01]  /*130b0*/  FADD.FTZ R3, R140, R4 ;  /* 0x000000048c037221 */ /* 0x000fe20000010000 */
[C---:B------:R-:W-:Y:S01]  /*130c0*/  HMMA.16816.F32 R96, R64.reuse, R98, R44 ;  /* 0x000000624060723c */ /* 0x040fe2000000182c */
[----:B------:R-:W-:Y:S02]  /*130d0*/  FADD.FTZ R0, R145, R0 ;  /* 0x0000000091007221 */ /* 0x000fe40000010000 */
[----:B------:R-:W-:Y:S02]  /*130e0*/  FADD.FTZ R3, R71, R3 ;  /* 0x0000000347037221 */ /* 0x000fe40000010000 */
[----:B------:R-:W-:Y:S01]  /*130f0*/  FADD.FTZ R4, R144, R0 ;  /* 0x0000000090047221 */ /* 0x000fe20000010000 */
[----:B------:R-:W-:Y:S01]  /*13100*/  SHF.R.U32.HI R0, RZ, 0x1f, R2 ;  /* 0x0000001fff007819 */ /* 0x000fe20000011602 */
[----:B------:R-:W-:Y:S01]  /*13110*/  FADD.FTZ R3, R141, R3 ;  /* 0x000000038d037221 */ /* 0x000fe20000010000 */
[----:B------:R-:W-:Y:S02]  /*13120*/  HMMA.16816.F32 R104, R64, R106, R52 ;  /* 0x0000006a4068723c */ /* 0x000fe40000001834 */
[----:B------:R-:W-:Y:S01]  /*13130*/  LEA.HI.SX32 R2, R2, R0, 0x1a ;  /* 0x0000000002027211 */ /* 0x000fe200078fd2ff */
        /* <DEDUP_REMOVED lines=12> */
[----:B------:R-:W-:-:S05]  /*13200*/  FADD.FTZ R0, R12, R2 ;  /* 0x000000020c007221 */ /* 0x000fca0000010000 */
[----:B------:R2:W-:Y:S02]  /*13210*/  STL [R1+0x38], R0 ;  /* 0x0000380001007387 */ /* 0x0005e40000100800 */
[C---:B-1----:R-:W-:Y:S02]  /*13220*/  HMMA.16816.F32 R60, R64.reuse, R8, R40 ;  /* 0x00000008403c723c */ /* 0x042fe40000001828 */
[----:B------:R2:W-:Y:S06]  /*13230*/  STL [R1+0x34], R3 ;  /* 0x0000340301007387 */ /* 0x0005ec0000100800 */
[----:B------:R-:W-:Y:S01]  /*13240*/  HMMA.16816.F32 R64, R64, R10, R28 ;  /* 0x0000000a4040723c */ /* 0x000fe2000000181c */
[----:B------:R-:W-:Y:S07]  /*13250*/  @!P0 BRA `(.L_x_1233) ;  /* 0x0000428000008947 */ /* 0x000fee0003800000 */
[----:B--2---:R-:W-:Y:S01]  /*13260*/  IMAD.IADD R0, R250, 0x1, R252 ;  /* 0x00000001fa007824 */ /* 0x004fe200078e02fc */
[----:B------:R-:W-:Y:S01]  /*13270*/  MOV R3, R70 ;  /* 0x0000004600037202 */ /* 0x000fe20000000f00 */
[----:B------:R-:W-:Y:S01]  /*13280*/  IMAD.MOV.U32 R71, RZ, RZ, R69 ;  /* 0x000000ffff477224 */ /* 0x000fe200078e0045 */
[----:B------:R-:W-:-:S02]  /*13290*/  MOV R188, R217 ;  /* 0x000000d900bc7202 */ /* 0x000fc40000000f00 */
[----:B------:R1:W-:Y:S02]  /*132a0*/  STL [R1+0x20], R0 ;  /* 0x0000200001007387 */ /* 0x0003e40000100800 */
[----:B-1----:R-:W-:-:S05]  /*132b0*/  @P3 IMAD.HI.U32 R0, R0, c[0x0][0x2c8], RZ ;  /* 0x0000b20000003a27 */ /* 0x002fca00078e00ff */
[----:B------:R-:W-:-:S05]  /*132c0*/  @P3 SHF.R.U32.HI R0, RZ, c[0x0][0x2cc], R0 ;  /* 0x0000b300ff003a19 */ /* 0x000fca0000011600 */
[----:B------:R1:W-:Y:S02]  /*132d0*/  @P3 STL [R1+0x28], R0 ;  /* 0x0000280001003387 */ /* 0x0003e40000100800 */
.L_x_1238:
[----:B--2---:R-:W2:Y:S01]  /*132e0*/  LDL R189, [R1+0x40] ;  /* 0x0000400001bd7983 */ /* 0x004ea20000100800 */
        /* <DEDUP_REMOVED lines=21> */
[----:B-1-34-:R-:W-:Y:S01]  /*13440*/  IMAD.WIDE.U32 R22, R188, c[0x0][0x208], RZ ;  /* 0x00008200bc167a25 */ /* 0x01afe200078e00ff */
[----:B------:R-:W2:Y:S01]  /*13450*/  LDL.64 R30, [R1+0x8] ;  /* 0x00000800011e7983 */ /* 0x000ea20000100a00 */
[----:B------:R-:W-:Y:S01]  /*13460*/  ULDC.64 UR4, c[0x0][0x208] ;  /* 0x0000820000047ab9 */ /* 0x000fe20000000a00 */
[----:B------:R-:W-:Y:S01]  /*13470*/  SHF.R.S32.HI R0, RZ, 0x1f, R188 ;  /* 0x0000001fff007819 */ /* 0x000fe200000114bc */
[----:B------:R-:W-:Y:S01]  /*13480*/  USHF.L.U32 UR9, UR4, 0x5, URZ ;  /* 0x0000000504097899 */ /* 0x000fe2000800063f */
[----:B------:R-:W3:Y:S01]  /*13490*/  LDL R28, [R1] ;  /* 0x00000000011c7983 */ /* 0x000ee20000100800 */
        /* <DEDUP_REMOVED lines=52> */
.L_x_1235:
[----:B-1-34-:R-:W-:Y:S05]  /*137e0*/  BSYNC B0 ;  /* 0x0000000000007941 */ /* 0x01afea0003800000 */
.L_x_1234:
        /* <DEDUP_REMOVED lines=36> */
[----:B------:R-:W-:Y:S01]  /*13a30*/  HMMA.16816.F32 R56, R136, R162, R56 ;  /* 0x000000a28838723c */ /* 0x000fe20000001838 */
[----:B------:R-:W4:Y:S07]  /*13a40*/  LDSM.16.M88.4 R160, [R193+0x3000] ;  /* 0x00300000c1a0783b */ /* 0x000f2e0000000200 */
[C---:B-1----:R-:W-:Y:S08]  /*13a50*/  HMMA.16816.F32 R4, R164.reuse, R72, R4 ;  /* 0x00000048a404723c */ /* 0x042ff00000001804 */
[C---:B------:R-:W-:Y:S01]  /*13a60*/  HMMA.16816.F32 R8, R164.reuse, R74, R8 ;  /* 0x0000004aa408723c */ /* 0x040fe20000001808 */
[----:B------:R-:W1:Y:S07]  /*13a70*/  LDSM.16.M88.4 R72, [R192] ;  /* 0x00000000c048783b */ /* 0x000e6e0000000200 */
        /* <DEDUP_REMOVED lines=44> */
[----:B------:R-:W2:Y:S07]  /*13d40*/  LDSM.16.M88.4 R140, [R200] ;  /* 0x00000000c88c783b */ /* 0x000eae0000000200 */
[C---:B---3--:R-:W-:Y:S08]  /*13d50*/  HMMA.16816.F32 R20, R172.reuse, R144, R20 ;  /* 0x00000090ac14723c */ /* 0x048ff00000001814 */
[C---:B------:R-:W-:Y:S01]  /*13d60*/  HMMA.16816.F32 R24, R172.reuse, R146, R24 ;  /* 0x00000092ac18723c */ /* 0x040fe20000001818 */
[----:B------:R-:W3:Y:S07]  /*13d70*/  LDSM.16.M88.4 R144, [R201] ;  /* 0x00000000c990783b */ /* 0x000eee0000000200 */
        /* <DEDUP_REMOVED lines=8> */
[----:B------:R-:W3:Y:S07]  /*13e00*/  LDSM.16.M88.4 R156, [R204] ;  /* 0x00000000cc9c783b */ /* 0x000eee0000000200 */
[C---:B------:R-:W-:Y:S08]  /*13e10*/  HMMA.16816.F32 R52, R172.reuse, R160, R52 ;  /* 0x000000a0ac34723c */ /* 0x040ff00000001834 */
[----:B------:R-:W-:Y:S01]  /*13e20*/  HMMA.16816.F32 R56, R172, R162, R56 ;  /* 0x000000a2ac38723c */ /* 0x000fe20000001838 */
[----:B------:R-:W4:Y:S07]  /*13e30*/  LDSM.16.M88.4 R160, [R205] ;  /* 0x00000000cda0783b */ /* 0x000f2e0000000200 */
        /* <DEDUP_REMOVED lines=28> */
[C---:B------:R-:W-:Y:S08]  /*14000*/  HMMA.16816.F32 R24, R180.reuse, R146, R24 ;  /* 0x00000092b418723c */ /* 0x040ff00000001818 */
[C---:B----4-:R-:W-:Y:S08]  /*14010*/  HMMA.16816.F32 R28, R180.reuse, R148, R28 ;  /* 0x00000094b41c723c */ /* 0x050ff0000000181c */
[C---:B------:R-:W-:Y:S08]  /*14020*/  HMMA.16816.F32 R32, R180.reuse, R150, R32 ;  /* 0x00000096b420723c */ /* 0x040ff00000001820 */
        /* <DEDUP_REMOVED lines=8> */
[C---:B--2---:R-:W-:Y:S08]  /*140b0*/  HMMA.16816.F32 R12, R184.reuse, R140, R12 ;  /* 0x0000008cb80c723c */ /* 0x044ff0000000180c */
        /* <DEDUP_REMOVED lines=137> */
[----:B------:R-:W3:Y:S01]  /*14950*/  LDL R189, [R1+0x10] ;  /* 0x0000100001bd7983 */ /* 0x000ee20000100800 */
        /* <DEDUP_REMOVED lines=47> */
.L_x_1237:
[----:B--234-:R-:W-:Y:S05]  /*14c50*/  BSYNC B0 ;  /* 0x0000000000007941 */ /* 0x01cfea0003800000 */
.L_x_1236:
        /* <DEDUP_REMOVED lines=19> */
[----:B------:R-:W-:Y:S02]  /*14d90*/  ISETP.GT.AND P0, PT, R0, 0x1, PT ;  /* 0x000000010000780c */ /* 0x000fe40003f04270 */
[----:B------:R-:W-:Y:S02]  /*14da0*/  FSEL R5, R160, -INF , P1 ;  /* 0xff800000a0057808 */ /* 0x000fe40000800000 */
[----:B------:R-:W-:Y:S02]  /*14db0*/  FSEL R6, R158, -INF , P0 ;  /* 0xff8000009e067808 */ /* 0x000fe40000000000 */
[----:B------:R-:W-:Y:S02]  /*14dc0*/  ISETP.GT.AND P4, PT, R0, 0x8, PT ;  /* 0x000000080000780c */ /* 0x000fe40003f84270 */
[----:B------:R-:W-:Y:S02]  /*14dd0*/  FMNMX.FTZ R2, R5, R71, !PT ;  /* 0x0000004705027209 */ /* 0x000fe40007810000 */
        /* <DEDUP_REMOVED lines=9> */
[----:B------:R-:W-:Y:S02]  /*14e70*/  ISETP.GT.AND P4, PT, R4, RZ, PT ;  /* 0x000000ff0400720c */ /* 0x000fe40003f84270 */
[----:B------:R-:W-:Y:S02]  /*14e80*/  FMNMX.FTZ R2, R41, R2, !PT ;  /* 0x0000000229027209 */ /* 0x000fe40007810000 */
[----:B------:R-:W-:Y:S02]  /*14e90*/  ISETP.GT.AND P1, PT, R0, 0x18, PT ;  /* 0x000000180000780c */ /* 0x000fe40003f24270 */
[----:B------:R-:W-:Y:S02]  /*14ea0*/  FSEL R48, R146, -INF , P0 ;  /* 0xff80000092307808 */ /* 0x000fe40000000000 */
[----:B------:R-:W-:Y:S02]  /*14eb0*/  FSEL R8, R163, -INF , P4 ;  /* 0xff800000a3087808 */ /* 0x000fe40002000000 */
[----:B------:R-:W-:Y:S02]  /*14ec0*/  ISETP.GT.AND P2, PT, R4, 0x1, PT ;  /* 0x000000010400780c */ /* 0x000fe40003f44270 */
[----:B------:R-:W-:Y:S02]  /*14ed0*/  FSEL R57, R75, -INF , P1 ;  /* 0xff8000004b397808 */ /* 0x000fe40000800000 */
[----:B------:R-:W-:Y:S02]  /*14ee0*/  ISETP.GT.AND P0, PT, R0, 0x19, PT ;  /* 0x000000190000780c */ /* 0x000fe40003f04270 */
        /* <DEDUP_REMOVED lines=44> */
[----:B------:R-:W-:Y:S02]  /*151b0*/  ISETP.GT.AND P2, PT, R4, 0x21, PT ;  /* 0x000000210400780c */ /* 0x000fe40003f44270 */
[----:B------:R-:W-:Y:S02]  /*151c0*/  FSEL R144, R153, -INF , P3 ;  /* 0xff80000099907808 */ /* 0x000fe40001800000 */
[----:B------:R-:W-:Y:S02]  /*151d0*/  FSEL R158, R34, -INF , P1 ;  /* 0xff800000229e7808 */ /* 0x000fe40000800000 */
[----:B------:R-:W-:Y:S02]  /*151e0*/  ISETP.GT.AND P0, PT, R0, 0x39, PT ;  /* 0x000000390000780c */ /* 0x000fe40003f04270 */
[----:B------:R-:W-:Y:S02]  /*151f0*/  FMNMX.FTZ R2, R157, R2, !PT ;  /* 0x000000029d027209 */ /* 0x000fe40007810000 */
        /* <DEDUP_REMOVED lines=43> */
[C---:B------:R-:W-:Y:S02]  /*154b0*/  ISETP.GT.AND P2, PT, R4.reuse, 0x41, PT ;  /* 0x000000410400780c */ /* 0x040fe40003f44270 */
[----:B------:R-:W-:Y:S02]  /*154c0*/  FMNMX.FTZ R7, R155, R7, !PT ;  /* 0x000000079b077209 */ /* 0x000fe40007810000 */
[----:B------:R-:W-:Y:S02]  /*154d0*/  ISETP.GT.AND P3, PT, R4, 0x48, PT ;  /* 0x000000480400780c */ /* 0x000fe40003f64270 */
[----:B------:R-:W-:Y:S02]  /*154e0*/  FSEL R232, R18, -INF , P1 ;  /* 0xff80000012e87808 */ /* 0x000fe40000800000 */
[----:B------:R-:W-:Y:S02]  /*154f0*/  ISETP.GT.AND P0, PT, R0, 0x59, PT ;  /* 0x000000590000780c */ /* 0x000fe40003f04270 */
        /* <DEDUP_REMOVED lines=38> */
[C---:B------:R-:W-:Y:S02]  /*15760*/  ISETP.GT.AND P0, PT, R4.reuse, 0x61, PT ;  /* 0x000000610400780c */ /* 0x040fe40003f04270 */
[----:B------:R-:W-:Y:S02]  /*15770*/  FSEL R239, R29, -INF , P1 ;  /* 0xff8000001def7808 */ /* 0x000fe40000800000 */
[----:B------:R-:W-:Y:S01]  /*15780*/  FSEL R240, R25, -INF , P0 ;  /* 0xff80000019f07808 */ /* 0x000fe20000000000 */
[----:B------:R-:W-:Y:S01]  /*15790*/  LDSM.16.MT88.4 R28, [R198] ;  /* 0x00000000c61c783b */ /* 0x000fe20000004200 */
[----:B------:R-:W-:Y:S02]  /*157a0*/  ISETP.GT.AND P0, PT, R4, 0x69, PT ;  /* 0x000000690400780c */ /* 0x000fe40003f04270 */
[----:B------:R-:W-:Y:S02]  /*157b0*/  FMNMX.FTZ R7, R228, R7, !PT ;  /* 0x00000007e4077209 */ /* 0x000fe40007810000 */
[----:B------:R-:W-:Y:S02]  /*157c0*/  FSEL R244, R21, -INF , P0 ;  /* 0xff80000015f47808 */ /* 0x000fe40000000000 */
[----:B------:R-:W-:Y:S02]  /*157d0*/  ISETP.GT.AND P1, PT, R4, 0x68, PT ;  /* 0x000000680400780c */ /* 0x000fe40003f24270 */
[----:B------:R-:W-:Y:S02]  /*157e0*/  FMNMX.FTZ R7, R239, R7, !PT ;  /* 0x00000007ef077209 */ /* 0x000fe40007810000 */
[----:B------:R-:W-:Y:S02]  /*157f0*/  FSEL R243, R23, -INF , P1 ;  /* 0xff80000017f37808 */ /* 0x000fe40000800000 */
[----:B------:R-:W-:Y:S01]  /*15800*/  FMNMX.FTZ R4, R240, R7, !PT ;  /* 0x00000007f0047209 */ /* 0x000fe20007810000 */
[----:B------:R-:W-:Y:S01]  /*15810*/  LDSM.16.MT88.4 R20, [R196] ;  /* 0x00000000c414783b */ /* 0x000fe20000004200 */
[----:B--2---:R-:W-:Y:S02]  /*15820*/  FMNMX.FTZ R0, R0, R2, !PT ;  /* 0x0000000200007209 */ /* 0x004fe40007810000 */
[----:B------:R-:W-:Y:S04]  /*15830*/  FMNMX.FTZ R4, R243, R4, !PT ;  /* 0x00000004f3047209 */ /* 0x000fe80007810000 */
[----:B------:R-:W-:Y:S01]  /*15840*/  FMNMX.FTZ R4, R244, R4, !PT ;  /* 0x00000004f4047209 */ /* 0x000fe20007810000 */
[----:B------:R-:W2:Y:S08]  /*15850*/  SHFL.BFLY PT, R2, R0, 0x1, 0x1f ;  /* 0x0c201f0000027f89 */ /* 0x000eb000000e0000 */
        /* <DEDUP_REMOVED lines=16> */
[--C-:B------:R-:W-:Y:S02]  /*15960*/  FFMA.FTZ R5, R8, c[0x0][0x2d0], -R73.reuse ;  /* 0x0000b40008057a23 */ /* 0x100fe40000010849 */
[--C-:B------:R-:W-:Y:S02]  /*15970*/  FFMA.FTZ R4, R11, c[0x0][0x2d0], -R73.reuse ;  /* 0x0000b4000b047a23 */ /* 0x100fe40000010849 */
[----:B------:R4:W-:Y:S10]  /*15980*/  MUFU.EX2 R252, R2 ;  /* 0x0000000200fc7308 */ /* 0x0009f40000000800 */
[----:B------:R-:W-:Y:S01]  /*15990*/  MUFU.EX2 R248, R5 ;  /* 0x0000000500f87308 */ /* 0x000fe20000000800 */
[--C-:B--2---:R-:W-:Y:S01]  /*159a0*/  FFMA.FTZ R0, R9, c[0x0][0x2d0], -R74.reuse ;  /* 0x0000b40009007a23 */ /* 0x104fe2000001084a */
[----:B---3--:R-:W-:Y:S08]  /*159b0*/  F2FP.PACK_AB R141, R250, R251 ;  /* 0x000000fbfa8d723e */ /* 0x008ff000000000ff */
[----:B------:R2:W-:Y:S01]  /*159c0*/  MUFU.EX2 R51, R0 ;  /* 0x0000000000337308 */ /* 0x0005e20000000800 */
[----:B----4-:R-:W-:Y:S09]  /*159d0*/  FSEL R2, R69, RZ, P0 ;  /* 0x000000ff45027208 */ /* 0x010ff20000000000 */
[----:B------:R-:W3:Y:S01]  /*159e0*/  MUFU.EX2 R247, R4 ;  /* 0x0000000400f77308 */ /* 0x000ee20000000800 */
[--C-:B--2---:R-:W-:Y:S09]  /*159f0*/  FFMA.FTZ R0, R10, c[0x0][0x2d0], -R74.reuse ;  /* 0x0000b4000a007a23 */ /* 0x104ff2000001084a */
[----:B------:R2:W4:Y:S01]  /*15a00*/  MUFU.EX2 R58, R0 ;  /* 0x00000000003a7308 */ /* 0x0005220000000800 */
[----:B---3--:R-:W-:Y:S01]  /*15a10*/  F2FP.PACK_AB R140, R247, R248 ;  /* 0x000000f8f78c723e */ /* 0x008fe200000000ff */
[----:B--2---:R-:W-:Y:S01]  /*15a20*/  FFMA.FTZ R0, R12, c[0x0][0x2d0], -R73 ;  /* 0x0000b4000c007a23 */ /* 0x004fe20000010849 */
[----:B----4-:R-:W-:Y:S01]  /*15a30*/  F2FP.PACK_AB R143, R58, R51 ;  /* 0x000000333a8f723e */ /* 0x010fe200000000ff */
        /* <DEDUP_REMOVED lines=9> */
[----:B------:R-:W-:Y:S04]  /*15ad0*/  FMUL.FTZ R0, R0, c[0x0][0x2d0] ;  /* 0x0000b40000007a20 */ /* 0x000fe80000410000 */
[----:B------:R3:W-:Y:S01]  /*15ae0*/  MUFU.EX2 R242, R2 ;  /* 0x0000000200f27308 */ /* 0x0007e20000000800 */
[C---:B----4-:R-:W-:Y:S02]  /*15af0*/  FMUL.FTZ R4, R3.reuse, R76 ;  /* 0x0000004c03047220 */ /* 0x050fe40000410000 */
        /* <DEDUP_REMOVED lines=10> */
[----:B------:R-:W5:Y:S01]  /*15ba0*/  LDL.LU R105, [R1+0x38] ;  /* 0x0000380001697983 */ /* 0x000f620000300800 */
[C---:B------:R-:W-:Y:S02]  /*15bb0*/  FMUL.FTZ R60, R3.reuse, R60 ;  /* 0x0000003c033c7220 */ /* 0x040fe40000410000 */
[--C-:B---3--:R-:W-:Y:S01]  /*15bc0*/  FFMA.FTZ R2, R40, c[0x0][0x2d0], -R73.reuse ;  /* 0x0000b40028027a23 */ /* 0x108fe20000010849 */
[----:B------:R-:W3:Y:S01]  /*15bd0*/  LDL.LU R104, [R1+0x34] ;  /* 0x0000340001687983 */ /* 0x000ee20000300800 */
[C---:B------:R-:W-:Y:S02]  /*15be0*/  FMUL.FTZ R40, R3.reuse, R112 ;  /* 0x0000007003287220 */ /* 0x040fe40000410000 */
[----:B------:R1:W1:Y:S01]  /*15bf0*/  MUFU.EX2 R241, R2 ;  /* 0x0000000200f17308 */ /* 0x0002620000000800 */
[C---:B------:R-:W-:Y:S02]  /*15c00*/  FMUL.FTZ R61, R3.reuse, R61 ;  /* 0x0000003d033d7220 */ /* 0x040fe40000410000 */
[C---:B------:R-:W-:Y:S02]  /*15c10*/  FMUL.FTZ R64, R3.reuse, R64 ;  /* 0x0000004003407220 */ /* 0x040fe40000410000 */
[C---:B------:R-:W-:Y:S02]  /*15c20*/  FMUL.FTZ R65, R3.reuse, R65 ;  /* 0x0000004103417220 */ /* 0x040fe40000410000 */
[C---:B----4-:R-:W-:Y:S02]  /*15c30*/  FMUL.FTZ R6, R0.reuse, R78 ;  /* 0x0000004e00067220 */ /* 0x050fe40000410000 */
[C---:B------:R-:W-:Y:S02]  /*15c40*/  FMUL.FTZ R7, R0.reuse, R79 ;  /* 0x0000004f00077220 */ /* 0x040fe40000410000 */
[----:B------:R-:W4:Y:S01]  /*15c50*/  LDSM.16.MT88.4 R76, [R198+0x3800] ;  /* 0x00380000c64c783b */ /* 0x000f220000004200 */
[C---:B------:R-:W-:Y:S02]  /*15c60*/  FMUL.FTZ R10, R0.reuse, R82 ;  /* 0x00000052000a7220 */ /* 0x040fe40000410000 */
[C---:B------:R-:W-:Y:S02]  /*15c70*/  FMUL.FTZ R11, R0.reuse, R83 ;  /* 0x00000053000b7220 */ /* 0x040fe40000410000 */
[C---:B--2---:R-:W-:Y:S03]  /*15c80*/  HMMA.16816.F32 R4, R140.reuse, R12, R4 ;  /* 0x0000000c8c04723c */ /* 0x044fe60000001804 */
[----:B------:R-:W2:Y:S02]  /*15c90*/  LDSM.16.MT88.4 R80, [R197+0x3800] ;  /* 0x00380000c550783b */ /* 0x000ea40000004200 */
[C---:B------:R-:W-:Y:S02]  /*15ca0*/  FMUL.FTZ R18, R0.reuse, R90 ;  /* 0x0000005a00127220 */ /* 0x040fe40000410000 */
[----:B------:R-:W-:Y:S01]  /*15cb0*/  FMUL.FTZ R12, R3, R84 ;  /* 0x00000054030c7220 */ /* 0x000fe20000410000 */
[C---:B------:R-:W-:Y:S04]  /*15cc0*/  HMMA.16816.F32 R8, R140.reuse, R14, R8 ;  /* 0x0000000e8c08723c */ /* 0x040fe80000001808 */
[--C-:B-1----:R-:W-:Y:S02]  /*15cd0*/  FFMA.FTZ R2, R41, c[0x0][0x2d0], -R74.reuse ;  /* 0x0000b40029027a23 */ /* 0x102fe4000001084a */
        /* <DEDUP_REMOVED lines=8> */
[----:B------:R-:W2:Y:S01]  /*15d60*/  LDSM.16.MT88.4 R88, [R196+0x800] ;  /* 0x00080000c458783b */ /* 0x000ea20000004200 */
[C---:B------:R-:W-:Y:S02]  /*15d70*/  FMUL.FTZ R27, R0.reuse, R99 ;  /* 0x00000063001b7220 */ /* 0x040fe40000410000 */
[----:B------:R-:W-:Y:S02]  /*15d80*/  FMUL.FTZ R34, R0, R106 ;  /* 0x0000006a00227220 */ /* 0x000fe40000410000 */
[C---:B------:R-:W-:Y:S03]  /*15d90*/  HMMA.16816.F32 R16, R140.reuse, R22, R16 ;  /* 0x000000168c10723c */ /* 0x040fe60000001810 */
[----:B------:R-:W-:Y:S01]  /*15da0*/  LDSM.16.MT88.4 R96, [R197+0x800] ;  /* 0x00080000c560783b */ /* 0x000fe20000004200 */
[C---:B------:R-:W-:Y:S02]  /*15db0*/  FMUL.FTZ R20, R3.reuse, R92 ;  /* 0x0000005c03147220 */ /* 0x040fe40000410000 */
[----:B-1----:R-:W-:Y:S02]  /*15dc0*/  FFMA.FTZ R2, R48, c[0x0][0x2d0], -R74 ;  /* 0x0000b40030027a23 */ /* 0x002fe4000001084a */
[C---:B------:R-:W-:Y:S02]  /*15dd0*/  FMUL.FTZ R21, R3.reuse, R93 ;  /* 0x0000005d03157220 */ /* 0x040fe40000410000 */
[----:B------:R1:W1:Y:S02]  /*15de0*/  MUFU.EX2 R236, R2 ;  /* 0x0000000200ec7308 */ /* 0x0002640000000800 */
[C---:B------:R-:W-:Y:S02]  /*15df0*/  FMUL.FTZ R22, R0.reuse, R94 ;  /* 0x0000005e00167220 */ /* 0x040fe40000410000 */
[C---:B------:R-:W-:Y:S02]  /*15e00*/  FMUL.FTZ R23, R0.reuse, R95 ;  /* 0x0000005f00177220 */ /* 0x040fe40000410000 */
[----:B------:R-:W2:Y:S01]  /*15e10*/  LDSM.16.MT88.4 R92, [R198+0x800] ;  /* 0x00080000c65c783b */ /* 0x000ea20000004200 */
[C---:B------:R-:W-:Y:S02]  /*15e20*/  FMUL.FTZ R35, R0.reuse, R107 ;  /* 0x0000006b00237220 */ /* 0x040fe40000410000 */
[C---:B------:R-:W-:Y:S02]  /*15e30*/  FMUL.FTZ R41, R3.reuse, R113 ;  /* 0x0000007103297220 */ /* 0x040fe40000410000 */
[C---:B------:R-:W-:Y:S03]  /*15e40*/  HMMA.16816.F32 R20, R140.reuse, R28, R20 ;  /* 0x0000001c8c14723c */ /* 0x040fe60000001814 */
[C---:B------:R-:W-:Y:S02]  /*15e50*/  FMUL.FTZ R42, R0.reuse, R114 ;  /* 0x00000072002a7220 */ /* 0x040fe40000410000 */
[C---:B------:R-:W-:Y:S02]  /*15e60*/  FMUL.FTZ R43, R0.reuse, R115 ;  /* 0x00000073002b7220 */ /* 0x040fe40000410000 */
[----:B------:R-:W-:Y:S01]  /*15e70*/  LDSM.16.MT88.4 R112, [R195+0x6800] ;  /* 0x00680000c370783b */ /* 0x000fe20000004200 */
[C---:B------:R-:W-:Y:S04]  /*15e80*/  HMMA.16816.F32 R24, R140.reuse, R30, R24 ;  /* 0x0000001e8c18723c */ /* 0x040fe80000001818 */
[----:B------:R-:W-:Y:S02]  /*15e90*/  FMUL.FTZ R28, R3, R100 ;  /* 0x00000064031c7220 */ /* 0x000fe40000410000 */
[--C-:B-1----:R-:W-:Y:S02]  /*15ea0*/  FFMA.FTZ R2, R49, c[0x0][0x2d0], -R73.reuse ;  /* 0x0000b40031027a23 */ /* 0x102fe40000010849 */
[C---:B------:R-:W-:Y:S02]  /*15eb0*/  FMUL.FTZ R29, R3.reuse, R101 ;  /* 0x00000065031d7220 */ /* 0x040fe40000410000 */
[----:B------:R1:W-:Y:S02]  /*15ec0*/  MUFU.EX2 R235, R2 ;  /* 0x0000000200eb7308 */ /* 0x0003e40000000800 */
[C---:B------:R-:W-:Y:S02]  /*15ed0*/  FMUL.FTZ R30, R0.reuse, R102 ;  /* 0x00000066001e7220 */ /* 0x040fe40000410000 */
[C---:B------:R-:W-:Y:S02]  /*15ee0*/  FMUL.FTZ R31, R0.reuse, R103 ;  /* 0x00000067001f7220 */ /* 0x040fe40000410000 */
[----:B------:R-:W-:Y:S01]  /*15ef0*/  LDSM.16.MT88.4 R100, [R198+0x3000] ;  /* 0x00300000c664783b */ /* 0x000fe20000004200 */
[C---:B------:R-:W-:Y:S02]  /*15f00*/  FMUL.FTZ R59, R0.reuse, R131 ;  /* 0x00000083003b7220 */ /* 0x040fe40000410000 */
[C---:B------:R-:W-:Y:S02]  /*15f10*/  FMUL.FTZ R48, R3.reuse, R120 ;  /* 0x0000007803307220 */ /* 0x040fe40000410000 */
[C---:B------:R-:W-:Y:S03]  /*15f20*/  HMMA.16816.F32 R28, R140.reuse, R36, R28 ;  /* 0x000000248c1c723c */ /* 0x040fe6000000181c */
[----:B------:R-:W-:Y:S02]  /*15f30*/  IMAD.MOV.U32 R120, RZ, RZ, R58 ;  /* 0x000000ffff787224 */ /* 0x000fe400078e003a */
[----:B------:R-:W-:Y:S02]  /*15f40*/  FMUL.FTZ R58, R0, R130 ;  /* 0x00000082003a7220 */ /* 0x000fe40000410000 */
[C---:B------:R-:W-:Y:S01]  /*15f50*/  FMUL.FTZ R37, R3.reuse, R109 ;  /* 0x0000006d03257220 */ /* 0x040fe20000410000 */
[C---:B------:R-:W-:Y:S04]  /*15f60*/  HMMA.16816.F32 R32, R140.reuse, R38, R32 ;  /* 0x000000268c20723c */ /* 0x040fe80000001820 */
[C---:B------:R-:W-:Y:S02]  /*15f70*/  FMUL.FTZ R36, R3.reuse, R108 ;  /* 0x0000006c03247220 */ /* 0x040fe40000410000 */
[----:B-1----:R-:W-:Y:S02]  /*15f80*/  FFMA.FTZ R2, R56, c[0x0][0x2d0], -R73 ;  /* 0x0000b40038027a23 */ /* 0x002fe40000010849 */
[C---:B------:R-:W-:Y:S02]  /*15f90*/  FMUL.FTZ R56, R3.reuse, R128 ;  /* 0x0000008003387220 */ /* 0x040fe40000410000 */
[----:B------:R1:W1:Y:S02]  /*15fa0*/  MUFU.EX2 R233, R2 ;  /* 0x0000000200e97308 */ /* 0x0002640000000800 */
[C---:B------:R-:W-:Y:S02]  /*15fb0*/  FMUL.FTZ R39, R0.reuse, R111 ;  /* 0x0000006f00277220 */ /* 0x040fe40000410000 */
[C---:B------:R-:W-:Y:S02]  /*15fc0*/  FMUL.FTZ R38, R0.reuse, R110 ;  /* 0x0000006e00267220 */ /* 0x040fe40000410000 */
[C---:B------:R-:W-:Y:S02]  /*15fd0*/  FMUL.FTZ R49, R3.reuse, R121 ;  /* 0x0000007903317220 */ /* 0x040fe40000410000 */
[----:B------:R-:W-:Y:S02]  /*15fe0*/  IMAD.MOV.U32 R121, RZ, RZ, R50 ;  /* 0x000000ffff797224 */ /* 0x000fe400078e0032 */
[C---:B------:R-:W-:Y:S01]  /*15ff0*/  FMUL.FTZ R50, R0.reuse, R122 ;  /* 0x0000007a00327220 */ /* 0x040fe20000410000 */
[C---:B------:R-:W-:Y:S03]  /*16000*/  HMMA.16816.F32 R36, R140.reuse, R44, R36 ;  /* 0x0000002c8c24723c */ /* 0x040fe60000001824 */
[----:B------:R-:W-:Y:S02]  /*16010*/  IMAD.MOV.U32 R122, RZ, RZ, R51 ;  /* 0x000000ffff7a7224 */ /* 0x000fe400078e0033 */
[C---:B------:R-:W-:Y:S02]  /*16020*/  FMUL.FTZ R51, R0.reuse, R123 ;  /* 0x0000007b00337220 */ /* 0x040fe40000410000 */
[C---:B------:R-:W-:Y:S01]  /*16030*/  FMUL.FTZ R45, R3.reuse, R117 ;  /* 0x00000075032d7220 */ /* 0x040fe20000410000 */
[C---:B------:R-:W-:Y:S04]  /*16040*/  HMMA.16816.F32 R40, R140.reuse, R46, R40 ;  /* 0x0000002e8c28723c */ /* 0x040fe80000001828 */
[----:B------:R-:W-:Y:S02]  /*16050*/  FMUL.FTZ R44, R3, R116 ;  /* 0x00000074032c7220 */ /* 0x000fe40000410000 */
[--C-:B-1----:R-:W-:Y:S02]  /*16060*/  FFMA.FTZ R2, R57, c[0x0][0x2d0], -R74.reuse ;  /* 0x0000b40039027a23 */ /* 0x102fe4000001084a */
[C---:B------:R-:W-:Y:S02]  /*16070*/  FMUL.FTZ R47, R0.reuse, R119 ;  /* 0x00000077002f7220 */ /* 0x040fe40000410000 */
[----:B------:R1:W-:Y:S02]  /*16080*/  MUFU.EX2 R231, R2 ;  /* 0x0000000200e77308 */ /* 0x0003e40000000800 */
[C---:B------:R-:W-:Y:S02]  /*16090*/  FMUL.FTZ R46, R0.reuse, R118 ;  /* 0x00000076002e7220 */ /* 0x040fe40000410000 */
[C---:B------:R-:W-:Y:S02]  /*160a0*/  FMUL.FTZ R57, R3.reuse, R129 ;  /* 0x0000008103397220 */ /* 0x040fe40000410000 */
[C---:B------:R-:W-:Y:S02]  /*160b0*/  FMUL.FTZ R62, R0.reuse, R62 ;  /* 0x0000003e003e7220 */ /* 0x040fe40000410000 */
[C---:B------:R-:W-:Y:S01]  /*160c0*/  FMUL.FTZ R63, R0.reuse, R63 ;  /* 0x0000003f003f7220 */ /* 0x040fe20000410000 */
[C---:B------:R-:W-:Y:S03]  /*160d0*/  HMMA.16816.F32 R44, R140.reuse, R52, R44 ;  /* 0x000000348c2c723c */ /* 0x040fe6000000182c */
[C---:B------:R-:W-:Y:S02]  /*160e0*/  FMUL.FTZ R66, R0.reuse, R66 ;  /* 0x0000004200427220 */ /* 0x040fe40000410000 */
[C---:B------:R-:W-:Y:S02]  /*160f0*/  FMUL.FTZ R67, R0.reuse, R67 ;  /* 0x0000004300437220 */ /* 0x040fe40000410000 */
[C---:B------:R-:W-:Y:S01]  /*16100*/  FMUL.FTZ R53, R3.reuse, R125 ;  /* 0x0000007d03357220 */ /* 0x040fe20000410000 */
[C---:B------:R-:W-:Y:S04]  /*16110*/  HMMA.16816.F32 R48, R140.reuse, R54, R48 ;  /* 0x000000368c30723c */ /* 0x040fe80000001830 */
[----:B------:R-:W-:Y:S02]  /*16120*/  FMUL.FTZ R52, R3, R124 ;  /* 0x0000007c03347220 */ /* 0x000fe40000410000 */
[--C-:B-1----:R-:W-:Y:S02]  /*16130*/  FFMA.FTZ R2, R75, c[0x0][0x2d0], -R74.reuse ;  /* 0x0000b4004b027a23 */ /* 0x102fe4000001084a */
[C---:B------:R-:W-:Y:S02]  /*16140*/  FMUL.FTZ R55, R0.reuse, R127 ;  /* 0x0000007f00377220 */ /* 0x040fe40000410000 */
[----:B------:R1:W1:Y:S02]  /*16150*/  MUFU.EX2 R128, R2 ;  /* 0x0000000200807308 */ /* 0x0002640000000800 */
[----:B------:R-:W-:Y:S07]  /*16160*/  FMUL.FTZ R54, R0, R126 ;  /* 0x0000007e00367220 */ /* 0x000fee0000410000 */
[C---:B----4-:R-:W-:Y:S07]  /*16170*/  HMMA.16816.F32 R52, R140.reuse, R76, R52 ;  /* 0x0000004c8c34723c */ /* 0x050fee0000001834 */
[----:B------:R-:W-:Y:S01]  /*16180*/  F2FP.PACK_AB R76, R241, R242 ;  /* 0x000000f2f14c723e */ /* 0x000fe200000000ff */
[C---:B------:R-:W-:Y:S04]  /*16190*/  HMMA.16816.F32 R56, R140.reuse, R78, R56 ;  /* 0x0000004e8c38723c */ /* 0x040fe80000001838 */
[----:B------:R-:W-:Y:S03]  /*161a0*/  F2FP.PACK_AB R77, R236, R237 ;  /* 0x000000edec4d723e */ /* 0x000fe600000000ff */
[----:B------:R-:W-:Y:S01]  /*161b0*/  F2FP.PACK_AB R78, R233, R235 ;  /* 0x000000ebe94e723e */ /* 0x000fe200000000ff */
[C---:B--2---:R-:W-:Y:S04]  /*161c0*/  HMMA.16816.F32 R60, R140.reuse, R80, R60 ;  /* 0x000000508c3c723c */ /* 0x044fe8000000183c */
[--C-:B-1----:R-:W-:Y:S01]  /*161d0*/  FFMA.FTZ R2, R144, c[0x0][0x2d0], -R73.reuse ;  /* 0x0000b40090027a23 */ /* 0x102fe20000010849 */
[----:B------:R-:W-:Y:S03]  /*161e0*/  F2FP.PACK_AB R79, R128, R231 ;  /* 0x000000e7804f723e */ /* 0x000fe600000000ff */
[----:B------:R-:W-:Y:S01]  /*161f0*/  HMMA.16816.F32 R64, R140, R82, R64 ;  /* 0x000000528c40723c */ /* 0x000fe20000001840 */
[----:B------:R1:W-:Y:S01]  /*16200*/  MUFU.EX2 R227, R2 ;  /* 0x0000000200e37308 */ /* 0x0003e20000000800 */
[----:B------:R-:W2:Y:S06]  /*16210*/  LDSM.16.MT88.4 R80, [R195+0x4000] ;  /* 0x00400000c350783b */ /* 0x000eac0000004200 */
[C---:B------:R-:W-:Y:S08]  /*16220*/  HMMA.16816.F32 R4, R76.reuse, R84, R4 ;  /* 0x000000544c04723c */ /* 0x040ff00000001804 */
[C---:B------:R-:W-:Y:S01]  /*16230*/  HMMA.16816.F32 R8, R76.reuse, R86, R8 ;  /* 0x000000564c08723c */ /* 0x040fe20000001808 */
[----:B------:R-:W4:Y:S07]  /*16240*/  LDSM.16.MT88.4 R84, [R196+0x4000] ;  /* 0x00400000c454783b */ /* 0x000f2e0000004200 */
[C---:B------:R-:W-:Y:S04]  /*16250*/  HMMA.16816.F32 R12, R76.reuse, R88, R12 ;  /* 0x000000584c0c723c */ /* 0x040fe8000000180c */
[----:B-1----:R-:W-:Y:S04]  /*16260*/  FFMA.FTZ R2, R145, c[0x0][0x2d0], -R73 ;  /* 0x0000b40091027a23 */ /* 0x002fe80000010849 */
[C---:B------:R-:W-:Y:S01]  /*16270*/  HMMA.16816.F32 R16, R76.reuse, R90, R16 ;  /* 0x0000005a4c10723c */ /* 0x040fe20000001810 */
[----:B------:R1:W1:Y:S01]  /*16280*/  MUFU.EX2 R111, R2 ;  /* 0x00000002006f7308 */ /* 0x0002620000000800 */
[----:B------:R-:W3:Y:S06]  /*16290*/  LDSM.16.MT88.4 R88, [R198+0x4000] ;  /* 0x00400000c658783b */ /* 0x000eec0000004200 */
[C---:B------:R-:W-:Y:S08]  /*162a0*/  HMMA.16816.F32 R20, R76.reuse, R92, R20 ;  /* 0x0000005c4c14723c */ /* 0x040ff00000001814 */
[C---:B------:R-:W-:Y:S01]  /*162b0*/  HMMA.16816.F32 R24, R76.reuse, R94, R24 ;  /* 0x0000005e4c18723c */ /* 0x040fe20000001818 */
[----:B------:R-:W3:Y:S07]  /*162c0*/  LDSM.16.MT88.4 R92, [R197+0x4000] ;  /* 0x00400000c55c783b */ /* 0x000eee0000004200 */
[C---:B------:R-:W-:Y:S04]  /*162d0*/  HMMA.16816.F32 R28, R76.reuse, R96, R28 ;  /* 0x000000604c1c723c */ /* 0x040fe8000000181c */
[--C-:B-1----:R-:W-:Y:S04]  /*162e0*/  FFMA.FTZ R2, R146, c[0x0][0x2d0], -R74.reuse ;  /* 0x0000b40092027a23 */ /* 0x102fe8000001084a */
[C---:B------:R-:W-:Y:S01]  /*162f0*/  HMMA.16816.F32 R32, R76.reuse, R98, R32 ;  /* 0x000000624c20723c */ /* 0x040fe20000001820 */
[----:B------:R1:W-:Y:S01]  /*16300*/  MUFU.EX2 R109, R2 ;  /* 0x00000002006d7308 */ /* 0x0003e20000000800 */
[----:B------:R-:W-:Y:S06]  /*16310*/  LDSM.16.MT88.4 R96, [R196+0x1000] ;  /* 0x00100000c460783b */ /* 0x000fec0000004200 */
[C---:B--2---:R-:W-:Y:S08]  /*16320*/  HMMA.16816.F32 R36, R76.reuse, R80, R36 ;  /* 0x000000504c24723c */ /* 0x044ff00000001824 */
[C---:B------:R-:W-:Y:S01]  /*16330*/  HMMA.16816.F32 R40, R76.reuse, R82, R40 ;  /* 0x000000524c28723c */ /* 0x040fe20000001828 */
[----:B------:R-:W2:Y:S03]  /*16340*/  LDSM.16.MT88.4 R80, [R195+0x1000] ;  /* 0x00100000c350783b */ /* 0x000ea60000004200 */
[----:B-----5:R-:W-:Y:S04]  /*16350*/  FFMA.FTZ R0, R0, R105, R251 ;  /* 0x0000006900007223 */ /* 0x020fe800000100fb */
[C---:B----4-:R-:W-:Y:S04]  /*16360*/  HMMA.16816.F32 R44, R76.reuse, R84, R44 ;  /* 0x000000544c2c723c */ /* 0x050fe8000000182c */
[----:B-1----:R-:W-:Y:S02]  /*16370*/  FFMA.FTZ R2, R148, c[0x0][0x2d0], -R74 ;  /* 0x0000b40094027a23 */ /* 0x002fe4000001084a */
[----:B---3--:R-:W-:Y:S02]  /*16380*/  FFMA.FTZ R3, R3, R104, R248 ;  /* 0x0000006803037223 */ /* 0x008fe400000100f8 */
[C---:B------:R-:W-:Y:S01]  /*16390*/  HMMA.16816.F32 R48, R76.reuse, R86, R48 ;  /* 0x000000564c30723c */ /* 0x040fe20000001830 */
[----:B------:R1:W3:Y:S01]  /*163a0*/  MUFU.EX2 R110, R2 ;  /* 0x00000002006e7308 */ /* 0x0002e20000000800 */
[----:B------:R-:W4:Y:S02]  /*163b0*/  LDSM.16.MT88.4 R84, [R198+0x1000] ;  /* 0x00100000c654783b */ /* 0x000f240000004200 */
[----:B------:R-:W-:Y:S04]  /*163c0*/  FADD.FTZ R0, R250, R0 ;  /* 0x00000000fa007221 */ /* 0x000fe80000010000 */
[C---:B------:R-:W-:Y:S02]  /*163d0*/  HMMA.16816.F32 R52, R76.reuse, R88, R52 ;  /* 0x000000584c34723c */ /* 0x040fe40000001834 */
[----:B------:R-:W-:Y:S02]  /*163e0*/  LDSM.16.MT88.4 R104, [R197+0x3000] ;  /* 0x00300000c568783b */ /* 0x000fe40000004200 */
[----:B------:R-:W-:Y:S04]  /*163f0*/  FADD.FTZ R0, R122, R0 ;  /* 0x000000007a007221 */ /* 0x000fe80000010000 */
[C---:B------:R-:W-:Y:S02]  /*16400*/  HMMA.16816.F32 R56, R76.reuse, R90, R56 ;  /* 0x0000005a4c38723c */ /* 0x040fe40000001838 */
[----:B------:R-:W5:Y:S02]  /*16410*/  LDSM.16.MT88.4 R88, [R197+0x1000] ;  /* 0x00100000c558783b */ /* 0x000f640000004200 */
[----:B------:R-:W-:Y:S04]  /*16420*/  FADD.FTZ R0, R120, R0 ;  /* 0x0000000078007221 */ /* 0x000fe80000010000 */
[C---:B------:R-:W-:Y:S04]  /*16430*/  HMMA.16816.F32 R60, R76.reuse, R92, R60 ;  /* 0x0000005c4c3c723c */ /* 0x040fe8000000183c */
[--C-:B-1----:R-:W-:Y:S02]  /*16440*/  FFMA.FTZ R2, R147, c[0x0][0x2d0], -R73.reuse ;  /* 0x0000b40093027a23 */ /* 0x102fe40000010849 */
[----:B------:R-:W-:Y:S02]  /*16450*/  FADD.FTZ R0, R237, R0 ;  /* 0x00000000ed007221 */ /* 0x000fe40000010000 */
[----:B------:R-:W-:Y:S01]  /*16460*/  HMMA.16816.F32 R64, R76, R94, R64 ;  /* 0x0000005e4c40723c */ /* 0x000fe20000001840 */
[----:B------:R1:W-:Y:S01]  /*16470*/  MUFU.EX2 R224, R2 ;  /* 0x0000000200e07308 */ /* 0x0003e20000000800 */
[----:B------:R-:W-:Y:S02]  /*16480*/  LDSM.16.MT88.4 R92, [R196+0x4800] ;  /* 0x00480000c45c783b */ /* 0x000fe40000004200 */
[----:B------:R-:W-:Y:S03]  /*16490*/  FADD.FTZ R0, R236, R0 ;  /* 0x00000000ec007221 */ /* 0x000fe60000010000 */
[----:B------:R-:W-:Y:S01]  /*164a0*/  F2FP.PACK_AB R76, R111, R227 ;  /* 0x000000e36f4c723e */ /* 0x000fe200000000ff */
[----:B------:R-:W-:Y:S01]  /*164b0*/  FADD.FTZ R0, R231, R0 ;  /* 0x00000000e7007221 */ /* 0x000fe20000010000 */
[----:B---3--:R-:W-:Y:S03]  /*164c0*/  F2FP.PACK_AB R77, R110, R109 ;  /* 0x0000006d6e4d723e */ /* 0x008fe600000000ff */
[----:B------:R-:W-:Y:S02]  /*164d0*/  FADD.FTZ R0, R128, R0 ;  /* 0x0000000080007221 */ /* 0x000fe40000010000 */
[----:B------:R-:W-:Y:S02]  /*164e0*/  LDSM.16.MT88.4 R128, [R198+0x6800] ;  /* 0x00680000c680783b */ /* 0x000fe40000004200 */
[----:B------:R-:W-:Y:S04]  /*164f0*/  FADD.FTZ R0, R109, R0 ;  /* 0x000000006d007221 */ /* 0x000fe80000010000 */
[----:B------:R-:W-:Y:S02]  /*16500*/  FADD.FTZ R0, R110, R0 ;  /* 0x000000006e007221 */ /* 0x000fe40000010000 */
[--C-:B-1----:R-:W-:Y:S04]  /*16510*/  FFMA.FTZ R2, R149, c[0x0][0x2d0], -R73.reuse ;  /* 0x0000b40095027a23 */ /* 0x102fe80000010849 */
[----:B------:R1:W3:Y:S02]  /*16520*/  MUFU.EX2 R221, R2 ;  /* 0x0000000200dd7308 */ /* 0x0002e40000000800 */
[--C-:B-1----:R-:W-:Y:S01]  /*16530*/  FFMA.FTZ R2, R151, c[0x0][0x2d0], -R74.reuse ;  /* 0x0000b40097027a23 */ /* 0x102fe2000001084a */
[----:B---3--:R-:W-:Y:S07]  /*16540*/  F2FP.PACK_AB R78, R221, R224 ;  /* 0x000000e0dd4e723e */ /* 0x008fee00000000ff */
[----:B------:R1:W3:Y:S02]  /*16550*/  MUFU.EX2 R108, R2 ;  /* 0x00000002006c7308 */ /* 0x0002e40000000800 */
[----:B-1----:R-:W-:Y:S02]  /*16560*/  FFMA.FTZ R2, R152, c[0x0][0x2d0], -R74 ;  /* 0x0000b40098027a23 */ /* 0x002fe4000001084a */
[----:B---3--:R-:W-:Y:S06]  /*16570*/  FADD.FTZ R0, R108, R0 ;  /* 0x000000006c007221 */ /* 0x008fec0000010000 */
[----:B------:R1:W3:Y:S02]  /*16580*/  MUFU.EX2 R219, R2 ;  /* 0x0000000200db7308 */ /* 0x0002e40000000800 */
[--C-:B-1----:R-:W-:Y:S01]  /*16590*/  FFMA.FTZ R2, R153, c[0x0][0x2d0], -R73.reuse ;  /* 0x0000b40099027a23 */ /* 0x102fe20000010849 */
[C---:B---3--:R-:W-:Y:S01]  /*165a0*/  F2FP.PACK_AB R79, R219.reuse, R108 ;  /* 0x0000006cdb4f723e */ /* 0x048fe200000000ff */
[----:B------:R-:W-:Y:S06]  /*165b0*/  FADD.FTZ R0, R219, R0 ;  /* 0x00000000db007221 */ /* 0x000fec0000010000 */
[----:B------:R1:W-:Y:S01]  /*165c0*/  MUFU.EX2 R189, R2 ;  /* 0x0000000200bd7308 */ /* 0x0003e20000000800 */
[C---:B--2---:R-:W-:Y:S08]  /*165d0*/  HMMA.16816.F32 R4, R76.reuse, R80, R4 ;  /* 0x000000504c04723c */ /* 0x044ff00000001804 */
[C---:B------:R-:W-:Y:S01]  /*165e0*/  HMMA.16816.F32 R8, R76.reuse, R82, R8 ;  /* 0x000000524c08723c */ /* 0x040fe20000001808 */
[----:B------:R-:W2:Y:S07]  /*165f0*/  LDSM.16.MT88.4 R80, [R195+0x4800] ;  /* 0x00480000c350783b */ /* 0x000eae0000004200 */
[C---:B------:R-:W-:Y:S04]  /*16600*/  HMMA.16816.F32 R12, R76.reuse, R96, R12 ;  /* 0x000000604c0c723c */ /* 0x040fe8000000180c */
[--C-:B-1----:R-:W-:Y:S04]  /*16610*/  FFMA.FTZ R2, R150, c[0x0][0x2d0], -R73.reuse ;  /* 0x0000b40096027a23 */ /* 0x102fe80000010849 */
[C---:B------:R-:W-:Y:S01]  /*16620*/  HMMA.16816.F32 R16, R76.reuse, R98, R16 ;  /* 0x000000624c10723c */ /* 0x040fe20000001810 */
[----:B------:R1:W-:Y:S01]  /*16630*/  MUFU.EX2 R119, R2 ;  /* 0x0000000200777308 */ /* 0x0003e20000000800 */
[----:B------:R-:W-:Y:S06]  /*16640*/  LDSM.16.MT88.4 R96, [R196+0x1800] ;  /* 0x00180000c460783b */ /* 0x000fec0000004200 */
[C---:B----4-:R-:W-:Y:S08]  /*16650*/  HMMA.16816.F32 R20, R76.reuse, R84, R20 ;  /* 0x000000544c14723c */ /* 0x050ff00000001814 */
[C---:B------:R-:W-:Y:S01]  /*16660*/  HMMA.16816.F32 R24, R76.reuse, R86, R24 ;  /* 0x000000564c18723c */ /* 0x040fe20000001818 */
[----:B------:R-:W3:Y:S07]  /*16670*/  LDSM.16.MT88.4 R84, [R198+0x4800] ;  /* 0x00480000c654783b */ /* 0x000eee0000004200 */
[C---:B-----5:R-:W-:Y:S04]  /*16680*/  HMMA.16816.F32 R28, R76.reuse, R88, R28 ;  /* 0x000000584c1c723c */ /* 0x060fe8000000181c */
        /* <DEDUP_REMOVED lines=8> */
[----:B-1----:R-:W-:Y:S02]  /*16710*/  FFMA.FTZ R2, R157, c[0x0][0x2d0], -R74 ;  /* 0x0000b4009d027a23 */ /* 0x002fe4000001084a */
[----:B----4-:R-:W-:Y:S02]  /*16720*/  FADD.FTZ R0, R117, R0 ;  /* 0x0000000075007221 */ /* 0x010fe40000010000 */
[C---:B------:R-:W-:Y:S01]  /*16730*/  HMMA.16816.F32 R48, R76.reuse, R94, R48 ;  /* 0x0000005e4c30723c */ /* 0x040fe20000001830 */
[----:B------:R1:W4:Y:S01]  /*16740*/  MUFU.EX2 R118, R2 ;  /* 0x0000000200767308 */ /* 0x0003220000000800 */
[----:B------:R-:W2:Y:S06]  /*16750*/  LDSM.16.MT88.4 R92, [R198+0x1800] ;  /* 0x00180000c65c783b */ /* 0x000eac0000004200 */
[C---:B---3--:R-:W-:Y:S08]  /*16760*/  HMMA.16816.F32 R52, R76.reuse, R84, R52 ;  /* 0x000000544c34723c */ /* 0x048ff00000001834 */
[C---:B------:R-:W-:Y:S01]  /*16770*/  HMMA.16816.F32 R56, R76.reuse, R86, R56 ;  /* 0x000000564c38723c */ /* 0x040fe20000001838 */
[----:B------:R-:W3:Y:S07]  /*16780*/  LDSM.16.MT88.4 R84, [R197+0x1800] ;  /* 0x00180000c554783b */ /* 0x000eee0000004200 */
[C---:B-----5:R-:W-:Y:S04]  /*16790*/  HMMA.16816.F32 R60, R76.reuse, R88, R60 ;  /* 0x000000584c3c723c */ /* 0x060fe8000000183c */
[--C-:B-1----:R-:W-:Y:S02]  /*167a0*/  FFMA.FTZ R2, R154, c[0x0][0x2d0], -R73.reuse ;  /* 0x0000b4009a027a23 */ /* 0x102fe40000010849 */
[C---:B----4-:R-:W-:Y:S02]  /*167b0*/  FADD.FTZ R0, R118.reuse, R0 ;  /* 0x0000000076007221 */ /* 0x050fe40000010000 */
[----:B------:R-:W-:Y:S01]  /*167c0*/  HMMA.16816.F32 R64, R76, R90, R64 ;  /* 0x0000005a4c40723c */ /* 0x000fe20000001840 */
[----:B------:R1:W-:Y:S01]  /*167d0*/  MUFU.EX2 R161, R2 ;  /* 0x0000000200a17308 */ /* 0x0003e20000000800 */
[----:B------:R-:W-:Y:S05]  /*167e0*/  LDSM.16.MT88.4 R88, [R196+0x5000] ;  /* 0x00500000c458783b */ /* 0x000fea0000004200 */
[----:B------:R-:W-:Y:S02]  /*167f0*/  F2FP.PACK_AB R76, R119, R189 ;  /* 0x000000bd774c723e */ /* 0x000fe400000000ff */
[----:B------:R-:W-:Y:S03]  /*16800*/  F2FP.PACK_AB R77, R118, R117 ;  /* 0x00000075764d723e */ /* 0x000fe600000000ff */
[--C-:B-1----:R-:W-:Y:S04]  /*16810*/  FFMA.FTZ R2, R155, c[0x0][0x2d0], -R73.reuse ;  /* 0x0000b4009b027a23 */ /* 0x102fe80000010849 */
[----:B------:R1:W4:Y:S02]  /*16820*/  MUFU.EX2 R160, R2 ;  /* 0x0000000200a07308 */ /* 0x0003240000000800 */
[--C-:B-1----:R-:W-:Y:S01]  /*16830*/  FFMA.FTZ R2, R158, c[0x0][0x2d0], -R74.reuse ;  /* 0x0000b4009e027a23 */ /* 0x102fe2000001084a */
[----:B----4-:R-:W-:Y:S07]  /*16840*/  F2FP.PACK_AB R78, R160, R161 ;  /* 0x000000a1a04e723e */ /* 0x010fee00000000ff */
[----:B------:R1:W4:Y:S02]  /*16850*/  MUFU.EX2 R116, R2 ;  /* 0x0000000200747308 */ /* 0x0003240000000800 */
[----:B-1----:R-:W-:Y:S02]  /*16860*/  FFMA.FTZ R2, R159, c[0x0][0x2d0], -R74 ;  /* 0x0000b4009f027a23 */ /* 0x002fe4000001084a */
[----:B----4-:R-:W-:Y:S06]  /*16870*/  FADD.FTZ R0, R116, R0 ;  /* 0x0000000074007221 */ /* 0x010fec0000010000 */
[----:B------:R1:W4:Y:S02]  /*16880*/  MUFU.EX2 R159, R2 ;  /* 0x00000002009f7308 */ /* 0x0003240000000800 */
[--C-:B-1----:R-:W-:Y:S01]  /*16890*/  FFMA.FTZ R2, R162, c[0x0][0x2d0], -R73.reuse ;  /* 0x0000b400a2027a23 */ /* 0x102fe20000010849 */
[C---:B----4-:R-:W-:Y:S01]  /*168a0*/  F2FP.PACK_AB R79, R159.reuse, R116 ;  /* 0x000000749f4f723e */ /* 0x050fe200000000ff */
        /* <DEDUP_REMOVED lines=10> */
[C---:B------:R-:W-:Y:S08]  /*16950*/  HMMA.16816.F32 R20, R76.reuse, R92, R20 ;  /* 0x0000005c4c14723c */ /* 0x040ff00000001814 */
[C---:B------:R-:W-:Y:S01]  /*16960*/  HMMA.16816.F32 R24, R76.reuse, R94, R24 ;  /* 0x0000005e4c18723c */ /* 0x040fe20000001818 */
[----:B------:R-:W4:Y:S07]  /*16970*/  LDSM.16.MT88.4 R92, [R198+0x5000] ;  /* 0x00500000c65c783b */ /* 0x000f2e0000004200 */
[C---:B---3--:R-:W-:Y:S04]  /*16980*/  HMMA.16816.F32 R28, R76.reuse, R84, R28 ;  /* 0x000000544c1c723c */ /* 0x048fe8000000181c */
[--C-:B-1----:R-:W-:Y:S04]  /*16990*/  FFMA.FTZ R2, R214, c[0x0][0x2d0], -R74.reuse ;  /* 0x0000b400d6027a23 */ /* 0x102fe8000001084a */
[C---:B------:R-:W-:Y:S01]  /*169a0*/  HMMA.16816.F32 R32, R76.reuse, R86, R32 ;  /* 0x000000564c20723c */ /* 0x040fe20000001820 */
[----:B------:R1:W3:Y:S01]  /*169b0*/  MUFU.EX2 R126, R2 ;  /* 0x00000002007e7308 */ /* 0x0002e20000000800 */
[----:B------:R-:W-:Y:S06]  /*169c0*/  LDSM.16.MT88.4 R84, [R196+0x2000] ;  /* 0x00200000c454783b */ /* 0x000fec0000004200 */
[C---:B--2---:R-:W-:Y:S08]  /*169d0*/  HMMA.16816.F32 R36, R76.reuse, R80, R36 ;  /* 0x000000504c24723c */ /* 0x044ff00000001824 */
[C---:B------:R-:W-:Y:S01]  /*169e0*/  HMMA.16816.F32 R40, R76.reuse, R82, R40 ;  /* 0x000000524c28723c */ /* 0x040fe20000001828 */
[----:B------:R-:W2:Y:S07]  /*169f0*/  LDSM.16.MT88.4 R80, [R195+0x2000] ;  /* 0x00200000c350783b */ /* 0x000eae0000004200 */
[C---:B------:R-:W-:Y:S04]  /*16a00*/  HMMA.16816.F32 R44, R76.reuse, R88, R44 ;  /* 0x000000584c2c723c */ /* 0x040fe8000000182c */
[----:B-1----:R-:W-:Y:S01]  /*16a10*/  FFMA.FTZ R2, R217, c[0x0][0x2d0], -R74 ;  /* 0x0000b400d9027a23 */ /* 0x002fe2000001084a */
[----:B------:R-:W-:Y:S01]  /*16a20*/  IADD3 R217, R188, -0x1, RZ ;  /* 0xffffffffbcd97810 */ /* 0x000fe20007ffe0ff */
[----:B---3--:R-:W-:Y:S02]  /*16a30*/  FADD.FTZ R0, R126, R0 ;  /* 0x000000007e007221 */ /* 0x008fe40000010000 */
[C---:B------:R-:W-:Y:S01]  /*16a40*/  HMMA.16816.F32 R48, R76.reuse, R90, R48 ;  /* 0x0000005a4c30723c */ /* 0x040fe20000001830 */
[----:B------:R1:W3:Y:S01]  /*16a50*/  MUFU.EX2 R125, R2 ;  /* 0x00000002007d7308 */ /* 0x0002e20000000800 */
[----:B------:R-:W5:Y:S06]  /*16a60*/  LDSM.16.MT88.4 R88, [R198+0x2000] ;  /* 0x00200000c658783b */ /* 0x000f6c0000004200 */
[C---:B----4-:R-:W-:Y:S08]  /*16a70*/  HMMA.16816.F32 R52, R76.reuse, R92, R52 ;  /* 0x0000005c4c34723c */ /* 0x050ff00000001834 */
[C---:B------:R-:W-:Y:S01]  /*16a80*/  HMMA.16816.F32 R56, R76.reuse, R94, R56 ;  /* 0x0000005e4c38723c */ /* 0x040fe20000001838 */
[----:B------:R-:W4:Y:S07]  /*16a90*/  LDSM.16.MT88.4 R92, [R197+0x2000] ;  /* 0x00200000c55c783b */ /* 0x000f2e0000004200 */
[C---:B------:R-:W-:Y:S04]  /*16aa0*/  HMMA.16816.F32 R60, R76.reuse, R96, R60 ;  /* 0x000000604c3c723c */ /* 0x040fe8000000183c */
[--C-:B-1----:R-:W-:Y:S02]  /*16ab0*/  FFMA.FTZ R2, R191, c[0x0][0x2d0], -R73.reuse ;  /* 0x0000b400bf027a23 */ /* 0x102fe40000010849 */
[----:B---3--:R-:W-:Y:S02]  /*16ac0*/  FADD.FTZ R0, R125, R0 ;  /* 0x000000007d007221 */ /* 0x008fe40000010000 */
[----:B------:R-:W-:Y:S01]  /*16ad0*/  HMMA.16816.F32 R64, R76, R98, R64 ;  /* 0x000000624c40723c */ /* 0x000fe20000001840 */
[----:B------:R1:W-:Y:S01]  /*16ae0*/  MUFU.EX2 R157, R2 ;  /* 0x00000002009d7308 */ /* 0x0003e20000000800 */
[----:B------:R-:W-:Y:S05]  /*16af0*/  LDSM.16.MT88.4 R96, [R196+0x2800] ;  /* 0x00280000c460783b */ /* 0x000fea0000004200 */
[----:B------:R-:W-:Y:S02]  /*16b00*/  F2FP.PACK_AB R76, R127, R158 ;  /* 0x0000009e7f4c723e */ /* 0x000fe400000000ff */
[----:B------:R-:W-:Y:S03]  /*16b10*/  F2FP.PACK_AB R77, R125, R126 ;  /* 0x0000007e7d4d723e */ /* 0x000fe600000000ff */
        /* <DEDUP_REMOVED lines=19> */
[----:B------:R-:W3:Y:S06]  /*16c50*/  LDSM.16.MT88.4 R84, [R196+0x5800] ;  /* 0x00580000c454783b */ /* 0x000eec0000004200 */
[C---:B-----5:R-:W-:Y:S08]  /*16c60*/  HMMA.16816.F32 R20, R76.reuse, R88, R20 ;  /* 0x000000584c14723c */ /* 0x060ff00000001814 */
[C---:B------:R-:W-:Y:S01]  /*16c70*/  HMMA.16816.F32 R24, R76.reuse, R90, R24 ;  /* 0x0000005a4c18723c */ /* 0x040fe20000001818 */
[----:B------:R-:W5:Y:S07]  /*16c80*/  LDSM.16.MT88.4 R88, [R198+0x5800] ;  /* 0x00580000c658783b */ /* 0x000f6e0000004200 */
[C---:B----4-:R-:W-:Y:S04]  /*16c90*/  HMMA.16816.F32 R28, R76.reuse, R92, R28 ;  /* 0x0000005c4c1c723c */ /* 0x050fe8000000181c */
[--C-:B-1----:R-:W-:Y:S04]  /*16ca0*/  FFMA.FTZ R2, R230, c[0x0][0x2d0], -R74.reuse ;  /* 0x0000b400e6027a23 */ /* 0x102fe8000001084a */
[C---:B------:R-:W-:Y:S01]  /*16cb0*/  HMMA.16816.F32 R32, R76.reuse, R94, R32 ;  /* 0x0000005e4c20723c */ /* 0x040fe20000001820 */
[----:B------:R1:W4:Y:S01]  /*16cc0*/  MUFU.EX2 R152, R2 ;  /* 0x0000000200987308 */ /* 0x0003220000000800 */
[----:B------:R-:W5:Y:S06]  /*16cd0*/  LDSM.16.MT88.4 R92, [R197+0x5800] ;  /* 0x00580000c55c783b */ /* 0x000f6c0000004200 */
[C---:B--2---:R-:W-:Y:S08]  /*16ce0*/  HMMA.16816.F32 R36, R76.reuse, R80, R36 ;  /* 0x000000504c24723c */ /* 0x044ff00000001824 */
[C---:B------:R-:W-:Y:S01]  /*16cf0*/  HMMA.16816.F32 R40, R76.reuse, R82, R40 ;  /* 0x000000524c28723c */ /* 0x040fe20000001828 */
[----:B------:R-:W2:Y:S07]  /*16d00*/  LDSM.16.MT88.4 R80, [R195+0x2800] ;  /* 0x00280000c350783b */ /* 0x000eae0000004200 */
[C---:B---3--:R-:W-:Y:S04]  /*16d10*/  HMMA.16816.F32 R44, R76.reuse, R84, R44 ;  /* 0x000000544c2c723c */ /* 0x048fe8000000182c */
[----:B-1----:R-:W-:Y:S02]  /*16d20*/  FFMA.FTZ R2, R229, c[0x0][0x2d0], -R74 ;  /* 0x0000b400e5027a23 */ /* 0x002fe4000001084a */
[----:B----4-:R-:W-:Y:S02]  /*16d30*/  FADD.FTZ R0, R152, R0 ;  /* 0x0000000098007221 */ /* 0x010fe40000010000 */
[C---:B------:R-:W-:Y:S01]  /*16d40*/  HMMA.16816.F32 R48, R76.reuse, R86, R48 ;  /* 0x000000564c30723c */ /* 0x040fe20000001830 */
[----:B------:R1:W3:Y:S01]  /*16d50*/  MUFU.EX2 R150, R2 ;  /* 0x0000000200967308 */ /* 0x0002e20000000800 */
[----:B------:R-:W4:Y:S06]  /*16d60*/  LDSM.16.MT88.4 R84, [R198+0x2800] ;  /* 0x00280000c654783b */ /* 0x000f2c0000004200 */
[C---:B-----5:R-:W-:Y:S08]  /*16d70*/  HMMA.16816.F32 R52, R76.reuse, R88, R52 ;  /* 0x000000584c34723c */ /* 0x060ff00000001834 */
[C---:B------:R-:W-:Y:S01]  /*16d80*/  HMMA.16816.F32 R56, R76.reuse, R90, R56 ;  /* 0x0000005a4c38723c */ /* 0x040fe20000001838 */
[----:B------:R-:W5:Y:S07]  /*16d90*/  LDSM.16.MT88.4 R88, [R197+0x2800] ;  /* 0x00280000c558783b */ /* 0x000f6e0000004200 */
[C---:B------:R-:W-:Y:S04]  /*16da0*/  HMMA.16816.F32 R60, R76.reuse, R92, R60 ;  /* 0x0000005c4c3c723c */ /* 0x040fe8000000183c */
[--C-:B-1----:R-:W-:Y:S02]  /*16db0*/  FFMA.FTZ R2, R226, c[0x0][0x2d0], -R73.reuse ;  /* 0x0000b400e2027a23 */ /* 0x102fe40000010849 */
[C---:B---3--:R-:W-:Y:S02]  /*16dc0*/  FADD.FTZ R0, R150.reuse, R0 ;  /* 0x0000000096007221 */ /* 0x048fe40000010000 */
        /* <DEDUP_REMOVED lines=35> */
[----:B------:R-:W3:Y:S07]  /*17000*/  LDSM.16.MT88.4 R80, [R195+0x3000] ;  /* 0x00300000c350783b */ /* 0x000eee0000004200 */
[C---:B------:R-:W-:Y:S04]  /*17010*/  HMMA.16816.F32 R44, R76.reuse, R92, R44 ;  /* 0x0000005c4c2c723c */ /* 0x040fe8000000182c */
[----:B-1----:R-:W-:Y:S02]  /*17020*/  FFMA.FTZ R2, R246, c[0x0][0x2d0], -R74 ;  /* 0x0000b400f6027a23 */ /* 0x002fe4000001084a */
[----:B----4-:R-:W-:Y:S02]  /*17030*/  FADD.FTZ R0, R144, R0 ;  /* 0x0000000090007221 */ /* 0x010fe40000010000 */
[C---:B------:R-:W-:Y:S01]  /*17040*/  HMMA.16816.F32 R48, R76.reuse, R94, R48 ;  /* 0x0000005e4c30723c */ /* 0x040fe20000001830 */
[----:B------:R1:W4:Y:S07]  /*17050*/  MUFU.EX2 R143, R2 ;  /* 0x00000002008f7308 */ /* 0x00032e0000000800 */
[C---:B---3--:R-:W-:Y:S08]  /*17060*/  HMMA.16816.F32 R52, R76.reuse, R84, R52 ;  /* 0x000000544c34723c */ /* 0x048ff00000001834 */
[C---:B------:R-:W-:Y:S08]  /*17070*/  HMMA.16816.F32 R56, R76.reuse, R86, R56 ;  /* 0x000000564c38723c */ /* 0x040ff00000001838 */
[C---:B-----5:R-:W-:Y:S04]  /*17080*/  HMMA.16816.F32 R60, R76.reuse, R88, R60 ;  /* 0x000000584c3c723c */ /* 0x060fe8000000183c */
[--C-:B-1----:R-:W-:Y:S02]  /*17090*/  FFMA.FTZ R2, R243, c[0x0][0x2d0], -R73.reuse ;  /* 0x0000b400f3027a23 */ /* 0x102fe40000010849 */
[----:B------:R-:W-:Y:S02]  /*170a0*/  FFMA.FTZ R73, R244, c[0x0][0x2d0], -R73 ;  /* 0x0000b400f4497a23 */ /* 0x000fe40000010849 */
[----:B------:R-:W-:Y:S01]  /*170b0*/  HMMA.16816.F32 R64, R76, R90, R64 ;  /* 0x0000005a4c40723c */ /* 0x000fe20000001840 */
[----:B------:R1:W-:Y:S03]  /*170c0*/  MUFU.EX2 R142, R2 ;  /* 0x00000002008e7308 */ /* 0x0003e60000000800 */
[----:B----4-:R-:W-:Y:S07]  /*170d0*/  FADD.FTZ R0, R143, R0 ;  /* 0x000000008f007221 */ /* 0x010fee0000010000 */
[----:B------:R3:W-:Y:S01]  /*170e0*/  MUFU.EX2 R141, R73 ;  /* 0x00000049008d7308 */ /* 0x0007e20000000800 */
[--C-:B-1----:R-:W-:Y:S02]  /*170f0*/  FFMA.FTZ R2, R249, c[0x0][0x2d0], -R74.reuse ;  /* 0x0000b400f9027a23 */ /* 0x102fe4000001084a */
[----:B------:R-:W-:Y:S01]  /*17100*/  FFMA.FTZ R74, R72, c[0x0][0x2d0], -R74 ;  /* 0x0000b400484a7a23 */ /* 0x000fe2000001084a */
[----:B------:R-:W-:Y:S06]  /*17110*/  F2FP.PACK_AB R72, R145, R146 ;  /* 0x000000929148723e */ /* 0x000fec00000000ff */
[----:B------:R1:W4:Y:S01]  /*17120*/  MUFU.EX2 R140, R2 ;  /* 0x00000002008c7308 */ /* 0x0003220000000800 */
[----:B---3--:R-:W-:Y:S09]  /*17130*/  F2FP.PACK_AB R73, R143, R144 ;  /* 0x000000908f49723e */ /* 0x008ff200000000ff */
[----:B------:R3:W5:Y:S01]  /*17140*/  MUFU.EX2 R71, R74 ;  /* 0x0000004a00477308 */ /* 0x0007620000000800 */
[----:B-1----:R-:W-:Y:S02]  /*17150*/  FADD.FTZ R2, R247, R3 ;  /* 0x00000003f7027221 */ /* 0x002fe40000010000 */
[----:B------:R-:W2:Y:S01]  /*17160*/  LDL R3, [R1+0x24] ;  /* 0x0000240001037983 */ /* 0x000ea20000100800 */
[----:B----4-:R-:W-:Y:S02]  /*17170*/  FADD.FTZ R0, R140, R0 ;  /* 0x000000008c007221 */ /* 0x010fe40000010000 */
[----:B------:R-:W-:Y:S02]  /*17180*/  FADD.FTZ R2, R121, R2 ;  /* 0x0000000279027221 */ /* 0x000fe40000010000 */
[----:B------:R-:W1:Y:S02]  /*17190*/  LDSM.16.MT88.4 R120, [R196+0x6800] ;  /* 0x00680000c478783b */ /* 0x000e640000004200 */
[----:B------:R-:W-:Y:S01]  /*171a0*/  FADD.FTZ R2, R252, R2 ;  /* 0x00000002fc027221 */ /* 0x000fe20000010000 */
[----:B---3--:R-:W-:Y:S02]  /*171b0*/  F2FP.PACK_AB R74, R141, R142 ;  /* 0x0000008e8d4a723e */ /* 0x008fe400000000ff */
[----:B-----5:R-:W-:Y:S01]  /*171c0*/  F2FP.PACK_AB R75, R71, R140 ;  /* 0x0000008c474b723e */ /* 0x020fe200000000ff */
[----:B------:R-:W-:Y:S04]  /*171d0*/  FADD.FTZ R2, R242, R2 ;  /* 0x00000002f2027221 */ /* 0x000fe80000010000 */
[----:B------:R-:W-:Y:S02]  /*171e0*/  FADD.FTZ R2, R241, R2 ;  /* 0x00000002f1027221 */ /* 0x000fe40000010000 */
[C---:B------:R-:W-:Y:S01]  /*171f0*/  HMMA.16816.F32 R76, R72.reuse, R80, R4 ;  /* 0x00000050484c723c */ /* 0x040fe20000001804 */
[----:B------:R-:W3:Y:S04]  /*17200*/  LDSM.16.MT88.4 R4, [R197+0x6800] ;  /* 0x00680000c504783b */ /* 0x000ee80000004200 */
[----:B------:R-:W-:Y:S03]  /*17210*/  FADD.FTZ R2, R235, R2 ;  /* 0x00000002eb027221 */ /* 0x000fe60000010000 */
        /* <DEDUP_REMOVED lines=20> */
[C---:B------:R-:W-:Y:S04]  /*17360*/  HMMA.16816.F32 R120, R72.reuse, R122, R48 ;  /* 0x0000007a4878723c */ /* 0x040fe80000001830 */
[----:B------:R-:W-:Y:S04]  /*17370*/  FADD.FTZ R2, R127, R2 ;  /* 0x000000027f027221 */ /* 0x000fe80000010000 */
[C---:B------:R-:W-:Y:S04]  /*17380*/  HMMA.16816.F32 R124, R72.reuse, R128, R52 ;  /* 0x00000080487c723c */ /* 0x040fe80000001834 */
[----:B------:R-:W-:Y:S04]  /*17390*/  FADD.FTZ R2, R157, R2 ;  /* 0x000000029d027221 */ /* 0x000fe80000010000 */
[----:B------:R-:W-:Y:S01]  /*173a0*/  FADD.FTZ R2, R156, R2 ;  /* 0x000000029c027221 */ /* 0x000fe20000010000 */
[C---:B------:R-:W-:Y:S03]  /*173b0*/  HMMA.16816.F32 R128, R72.reuse, R130, R56 ;  /* 0x000000824880723c */ /* 0x040fe60000001838 */
[----:B------:R-:W-:Y:S04]  /*173c0*/  FADD.FTZ R2, R154, R2 ;  /* 0x000000029a027221 */ /* 0x000fe80000010000 */
[----:B------:R-:W-:Y:S01]  /*173d0*/  FADD.FTZ R2, R153, R2 ;  /* 0x0000000299027221 */ /* 0x000fe20000010000 */
[C---:B---3--:R-:W-:Y:S04]  /*173e0*/  HMMA.16816.F32 R60, R72.reuse, R4, R60 ;  /* 0x00000004483c723c */ /* 0x048fe8000000183c */
[----:B------:R-:W-:Y:S04]  /*173f0*/  FADD.FTZ R2, R151, R2 ;  /* 0x0000000297027221 */ /* 0x000fe80000010000 */
[----:B------:R-:W-:Y:S01]  /*17400*/  FADD.FTZ R2, R149, R2 ;  /* 0x0000000295027221 */ /* 0x000fe20000010000 */
[----:B------:R-:W-:Y:S03]  /*17410*/  HMMA.16816.F32 R64, R72, R6, R64 ;  /* 0x000000064840723c */ /* 0x000fe60000001840 */
[----:B------:R-:W-:Y:S04]  /*17420*/  FADD.FTZ R2, R146, R2 ;  /* 0x0000000292027221 */ /* 0x000fe80000010000 */
[----:B------:R-:W-:Y:S05]  /*17430*/  FADD.FTZ R2, R145, R2 ;  /* 0x0000000291027221 */ /* 0x000fea0000010000 */
[----:B------:R-:W-:Y:S01]  /*17440*/  FADD.FTZ R2, R142, R2 ;  /* 0x000000028e027221 */ /* 0x000fe20000010000 */
[----:B--2---:R-:W-:Y:S01]  /*17450*/  ISETP.GT.AND P0, PT, R188, R3, PT ;  /* 0x00000003bc00720c */ /* 0x004fe20003f04270 */
[----:B------:R-:W-:Y:S02]  /*17460*/  FADD.FTZ R3, R71, R0 ;  /* 0x0000000047037221 */ /* 0x000fe40000010000 */
[----:B------:R-:W-:Y:S02]  /*17470*/  FADD.FTZ R0, R141, R2 ;  /* 0x000000028d007221 */ /* 0x000fe40000010000 */
[----:B------:R-:W-:Y:S01]  /*17480*/  IMAD.MOV.U32 R188, RZ, RZ, R217 ;  /* 0x000000ffffbc7224 */ /* 0x000fe200078e00d9 */
[----:B------:R1:W-:Y:S01]  /*17490*/  STL [R1+0x38], R3 ;  /* 0x0000380301007387 */ /* 0x0003e20000100800 */
[----:B------:R-:W-:Y:S03]  /*174a0*/  IMAD.MOV.U32 R71, RZ, RZ, R69 ;  /* 0x000000ffff477224 */ /* 0x000fe600078e0045 */
[----:B------:R2:W-:Y:S01]  /*174b0*/  STL [R1+0x34], R0 ;  /* 0x0000340001007387 */ /* 0x0005e20000100800 */
[----:B-1----:R-:W-:Y:S02]  /*174c0*/  IMAD.MOV.U32 R3, RZ, RZ, R70 ;  /* 0x000000ffff037224 */ /* 0x002fe400078e0046 */
[----:B------:R-:W-:-:S05]  /*174d0*/  @P0 BRA `(.L_x_1238) ;  /* 0xffffbe0000000947 */ /* 0x000fca000383ffff */
.L_x_1233:
[----:B--2---:R-:W2:Y:S02]  /*174e0*/  LDL R0, [R1+0x40] ;  /* 0x0000400001007983 */ /* 0x004ea40000100800 */
[----:B--2---:R-:W-:-:S13]  /*174f0*/  ISETP.GE.AND P0, PT, R217, R0, PT ;  /* 0x00000000d900720c */ /* 0x004fda0003f06270 */
[----:B------:R-:W-:Y:S05]  /*17500*/  @!P0 BRA `(.L_x_1239) ;  /* 0x00003ab000008947 */ /* 0x000fea0003800000 */
.L_x_1242:
[----:B------:R-:W2:Y:S01]  /*17510*/  LDL.64 R190, [R1+0x8] ;  /* 0x0000080001be7983 */ /* 0x000ea20000100a00 */
[----:B------:R-:W-:Y:S04]  /*17520*/  DEPBAR.LE SB0, 0x0 ;  /* 0x000080000000791a */ /* 0x000fe80000000000 */
[----:B------:R-:W-:Y:S01]  /*17530*/  WARPSYNC 0xffffffff ;  /* 0xffffffff00007948 */ /* 0x000fe20003800000 */
[----:B------:R-:W3:Y:S01]  /*17540*/  LDL R55, [R1] ;  /* 0x0000000001377983 */ /* 0x000ee20000100800 */
[----:B-1----:R-:W-:Y:S01]  /*17550*/  SHF.R.S32.HI R0, RZ, 0x1f, R217 ;  /* 0x0000001fff007819 */ /* 0x002fe200000114d9 */
[C---:B------:R-:W-:Y:S01]  /*17560*/  IMAD.WIDE.U32 R38, R217.reuse, c[0x0][0x208], RZ ;  /* 0x00008200d9267a25 */ /* 0x040fe200078e00ff */
[----:B------:R-:W-:Y:S01]  /*17570*/  ULDC.64 UR4, c[0x0][0x208] ;  /* 0x0000820000047ab9 */ /* 0x000fe20000000a00 */
[----:B------:R-:W-:Y:S01]  /*17580*/  BAR.SYNC.DEFER_BLOCKING 0x0 ;  /* 0x0000000000007b1d */ /* 0x000fe20000010000 */
[----:B------:R-:W-:Y:S01]  /*17590*/  ISETP.GE.AND P4, PT, R218, c[0x0][0x1d4], PT ;  /* 0x00007500da007a0c */ /* 0x000fe20003f86270 */
[----:B------:R-:W-:Y:S03]  /*175a0*/  IMAD R2, R0, c[0x0][0x208], RZ ;  /* 0x0000820000027a24 */ /* 0x000fe600078e02ff */
[----:B------:R-:W-:Y:S01]  /*175b0*/  USHF.L.U32 UR8, UR4, 0x5, URZ ;  /* 0x0000000504087899 */ /* 0x000fe2000800063f */
[----:B------:R-:W-:Y:S05]  /*175c0*/  IMAD R2, R217, c[0x0][0x20c], R2 ;  /* 0x00008300d9027a24 */ /* 0x000fea00078e0202 */
[----:B------:R-:W-:Y:S05]  /*175d0*/  IADD3 R28, R39, R2, RZ ;  /* 0x00000002271c7210 */ /* 0x000fea0007ffe0ff */
[----:B------:R-:W-:Y:S01]  /*175e0*/  IMAD R54, R28, 0x70, RZ ;  /* 0x000000701c367824 */ /* 0x000fe200078e02ff */
[----:B------:R-:W-:Y:S01]  /*175f0*/  MOV R28, UR8 ;  /* 0x00000008001c7c02 */ /* 0x000fe20008000f00 */
[----:B------:R-:W1:Y:S01]  /*17600*/  LDSM.16.M88.4 R8, [R194] ;  /* 0x00000000c208783b */ /* 0x000e620000000200 */
[----:B------:R-:W-:Y:S01]  /*17610*/  UMOV UR9, 0x5 ;  /* 0x0000000500097882 */ /* 0x000fe20000000000 */
[----:B------:R-:W-:Y:S01]  /*17620*/  BSSY B0, `(.L_x_1240) ;  /* 0x000018b000007945 */ /* 0x000fe20003800000 */
[----:B------:R-:W-:Y:S02]  /*17630*/  USHF.L.U64.HI UR9, UR4, UR9, UR5 ;  /* 0x0000000904097299 */ /* 0x000fe40008010205 */
[----:B------:R-:W-:Y:S03]  /*17640*/  UIADD3 UR5, UP0, UR8, UR8, URZ ;  /* 0x0000000808057290 */ /* 0x000fe6000ff1e03f */
[----:B------:R-:W4:Y:S01]  /*17650*/  LDSM.16.M88.4 R16, [R194+0x800] ;  /* 0x00080000c210783b */ /* 0x000f220000000200 */
[----:B------:R-:W-:Y:S01]  /*17660*/  MOV R29, UR9 ;  /* 0x00000009001d7c02 */ /* 0x000fe20008000f00 */
[----:B------:R-:W-:Y:S04]  /*17670*/  UIADD3.X UR4, UR9, UR9, URZ, UP0, !UPT ;  /* 0x0000000909047290 */ /* 0x000fe800087fe43f */
[----:B------:R-:W-:Y:S02]  /*17680*/  IMAD.WIDE.U32 R36, R38, 0x70, R28 ;  /* 0x0000007026247825 */ /* 0x000fe400078e001c */
[----:B------:R-:W5:Y:S03]  /*17690*/  S2R R52, SR_TID.X ;  /* 0x0000000000347919 */ /* 0x000f660000002100 */
[----:B------:R-:W-:Y:S05]  /*176a0*/  IADD3 R46, P1, R36, UR8, RZ ;  /* 0x00000008242e7c10 */ /* 0x000fea000ff3e0ff */
[----:B------:R-:W4:Y:S08]  /*176b0*/  LDSM.16.M88.4 R24, [R194+0x1000] ;  /* 0x00100000c218783b */ /* 0x000f300000000200 */
[----:B------:R-:W3:Y:S04]  /*176c0*/  LDL R243, [R1+0x40] ;  /* 0x0000400001f37983 */ /* 0x000ee80000100800 */
[----:B------:R-:W4:Y:S01]  /*176d0*/  LDSM.16.M88.4 R32, [R194+0x1800] ;  /* 0x00180000c220783b */ /* 0x000f220000000200 */
[C---:B-1----:R-:W-:Y:S03]  /*176e0*/  HMMA.16816.F32 R4, R132.reuse, R8, RZ ;  /* 0x000000088404723c */ /* 0x042fe600000018ff */
[----:B-----5:R-:W-:Y:S04]  /*176f0*/  ISETP.GT.AND P6, PT, R52, 0x7f, PT ;  /* 0x0000007f3400780c */ /* 0x020fe80003fc4270 */
[----:B------:R-:W1:Y:S01]  /*17700*/  LDSM.16.M88.4 R40, [R194+0x2000] ;  /* 0x00200000c228783b */ /* 0x000e620000000200 */
[----:B------:R-:W-:Y:S01]  /*17710*/  SHF.R.S32.HI R3, RZ, 0x1f, R52 ;  /* 0x0000001fff037819 */ /* 0x000fe20000011434 */
[C---:B------:R-:W-:Y:S03]  /*17720*/  HMMA.16816.F32 R8, R132.reuse, R10, RZ ;  /* 0x0000000a8408723c */ /* 0x040fe600000018ff */
[-C--:B------:R-:W-:Y:S03]  /*17730*/  LEA.HI R3, R3, R52.reuse, RZ, 0x3 ;  /* 0x0000003403037211 */ /* 0x080fe600078f18ff */
[----:B------:R-:W5:Y:S01]  /*17740*/  LDSM.16.M88.4 R48, [R194+0x2800] ;  /* 0x00280000c230783b */ /* 0x000f620000000200 */
[----:B------:R-:W-:Y:S01]  /*17750*/  LOP3.LUT R0, R3, 0xfffffff8, RZ, 0xc0, !PT ;  /* 0xfffffff803007812 */ /* 0x000fe200078ec0ff */
[C---:B----4-:R-:W-:Y:S04]  /*17760*/  HMMA.16816.F32 R12, R132.reuse, R16, RZ ;  /* 0x00000010840c723c */ /* 0x050fe800000018ff */
[----:B------:R-:W-:Y:S02]  /*17770*/  IADD3 R0, -R0, R52, RZ ;  /* 0x0000003400007210 */ /* 0x000fe40007ffe1ff */
[----:B------:R-:W4:Y:S02]  /*17780*/  LDSM.16.M88.4 R56, [R194+0x3000] ;  /* 0x00300000c238783b */ /* 0x000f240000000200 */
[----:B------:R-:W-:Y:S01]  /*17790*/  SHF.L.U32 R0, R0, 0x3, RZ ;  /* 0x0000000300007819 */ /* 0x000fe200000006ff */
[C---:B------:R-:W-:Y:S03]  /*177a0*/  HMMA.16816.F32 R16, R132.reuse, R18, RZ ;  /* 0x000000128410723c */ /* 0x040fe600000018ff */
[----:B------:R-:W-:Y:S02]  /*177b0*/  ISETP.GE.AND P5, PT, R0, c[0x0][0x1d4], PT ;  /* 0x0000750000007a0c */ /* 0x000fe40003fa6270 */
[----:B------:R-:W1:Y:S03]  /*177c0*/  LDSM.16.M88.4 R72, [R199] ;  /* 0x00000000c748783b */ /* 0x000e660000000200 */
[C---:B------:R-:W-:Y:S05]  /*177d0*/  HMMA.16816.F32 R20, R132.reuse, R24, RZ ;  /* 0x000000188414723c */ /* 0x040fea00000018ff */
[----:B------:R-:W1:Y:S03]  /*177e0*/  LDSM.16.M88.4 R140, [R207] ;  /* 0x00000000cf8c783b */ /* 0x000e660000000200 */
[C---:B------:R-:W-:Y:S05]  /*177f0*/  HMMA.16816.F32 R24, R132.reuse, R26, RZ ;  /* 0x0000001a8418723c */ /* 0x040fea00000018ff */
[----:B------:R-:W1:Y:S03]  /*17800*/  LDSM.16.M88.4 R144, [R208] ;  /* 0x00000000d090783b */ /* 0x000e660000000200 */
[C---:B------:R-:W-:Y:S05]  /*17810*/  HMMA.16816.F32 R28, R132.reuse, R32, RZ ;  /* 0x00000020841c723c */ /* 0x040fea00000018ff */
[----:B------:R-:W1:Y:S03]  /*17820*/  LDSM.16.M88.4 R148, [R209] ;  /* 0x00000000d194783b */ /* 0x000e660000000200 */
[C---:B------:R-:W-:Y:S05]  /*17830*/  HMMA.16816.F32 R32, R132.reuse, R34, RZ ;  /* 0x000000228420723c */ /* 0x040fea00000018ff */
[----:B------:R-:W1:Y:S08]  /*17840*/  LDSM.16.M88.4 R152, [R210] ;  /* 0x00000000d298783b */ /* 0x000e700000000200 */
[----:B------:R-:W1:Y:S08]  /*17850*/  LDSM.16.M88.4 R156, [R211] ;  /* 0x00000000d39c783b */ /* 0x000e700000000200 */
[----:B------:R-:W1:Y:S01]  /*17860*/  LDSM.16.M88.4 R160, [R212] ;  /* 0x00000000d4a0783b */ /* 0x000e620000000200 */
[----:B--2---:R-:W-:Y:S02]  /*17870*/  MOV R2, R190 ;  /* 0x000000be00027202 */ /* 0x004fe40000000f00 */
[----:B------:R-:W-:Y:S02]  /*17880*/  @!P6 IADD3 R53, P3, P2, R190, UR8, R46 ;  /* 0x00000008be35ec10 */ /* 0x000fe4000fa7e02e */
[----:B---3--:R-:W-:Y:S05]  /*17890*/  MOV R3, R55 ;  /* 0x0000003700037202 */ /* 0x008fea0000000f00 */
[----:B------:R-:W-:Y:S05]  /*178a0*/  IMAD.WIDE.U32 R2, R38, 0x70, R2 ;  /* 0x0000007026027825 */ /* 0x000fea00078e0002 */
[C---:B------:R-:W-:Y:S02]  /*178b0*/  LEA R44, P0, R2.reuse, c[0x0][0x1f8], 0x1 ;  /* 0x00007e00022c7a11 */ /* 0x040fe400078008ff */
[----:B------:R-:W-:Y:S02]  /*178c0*/  IADD3 R0, R3, R54, RZ ;  /* 0x0000003603007210 */ /* 0x000fe40007ffe0ff */
[----:B------:R-:W-:Y:S02]  /*178d0*/  MOV R3, UR4 ;  /* 0x0000000400037c02 */ /* 0x000fe40008000f00 */
[----:B------:R-:W-:Y:S02]  /*178e0*/  LEA.HI.X R45, R2, c[0x0][0x1fc], R0, 0x1, P0 ;  /* 0x00007f00022d7a11 */ /* 0x000fe400000f0c00 */
[----:B------:R-:W-:Y:S02]  /*178f0*/  MOV R2, UR5 ;  /* 0x0000000500027c02 */ /* 0x000fe40008000f00 */
[----:B------:R-:W-:Y:S01]  /*17900*/  IADD3 R47, P0, R190, R36, RZ ;  /* 0x00000024be2f7210 */ /* 0x000fe20007f1e0ff */
[----:B------:R-:W-:Y:S01]  /*17910*/  @!PT LDS RZ, [RZ] ;  /* 0x00000000fffff984 */ /* 0x000fe20000000800 */
[----:B------:R-:W-:Y:S01]  /*17920*/  @!PT LDS RZ, [RZ] ;  /* 0x00000000fffff984 */ /* 0x000fe20000000800 */
[----:B------:R-:W-:Y:S01]  /*17930*/  @!PT LDS RZ, [RZ] ;  /* 0x00000000fffff984 */ /* 0x000fe20000000800 */
[----:B------:R5:W-:Y:S01]  /*17940*/  LDGSTS.E.BYPASS.LTC128B.128 [R216+0x100], [R44.64], !P5 ;  /* 0x001000002cd87fae */ /* 0x000be2000e901d46 */
[----:B------:R-:W-:Y:S01]  /*17950*/  IADD3 R0, R54, R37, RZ ;  /* 0x0000002536007210 */ /* 0x000fe20007ffe0ff */
[----:B------:R-:W-:Y:S02]  /*17960*/  IMAD.WIDE.U32 R188, R38, 0x70, R2 ;  /* 0x0000007026bc7825 */ /* 0x000fe400078e0002 */
[C---:B-1----:R-:W-:Y:S01]  /*17970*/  HMMA.16816.F32 R36, R132.reuse, R40, RZ ;  /* 0x000000288424723c */ /* 0x042fe200000018ff */
[CC--:B------:R-:W-:Y:S02]  /*17980*/  IADD3.X R3, R0.reuse, R55.reuse, RZ, P0, !PT ;  /* 0x0000003700037210 */ /* 0x0c0fe400007fe4ff */
[C---:B------:R-:W-:Y:S01]  /*17990*/  LEA R2, P0, R47.reuse, c[0x0][0x1f8], 0x1 ;  /* 0x00007e002f027a11 */ /* 0x040fe200078008ff */
[----:B------:R5:W-:Y:S01]  /*179a0*/  LDGSTS.E.BYPASS.LTC128B.128 [R216+0x3900], [R44.64+0x80], !P4 ;  /* 0x039000802cd87fae */ /* 0x000be2000e101d46 */
[----:B------:R-:W-:Y:S02]  /*179b0*/  IADD3.X R0, R0, UR9, RZ, P1, !PT ;  /* 0x0000000900007c10 */ /* 0x000fe40008ffe4ff */
[----:B------:R-:W-:Y:S01]  /*179c0*/  LEA.HI.X R3, R47, c[0x0][0x1fc], R3, 0x1, P0 ;  /* 0x00007f002f037a11 */ /* 0x000fe200000f0c03 */
[C---:B------:R-:W-:Y:S01]  /*179d0*/  HMMA.16816.F32 R40, R132.reuse, R42, RZ ;  /* 0x0000002a8428723c */ /* 0x040fe200000018ff */
[----:B------:R-:W-:Y:S03]  /*179e0*/  IADD3 R52, P1, R46, R190, RZ ;  /* 0x000000be2e347210 */ /* 0x000fe60007f3e0ff */
[----:B------:R1:W-:Y:S01]  /*179f0*/  LDGSTS.E.BYPASS.LTC128B.128 [R216+0x1100], [R2.64], !P5 ;  /* 0x0110000002d87fae */ /* 0x0003e2000e901d46 */
[----:B------:R-:W-:Y:S04]  /*17a00*/  IADD3 R71, P0, R190, R188, RZ ;  /* 0x000000bcbe477210 */ /* 0x000fe80007f1e0ff */
[----:B------:R-:W-:Y:S03]  /*17a10*/  IADD3.X R214, R55, R54, R189, P0, !PT ;  /* 0x0000003637d67210 */ /* 0x000fe600007fe4bd */
[----:B------:R1:W-:Y:S01]  /*17a20*/  LDGSTS.E.BYPASS.LTC128B.128 [R216+0x4900], [R2.64+0x80], !P4 ;  /* 0x0490008002d87fae */ /* 0x0003e2000e101d46 */
[----:B------:R-:W-:Y:S01]  /*17a30*/  @!P6 LEA R188, P0, R53, c[0x0][0x1f8], 0x1 ;  /* 0x00007e0035bcea11 */ /* 0x000fe200078008ff */
[C---:B-----5:R-:W-:Y:S07]  /*17a40*/  HMMA.16816.F32 R44, R132.reuse, R48, RZ ;  /* 0x00000030842c723c */ /* 0x060fee00000018ff */
[----:B------:R-:W-:Y:S02]  /*17a50*/  IADD3.X R48, R0, R55, RZ, P1, !PT ;  /* 0x0000003700307210 */ /* 0x000fe40000ffe4ff */
[C---:B------:R-:W-:Y:S03]  /*17a60*/  LEA R190, P1, R52.reuse, c[0x0][0x1f8], 0x1 ;  /* 0x00007e0034be7a11 */ /* 0x040fe600078208ff */
[----:B------:R-:W-:Y:S02]  /*17a70*/  @!P6 IADD3.X R0, R55, UR9, R0, P3, P2 ;  /* 0x000000093700ec10 */ /* 0x000fe40009fe4400 */
[----:B------:R-:W-:Y:S02]  /*17a80*/  LEA.HI.X R191, R52, c[0x0][0x1fc], R48, 0x1, P1 ;  /* 0x00007f0034bf7a11 */ /* 0x000fe400008f0c30 */
[C---:B------:R-:W-:Y:S01]  /*17a90*/  HMMA.16816.F32 R48, R132.reuse, R50, RZ ;  /* 0x000000328430723c */ /* 0x040fe200000018ff */
[----:B------:R-:W-:Y:S02]  /*17aa0*/  @!P6 LEA.HI.X R189, R53, c[0x0][0x1fc], R0, 0x1, P0 ;  /* 0x00007f0035bdea11 */ /* 0x000fe400000f0c00 */
[----:B------:R2:W-:Y:S01]  /*17ab0*/  LDGSTS.E.BYPASS.LTC128B.128 [R216+0x2100], [R190.64], !P5 ;  /* 0x02100000bed87fae */ /* 0x0005e2000e901d46 */
[----:B-1----:R-:W-:Y:S02]  /*17ac0*/  LEA R2, P0, R71, c[0x0][0x1f8], 0x1 ;  /* 0x00007e0047027a11 */ /* 0x002fe400078008ff */
[----:B------:R-:W-:Y:S02]  /*17ad0*/  ISETP.GT.AND P2, PT, R217, R243, PT ;  /* 0x000000f3d900720c */ /* 0x000fe40003f44270 */
[C---:B----4-:R-:W-:Y:S01]  /*17ae0*/  HMMA.16816.F32 R52, R132.reuse, R56, RZ ;  /* 0x000000388434723c */ /* 0x050fe200000018ff */
[----:B------:R-:W-:Y:S05]  /*17af0*/  LEA.HI.X R3, R71, c[0x0][0x1fc], R214, 0x1, P0 ;  /* 0x00007f0047037a11 */ /* 0x000fea00000f0cd6 */
[----:B------:R1:W-:Y:S02]  /*17b00*/  LDGSTS.E.BYPASS.LTC128B.128 [R216+0x5900], [R2.64+0x80], !P4 ;  /* 0x0590008002d87fae */ /* 0x0003e4000e101d46 */
[----:B------:R-:W-:Y:S06]  /*17b10*/  HMMA.16816.F32 R56, R132, R58, RZ ;  /* 0x0000003a8438723c */ /* 0x000fec00000018ff */
[----:B------:R2:W-:Y:S02]  /*17b20*/  @!P6 LDGSTS.E.BYPASS.LTC128B.128 [R216+0x3100], [R188.64], !P5 ;  /* 0x03100000bcd8efae */ /* 0x0005e4000e901d46 */
[C---:B------:R-:W-:Y:S06]  /*17b30*/  HMMA.16816.F32 R4, R136.reuse, R72, R4 ;  /* 0x000000488804723c */ /* 0x040fec0000001804 */
[----:B------:R2:W-:Y:S02]  /*17b40*/  @!P6 LDGSTS.E.BYPASS.LTC128B.128 [R216+0x6900], [R188.64+0x80], !P4 ;  /* 0x06900080bcd8efae */ /* 0x0005e4000e101d46 */
[C---:B------:R-:W-:Y:S06]  /*17b50*/  HMMA.16816.F32 R8, R136.reuse, R74, R8 ;  /* 0x0000004a8808723c */ /* 0x040fec0000001808 */
[----:B------:R-:W-:Y:S02]  /*17b60*/  LDSM.16.M88.4 R72, [R193+0x800] ;  /* 0x00080000c148783b */ /* 0x000fe40000000200 */
[C---:B------:R-:W-:Y:S06]  /*17b70*/  HMMA.16816.F32 R12, R136.reuse, R140, R12 ;  /* 0x0000008c880c723c */ /* 0x040fec000000180c */
[----:B------:R-:W0:Y:S02]  /*17b80*/  LDGDEPBAR ;  /* 0x00000000000079af */ /* 0x000e240000000000 */
[C---:B------:R-:W-:Y:S06]  /*17b90*/  HMMA.16816.F32 R16, R136.reuse, R142, R16 ;  /* 0x0000008e8810723c */ /* 0x040fec0000001810 */
[----:B------:R-:W-:Y:S02]  /*17ba0*/  LDSM.16.M88.4 R140, [R193+0x1000] ;  /* 0x00100000c18c783b */ /* 0x000fe40000000200 */
[C---:B------:R-:W-:Y:S06]  /*17bb0*/  HMMA.16816.F32 R20, R136.reuse, R144, R20 ;  /* 0x000000908814723c */ /* 0x040fec0000001814 */
[----:B--2---:R-:W2:Y:S02]  /*17bc0*/  LDSM.16.M88.4 R188, [R193] ;  /* 0x00000000c1bc783b */ /* 0x004ea40000000200 */
[C---:B------:R-:W-:Y:S06]  /*17bd0*/  HMMA.16816.F32 R24, R136.reuse, R146, R24 ;  /* 0x000000928818723c */ /* 0x040fec0000001818 */
[----:B------:R-:W3:Y:S02]  /*17be0*/  LDSM.16.M88.4 R144, [R193+0x1800] ;  /* 0x00180000c190783b */ /* 0x000ee40000000200 */
        /* <DEDUP_REMOVED lines=10> */
[----:B------:R-:W-:Y:S01]  /*17c90*/  HMMA.16816.F32 R56, R136, R162, R56 ;  /* 0x000000a28838723c */ /* 0x000fe20000001838 */
[----:B------:R-:W1:Y:S07]  /*17ca0*/  LDSM.16.M88.4 R160, [R192] ;  /* 0x00000000c0a0783b */ /* 0x000e6e0000000200 */
        /* <DEDUP_REMOVED lines=20> */
[----:B------:R-:W-:Y:S07]  /*17df0*/  LDSM.16.M88.4 R156, [R194+0x4000] ;  /* 0x00400000c29c783b */ /* 0x000fee0000000200 */
[C---:B------:R-:W-:Y:S08]  /*17e00*/  HMMA.16816.F32 R4, R168.reuse, R160, R4 ;  /* 0x000000a0a804723c */ /* 0x040ff00000001804 */
[C---:B------:R-:W-:Y:S01]  /*17e10*/  HMMA.16816.F32 R8, R168.reuse, R162, R8 ;  /* 0x000000a2a808723c */ /* 0x040fe20000001808 */
[----:B------:R-:W-:Y:S07]  /*17e20*/  LDSM.16.M88.4 R160, [R194+0x4800] ;  /* 0x00480000c2a0783b */ /* 0x000fee0000000200 */
[C---:B--2---:R-:W-:Y:S08]  /*17e30*/  HMMA.16816.F32 R12, R168.reuse, R188, R12 ;  /* 0x000000bca80c723c */ /* 0x044ff0000000180c */
[C---:B------:R-:W-:Y:S01]  /*17e40*/  HMMA.16816.F32 R16, R168.reuse, R190, R16 ;  /* 0x000000bea810723c */ /* 0x040fe20000001810 */
[----:B------:R-:W-:Y:S07]  /*17e50*/  LDSM.16.M88.4 R188, [R194+0x5000] ;  /* 0x00500000c2bc783b */ /* 0x000fee0000000200 */
[C---:B------:R-:W-:Y:S08]  /*17e60*/  HMMA.16816.F32 R20, R168.reuse, R72, R20 ;  /* 0x00000048a814723c */ /* 0x040ff00000001814 */
        /* <DEDUP_REMOVED lines=10> */
[----:B------:R-:W-:Y:S07]  /*17f10*/  LDSM.16.M88.4 R148, [R206] ;  /* 0x00000000ce94783b */ /* 0x000fee0000000200 */
[C---:B-1----:R-:W-:Y:S08]  /*17f20*/  HMMA.16816.F32 R52, R168.reuse, R72, R52 ;  /* 0x00000048a834723c */ /* 0x042ff00000001834 */
[----:B------:R-:W-:Y:S01]  /*17f30*/  HMMA.16816.F32 R56, R168, R74, R56 ;  /* 0x0000004aa838723c */ /* 0x000fe20000001838 */
[----:B------:R-:W1:Y:S07]  /*17f40*/  LDSM.16.M88.4 R72, [R194+0x6800] ;  /* 0x00680000c248783b */ /* 0x000e6e0000000200 */
[C---:B------:R-:W-:Y:S08]  /*17f50*/  HMMA.16816.F32 R4, R172.reuse, R152, R4 ;  /* 0x00000098ac04723c */ /* 0x040ff00000001804 */
[C---:B------:R-:W-:Y:S01]  /*17f60*/  HMMA.16816.F32 R8, R172.reuse, R154, R8 ;  /* 0x0000009aac08723c */ /* 0x040fe20000001808 */
[----:B------:R-:W4:Y:S07]  /*17f70*/  LDSM.16.M88.4 R152, [R200] ;  /* 0x00000000c898783b */ /* 0x000f2e0000000200 */
[C---:B------:R-:W-:Y:S08]  /*17f80*/  HMMA.16816.F32 R12, R172.reuse, R156, R12 ;  /* 0x0000009cac0c723c */ /* 0x040ff0000000180c */
[C---:B------:R-:W-:Y:S01]  /*17f90*/  HMMA.16816.F32 R16, R172.reuse, R158, R16 ;  /* 0x0000009eac10723c */ /* 0x040fe20000001810 */
[----:B------:R-:W5:Y:S07]  /*17fa0*/  LDSM.16.M88.4 R156, [R201] ;  /* 0x00000000c99c783b */ /* 0x000f6e0000000200 */
        /* <DEDUP_REMOVED lines=9> */
[C---:B---3--:R-:W-:Y:S08]  /*18040*/  HMMA.16816.F32 R44, R172.reuse, R144, R44 ;  /* 0x00000090ac2c723c */ /* 0x048ff0000000182c */
[C---:B------:R-:W-:Y:S01]  /*18050*/  HMMA.16816.F32 R48, R172.reuse, R146, R48 ;  /* 0x00000092ac30723c */ /* 0x040fe20000001830 */
[----:B------:R-:W3:Y:S07]  /*18060*/  LDSM.16.M88.4 R144, [R205] ;  /* 0x00000000cd90783b */ /* 0x000eee0000000200 */
[C---:B-1----:R-:W-:Y:S08]  /*18070*/  HMMA.16816.F32 R52, R172.reuse, R72, R52 ;  /* 0x00000048ac34723c */ /* 0x042ff00000001834 */
[----:B------:R-:W-:Y:S01]  /*18080*/  HMMA.16816.F32 R56, R172, R74, R56 ;  /* 0x0000004aac38723c */ /* 0x000fe20000001838 */
[----:B------:R-:W1:Y:S07]  /*18090*/  LDSM.16.M88.4 R72, [R193+0x3800] ;  /* 0x00380000c148783b */ /* 0x000e6e0000000200 */
        /* <DEDUP_REMOVED lines=36> */
[C---:B---3--:R-:W-:Y:S08]  /*182e0*/  HMMA.16816.F32 R4, R184.reuse, R144, R4 ;  /* 0x00000090b804723c */ /* 0x048ff00000001804 */
        /* <DEDUP_REMOVED lines=8> */
[----:B------:R-:W-:Y:S01]  /*18370*/  FMUL.FTZ R2, R12, c[0x0][0x320] ;  /* 0x0000c8000c027a20 */ /* 0x000fe20000410000 */
[----:B------:R-:W-:Y:S07]  /*18380*/  P2R R12, PR, RZ, 0x4 ;  /* 0x00000004ff0c7803 */ /* 0x000fee0000000000 */
        /* <DEDUP_REMOVED lines=130> */
[----:B------:R-:W3:Y:S01]  /*18bb0*/  LDL R243, [R1+0x10] ;  /* 0x0000100001f37983 */ /* 0x000ee20000100800 */
        /* <DEDUP_REMOVED lines=49> */
.L_x_1241:
[----:B---34-:R-:W-:Y:S05]  /*18ed0*/  BSYNC B0 ;  /* 0x0000000000007941 */ /* 0x018fea0003800000 */
.L_x_1240:
        /* <DEDUP_REMOVED lines=79> */
[--C-:B------:R-:W-:Y:S02]  /*193d0*/  FFMA.FTZ R48, R150, c[0x0][0x2d0], -R148.reuse ;  /* 0x0000b40096307a23 */ /* 0x100fe40000010894 */
[--C-:B------:R-:W-:Y:S05]  /*193e0*/  FFMA.FTZ R74, R226, c[0x0][0x2d0], -R148.reuse ;  /* 0x0000b400e24a7a23 */ /* 0x100fea0000010894 */
[----:B------:R2:W3:Y:S10]  /*193f0*/  MUFU.EX2 R2, R0 ;  /* 0x0000000000027308 */ /* 0x0004f40000000800 */
[----:B------:R-:W-:Y:S01]  /*19400*/  MUFU.EX2 R58, R48 ;  /* 0x00000030003a7308 */ /* 0x000fe20000000800 */
[--C-:B-1----:R-:W-:Y:S09]  /*19410*/  FFMA.FTZ R4, R144, c[0x0][0x2d0], -R148.reuse ;  /* 0x0000b40090047a23 */ /* 0x102ff20000010894 */
[----:B------:R1:W4:Y:S01]  /*19420*/  MUFU.EX2 R7, R4 ;  /* 0x0000000400077308 */ /* 0x0003220000000800 */
[C---:B--2---:R-:W-:Y:S02]  /*19430*/  FADD.FTZ R0, -R3.reuse, R69 ;  /* 0x0000004503007221 */ /* 0x044fe40000010100 */
[----:B------:R-:W-:Y:S02]  /*19440*/  FMUL.FTZ R69, R3, c[0x0][0x2d0] ;  /* 0x0000b40003457a20 */ /* 0x000fe40000410000 */
[----:B------:R-:W-:Y:S02]  /*19450*/  FMUL.FTZ R0, R0, c[0x0][0x2d0] ;  /* 0x0000b40000007a20 */ /* 0x000fe40000410000 */
[--C-:B------:R-:W-:Y:S02]  /*19460*/  FFMA.FTZ R8, R146, c[0x0][0x2d0], -R69.reuse ;  /* 0x0000b40092087a23 */ /* 0x100fe40000010845 */
[--C-:B------:R-:W-:Y:S02]  /*19470*/  FFMA.FTZ R6, R140, c[0x0][0x2d0], -R69.reuse ;  /* 0x0000b4008c067a23 */ /* 0x100fe40000010845 */
[----:B------:R-:W2:Y:S01]  /*19480*/  MUFU.EX2 R0, R0 ;  /* 0x0000000000007308 */ /* 0x000ea20000000800 */
[C---:B---3--:R-:W-:Y:S02]  /*19490*/  FMUL.FTZ R9, R2.reuse, R81 ;  /* 0x0000005102097220 */ /* 0x048fe40000410000 */
[C---:B------:R-:W-:Y:S02]  /*194a0*/  FMUL.FTZ R16, R2.reuse, R88 ;  /* 0x0000005802107220 */ /* 0x040fe40000410000 */
[----:B------:R-:W-:Y:S02]  /*194b0*/  FMUL.FTZ R17, R2, R89 ;  /* 0x0000005902117220 */ /* 0x000fe40000410000 */
[--C-:B------:R-:W-:Y:S02]  /*194c0*/  FFMA.FTZ R56, R152, c[0x0][0x2d0], -R69.reuse ;  /* 0x0000b40098387a23 */ /* 0x100fe40000010845 */
[----:B------:R-:W-:Y:S01]  /*194d0*/  FMUL.FTZ R24, R2, R96 ;  /* 0x0000006002187220 */ /* 0x000fe20000410000 */
[----:B------:R3:W-:Y:S01]  /*194e0*/  MUFU.EX2 R140, R8 ;  /* 0x00000008008c7308 */ /* 0x0007e20000000800 */
[--C-:B-1----:R-:W-:Y:S01]  /*194f0*/  FFMA.FTZ R4, R142, c[0x0][0x2d0], -R148.reuse ;  /* 0x0000b4008e047a23 */ /* 0x102fe20000010894 */
[----:B----4-:R-:W-:Y:S01]  /*19500*/  MOV R142, R7 ;  /* 0x00000007008e7202 */ /* 0x010fe20000000f00 */
[C---:B------:R-:W-:Y:S02]  /*19510*/  FMUL.FTZ R25, R2.reuse, R97 ;  /* 0x0000006102197220 */ /* 0x040fe40000410000 */
[C---:B------:R-:W-:Y:S02]  /*19520*/  FMUL.FTZ R33, R2.reuse, R105 ;  /* 0x0000006902217220 */ /* 0x040fe40000410000 */
[--C-:B------:R-:W-:Y:S02]  /*19530*/  FFMA.FTZ R40, R147, c[0x0][0x2d0], -R69.reuse ;  /* 0x0000b40093287a23 */ /* 0x100fe40000010845 */
[C---:B------:R-:W-:Y:S01]  /*19540*/  FMUL.FTZ R57, R2.reuse, R129 ;  /* 0x0000008102397220 */ /* 0x040fe20000410000 */
[----:B------:R-:W1:Y:S01]  /*19550*/  MUFU.EX2 R7, R4 ;  /* 0x0000000400077308 */ /* 0x000e620000000800 */
[----:B------:R-:W-:Y:S01]  /*19560*/  MOV R129, R58 ;  /* 0x0000003a00817202 */ /* 0x000fe20000000f00 */
[----:B------:R-:W-:Y:S02]  /*19570*/  FMUL.FTZ R41, R2, R113 ;  /* 0x0000007102297220 */ /* 0x000fe40000410000 */
[C---:B--2---:R-:W-:Y:S02]  /*19580*/  FMUL.FTZ R10, R0.reuse, R82 ;  /* 0x00000052000a7220 */ /* 0x044fe40000410000 */
[C---:B------:R-:W-:Y:S02]  /*19590*/  FMUL.FTZ R11, R0.reuse, R83 ;  /* 0x00000053000b7220 */ /* 0x040fe40000410000 */
[C---:B------:R-:W-:Y:S02]  /*195a0*/  FMUL.FTZ R18, R0.reuse, R90 ;  /* 0x0000005a00127220 */ /* 0x040fe40000410000 */
[----:B------:R2:W-:Y:S01]  /*195b0*/  MUFU.EX2 R144, R6 ;  /* 0x0000000600907308 */ /* 0x0005e20000000800 */
[C---:B------:R-:W-:Y:S02]  /*195c0*/  FMUL.FTZ R19, R0.reuse, R91 ;  /* 0x0000005b00137220 */ /* 0x040fe40000410000 */
[----:B------:R-:W-:Y:S01]  /*195d0*/  FMUL.FTZ R26, R0, R98 ;  /* 0x00000062001a7220 */ /* 0x000fe20000410000 */
[----:B------:R-:W-:Y:S01]  /*195e0*/  LDSM.16.MT88.4 R88, [R195+0x800] ;  /* 0x00080000c358783b */ /* 0x000fe20000004200 */
[----:B---3--:R-:W-:Y:S02]  /*195f0*/  FMUL.FTZ R8, R2, R80 ;  /* 0x0000005002087220 */ /* 0x008fe40000410000 */
[C---:B------:R-:W-:Y:S02]  /*19600*/  FMUL.FTZ R27, R0.reuse, R99 ;  /* 0x00000063001b7220 */ /* 0x040fe40000410000 */
[C---:B------:R-:W-:Y:S01]  /*19610*/  FMUL.FTZ R34, R0.reuse, R106 ;  /* 0x0000006a00227220 */ /* 0x040fe20000410000 */
[----:B------:R3:W-:Y:S01]  /*19620*/  MUFU.EX2 R251, R56 ;  /* 0x0000003800fb7308 */ /* 0x0007e20000000800 */
[C---:B------:R-:W-:Y:S01]  /*19630*/  FMUL.FTZ R35, R0.reuse, R107 ;  /* 0x0000006b00237220 */ /* 0x040fe20000410000 */
[----:B------:R-:W4:Y:S01]  /*19640*/  LDSM.16.MT88.4 R80, [R198+0x3800] ;  /* 0x00380000c650783b */ /* 0x000f220000004200 */
[C---:B------:R-:W-:Y:S01]  /*19650*/  FMUL.FTZ R58, R0.reuse, R130 ;  /* 0x00000082003a7220 */ /* 0x040fe20000410000 */
[----:B-1----:R-:W-:Y:S01]  /*19660*/  MOV R146, R7 ;  /* 0x0000000700927202 */ /* 0x002fe20000000f00 */
[--C-:B------:R-:W-:Y:S02]  /*19670*/  FFMA.FTZ R4, R73, c[0x0][0x2d0], -R148.reuse ;  /* 0x0000b40049047a23 */ /* 0x100fe40000010894 */
[C---:B------:R-:W-:Y:S02]  /*19680*/  FMUL.FTZ R7, R0.reuse, R79 ;  /* 0x0000004f00077220 */ /* 0x040fe40000410000 */
[C---:B------:R-:W-:Y:S01]  /*19690*/  FMUL.FTZ R42, R0.reuse, R114 ;  /* 0x00000072002a7220 */ /* 0x040fe20000410000 */
[----:B------:R1:W5:Y:S01]  /*196a0*/  MUFU.EX2 R5, R4 ;  /* 0x0000000400057308 */ /* 0x0003620000000800 */
[----:B------:R-:W-:Y:S01]  /*196b0*/  FMUL.FTZ R43, R0, R115 ;  /* 0x00000073002b7220 */ /* 0x000fe20000410000 */
[----:B------:R-:W-:Y:S01]  /*196c0*/  LDSM.16.MT88.4 R96, [R197+0x4000] ;  /* 0x00400000c560783b */ /* 0x000fe20000004200 */
[----:B------:R-:W-:Y:S02]  /*196d0*/  FMUL.FTZ R48, R2, R120 ;  /* 0x0000007802307220 */ /* 0x000fe40000410000 */
[----:B--2---:R-:W-:Y:S02]  /*196e0*/  FMUL.FTZ R6, R0, R78 ;  /* 0x0000004e00067220 */ /* 0x004fe40000410000 */
[----:B------:R-:W-:Y:S02]  /*196f0*/  FMUL.FTZ R49, R2, R121 ;  /* 0x0000007902317220 */ /* 0x000fe40000410000 */
[C---:B------:R-:W-:Y:S02]  /*19700*/  FMUL.FTZ R50, R0.reuse, R122 ;  /* 0x0000007a00327220 */ /* 0x040fe40000410000 */
[----:B------:R-:W-:Y:S01]  /*19710*/  FMUL.FTZ R51, R0, R123 ;  /* 0x0000007b00337220 */ /* 0x000fe20000410000 */
[----:B------:R-:W-:Y:S01]  /*19720*/  MOV R123, R146 ;  /* 0x00000092007b7202 */ /* 0x000fe20000000f00 */
[C---:B------:R-:W-:Y:S02]  /*19730*/  FMUL.FTZ R60, R2.reuse, R60 ;  /* 0x0000003c023c7220 */ /* 0x040fe40000410000 */
[C---:B---3--:R-:W-:Y:S02]  /*19740*/  FMUL.FTZ R56, R2.reuse, R128 ;  /* 0x0000008002387220 */ /* 0x048fe40000410000 */
[----:B------:R-:W-:Y:S02]  /*19750*/  FMUL.FTZ R61, R2, R61 ;  /* 0x0000003d023d7220 */ /* 0x000fe40000410000 */
[C---:B------:R-:W-:Y:S02]  /*19760*/  FMUL.FTZ R62, R0.reuse, R62 ;  /* 0x0000003e003e7220 */ /* 0x040fe40000410000 */
[----:B------:R-:W-:Y:S02]  /*19770*/  FMUL.FTZ R63, R0, R63 ;  /* 0x0000003f003f7220 */ /* 0x000fe40000410000 */
[C---:B------:R-:W-:Y:S02]  /*19780*/  FMUL.FTZ R64, R2.reuse, R64 ;  /* 0x0000004002407220 */ /* 0x040fe40000410000 */
[--C-:B-1----:R-:W-:Y:S02]  /*19790*/  FFMA.FTZ R4, R141, c[0x0][0x2d0], -R69.reuse ;  /* 0x0000b4008d047a23 */ /* 0x102fe40000010845 */
[----:B------:R-:W-:Y:S02]  /*197a0*/  FMUL.FTZ R65, R2, R65 ;  /* 0x0000004102417220 */ /* 0x000fe40000410000 */
[----:B------:R1:W2:Y:S01]  /*197b0*/  MUFU.EX2 R141, R4 ;  /* 0x00000004008d7308 */ /* 0x0002a20000000800 */
[C---:B------:R-:W-:Y:S02]  /*197c0*/  FMUL.FTZ R66, R0.reuse, R66 ;  /* 0x0000004200427220 */ /* 0x040fe40000410000 */
[----:B------:R-:W-:Y:S02]  /*197d0*/  FMUL.FTZ R67, R0, R67 ;  /* 0x0000004300437220 */ /* 0x000fe40000410000 */
[--C-:B------:R-:W-:Y:S06]  /*197e0*/  FFMA.FTZ R71, R71, c[0x0][0x2d0], -R69.reuse ;  /* 0x0000b40047477a23 */ /* 0x100fec0000010845 */
[----:B------:R-:W-:Y:S01]  /*197f0*/  MUFU.EX2 R71, R71 ;  /* 0x0000004700477308 */ /* 0x000fe20000000800 */
[--C-:B-1----:R-:W-:Y:S01]  /*19800*/  FFMA.FTZ R4, R143, c[0x0][0x2d0], -R69.reuse ;  /* 0x0000b4008f047a23 */ /* 0x102fe20000010845 */
[----:B-----5:R-:W-:Y:S01]  /*19810*/  MOV R143, R5 ;  /* 0x00000005008f7202 */ /* 0x020fe20000000f00 */
[----:B------:R-:W-:Y:S01]  /*19820*/  FMUL.FTZ R5, R2, R77 ;  /* 0x0000004d02057220 */ /* 0x000fe20000410000 */
[----:B------:R-:W-:Y:S06]  /*19830*/  F2FP.PACK_AB R77, R140, R144 ;  /* 0x000000908c4d723e */ /* 0x000fec00000000ff */
[----:B------:R1:W3:Y:S01]  /*19840*/  MUFU.EX2 R73, R4 ;  /* 0x0000000400497308 */ /* 0x0002e20000000800 */
[----:B------:R-:W-:Y:S02]  /*19850*/  F2FP.PACK_AB R78, R143, R146 ;  /* 0x000000928f4e723e */ /* 0x000fe400000000ff */
[----:B------:R-:W-:Y:S02]  /*19860*/  MOV R121, R143 ;  /* 0x0000008f00797202 */ /* 0x000fe40000000f00 */
[----:B--2---:R-:W-:Y:S01]  /*19870*/  MOV R122, R141 ;  /* 0x0000008d007a7202 */ /* 0x004fe20000000f00 */
[----:B-1----:R-:W-:Y:S01]  /*19880*/  FMUL.FTZ R4, R2, R76 ;  /* 0x0000004c02047220 */ /* 0x002fe20000410000 */
[----:B------:R-:W-:Y:S02]  /*19890*/  F2FP.PACK_AB R76, R142, R145 ;  /* 0x000000918e4c723e */ /* 0x000fe400000000ff */
[----:B---3--:R-:W-:Y:S07]  /*198a0*/  F2FP.PACK_AB R79, R73, R141 ;  /* 0x0000008d494f723e */ /* 0x008fee00000000ff */
        /* <DEDUP_REMOVED lines=15> */
[----:B------:R-:W-:Y:S01]  /*199a0*/  FMUL.FTZ R28, R2, R100 ;  /* 0x00000064021c7220 */ /* 0x000fe20000410000 */
[C---:B------:R-:W-:Y:S04]  /*199b0*/  HMMA.16816.F32 R24, R76.reuse, R30, R24 ;  /* 0x0000001e4c18723c */ /* 0x040fe80000001818 */
[----:B------:R-:W-:Y:S01]  /*199c0*/  MOV R100, R73 ;  /* 0x0000004900647202 */ /* 0x000fe20000000f00 */
[--C-:B------:R-:W-:Y:S02]  /*199d0*/  FFMA.FTZ R73, R153, c[0x0][0x2d0], -R69.reuse ;  /* 0x0000b40099497a23 */ /* 0x100fe40000010845 */
[----:B------:R-:W-:Y:S01]  /*199e0*/  FMUL.FTZ R31, R0, R103 ;  /* 0x00000067001f7220 */ /* 0x000fe20000410000 */
[----:B------:R-:W-:Y:S01]  /*199f0*/  MOV R120, R100 ;  /* 0x0000006400787202 */ /* 0x000fe20000000f00 */
[----:B------:R2:W-:Y:S03]  /*19a00*/  MUFU.EX2 R128, R73 ;  /* 0x0000004900807308 */ /* 0x0005e60000000800 */
[----:B------:R-:W-:Y:S02]  /*19a10*/  FMUL.FTZ R29, R2, R101 ;  /* 0x00000065021d7220 */ /* 0x000fe40000410000 */
[----:B------:R-:W-:Y:S05]  /*19a20*/  FMUL.FTZ R30, R0, R102 ;  /* 0x00000066001e7220 */ /* 0x000fea0000410000 */
[----:B------:R3:W-:Y:S02]  /*19a30*/  MUFU.EX2 R101, R32 ;  /* 0x0000002000657308 */ /* 0x0007e40000000800 */
[C---:B------:R-:W-:Y:S07]  /*19a40*/  HMMA.16816.F32 R28, R76.reuse, R36, R28 ;  /* 0x000000244c1c723c */ /* 0x040fee000000181c */
[--C-:B------:R-:W-:Y:S01]  /*19a50*/  FFMA.FTZ R36, R75, c[0x0][0x2d0], -R148.reuse ;  /* 0x0000b4004b247a23 */ /* 0x100fe20000010894 */
[----:B------:R5:W-:Y:S01]  /*19a60*/  MUFU.EX2 R102, R40 ;  /* 0x0000002800667308 */ /* 0x000be20000000800 */
[----:B------:R-:W-:Y:S03]  /*19a70*/  FMUL.FTZ R37, R2, R109 ;  /* 0x0000006d02257220 */ /* 0x000fe60000410000 */
[--C-:B--2---:R-:W-:Y:S06]  /*19a80*/  FFMA.FTZ R73, R154, c[0x0][0x2d0], -R148.reuse ;  /* 0x0000b4009a497a23 */ /* 0x104fec0000010894 */
[----:B------:R2:W-:Y:S01]  /*19a90*/  MUFU.EX2 R250, R73 ;  /* 0x0000004900fa7308 */ /* 0x0005e20000000800 */
[C---:B---3--:R-:W-:Y:S02]  /*19aa0*/  FMUL.FTZ R32, R2.reuse, R104 ;  /* 0x0000006802207220 */ /* 0x048fe40000410000 */
[----:B------:R-:W-:Y:S07]  /*19ab0*/  LDSM.16.MT88.4 R104, [R196+0x3000] ;  /* 0x00300000c468783b */ /* 0x000fee0000004200 */
[----:B------:R3:W-:Y:S01]  /*19ac0*/  MUFU.EX2 R243, R36 ;  /* 0x0000002400f37308 */ /* 0x0007e20000000800 */
[C---:B------:R-:W-:Y:S03]  /*19ad0*/  HMMA.16816.F32 R32, R76.reuse, R38, R32 ;  /* 0x000000264c20723c */ /* 0x040fe60000001820 */
[----:B-----5:R-:W-:Y:S01]  /*19ae0*/  FMUL.FTZ R40, R2, R112 ;  /* 0x0000007002287220 */ /* 0x020fe20000410000 */
[----:B------:R-:W-:Y:S03]  /*19af0*/  MOV R112, R145 ;  /* 0x0000009100707202 */ /* 0x000fe60000000f00 */
[C---:B------:R-:W-:Y:S02]  /*19b00*/  FMUL.FTZ R38, R0.reuse, R110 ;  /* 0x0000006e00267220 */ /* 0x040fe40000410000 */
[----:B------:R-:W-:Y:S03]  /*19b10*/  FMUL.FTZ R39, R0, R111 ;  /* 0x0000006f00277220 */ /* 0x000fe60000410000 */
[--C-:B--2---:R-:W-:Y:S04]  /*19b20*/  FFMA.FTZ R73, R155, c[0x0][0x2d0], -R148.reuse ;  /* 0x0000b4009b497a23 */ /* 0x104fe80000010894 */
[----:B------:R2:W-:Y:S01]  /*19b30*/  MUFU.EX2 R249, R73 ;  /* 0x0000004900f97308 */ /* 0x0005e20000000800 */
[----:B---3--:R-:W-:Y:S02]  /*19b40*/  FMUL.FTZ R36, R2, R108 ;  /* 0x0000006c02247220 */ /* 0x008fe40000410000 */
[----:B------:R-:W-:Y:S05]  /*19b50*/  LDSM.16.MT88.4 R108, [R198+0x3000] ;  /* 0x00300000c66c783b */ /* 0x000fea0000004200 */
[C---:B------:R-:W-:Y:S07]  /*19b60*/  HMMA.16816.F32 R36, R76.reuse, R44, R36 ;  /* 0x0000002c4c24723c */ /* 0x040fee0000001824 */
[--C-:B------:R-:W-:Y:S01]  /*19b70*/  FFMA.FTZ R44, R149, c[0x0][0x2d0], -R69.reuse ;  /* 0x0000b400952c7a23 */ /* 0x100fe20000010845 */
[C---:B------:R-:W-:Y:S03]  /*19b80*/  HMMA.16816.F32 R40, R76.reuse, R46, R40 ;  /* 0x0000002e4c28723c */ /* 0x040fe60000001828 */
[----:B------:R-:W3:Y:S01]  /*19b90*/  MUFU.EX2 R59, R44 ;  /* 0x0000002c003b7308 */ /* 0x000ee20000000800 */
[--C-:B--2---:R-:W-:Y:S02]  /*19ba0*/  FFMA.FTZ R73, R156, c[0x0][0x2d0], -R69.reuse ;  /* 0x0000b4009c497a23 */ /* 0x104fe40000010845 */
[----:B------:R-:W-:Y:S02]  /*19bb0*/  FMUL.FTZ R45, R2, R117 ;  /* 0x00000075022d7220 */ /* 0x000fe40000410000 */
[C---:B------:R-:W-:Y:S04]  /*19bc0*/  FMUL.FTZ R47, R0.reuse, R119 ;  /* 0x00000077002f7220 */ /* 0x040fe80000410000 */
[C---:B------:R-:W-:Y:S01]  /*19bd0*/  FMUL.FTZ R46, R0.reuse, R118 ;  /* 0x00000076002e7220 */ /* 0x040fe20000410000 */
[----:B------:R2:W-:Y:S01]  /*19be0*/  MUFU.EX2 R248, R73 ;  /* 0x0000004900f87308 */ /* 0x0005e20000000800 */
[----:B---3--:R-:W-:Y:S01]  /*19bf0*/  MOV R130, R59 ;  /* 0x0000003b00827202 */ /* 0x008fe20000000f00 */
[----:B------:R-:W-:Y:S01]  /*19c00*/  FMUL.FTZ R59, R0, R131 ;  /* 0x00000083003b7220 */ /* 0x000fe20000410000 */
[----:B------:R-:W-:Y:S01]  /*19c10*/  MOV R131, R243 ;  /* 0x000000f300837202 */ /* 0x000fe20000000f00 */
[C---:B------:R-:W-:Y:S07]  /*19c20*/  FMUL.FTZ R44, R2.reuse, R116 ;  /* 0x00000074022c7220 */ /* 0x040fee0000410000 */
[C---:B------:R-:W-:Y:S03]  /*19c30*/  HMMA.16816.F32 R44, R76.reuse, R52, R44 ;  /* 0x000000344c2c723c */ /* 0x040fe6000000182c */
[--C-:B--2---:R-:W-:Y:S04]  /*19c40*/  FFMA.FTZ R73, R157, c[0x0][0x2d0], -R69.reuse ;  /* 0x0000b4009d497a23 */ /* 0x104fe80000010845 */
[----:B------:R2:W-:Y:S01]  /*19c50*/  MUFU.EX2 R247, R73 ;  /* 0x0000004900f77308 */ /* 0x0005e20000000800 */
[C---:B------:R-:W-:Y:S04]  /*19c60*/  HMMA.16816.F32 R48, R76.reuse, R54, R48 ;  /* 0x000000364c30723c */ /* 0x040fe80000001830 */
[--C-:B------:R-:W-:Y:S02]  /*19c70*/  FFMA.FTZ R52, R151, c[0x0][0x2d0], -R148.reuse ;  /* 0x0000b40097347a23 */ /* 0x100fe40000010894 */
[----:B------:R-:W-:Y:S02]  /*19c80*/  FMUL.FTZ R53, R2, R125 ;  /* 0x0000007d02357220 */ /* 0x000fe40000410000 */
[C---:B------:R-:W-:Y:S01]  /*19c90*/  FMUL.FTZ R54, R0.reuse, R126 ;  /* 0x0000007e00367220 */ /* 0x040fe20000410000 */
[----:B------:R3:W5:Y:S03]  /*19ca0*/  MUFU.EX2 R252, R52 ;  /* 0x0000003400fc7308 */ /* 0x0007660000000800 */
[----:B------:R-:W-:Y:S02]  /*19cb0*/  FMUL.FTZ R55, R0, R127 ;  /* 0x0000007f00377220 */ /* 0x000fe40000410000 */
[--C-:B--2---:R-:W-:Y:S05]  /*19cc0*/  FFMA.FTZ R73, R158, c[0x0][0x2d0], -R148.reuse ;  /* 0x0000b4009e497a23 */ /* 0x104fea0000010894 */
[----:B------:R-:W-:Y:S01]  /*19cd0*/  MUFU.EX2 R158, R74 ;  /* 0x0000004a009e7308 */ /* 0x000fe20000000800 */
[----:B---3--:R-:W-:Y:S09]  /*19ce0*/  FMUL.FTZ R52, R2, R124 ;  /* 0x0000007c02347220 */ /* 0x008ff20000410000 */
[----:B------:R2:W-:Y:S01]  /*19cf0*/  MUFU.EX2 R246, R73 ;  /* 0x0000004900f67308 */ /* 0x0005e20000000800 */
[C---:B----4-:R-:W-:Y:S08]  /*19d00*/  HMMA.16816.F32 R52, R76.reuse, R80, R52 ;  /* 0x000000504c34723c */ /* 0x050ff00000001834 */
[C---:B------:R-:W-:Y:S01]  /*19d10*/  HMMA.16816.F32 R56, R76.reuse, R82, R56 ;  /* 0x000000524c38723c */ /* 0x040fe20000001838 */
[----:B------:R-:W3:Y:S07]  /*19d20*/  LDSM.16.MT88.4 R80, [R196+0x800] ;  /* 0x00080000c450783b */ /* 0x000eee0000004200 */
[C---:B-1----:R-:W-:Y:S04]  /*19d30*/  HMMA.16816.F32 R60, R76.reuse, R84, R60 ;  /* 0x000000544c3c723c */ /* 0x042fe8000000183c */
[--C-:B--2---:R-:W-:Y:S04]  /*19d40*/  FFMA.FTZ R73, R159, c[0x0][0x2d0], -R148.reuse ;  /* 0x0000b4009f497a23 */ /* 0x104fe80000010894 */
[----:B------:R-:W-:Y:S01]  /*19d50*/  HMMA.16816.F32 R64, R76, R86, R64 ;  /* 0x000000564c40723c */ /* 0x000fe20000001840 */
[----:B------:R1:W2:Y:S01]  /*19d60*/  MUFU.EX2 R245, R73 ;  /* 0x0000004900f57308 */ /* 0x0002a20000000800 */
[----:B------:R-:W4:Y:S05]  /*19d70*/  LDSM.16.MT88.4 R84, [R197+0x800] ;  /* 0x00080000c554783b */ /* 0x000f2a0000004200 */
[----:B------:R-:W-:Y:S02]  /*19d80*/  F2FP.PACK_AB R76, R131, R101 ;  /* 0x00000065834c723e */ /* 0x000fe400000000ff */
[-C--:B------:R-:W-:Y:S03]  /*19d90*/  F2FP.PACK_AB R77, R130, R102.reuse ;  /* 0x00000066824d723e */ /* 0x080fe600000000ff */
[----:B-----5:R-:W-:Y:S02]  /*19da0*/  F2FP.PACK_AB R78, R252, R129 ;  /* 0x00000081fc4e723e */ /* 0x020fe400000000ff */
[----:B------:R-:W-:Y:S07]  /*19db0*/  F2FP.PACK_AB R79, R128, R251 ;  /* 0x000000fb804f723e */ /* 0x000fee00000000ff */
[C---:B------:R-:W-:Y:S03]  /*19dc0*/  HMMA.16816.F32 R4, R76.reuse, R88, R4 ;  /* 0x000000584c04723c */ /* 0x040fe60000001804 */
[--C-:B-1----:R-:W-:Y:S05]  /*19dd0*/  FFMA.FTZ R73, R160, c[0x0][0x2d0], -R69.reuse ;  /* 0x0000b400a0497a23 */ /* 0x102fea0000010845 */
[C---:B------:R-:W-:Y:S01]  /*19de0*/  HMMA.16816.F32 R8, R76.reuse, R90, R8 ;  /* 0x0000005a4c08723c */ /* 0x040fe20000001808 */
[----:B------:R1:W-:Y:S01]  /*19df0*/  MUFU.EX2 R244, R73 ;  /* 0x0000004900f47308 */ /* 0x0003e20000000800 */
[----:B------:R-:W5:Y:S06]  /*19e00*/  LDSM.16.MT88.4 R88, [R195+0x4000] ;  /* 0x00400000c358783b */ /* 0x000f6c0000004200 */
[C---:B---3--:R-:W-:Y:S08]  /*19e10*/  HMMA.16816.F32 R12, R76.reuse, R80, R12 ;  /* 0x000000504c0c723c */ /* 0x048ff0000000180c */
[C---:B------:R-:W-:Y:S01]  /*19e20*/  HMMA.16816.F32 R16, R76.reuse, R82, R16 ;  /* 0x000000524c10723c */ /* 0x040fe20000001810 */
[----:B------:R-:W3:Y:S07]  /*19e30*/  LDSM.16.MT88.4 R80, [R196+0x4000] ;  /* 0x00400000c450783b */ /* 0x000eee0000004200 */
[C---:B------:R-:W-:Y:S04]  /*19e40*/  HMMA.16816.F32 R20, R76.reuse, R92, R20 ;  /* 0x0000005c4c14723c */ /* 0x040fe80000001814 */
[--C-:B-1----:R-:W-:Y:S04]  /*19e50*/  FFMA.FTZ R73, R161, c[0x0][0x2d0], -R69.reuse ;  /* 0x0000b400a1497a23 */ /* 0x102fe80000010845 */
[C---:B------:R-:W-:Y:S01]  /*19e60*/  HMMA.16816.F32 R24, R76.reuse, R94, R24 ;  /* 0x0000005e4c18723c */ /* 0x040fe20000001818 */
[----:B------:R1:W1:Y:S01]  /*19e70*/  MUFU.EX2 R243, R73 ;  /* 0x0000004900f37308 */ /* 0x0002620000000800 */
[----:B------:R-:W2:Y:S06]  /*19e80*/  LDSM.16.MT88.4 R92, [R198+0x4000] ;  /* 0x00400000c65c783b */ /* 0x000eac0000004200 */
[C---:B----4-:R-:W-:Y:S08]  /*19e90*/  HMMA.16816.F32 R28, R76.reuse, R84, R28 ;  /* 0x000000544c1c723c */ /* 0x050ff0000000181c */
[C---:B------:R-:W-:Y:S01]  /*19ea0*/  HMMA.16816.F32 R32, R76.reuse, R86, R32 ;  /* 0x000000564c20723c */ /* 0x040fe20000001820 */
[----:B------:R-:W4:Y:S07]  /*19eb0*/  LDSM.16.MT88.4 R84, [R195+0x1000] ;  /* 0x00100000c354783b */ /* 0x000f2e0000004200 */
[C---:B-----5:R-:W-:Y:S04]  /*19ec0*/  HMMA.16816.F32 R36, R76.reuse, R88, R36 ;  /* 0x000000584c24723c */ /* 0x060fe80000001824 */
[--C-:B-1----:R-:W-:Y:S04]  /*19ed0*/  FFMA.FTZ R73, R162, c[0x0][0x2d0], -R148.reuse ;  /* 0x0000b400a2497a23 */ /* 0x102fe80000010894 */
[C---:B------:R-:W-:Y:S01]  /*19ee0*/  HMMA.16816.F32 R40, R76.reuse, R90, R40 ;  /* 0x0000005a4c28723c */ /* 0x040fe20000001828 */
[----:B------:R1:W-:Y:S01]  /*19ef0*/  MUFU.EX2 R119, R73 ;  /* 0x0000004900777308 */ /* 0x0003e20000000800 */
[----:B------:R-:W5:Y:S06]  /*19f00*/  LDSM.16.MT88.4 R88, [R196+0x1000] ;  /* 0x00100000c458783b */ /* 0x000f6c0000004200 */
[C---:B---3--:R-:W-:Y:S08]  /*19f10*/  HMMA.16816.F32 R44, R76.reuse, R80, R44 ;  /* 0x000000504c2c723c */ /* 0x048ff0000000182c */
[C---:B------:R-:W-:Y:S01]  /*19f20*/  HMMA.16816.F32 R48, R76.reuse, R82, R48 ;  /* 0x000000524c30723c */ /* 0x040fe20000001830 */
[----:B------:R-:W3:Y:S07]  /*19f30*/  LDSM.16.MT88.4 R80, [R198+0x1000] ;  /* 0x00100000c650783b */ /* 0x000eee0000004200 */
[C---:B--2---:R-:W-:Y:S04]  /*19f40*/  HMMA.16816.F32 R52, R76.reuse, R92, R52 ;  /* 0x0000005c4c34723c */ /* 0x044fe80000001834 */
[--C-:B-1----:R-:W-:Y:S01]  /*19f50*/  FFMA.FTZ R73, R163, c[0x0][0x2d0], -R148.reuse ;  /* 0x0000b400a3497a23 */ /* 0x102fe20000010894 */
[----:B------:R-:W-:Y:S03]  /*19f60*/  MOV R163, R102 ;  /* 0x0000006600a37202 */ /* 0x000fe60000000f00 */
[C---:B------:R-:W-:Y:S01]  /*19f70*/  HMMA.16816.F32 R56, R76.reuse, R94, R56 ;  /* 0x0000005e4c38723c */ /* 0x040fe20000001838 */
[----:B------:R1:W2:Y:S01]  /*19f80*/  MUFU.EX2 R118, R73 ;  /* 0x0000004900767308 */ /* 0x0002a20000000800 */
[----:B------:R-:W2:Y:S06]  /*19f90*/  LDSM.16.MT88.4 R92, [R197+0x1000] ;  /* 0x00100000c55c783b */ /* 0x000eac0000004200 */
[C---:B------:R-:W-:Y:S08]  /*19fa0*/  HMMA.16816.F32 R60, R76.reuse, R96, R60 ;  /* 0x000000604c3c723c */ /* 0x040ff0000000183c */
[----:B------:R-:W-:Y:S01]  /*19fb0*/  HMMA.16816.F32 R64, R76, R98, R64 ;  /* 0x000000624c40723c */ /* 0x000fe20000001840 */
[----:B------:R-:W-:Y:S06]  /*19fc0*/  LDSM.16.MT88.4 R96, [R198+0x4800] ;  /* 0x00480000c660783b */ /* 0x000fec0000004200 */
[----:B------:R-:W-:Y:S01]  /*19fd0*/  F2FP.PACK_AB R76, R249, R250 ;  /* 0x000000faf94c723e */ /* 0x000fe200000000ff */
[--C-:B-1----:R-:W-:Y:S01]  /*19fe0*/  FFMA.FTZ R73, R188, c[0x0][0x2d0], -R69.reuse ;  /* 0x0000b400bc497a23 */ /* 0x102fe20000010845 */
[----:B------:R-:W-:Y:S03]  /*19ff0*/  F2FP.PACK_AB R77, R247, R248 ;  /* 0x000000f8f74d723e */ /* 0x000fe600000000ff */
[----:B------:R1:W-:Y:S01]  /*1a000*/  MUFU.EX2 R117, R73 ;  /* 0x0000004900757308 */ /* 0x0003e20000000800 */
[----:B------:R-:W-:Y:S02]  /*1a010*/  F2FP.PACK_AB R78, R245, R246 ;  /* 0x000000f6f54e723e */ /* 0x000fe400000000ff */
[----:B------:R-:W-:Y:S02]  /*1a020*/  F2FP.PACK_AB R79, R243, R244 ;  /* 0x000000f4f34f723e */ /* 0x000fe400000000ff */
[----:B------:R-:W-:Y:S02]  /*1a030*/  MOV R188, R101 ;  /* 0x0000006500bc7202 */ /* 0x000fe40000000f00 */
[----:B------:R-:W-:Y:S03]  /*1a040*/  LDSM.16.MT88.4 R100, [R196+0x1800] ;  /* 0x00180000c464783b */ /* 0x000fe60000004200 */
[C---:B----4-:R-:W-:Y:S08]  /*1a050*/  HMMA.16816.F32 R4, R76.reuse, R84, R4 ;  /* 0x000000544c04723c */ /* 0x050ff00000001804 */
[C---:B------:R-:W-:Y:S01]  /*1a060*/  HMMA.16816.F32 R8, R76.reuse, R86, R8 ;  /* 0x000000564c08723c */ /* 0x040fe20000001808 */
[----:B------:R-:W4:Y:S03]  /*1a070*/  LDSM.16.MT88.4 R84, [R195+0x4800] ;  /* 0x00480000c354783b */ /* 0x000f260000004200 */
[--C-:B-1----:R-:W-:Y:S01]  /*1a080*/  FFMA.FTZ R73, R189, c[0x0][0x2d0], -R69.reuse ;  /* 0x0000b400bd497a23 */ /* 0x102fe20000010845 */
[----:B------:R-:W-:Y:S03]  /*1a090*/  MOV R189, R140 ;  /* 0x0000008c00bd7202 */ /* 0x000fe60000000f00 */
[C---:B-----5:R-:W-:Y:S01]  /*1a0a0*/  HMMA.16816.F32 R12, R76.reuse, R88, R12 ;  /* 0x000000584c0c723c */ /* 0x060fe2000000180c */
[----:B------:R1:W5:Y:S07]  /*1a0b0*/  MUFU.EX2 R116, R73 ;  /* 0x0000004900747308 */ /* 0x00036e0000000800 */
[C---:B------:R-:W-:Y:S01]  /*1a0c0*/  HMMA.16816.F32 R16, R76.reuse, R90, R16 ;  /* 0x0000005a4c10723c */ /* 0x040fe20000001810 */
[----:B------:R-:W5:Y:S07]  /*1a0d0*/  LDSM.16.MT88.4 R88, [R196+0x4800] ;  /* 0x00480000c458783b */ /* 0x000f6e0000004200 */
[C---:B---3--:R-:W-:Y:S08]  /*1a0e0*/  HMMA.16816.F32 R20, R76.reuse, R80, R20 ;  /* 0x000000504c14723c */ /* 0x048ff00000001814 */
[C---:B------:R-:W-:Y:S01]  /*1a0f0*/  HMMA.16816.F32 R24, R76.reuse, R82, R24 ;  /* 0x000000524c18723c */ /* 0x040fe20000001818 */
[----:B------:R-:W3:Y:S03]  /*1a100*/  LDSM.16.MT88.4 R80, [R197+0x4800] ;  /* 0x00480000c550783b */ /* 0x000ee60000004200 */
[--C-:B-1----:R-:W-:Y:S01]  /*1a110*/  FFMA.FTZ R73, R190, c[0x0][0x2d0], -R148.reuse ;  /* 0x0000b400be497a23 */ /* 0x102fe20000010894 */
[----:B------:R-:W-:Y:S03]  /*1a120*/  MOV R190, R142 ;  /* 0x0000008e00be7202 */ /* 0x000fe60000000f00 */
[C---:B--2---:R-:W-:Y:S01]  /*1a130*/  HMMA.16816.F32 R28, R76.reuse, R92, R28 ;  /* 0x0000005c4c1c723c */ /* 0x044fe2000000181c */
[----:B------:R1:W-:Y:S07]  /*1a140*/  MUFU.EX2 R162, R73 ;  /* 0x0000004900a27308 */ /* 0x0003ee0000000800 */
[C---:B------:R-:W-:Y:S01]  /*1a150*/  HMMA.16816.F32 R32, R76.reuse, R94, R32 ;  /* 0x0000005e4c20723c */ /* 0x040fe20000001820 */
[----:B------:R-:W2:Y:S07]  /*1a160*/  LDSM.16.MT88.4 R92, [R195+0x1800] ;  /* 0x00180000c35c783b */ /* 0x000eae0000004200 */
[C---:B----4-:R-:W-:Y:S08]  /*1a170*/  HMMA.16816.F32 R36, R76.reuse, R84, R36 ;  /* 0x000000544c24723c */ /* 0x050ff00000001824 */
[C---:B------:R-:W-:Y:S01]  /*1a180*/  HMMA.16816.F32 R40, R76.reuse, R86, R40 ;  /* 0x000000564c28723c */ /* 0x040fe20000001828 */
[----:B------:R-:W2:Y:S03]  /*1a190*/  LDSM.16.MT88.4 R84, [R198+0x1800] ;  /* 0x00180000c654783b */ /* 0x000ea60000004200 */
[--C-:B-1----:R-:W-:Y:S04]  /*1a1a0*/  FFMA.FTZ R73, R191, c[0x0][0x2d0], -R148.reuse ;  /* 0x0000b400bf497a23 */ /* 0x102fe80000010894 */
[C---:B-----5:R-:W-:Y:S01]  /*1a1b0*/  HMMA.16816.F32 R44, R76.reuse, R88, R44 ;  /* 0x000000584c2c723c */ /* 0x060fe2000000182c */
[----:B------:R1:W5:Y:S01]  /*1a1c0*/  MUFU.EX2 R161, R73 ;  /* 0x0000004900a17308 */ /* 0x0003620000000800 */
[----:B------:R-:W4:Y:S04]  /*1a1d0*/  LDL.LU R191, [R1+0x38] ;  /* 0x0000380001bf7983 */ /* 0x000f280000300800 */
[----:B------:R-:W4:Y:S02]  /*1a1e0*/  LDL.LU R75, [R1+0x34] ;  /* 0x00003400014b7983 */ /* 0x000f240000300800 */
[C---:B------:R-:W-:Y:S02]  /*1a1f0*/  HMMA.16816.F32 R48, R76.reuse, R90, R48 ;  /* 0x0000005a4c30723c */ /* 0x040fe40000001830 */
[----:B------:R-:W-:Y:S06]  /*1a200*/  LDSM.16.MT88.4 R88, [R195+0x5000] ;  /* 0x00500000c358783b */ /* 0x000fec0000004200 */
[C---:B------:R-:W-:Y:S08]  /*1a210*/  HMMA.16816.F32 R52, R76.reuse, R96, R52 ;  /* 0x000000604c34723c */ /* 0x040ff00000001834 */
[C---:B------:R-:W-:Y:S01]  /*1a220*/  HMMA.16816.F32 R56, R76.reuse, R98, R56 ;  /* 0x000000624c38723c */ /* 0x040fe20000001838 */
[----:B------:R-:W-:Y:S03]  /*1a230*/  LDSM.16.MT88.4 R96, [R196+0x5800] ;  /* 0x00580000c460783b */ /* 0x000fe60000004200 */
[--C-:B-1----:R-:W-:Y:S01]  /*1a240*/  FFMA.FTZ R73, R214, c[0x0][0x2d0], -R69.reuse ;  /* 0x0000b400d6497a23 */ /* 0x102fe20000010845 */
[----:B------:R-:W-:Y:S03]  /*1a250*/  MOV R214, R144 ;  /* 0x0000009000d67202 */ /* 0x000fe60000000f00 */
[C---:B---3--:R-:W-:Y:S01]  /*1a260*/  HMMA.16816.F32 R60, R76.reuse, R80, R60 ;  /* 0x000000504c3c723c */ /* 0x048fe2000000183c */
[----:B------:R1:W-:Y:S07]  /*1a270*/  MUFU.EX2 R160, R73 ;  /* 0x0000004900a07308 */ /* 0x0003ee0000000800 */
[----:B------:R-:W-:Y:S01]  /*1a280*/  HMMA.16816.F32 R64, R76, R82, R64 ;  /* 0x000000524c40723c */ /* 0x000fe20000001840 */
[----:B------:R-:W3:Y:S06]  /*1a290*/  LDSM.16.MT88.4 R80, [R197+0x1800] ;  /* 0x00180000c550783b */ /* 0x000eec0000004200 */
[----:B------:R-:W-:Y:S02]  /*1a2a0*/  F2FP.PACK_AB R76, R118, R119 ;  /* 0x00000077764c723e */ /* 0x000fe400000000ff */
[----:B------:R-:W-:Y:S03]  /*1a2b0*/  F2FP.PACK_AB R77, R116, R117 ;  /* 0x00000075744d723e */ /* 0x000fe600000000ff */
[----:B-----5:R-:W-:Y:S01]  /*1a2c0*/  F2FP.PACK_AB R78, R161, R162 ;  /* 0x000000a2a14e723e */ /* 0x020fe200000000ff */
[--C-:B-1----:R-:W-:Y:S04]  /*1a2d0*/  FFMA.FTZ R73, R219, c[0x0][0x2d0], -R69.reuse ;  /* 0x0000b400db497a23 */ /* 0x102fe80000010845 */
[----:B------:R1:W5:Y:S02]  /*1a2e0*/  MUFU.EX2 R159, R73 ;  /* 0x00000049009f7308 */ /* 0x0003640000000800 */
[--C-:B-1----:R-:W-:Y:S01]  /*1a2f0*/  FFMA.FTZ R73, R220, c[0x0][0x2d0], -R148.reuse ;  /* 0x0000b400dc497a23 */ /* 0x102fe20000010894 */
[----:B-----5:R-:W-:Y:S07]  /*1a300*/  F2FP.PACK_AB R79, R159, R160 ;  /* 0x000000a09f4f723e */ /* 0x020fee00000000ff */
[----:B------:R1:W-:Y:S01]  /*1a310*/  MUFU.EX2 R127, R73 ;  /* 0x00000049007f7308 */ /* 0x0003e20000000800 */
[C---:B--2---:R-:W-:Y:S08]  /*1a320*/  HMMA.16816.F32 R4, R76.reuse, R92, R4 ;  /* 0x0000005c4c04723c */ /* 0x044ff00000001804 */
[C---:B------:R-:W-:Y:S01]  /*1a330*/  HMMA.16816.F32 R8, R76.reuse, R94, R8 ;  /* 0x0000005e4c08723c */ /* 0x040fe20000001808 */
[----:B------:R-:W2:Y:S07]  /*1a340*/  LDSM.16.MT88.4 R92, [R196+0x5000] ;  /* 0x00500000c45c783b */ /* 0x000eae0000004200 */
[C---:B------:R-:W-:Y:S04]  /*1a350*/  HMMA.16816.F32 R12, R76.reuse, R100, R12 ;  /* 0x000000644c0c723c */ /* 0x040fe8000000180c */
[--C-:B-1----:R-:W-:Y:S04]  /*1a360*/  FFMA.FTZ R73, R221, c[0x0][0x2d0], -R148.reuse ;  /* 0x0000b400dd497a23 */ /* 0x102fe80000010894 */
[C---:B------:R-:W-:Y:S01]  /*1a370*/  HMMA.16816.F32 R16, R76.reuse, R102, R16 ;  /* 0x000000664c10723c */ /* 0x040fe20000001810 */
[----:B------:R1:W5:Y:S01]  /*1a380*/  MUFU.EX2 R126, R73 ;  /* 0x00000049007e7308 */ /* 0x0003620000000800 */
[----:B------:R-:W-:Y:S06]  /*1a390*/  LDSM.16.MT88.4 R100, [R198+0x5800] ;  /* 0x00580000c664783b */ /* 0x000fec0000004200 */
[C---:B------:R-:W-:Y:S08]  /*1a3a0*/  HMMA.16816.F32 R20, R76.reuse, R84, R20 ;  /* 0x000000544c14723c */ /* 0x040ff00000001814 */
[C---:B------:R-:W-:Y:S01]  /*1a3b0*/  HMMA.16816.F32 R24, R76.reuse, R86, R24 ;  /* 0x000000564c18723c */ /* 0x040fe20000001818 */
[----:B------:R-:W5:Y:S07]  /*1a3c0*/  LDSM.16.MT88.4 R84, [R198+0x5000] ;  /* 0x00500000c654783b */ /* 0x000f6e0000004200 */
[C---:B---3--:R-:W-:Y:S04]  /*1a3d0*/  HMMA.16816.F32 R28, R76.reuse, R80, R28 ;  /* 0x000000504c1c723c */ /* 0x048fe8000000181c */
[--C-:B-1----:R-:W-:Y:S04]  /*1a3e0*/  FFMA.FTZ R73, R222, c[0x0][0x2d0], -R69.reuse ;  /* 0x0000b400de497a23 */ /* 0x102fe80000010845 */
[C---:B------:R-:W-:Y:S01]  /*1a3f0*/  HMMA.16816.F32 R32, R76.reuse, R82, R32 ;  /* 0x000000524c20723c */ /* 0x040fe20000001820 */
[----:B------:R1:W-:Y:S01]  /*1a400*/  MUFU.EX2 R125, R73 ;  /* 0x00000049007d7308 */ /* 0x0003e20000000800 */
[----:B------:R-:W3:Y:S06]  /*1a410*/  LDSM.16.MT88.4 R80, [R197+0x5000] ;  /* 0x00500000c550783b */ /* 0x000eec0000004200 */
[C---:B------:R-:W-:Y:S08]  /*1a420*/  HMMA.16816.F32 R36, R76.reuse, R88, R36 ;  /* 0x000000584c24723c */ /* 0x040ff00000001824 */
[C---:B------:R-:W-:Y:S01]  /*1a430*/  HMMA.16816.F32 R40, R76.reuse, R90, R40 ;  /* 0x0000005a4c28723c */ /* 0x040fe20000001828 */
[----:B------:R-:W3:Y:S07]  /*1a440*/  LDSM.16.MT88.4 R88, [R195+0x2000] ;  /* 0x00200000c358783b */ /* 0x000eee0000004200 */
        /* <DEDUP_REMOVED lines=9> */
[--C-:B-1----:R-:W-:Y:S04]  /*1a4e0*/  FFMA.FTZ R73, R224, c[0x0][0x2d0], -R148.reuse ;  /* 0x0000b400e0497a23 */ /* 0x102fe80000010894 */
[----:B------:R-:W-:Y:S01]  /*1a4f0*/  HMMA.16816.F32 R64, R76, R82, R64 ;  /* 0x000000524c40723c */ /* 0x000fe20000001840 */
[----:B------:R1:W3:Y:S01]  /*1a500*/  MUFU.EX2 R157, R73 ;  /* 0x00000049009d7308 */ /* 0x0002e20000000800 */
[----:B------:R-:W4:Y:S05]  /*1a510*/  LDSM.16.MT88.4 R80, [R197+0x2000] ;  /* 0x00200000c550783b */ /* 0x000f2a0000004200 */
[----:B------:R-:W-:Y:S02]  /*1a520*/  F2FP.PACK_AB R76, R126, R127 ;  /* 0x0000007f7e4c723e */ /* 0x000fe400000000ff */
[----:B--2---:R-:W-:Y:S03]  /*1a530*/  F2FP.PACK_AB R77, R124, R125 ;  /* 0x0000007d7c4d723e */ /* 0x004fe600000000ff */
[--C-:B-1----:R-:W-:Y:S01]  /*1a540*/  FFMA.FTZ R73, R225, c[0x0][0x2d0], -R69.reuse ;  /* 0x0000b400e1497a23 */ /* 0x102fe20000010845 */
[----:B---3--:R-:W-:Y:S03]  /*1a550*/  F2FP.PACK_AB R78, R157, R158 ;  /* 0x0000009e9d4e723e */ /* 0x008fe600000000ff */
[----:B------:R1:W-:Y:S02]  /*1a560*/  MUFU.EX2 R156, R73 ;  /* 0x00000049009c7308 */ /* 0x0003e40000000800 */
[--C-:B-1----:R-:W-:Y:S08]  /*1a570*/  FFMA.FTZ R73, R227, c[0x0][0x2d0], -R69.reuse ;  /* 0x0000b400e3497a23 */ /* 0x102ff00000010845 */
[----:B------:R1:W2:Y:S02]  /*1a580*/  MUFU.EX2 R155, R73 ;  /* 0x00000049009b7308 */ /* 0x0002a40000000800 */
[----:B-1----:R-:W-:Y:S01]  /*1a590*/  FFMA.FTZ R73, R228, c[0x0][0x2d0], -R148 ;  /* 0x0000b400e4497a23 */ /* 0x002fe20000010894 */
[----:B--2---:R-:W-:Y:S07]  /*1a5a0*/  F2FP.PACK_AB R79, R155, R156 ;  /* 0x0000009c9b4f723e */ /* 0x004fee00000000ff */
[----:B------:R1:W-:Y:S01]  /*1a5b0*/  MUFU.EX2 R154, R73 ;  /* 0x00000049009a7308 */ /* 0x0003e20000000800 */
[C---:B------:R-:W-:Y:S03]  /*1a5c0*/  HMMA.16816.F32 R4, R76.reuse, R88, R4 ;  /* 0x000000584c04723c */ /* 0x040fe60000001804 */
[----:B----4-:R-:W-:Y:S02]  /*1a5d0*/  FFMA.FTZ R0, R0, R191, R214 ;  /* 0x000000bf00007223 */ /* 0x010fe400000100d6 */
[----:B------:R-:W-:Y:S02]  /*1a5e0*/  FFMA.FTZ R2, R2, R75, R112 ;  /* 0x0000004b02027223 */ /* 0x000fe40000010070 */
[----:B------:R-:W-:Y:S01]  /*1a5f0*/  LDSM.16.MT88.4 R112, [R197+0x3000] ;  /* 0x00300000c570783b */ /* 0x000fe20000004200 */
[C---:B------:R-:W-:Y:S04]  /*1a600*/  HMMA.16816.F32 R8, R76.reuse, R90, R8 ;  /* 0x0000005a4c08723c */ /* 0x040fe80000001808 */
[----:B------:R-:W-:Y:S02]  /*1a610*/  FADD.FTZ R2, R190, R2 ;  /* 0x00000002be027221 */ /* 0x000fe40000010000 */
[----:B------:R-:W-:Y:S01]  /*1a620*/  FADD.FTZ R0, R189, R0 ;  /* 0x00000000bd007221 */ /* 0x000fe20000010000 */
[----:B------:R-:W2:Y:S01]  /*1a630*/  LDSM.16.MT88.4 R88, [R195+0x5800] ;  /* 0x00580000c358783b */ /* 0x000ea20000004200 */
[C---:B------:R-:W-:Y:S04]  /*1a640*/  HMMA.16816.F32 R12, R76.reuse, R92, R12 ;  /* 0x0000005c4c0c723c */ /* 0x040fe8000000180c */
[----:B-1----:R-:W-:Y:S02]  /*1a650*/  FFMA.FTZ R73, R229, c[0x0][0x2d0], -R148 ;  /* 0x0000b400e5497a23 */ /* 0x002fe40000010894 */
[----:B------:R-:W-:Y:S02]  /*1a660*/  FADD.FTZ R2, R123, R2 ;  /* 0x000000027b027221 */ /* 0x000fe40000010000 */
[C---:B------:R-:W-:Y:S01]  /*1a670*/  HMMA.16816.F32 R16, R76.reuse, R94, R16 ;  /* 0x0000005e4c10723c */ /* 0x040fe20000001810 */
[----:B------:R1:W3:Y:S01]  /*1a680*/  MUFU.EX2 R153, R73 ;  /* 0x0000004900997308 */ /* 0x0002e20000000800 */
[----:B------:R-:W4:Y:S02]  /*1a690*/  LDSM.16.MT88.4 R92, [R197+0x5800] ;  /* 0x00580000c55c783b */ /* 0x000f240000004200 */
[----:B------:R-:W-:Y:S02]  /*1a6a0*/  FADD.FTZ R0, R122, R0 ;  /* 0x000000007a007221 */ /* 0x000fe40000010000 */
[----:B------:R-:W-:Y:S02]  /*1a6b0*/  FADD.FTZ R2, R121, R2 ;  /* 0x0000000279027221 */ /* 0x000fe40000010000 */
[C---:B-----5:R-:W-:Y:S04]  /*1a6c0*/  HMMA.16816.F32 R20, R76.reuse, R84, R20 ;  /* 0x000000544c14723c */ /* 0x060fe80000001814 */
[----:B------:R-:W-:Y:S02]  /*1a6d0*/  FADD.FTZ R0, R120, R0 ;  /* 0x0000000078007221 */ /* 0x000fe40000010000 */
[----:B------:R-:W-:Y:S01]  /*1a6e0*/  LDSM.16.MT88.4 R120, [R196+0x6800] ;  /* 0x00680000c478783b */ /* 0x000fe20000004200 */
[----:B------:R-:W-:Y:S01]  /*1a6f0*/  FADD.FTZ R2, R188, R2 ;  /* 0x00000002bc027221 */ /* 0x000fe20000010000 */
[C---:B------:R-:W-:Y:S04]  /*1a700*/  HMMA.16816.F32 R24, R76.reuse, R86, R24 ;  /* 0x000000564c18723c */ /* 0x040fe80000001818 */
[----:B------:R-:W-:Y:S02]  /*1a710*/  FADD.FTZ R2, R131, R2 ;  /* 0x0000000283027221 */ /* 0x000fe40000010000 */
[----:B------:R-:W5:Y:S01]  /*1a720*/  LDSM.16.MT88.4 R84, [R195+0x2800] ;  /* 0x00280000c354783b */ /* 0x000f620000004200 */
[----:B------:R-:W-:Y:S01]  /*1a730*/  FADD.FTZ R0, R163, R0 ;  /* 0x00000000a3007221 */ /* 0x000fe20000010000 */
[C---:B------:R-:W-:Y:S04]  /*1a740*/  HMMA.16816.F32 R28, R76.reuse, R80, R28 ;  /* 0x000000504c1c723c */ /* 0x040fe8000000181c */
[--C-:B-1----:R-:W-:Y:S02]  /*1a750*/  FFMA.FTZ R73, R231, c[0x0][0x2d0], -R69.reuse ;  /* 0x0000b400e7497a23 */ /* 0x102fe40000010845 */
[----:B------:R-:W-:Y:S02]  /*1a760*/  FADD.FTZ R0, R130, R0 ;  /* 0x0000000082007221 */ /* 0x000fe40000010000 */
[C---:B------:R-:W-:Y:S01]  /*1a770*/  HMMA.16816.F32 R32, R76.reuse, R82, R32 ;  /* 0x000000524c20723c */ /* 0x040fe20000001820 */
[----:B------:R1:W-:Y:S01]  /*1a780*/  MUFU.EX2 R152, R73 ;  /* 0x0000004900987308 */ /* 0x0003e20000000800 */
[----:B------:R-:W3:Y:S02]  /*1a790*/  LDSM.16.MT88.4 R80, [R196+0x2800] ;  /* 0x00280000c450783b */ /* 0x000ee40000004200 */
[----:B------:R-:W-:Y:S02]  /*1a7a0*/  FADD.FTZ R2, R129, R2 ;  /* 0x0000000281027221 */ /* 0x000fe40000010000 */
[----:B------:R-:W-:Y:S02]  /*1a7b0*/  FADD.FTZ R0, R251, R0 ;  /* 0x00000000fb007221 */ /* 0x000fe40000010000 */
[C---:B--2---:R-:W-:Y:S04]  /*1a7c0*/  HMMA.16816.F32 R36, R76.reuse, R88, R36 ;  /* 0x000000584c24723c */ /* 0x044fe80000001824 */
[----:B------:R-:W-:Y:S02]  /*1a7d0*/  FADD.FTZ R0, R128, R0 ;  /* 0x0000000080007221 */ /* 0x000fe40000010000 */
[----:B------:R-:W-:Y:S01]  /*1a7e0*/  LDSM.16.MT88.4 R128, [R198+0x6800] ;  /* 0x00680000c680783b */ /* 0x000fe20000004200 */
[----:B------:R-:W-:Y:S01]  /*1a7f0*/  FADD.FTZ R2, R252, R2 ;  /* 0x00000002fc027221 */ /* 0x000fe20000010000 */
[C---:B------:R-:W-:Y:S04]  /*1a800*/  HMMA.16816.F32 R40, R76.reuse, R90, R40 ;  /* 0x0000005a4c28723c */ /* 0x040fe80000001828 */
[----:B------:R-:W-:Y:S02]  /*1a810*/  FADD.FTZ R2, R250, R2 ;  /* 0x00000002fa027221 */ /* 0x000fe40000010000 */
[----:B------:R-:W2:Y:S01]  /*1a820*/  LDSM.16.MT88.4 R88, [R198+0x2800] ;  /* 0x00280000c658783b */ /* 0x000ea20000004200 */
[----:B------:R-:W-:Y:S01]  /*1a830*/  FADD.FTZ R0, R248, R0 ;  /* 0x00000000f8007221 */ /* 0x000fe20000010000 */
[C---:B------:R-:W-:Y:S04]  /*1a840*/  HMMA.16816.F32 R44, R76.reuse, R96, R44 ;  /* 0x000000604c2c723c */ /* 0x040fe8000000182c */
[--C-:B-1----:R-:W-:Y:S02]  /*1a850*/  FFMA.FTZ R73, R232, c[0x0][0x2d0], -R69.reuse ;  /* 0x0000b400e8497a23 */ /* 0x102fe40000010845 */
[----:B------:R-:W-:Y:S02]  /*1a860*/  FADD.FTZ R2, R249, R2 ;  /* 0x00000002f9027221 */ /* 0x000fe40000010000 */
[C---:B------:R-:W-:Y:S01]  /*1a870*/  HMMA.16816.F32 R48, R76.reuse, R98, R48 ;  /* 0x000000624c30723c */ /* 0x040fe20000001830 */
[----:B------:R1:W1:Y:S01]  /*1a880*/  MUFU.EX2 R151, R73 ;  /* 0x0000004900977308 */ /* 0x0002620000000800 */
[----:B------:R-:W-:Y:S02]  /*1a890*/  LDSM.16.MT88.4 R96, [R198+0x6000] ;  /* 0x00600000c660783b */ /* 0x000fe40000004200 */
[----:B------:R-:W-:Y:S02]  /*1a8a0*/  FADD.FTZ R2, R246, R2 ;  /* 0x00000002f6027221 */ /* 0x000fe40000010000 */
[----:B------:R-:W-:Y:S02]  /*1a8b0*/  FADD.FTZ R0, R247, R0 ;  /* 0x00000000f7007221 */ /* 0x000fe40000010000 */
[C---:B------:R-:W-:Y:S04]  /*1a8c0*/  HMMA.16816.F32 R52, R76.reuse, R100, R52 ;  /* 0x000000644c34723c */ /* 0x040fe80000001834 */
[----:B------:R-:W-:Y:S02]  /*1a8d0*/  FADD.FTZ R2, R245, R2 ;  /* 0x00000002f5027221 */ /* 0x000fe40000010000 */
[----:B------:R-:W-:Y:S02]  /*1a8e0*/  FADD.FTZ R0, R244, R0 ;  /* 0x00000000f4007221 */ /* 0x000fe40000010000 */
[C---:B------:R-:W-:Y:S01]  /*1a8f0*/  HMMA.16816.F32 R56, R76.reuse, R102, R56 ;  /* 0x000000664c38723c */ /* 0x040fe20000001838 */
[----:B------:R-:W-:Y:S03]  /*1a900*/  LDSM.16.MT88.4 R100, [R197+0x6000] ;  /* 0x00600000c564783b */ /* 0x000fe60000004200 */
[----:B------:R-:W-:Y:S02]  /*1a910*/  FADD.FTZ R2, R119, R2 ;  /* 0x0000000277027221 */ /* 0x000fe40000010000 */
[----:B------:R-:W-:Y:S02]  /*1a920*/  FADD.FTZ R0, R243, R0 ;  /* 0x00000000f3007221 */ /* 0x000fe40000010000 */
[C---:B----4-:R-:W-:Y:S04]  /*1a930*/  HMMA.16816.F32 R60, R76.reuse, R92, R60 ;  /* 0x0000005c4c3c723c */ /* 0x050fe8000000183c */
[----:B-1----:R-:W-:Y:S02]  /*1a940*/  FFMA.FTZ R73, R230, c[0x0][0x2d0], -R148 ;  /* 0x0000b400e6497a23 */ /* 0x002fe40000010894 */
[----:B------:R-:W-:Y:S02]  /*1a950*/  FADD.FTZ R0, R117, R0 ;  /* 0x0000000075007221 */ /* 0x000fe40000010000 */
[----:B------:R-:W-:Y:S01]  /*1a960*/  HMMA.16816.F32 R64, R76, R94, R64 ;  /* 0x0000005e4c40723c */ /* 0x000fe20000001840 */
[----:B------:R1:W4:Y:S01]  /*1a970*/  MUFU.EX2 R150, R73 ;  /* 0x0000004900967308 */ /* 0x0003220000000800 */
[----:B------:R-:W2:Y:S02]  /*1a980*/  LDSM.16.MT88.4 R92, [R197+0x2800] ;  /* 0x00280000c55c783b */ /* 0x000ea40000004200 */
[----:B------:R-:W-:Y:S02]  /*1a990*/  FADD.FTZ R2, R118, R2 ;  /* 0x0000000276027221 */ /* 0x000fe40000010000 */
[----:B------:R-:W-:Y:S01]  /*1a9a0*/  FADD.FTZ R0, R116, R0 ;  /* 0x0000000074007221 */ /* 0x000fe20000010000 */
[----:B---3--:R-:W-:Y:S01]  /*1a9b0*/  F2FP.PACK_AB R76, R153, R154 ;  /* 0x0000009a994c723e */ /* 0x008fe200000000ff */
[----:B------:R-:W-:Y:S01]  /*1a9c0*/  FADD.FTZ R2, R162, R2 ;  /* 0x00000002a2027221 */ /* 0x000fe20000010000 */
[----:B------:R-:W-:Y:S03]  /*1a9d0*/  F2FP.PACK_AB R77, R151, R152 ;  /* 0x00000098974d723e */ /* 0x000fe600000000ff */
        /* <DEDUP_REMOVED lines=9> */
[----:B------:R1:W3:Y:S01]  /*1aa70*/  MUFU.EX2 R149, R73 ;  /* 0x0000004900957308 */ /* 0x0002e20000000800 */
[----:B------:R-:W-:Y:S02]  /*1aa80*/  FADD.FTZ R2, R157, R2 ;  /* 0x000000029d027221 */ /* 0x000fe40000010000 */
[----:B------:R-:W-:Y:S02]  /*1aa90*/  FADD.FTZ R0, R156, R0 ;  /* 0x000000009c007221 */ /* 0x000fe40000010000 */
[----:B------:R-:W-:Y:S02]  /*1aaa0*/  FADD.FTZ R2, R154, R2 ;  /* 0x000000029a027221 */ /* 0x000fe40000010000 */
[----:B------:R-:W-:Y:S02]  /*1aab0*/  FADD.FTZ R0, R155, R0 ;  /* 0x000000009b007221 */ /* 0x000fe40000010000 */
[----:B------:R-:W-:Y:S02]  /*1aac0*/  FADD.FTZ R2, R153, R2 ;  /* 0x0000000299027221 */ /* 0x000fe40000010000 */
[----:B------:R-:W-:Y:S02]  /*1aad0*/  FADD.FTZ R0, R152, R0 ;  /* 0x0000000098007221 */ /* 0x000fe40000010000 */
[----:B----4-:R-:W-:Y:S02]  /*1aae0*/  FADD.FTZ R2, R150, R2 ;  /* 0x0000000296027221 */ /* 0x010fe40000010000 */
[----:B------:R-:W-:Y:S02]  /*1aaf0*/  FADD.FTZ R0, R151, R0 ;  /* 0x0000000097007221 */ /* 0x000fe40000010000 */
[--C-:B-1----:R-:W-:Y:S01]  /*1ab00*/  FFMA.FTZ R73, R234, c[0x0][0x2d0], -R69.reuse ;  /* 0x0000b400ea497a23 */ /* 0x102fe20000010845 */
[----:B---3--:R-:W-:Y:S03]  /*1ab10*/  F2FP.PACK_AB R78, R149, R150 ;  /* 0x00000096954e723e */ /* 0x008fe600000000ff */
[----:B------:R1:W3:Y:S02]  /*1ab20*/  MUFU.EX2 R147, R73 ;  /* 0x0000004900937308 */ /* 0x0002e40000000800 */
[--C-:B-1----:R-:W-:Y:S02]  /*1ab30*/  FFMA.FTZ R73, R235, c[0x0][0x2d0], -R69.reuse ;  /* 0x0000b400eb497a23 */ /* 0x102fe40000010845 */
[----:B---3--:R-:W-:Y:S06]  /*1ab40*/  FADD.FTZ R0, R147, R0 ;  /* 0x0000000093007221 */ /* 0x008fec0000010000 */
[----:B------:R1:W3:Y:S02]  /*1ab50*/  MUFU.EX2 R146, R73 ;  /* 0x0000004900927308 */ /* 0x0002e40000000800 */
[--C-:B-1----:R-:W-:Y:S01]  /*1ab60*/  FFMA.FTZ R73, R236, c[0x0][0x2d0], -R148.reuse ;  /* 0x0000b400ec497a23 */ /* 0x102fe20000010894 */
[----:B---3--:R-:W-:Y:S07]  /*1ab70*/  F2FP.PACK_AB R79, R146, R147 ;  /* 0x00000093924f723e */ /* 0x008fee00000000ff */
[----:B------:R1:W-:Y:S01]  /*1ab80*/  MUFU.EX2 R145, R73 ;  /* 0x0000004900917308 */ /* 0x0003e20000000800 */
[C---:B-----5:R-:W-:Y:S08]  /*1ab90*/  HMMA.16816.F32 R4, R76.reuse, R84, R4 ;  /* 0x000000544c04723c */ /* 0x060ff00000001804 */
        /* <DEDUP_REMOVED lines=13> */
[----:B------:R1:W-:Y:S07]  /*1ac70*/  MUFU.EX2 R143, R73 ;  /* 0x00000049008f7308 */ /* 0x0003ee0000000800 */
[C---:B---3--:R-:W-:Y:S08]  /*1ac80*/  HMMA.16816.F32 R36, R76.reuse, R84, R36 ;  /* 0x000000544c24723c */ /* 0x048ff00000001824 */
[C---:B------:R-:W-:Y:S08]  /*1ac90*/  HMMA.16816.F32 R40, R76.reuse, R86, R40 ;  /* 0x000000564c28723c */ /* 0x040ff00000001828 */
[C---:B-----5:R-:W-:Y:S04]  /*1aca0*/  HMMA.16816.F32 R44, R76.reuse, R80, R44 ;  /* 0x000000504c2c723c */ /* 0x060fe8000000182c */
[--C-:B-1----:R-:W-:Y:S02]  /*1acb0*/  FFMA.FTZ R73, R240, c[0x0][0x2d0], -R69.reuse ;  /* 0x0000b400f0497a23 */ /* 0x102fe40000010845 */
[----:B------:R-:W-:Y:S01]  /*1acc0*/  FFMA.FTZ R69, R72, c[0x0][0x2d0], -R69 ;  /* 0x0000b40048457a23 */ /* 0x000fe20000010845 */
[----:B----4-:R-:W-:Y:S01]  /*1acd0*/  F2FP.PACK_AB R72, R144, R145 ;  /* 0x000000919048723e */ /* 0x010fe200000000ff */
[C---:B------:R-:W-:Y:S01]  /*1ace0*/  HMMA.16816.F32 R48, R76.reuse, R82, R48 ;  /* 0x000000524c30723c */ /* 0x040fe20000001830 */
[----:B------:R1:W-:Y:S07]  /*1acf0*/  MUFU.EX2 R142, R73 ;  /* 0x00000049008e7308 */ /* 0x0003ee0000000800 */
[C---:B------:R-:W-:Y:S03]  /*1ad00*/  HMMA.16816.F32 R52, R76.reuse, R96, R52 ;  /* 0x000000604c34723c */ /* 0x040fe60000001834 */
[----:B------:R-:W3:Y:S05]  /*1ad10*/  MUFU.EX2 R69, R69 ;  /* 0x0000004500457308 */ /* 0x000eea0000000800 */
[C---:B------:R-:W-:Y:S08]  /*1ad20*/  HMMA.16816.F32 R56, R76.reuse, R98, R56 ;  /* 0x000000624c38723c */ /* 0x040ff00000001838 */
[C---:B------:R-:W-:Y:S04]  /*1ad30*/  HMMA.16816.F32 R60, R76.reuse, R100, R60 ;  /* 0x000000644c3c723c */ /* 0x040fe8000000183c */
[--C-:B-1----:R-:W-:Y:S04]  /*1ad40*/  FFMA.FTZ R73, R241, c[0x0][0x2d0], -R148.reuse ;  /* 0x0000b400f1497a23 */ /* 0x102fe80000010894 */
[----:B------:R-:W-:Y:S01]  /*1ad50*/  HMMA.16816.F32 R64, R76, R102, R64 ;  /* 0x000000664c40723c */ /* 0x000fe20000001840 */
[----:B------:R1:W-:Y:S03]  /*1ad60*/  MUFU.EX2 R141, R73 ;  /* 0x00000049008d7308 */ /* 0x0003e60000000800 */
[----:B---3--:R-:W-:Y:S01]  /*1ad70*/  F2FP.PACK_AB R75, R69, R71 ;  /* 0x00000047454b723e */ /* 0x008fe200000000ff */
[----:B-1----:R-:W-:Y:S06]  /*1ad80*/  FFMA.FTZ R73, R242, c[0x0][0x2d0], -R148 ;  /* 0x0000b400f2497a23 */ /* 0x002fec0000010894 */
[----:B------:R1:W3:Y:S02]  /*1ad90*/  MUFU.EX2 R140, R73 ;  /* 0x00000049008c7308 */ /* 0x0002e40000000800 */
[----:B-1----:R-:W-:Y:S02]  /*1ada0*/  F2FP.PACK_AB R73, R142, R143 ;  /* 0x0000008f8e49723e */ /* 0x002fe400000000ff */
[----:B---3--:R-:W-:Y:S07]  /*1adb0*/  F2FP.PACK_AB R74, R140, R141 ;  /* 0x0000008d8c4a723e */ /* 0x008fee00000000ff */
[C---:B--2---:R-:W-:Y:S01]  /*1adc0*/  HMMA.16816.F32 R76, R72.reuse, R88, R4 ;  /* 0x00000058484c723c */ /* 0x044fe20000001804 */
        /* <DEDUP_REMOVED lines=31> */
.L_x_1239:
[----:B------:R-:W-:Y:S02]  /*1afc0*/  MOV R7, 0x1f ;  /* 0x0000001f00077802 */ /* 0x000fe40000000f00 */
[----:B------:R-:W-:Y:S01]  /*1afd0*/  MOV R6, 0xffffffff ;  /* 0xffffffff00067802 */ /* 0x000fe20000000f00 */
[----:B------:R-:W-:Y:S05]  /*1afe0*/  BRA.DIV ~URZ, `(.L_x_1243) ;  /* 0x000048527f007947 */ /* 0x000fea000b800000 */
[----:B-1----:R-:W2:Y:S04]  /*1aff0*/  LDL R2, [R1+0x34] ;  /* 0x0000340001027983 */ /* 0x002ea80000100800 */
[----:B--2---:R1:W2:Y:S02]  /*1b000*/  SHFL.BFLY PT, R0, R2, 0x2, 0x1f ;  /* 0x0c401f0002007f89 */ /* 0x0042a400000e0000 */
.L_x_1310:
        /* <DEDUP_REMOVED lines=9> */
.L_x_1311:
[----:B------:R-:W-:Y:S01]  /*1b0a0*/  FSETP.NE.FTZ.AND P1, PT, R0, RZ, PT ;  /* 0x000000ff0000720b */ /* 0x000fe20003f35000 */
[----:B-12---:R-:W-:Y:S01]  /*1b0b0*/  FADD.FTZ R3, R4, R3 ;  /* 0x0000000304037221 */ /* 0x006fe20000010000 */
[----:B------:R-:W-:Y:S02]  /*1b0c0*/  MOV R2, RZ ;  /* 0x000000ff00027202 */ /* 0x000fe40000000f00 */
[----:B------:R-:W-:Y:S02]  /*1b0d0*/  MOV R24, 0xff800000 ;  /* 0xff80000000187802 */ /* 0x000fe40000000f00 */
[----:B------:R-:W-:Y:S02]  /*1b0e0*/  FSETP.NE.FTZ.AND P0, PT, R3, RZ, PT ;  /* 0x000000ff0300720b */ /* 0x000fe40003f15000 */
        /* <DEDUP_REMOVED lines=59> */
[----:B------:R-:W-:Y:S02]  /*1b4a0*/  FMUL.FTZ R87, R0, R107 ;  /* 0x0000006b00577220 */ /* 0x000fe40000410000 */
[----:B------:R-:W-:Y:S01]  /*1b4b0*/  @P0 FFMA.FTZ R22, R3, R69, R2 ;  /* 0x0000004503160223 */ /* 0x000fe20000010002 */
        /* <DEDUP_REMOVED lines=19> */
.L_x_1194:
        /* <DEDUP_REMOVED lines=19> */
.L_x_1246:
[----:B--2---:R-:W-:Y:S05]  /*1b720*/  BSYNC B0 ;  /* 0x0000000000007941 */ /* 0x004fea0003800000 */
.L_x_1245:
        /* <DEDUP_REMOVED lines=99> */
[----:B-1----:R-:W-:Y:S01]  /*1bd60*/  F2FP.PACK_AB R0, R89, R88 ;  /* 0x000000585900723e */ /* 0x002fe200000000ff */
[----:B------:R-:W-:-:S04]  /*1bd70*/  IMAD.MOV.U32 R16, RZ, RZ, c[0x0][0x388] ;  /* 0x0000e200ff107624 */ /* 0x000fc800078e00ff */
        /* <DEDUP_REMOVED lines=24> */
.L_x_1249:
[----:B-1----:R-:W2:Y:S04]  /*1bf00*/  LDL R112, [R1+0x4c] ;  /* 0x00004c0001707983 */ /* 0x002ea80000100800 */
[----:B------:R-:W3:Y:S04]  /*1bf10*/  LDL R25, [R1+0x60] ;  /* 0x0000600001197983 */ /* 0x000ee80000100800 */
[----:B------:R-:W4:Y:S01]  /*1bf20*/  LDL R15, [R1+0x64] ;  /* 0x00006400010f7983 */ /* 0x000f220000100800 */
[----:B------:R-:W-:Y:S01]  /*1bf30*/  IMAD.MOV.U32 R6, RZ, RZ, 0x368 ;  /* 0x00000368ff067424 */ /* 0x000fe200078e00ff */
[----:B------:R-:W-:-:S04]  /*1bf40*/  ISETP.GT.AND P2, PT, R2, 0x1, PT ;  /* 0x000000010200780c */ /* 0x000fc80003f44270 */
        /* <DEDUP_REMOVED lines=13> */
[----:B------:R-:W-:Y:S02]  /*1c020*/  LEA.HI R2, R2, R14, RZ, 0x2 ;  /* 0x0000000e02027211 */ /* 0x000fe400078f10ff */
[----:B------:R-:W-:-:S02]  /*1c030*/  ISETP.NE.U32.AND P0, PT, RZ, c[0x0][0x500], PT ;  /* 0x00014000ff007a0c */ /* 0x000fc40003f05070 */
[----:B------:R-:W-:Y:S02]  /*1c040*/  LOP3.LUT R0, R0, 0x1ffffffe, RZ, 0xc0, !PT ;  /* 0x1ffffffe00007812 */ /* 0x000fe400078ec0ff */
[----:B------:R-:W-:Y:S02]  /*1c050*/  SHF.R.S32.HI R2, RZ, 0x2, R2 ;  /* 0x00000002ff027819 */ /* 0x000fe40000011402 */
[----:B------:R-:W-:Y:S01]  /*1c060*/  ISETP.NE.AND.EX P0, PT, RZ, c[0x0][0x504], PT, P0 ;  /* 0x00014100ff007a0c */ /* 0x000fe20003f05300 */
[----:B------:R-:W-:Y:S02]  /*1c070*/  IMAD.IADD R0, R8, 0x1, -R0 ;  /* 0x0000000108007824 */ /* 0x000fe400078e0a00 */
[----:B------:R-:W-:Y:S02]  /*1c080*/  IMAD R17, R3, 0x10, R2 ;  /* 0x0000001003117824 */ /* 0x000fe400078e0202 */
[----:B-1----:R-:W-:Y:S01]  /*1c090*/  IMAD.MOV.U32 R6, RZ, RZ, c[0x0][0x4e8] ;  /* 0x00013a00ff067624 */ /* 0x002fe200078e00ff */
[----:B------:R-:W-:-:S04]  /*1c0a0*/  SEL R8, R26, RZ, !P0 ;  /* 0x000000ff1a087207 */ /* 0x000fc80004000000 */
[----:B------:R-:W-:Y:S01]  /*1c0b0*/  ISETP.NE.AND P3, PT, R6, 0x1, PT ;  /* 0x000000010600780c */ /* 0x000fe20003f65270 */
[----:B------:R-:W-:Y:S01]  /*1c0c0*/  IMAD R0, R0, 0x8, R17 ;  /* 0x0000000800007824 */ /* 0x000fe200078e0211 */
[----:B------:R-:W-:Y:S01]  /*1c0d0*/  SEL R3, R11, RZ, !P0 ;  /* 0x000000ff0b037207 */ /* 0x000fe20004000000 */
[----:B------:R-:W-:-:S04]  /*1c0e0*/  IMAD R2, R5, R8, RZ ;  /* 0x0000000805027224 */ /* 0x000fc800078e02ff */
[C---:B------:R-:W-:Y:S02]  /*1c0f0*/  IMAD R10, R4.reuse, R3, R2 ;  /* 0x00000003040a7224 */ /* 0x040fe400078e0202 */
[----:B------:R-:W-:-:S04]  /*1c100*/  IMAD.WIDE.U32 R2, R4, R8, RZ ;  /* 0x0000000804027225 */ /* 0x000fc800078e00ff */
[----:B--2---:R-:W-:-:S04]  /*1c110*/  IMAD.IADD R11, R0, 0x1, R112 ;  /* 0x00000001000b7824 */ /* 0x004fc800078e0270 */
[----:B------:R-:W-:-:S04]  /*1c120*/  @P3 IMAD.HI.U32 R6, R11, c[0x0][0x4ec], RZ ;  /* 0x00013b000b063a27 */ /* 0x000fc800078e00ff */
[----:B---3--:R-:W-:-:S04]  /*1c130*/  IMAD.WIDE.U32 R4, R12, R25, RZ ;  /* 0x000000190c047225 */ /* 0x008fc800078e00ff */
[----:B------:R-:W-:Y:S01]  /*1c140*/  IMAD.MOV.U32 R0, RZ, RZ, R11 ;  /* 0x000000ffff007224 */ /* 0x000fe200078e000b */
[----:B------:R-:W-:Y:S01]  /*1c150*/  @P3 SHF.R.U32.HI R0, RZ, c[0x0][0x4f0], R6 ;  /* 0x00013c00ff003a19 */ /* 0x000fe20000011606 */
[----:B------:R-:W-:Y:S01]  /*1c160*/  IMAD R12, R13, R25, RZ ;  /* 0x000000190d0c7224 */ /* 0x000fe200078e02ff */
[----:B----4-:R-:W-:Y:S01]  /*1c170*/  SEL R6, R15, RZ, P2 ;  /* 0x000000ff0f067207 */ /* 0x010fe20001000000 */
[----:B------:R-:W-:Y:S01]  /*1c180*/  IMAD.IADD R13, R3, 0x1, R10 ;  /* 0x00000001030d7824 */ /* 0x000fe200078e020a */
[--C-:B-----5:R-:W-:Y:S01]  /*1c190*/  IADD3 R15, P1, P0, R2, R4, R9.reuse ;  /* 0x00000004020f7210 */ /* 0x120fe2000783e009 */
[----:B------:R-:W-:Y:S01]  /*1c1a0*/  IMAD.IADD R4, R5, 0x1, R12 ;  /* 0x0000000105047824 */ /* 0x000fe200078e020c */
[----:B------:R-:W-:Y:S01]  /*1c1b0*/  SHF.R.S32.HI R10, RZ, 0x1f, R9 ;  /* 0x0000001fff0a7819 */ /* 0x000fe20000011409 */
        /* <DEDUP_REMOVED lines=43> */
[----:B------:R-:W-:-:S03]  /*1c470*/  IMAD R5, R5, c[0x0][0x3f0], RZ ;  /* 0x0000fc0005057a24 */ /* 0x000fc600078e02ff */
[----:B------:R-:W-:Y:S01]  /*1c480*/  IADD3 R3, R3, R0, RZ ;  /* 0x0000000003037210 */ /* 0x000fe20007ffe0ff */
[----:B------:R1:W1:Y:S01]  /*1c490*/  LDS.128 R44, [R215+0x3080] ;  /* 0x00308000d72c7984 */ /* 0x0002620000000c00 */
[----:B------:R-:W-:-:S03]  /*1c4a0*/  IMAD R9, R8, c[0x0][0x3f4], R5 ;  /* 0x0000fd0008097a24 */ /* 0x000fc600078e0205 */
[C---:B------:R-:W-:Y:S01]  /*1c4b0*/  IMAD.WIDE.U32 R2, R25.reuse, c[0x0][0x3e8], R2 ;  /* 0x0000fa0019027a25 */ /* 0x040fe200078e0002 */
[----:B------:R1:W1:Y:S03]  /*1c4c0*/  LDS.128 R16, [R215+0x4080] ;  /* 0x00408000d7107984 */ /* 0x0002660000000c00 */
[----:B------:R-:W-:Y:S01]  /*1c4d0*/  IMAD R3, R25, c[0x0][0x3ec], R3 ;  /* 0x0000fb0019037a24 */ /* 0x000fe200078e0203 */
[----:B------:R1:W1:Y:S01]  /*1c4e0*/  LDS.128 R32, [R215+0x6080] ;  /* 0x00608000d7207984 */ /* 0x0002620000000c00 */
[----:B--2---:R-:W-:Y:S02]  /*1c4f0*/  SHF.R.S32.HI R111, RZ, 0x1f, R26 ;  /* 0x0000001fff6f7819 */ /* 0x004fe4000001141a */
[----:B------:R-:W-:Y:S01]  /*1c500*/  IMAD.WIDE.U32 R2, R8, c[0x0][0x3f0], R2 ;  /* 0x0000fc0008027a25 */ /* 0x000fe200078e0002 */
[----:B------:R2:W1:Y:S01]  /*1c510*/  LDS.128 R40, [R215+0x7080] ;  /* 0x00708000d7287984 */ /* 0x0004620000000c00 */
[----:B------:R-:W-:-:S03]  /*1c520*/  LEA.HI R111, R111, R26, RZ, 0x3 ;  /* 0x0000001a6f6f7211 */ /* 0x000fc600078f18ff */
[----:B------:R2:W1:Y:S01]  /*1c530*/  LDS.128 R24, [R215+0x5080] ;  /* 0x00508000d7187984 */ /* 0x0004620000000c00 */
[----:B------:R-:W-:Y:S02]  /*1c540*/  IADD3 R3, R3, R9, RZ ;  /* 0x0000000903037210 */ /* 0x000fe40007ffe0ff */
[----:B------:R-:W-:-:S04]  /*1c550*/  SHF.R.S32.HI R111, RZ, 0x3, R111 ;  /* 0x00000003ff6f7819 */ /* 0x000fc8000001146f */
[----:B------:R-:W-:Y:S02]  /*1c560*/  LEA R4, R23, R111, 0x5 ;  /* 0x0000006f17047211 */ /* 0x000fe400078e28ff */
[----:B------:R2:W1:Y:S02]  /*1c570*/  LDS.128 R20, [R215+0x80] ;  /* 0x00008000d7147984 */ /* 0x0004640000000c00 */
[----:B------:R-:W-:-:S04]  /*1c580*/  IADD3 R4, R112, R4, RZ ;  /* 0x0000000470047210 */ /* 0x000fc80007ffe0ff */
[----:B------:R-:W-:Y:S01]  /*1c590*/  MOV R0, R4 ;  /* 0x0000000400007202 */ /* 0x000fe20000000f00 */
[----:B------:R-:W-:-:S05]  /*1c5a0*/  @P3 IMAD.HI.U32 R6, R4, c[0x0][0x4ec], RZ ;  /* 0x00013b0004063a27 */ /* 0x000fca00078e00ff */
        /* <DEDUP_REMOVED lines=8> */
[----:B------:R-:W-:Y:S02]  /*1c630*/  SHF.R.S32.HI R0, RZ, 0x1f, R4 ;  /* 0x0000001fff007819 */ /* 0x000fe40000011404 */
[----:B------:R-:W-:-:S03]  /*1c640*/  IADD3 R3, R3, R5, RZ ;  /* 0x0000000503037210 */ /* 0x000fc60007ffe0ff */
        /* <DEDUP_REMOVED lines=8> */
.L_x_1312:
[----:B------:R-:W-:Y:S05]  /*1c6d0*/  BRA.DIV ~URZ, `(.L_x_1252) ;  /* 0x000033427f007947 */ /* 0x000fea000b800000 */
[----:B------:R3:W4:Y:S02]  /*1c6e0*/  SHFL.IDX PT, R0, R9, RZ, 0x181f ;  /* 0x00181fff09007589 */ /* 0x00072400000e0000 */
.L_x_1313:
[----:B------:R-:W-:Y:S01]  /*1c6f0*/  ISETP.GE.AND P0, PT, R6, R12, PT ;  /* 0x0000000c0600720c */ /* 0x000fe20003f06270 */
[----:B------:R-:W-:-:S12]  /*1c700*/  BSSY B0, `(.L_x_1253) ;  /* 0x000000a000007945 */ /* 0x000fd80003800000 */
[----:B------:R-:W-:Y:S05]  /*1c710*/  @P0 BRA `(.L_x_1254) ;  /* 0x0000008000000947 */ /* 0x000fea0003800000 */
[----:B------:R-:W-:Y:S02]  /*1c720*/  ISETP.GE.AND P1, PT, R7, c[0x0][0x3c8], PT ;  /* 0x0000f20007007a0c */ /* 0x000fe40003f26270 */
[----:B------:R-:W-:-:S11]  /*1c730*/  ISETP.GE.AND P0, PT, R218, c[0x0][0x3c8], PT ;  /* 0x0000f200da007a0c */ /* 0x000fd60003f06270 */
[CC--:B----4-:R-:W-:Y:S02]  /*1c740*/  @!P1 LEA R4, P3, R7.reuse, R0.reuse, 0x1 ;  /* 0x0000000007049211 */ /* 0x0d0fe400078608ff */
[C---:B------:R-:W-:Y:S02]  /*1c750*/  @!P0 LEA R2, P2, R218.reuse, R0, 0x1 ;  /* 0x00000000da028211 */ /* 0x040fe400078408ff */
[-C--:B--2---:R-:W-:Y:S02]  /*1c760*/  @!P1 LEA.HI.X R5, R7, R10.reuse, R69, 0x1, P3 ;  /* 0x0000000a07059211 */ /* 0x084fe400018f0c45 */
[----:B------:R-:W-:-:S03]  /*1c770*/  @!P0 LEA.HI.X R3, R218, R10, R110, 0x1, P2 ;  /* 0x0000000ada038211 */ /* 0x000fc600010f0c6e */
[----:B------:R2:W-:Y:S04]  /*1c780*/  @!P1 ST.E.128 [R4.64], R20 ;  /* 0x0000001404009985 */ /* 0x0005e8000c101d06 */
[----:B------:R2:W-:Y:S02]  /*1c790*/  @!P0 ST.E.128 [R2.64], R16 ;  /* 0x0000001002008985 */ /* 0x0005e4000c101d06 */
.L_x_1254:
[----:B------:R-:W-:Y:S05]  /*1c7a0*/  BSYNC B0 ;  /* 0x0000000000007941 */ /* 0x000fea0003800000 */
.L_x_1253:
[----:B------:R-:W-:Y:S05]  /*1c7b0*/  BRA.DIV ~URZ, `(.L_x_1255) ;  /* 0x000032c27f007947 */ /* 0x000fea000b800000 */
[----:B--2---:R2:W1:Y:S04]  /*1c7c0*/  SHFL.IDX PT, R10, R8, 0x1, 0x181f ;  /* 0x00381f00080a7f89 */ /* 0x00446800000e0000 */
[----:B----4-:R2:W4:Y:S02]  /*1c7d0*/  SHFL.IDX PT, R0, R9, 0x1, 0x181f ;  /* 0x00381f0009007f89 */ /* 0x01052400000e0000 */
.L_x_1314:
        /* <DEDUP_REMOVED lines=10> */
[----:B------:R1:W-:Y:S04]  /*1c880*/  @!P1 ST.E.128 [R4.64], R28 ;  /* 0x0000001c04009985 */ /* 0x0003e8000c101d06 */
[----:B------:R1:W-:Y:S02]  /*1c890*/  @!P0 ST.E.128 [R2.64], R24 ;  /* 0x0000001802008985 */ /* 0x0003e4000c101d06 */
.L_x_1257:
[----:B------:R-:W-:Y:S05]  /*1c8a0*/  BSYNC B0 ;  /* 0x0000000000007941 */ /* 0x000fea0003800000 */
.L_x_1256:
[----:B------:R-:W-:Y:S05]  /*1c8b0*/  BRA.DIV ~URZ, `(.L_x_1258) ;  /* 0x000032827f007947 */ /* 0x000fea000b800000 */
[----:B-1----:R1:W2:Y:S02]  /*1c8c0*/  SHFL.IDX PT, R10, R8, 0x2, 0x181f ;  /* 0x00581f00080a7f89 */ /* 0x0022a400000e0000 */
.L_x_1315:
[----:B------:R-:W-:Y:S05]  /*1c8d0*/  BRA.DIV ~URZ, `(.L_x_1259) ;  /* 0x000032d27f007947 */ /* 0x000fea000b800000 */
[----:B----4-:R4:W1:Y:S02]  /*1c8e0*/  SHFL.IDX PT, R0, R9, 0x2, 0x181f ;  /* 0x00581f0009007f89 */ /* 0x01086400000e0000 */
.L_x_1316:
        /* <DEDUP_REMOVED lines=10> */
[----:B------:R1:W-:Y:S04]  /*1c990*/  @!P1 ST.E.128 [R4.64], R36 ;  /* 0x0000002404009985 */ /* 0x0003e8000c101d06 */
[----:B------:R1:W-:Y:S02]  /*1c9a0*/  @!P0 ST.E.128 [R2.64], R32 ;  /* 0x0000002002008985 */ /* 0x0003e4000c101d06 */
.L_x_1261:
[----:B------:R-:W-:Y:S05]  /*1c9b0*/  BSYNC B0 ;  /* 0x0000000000007941 */ /* 0x000fea0003800000 */
.L_x_1260:
[----:B------:R-:W-:Y:S05]  /*1c9c0*/  BRA.DIV ~URZ, `(.L_x_1262) ;  /* 0x000032427f007947 */ /* 0x000fea000b800000 */
[----:B-1----:R1:W3:Y:S04]  /*1c9d0*/  SHFL.IDX PT, R4, R8, 0x3, 0x181f ;  /* 0x00781f0008047f89 */ /* 0x0022e800000e0000 */
[----:B------:R1:W4:Y:S02]  /*1c9e0*/  SHFL.IDX PT, R0, R9, 0x3, 0x181f ;  /* 0x00781f0009007f89 */ /* 0x00032400000e0000 */
.L_x_1317:
[----:B------:R-:W-:-:S04]  /*1c9f0*/  IADD3 R2, R6, 0x60, RZ ;  /* 0x0000006006027810 */ /* 0x000fc80007ffe0ff */
[----:B------:R-:W-:-:S13]  /*1ca00*/  ISETP.GE.AND P0, PT, R2, R12, PT ;  /* 0x0000000c0200720c */ /* 0x000fda0003f06270 */
[----:B------:R-:W-:Y:S05]  /*1ca10*/  @P0 BRA `(.L_x_1263) ;  /* 0x0000194000000947 */ /* 0x000fea0003800000 */
[----:B------:R-:W-:-:S13]  /*1ca20*/  ISETP.GE.AND P0, PT, R7, c[0x0][0x3c8], PT ;  /* 0x0000f20007007a0c */ /* 0x000fda0003f06270 */
[----:B----4-:R-:W-:-:S04]  /*1ca30*/  @!P0 LEA R2, P1, R7, R0, 0x1 ;  /* 0x0000000007028211 */ /* 0x010fc800078208ff */
[----:B---3--:R-:W-:-:S05]  /*1ca40*/  @!P0 LEA.HI.X R3, R7, R4, R69, 0x1, P1 ;  /* 0x0000000407038211 */ /* 0x008fca00008f0c45 */
[----:B------:R3:W-:Y:S01]  /*1ca50*/  @!P0 ST.E.128 [R2.64], R44 ;  /* 0x0000002c02008985 */ /* 0x0007e2000c101d06 */
[----:B------:R-:W-:-:S13]  /*1ca60*/  ISETP.GE.AND P0, PT, R218, c[0x0][0x3c8], PT ;  /* 0x0000f200da007a0c */ /* 0x000fda0003f06270 */
[----:B------:R-:W-:Y:S05]  /*1ca70*/  @P0 BRA `(.L_x_1263) ;  /* 0x000018e000000947 */ /* 0x000fea0003800000 */
[----:B---3--:R-:W-:-:S04]  /*1ca80*/  LEA R2, P0, R218, R0, 0x1 ;  /* 0x00000000da027211 */ /* 0x008fc800078008ff */
[----:B------:R-:W-:-:S05]  /*1ca90*/  LEA.HI.X R3, R218, R4, R110, 0x1, P0 ;  /* 0x00000004da037211 */ /* 0x000fca00000f0c6e */
[----:B------:R3:W-:Y:S01]  /*1caa0*/  ST.E.128 [R2.64], R40 ;  /* 0x0000002802007985 */ /* 0x0007e2000c101d06 */
[----:B------:R-:W-:Y:S05]  /*1cab0*/  BRA `(.L_x_1263) ;  /* 0x000018a000007947 */ /* 0x000fea0003800000 */
.L_x_1250:
        /* <DEDUP_REMOVED lines=34> */
.L_x_1318:
[----:B------:R-:W-:Y:S05]  /*1cce0*/  BRA.DIV ~URZ, `(.L_x_1265) ;  /* 0x000030527f007947 */ /* 0x000fea000b800000 */
[----:B------:R3:W4:Y:S02]  /*1ccf0*/  SHFL.IDX PT, R0, R28, RZ, 0x1c1f ;  /* 0x001c1fff1c007589 */ /* 0x00072400000e0000 */
.L_x_1319:
        /* <DEDUP_REMOVED lines=98> */
.L_x_1267:
[----:B------:R-:W-:Y:S05]  /*1d320*/  BSYNC B0 ;  /* 0x0000000000007941 */ /* 0x000fea0003800000 */
.L_x_1266:
[----:B------:R-:W-:Y:S05]  /*1d330*/  BRA.DIV ~URZ, `(.L_x_1268) ;  /* 0x00002a627f007947 */ /* 0x000fea000b800000 */
[----:B--2---:R2:W1:Y:S04]  /*1d340*/  SHFL.IDX PT, R4, R14, 0x1, 0x1c1f ;  /* 0x003c1f000e047f89 */ /* 0x00446800000e0000 */
[----:B----4-:R2:W4:Y:S02]  /*1d350*/  SHFL.IDX PT, R0, R28, 0x1, 0x1c1f ;  /* 0x003c1f001c007f89 */ /* 0x01052400000e0000 */
.L_x_1320:
        /* <DEDUP_REMOVED lines=71> */
.L_x_1248:
        /* <DEDUP_REMOVED lines=21> */
.L_x_1269:
        /* <DEDUP_REMOVED lines=57> */
.L_x_1271:
[----:B------:R-:W-:Y:S05]  /*1dcb0*/  BSYNC B0 ;  /* 0x0000000000007941 */ /* 0x000fea0003800000 */
.L_x_1270:
[----:B------:R-:W-:-:S13]  /*1dcc0*/  ISETP.GT.AND P0, PT, R19, 0x1, PT ;  /* 0x000000011300780c */ /* 0x000fda0003f04270 */
[----:B------:R-:W-:Y:S05]  /*1dcd0*/  @P0 BRA `(.L_x_1263) ;  /* 0x0000068000000947 */ /* 0x000fea0003800000 */
[----:B------:R-:W2:Y:S04]  /*1dce0*/  LDL.LU R3, [R1+0x60] ;  /* 0x0000600001037983 */ /* 0x000ea80000300800 */
[----:B------:R-:W3:Y:S01]  /*1dcf0*/  LDL.LU R2, [R1+0x4c] ;  /* 0x00004c0001027983 */ /* 0x000ee20000300800 */
[----:B-1----:R-:W-:-:S03]  /*1dd00*/  IMAD R5, R21, c[0x0][0x3f0], RZ ;  /* 0x0000fc0015057a24 */ /* 0x002fc600078e02ff */
[----:B------:R-:W1:Y:S02]  /*1dd10*/  S2R R0, SR_TID.X ;  /* 0x0000000000007919 */ /* 0x000e640000002100 */
[----:B-1----:R-:W-:-:S04]  /*1dd20*/  SHF.R.S32.HI R9, RZ, 0x1f, R0 ;  /* 0x0000001fff097819 */ /* 0x002fc80000011400 */
[----:B------:R-:W-:Y:S01]  /*1dd30*/  LEA.HI R9, R9, R0, RZ, 0x3 ;  /* 0x0000000009097211 */ /* 0x000fe200078f18ff */
[----:B------:R-:W-:-:S03]  /*1dd40*/  IMAD R0, R18, c[0x0][0x3a0], RZ ;  /* 0x0000e80012007a24 */ /* 0x000fc600078e02ff */
[----:B------:R-:W-:Y:S01]  /*1dd50*/  SHF.R.S32.HI R9, RZ, 0x3, R9 ;  /* 0x00000003ff097819 */ /* 0x000fe20000011409 */
[----:B------:R-:W-:-:S03]  /*1dd60*/  IMAD R0, R10, c[0x0][0x3a4], R0 ;  /* 0x0000e9000a007a24 */ /* 0x000fc600078e0200 */
[----:B------:R-:W-:Y:S02]  /*1dd70*/  LEA R4, R23, R9, 0x5 ;  /* 0x0000000917047211 */ /* 0x000fe400078e28ff */
[----:B--2---:R-:W-:Y:S02]  /*1dd80*/  MOV R8, R3 ;  /* 0x0000000300087202 */ /* 0x004fe40000000f00 */
[----:B---3--:R-:W-:Y:S02]  /*1dd90*/  MOV R11, R2 ;  /* 0x00000002000b7202 */ /* 0x008fe40000000f00 */
[----:B------:R-:W-:Y:S02]  /*1dda0*/  MOV R2, c[0x0][0x4e8] ;  /* 0x00013a0000027a02 */ /* 0x000fe40000000f00 */
[----:B------:R-:W-:Y:S02]  /*1ddb0*/  IADD3 R4, R11, R4, RZ ;  /* 0x000000040b047210 */ /* 0x000fe40007ffe0ff */
[----:B------:R-:W-:Y:S01]  /*1ddc0*/  ISETP.NE.AND P0, PT, R2, 0x1, PT ;  /* 0x000000010200780c */ /* 0x000fe20003f05270 */
[----:B------:R-:W-:Y:S01]  /*1ddd0*/  IMAD.WIDE.U32 R2, R10, c[0x0][0x3a0], RZ ;  /* 0x0000e8000a027a25 */ /* 0x000fe200078e00ff */
[----:B------:R-:W-:-:S03]  /*1dde0*/  IADD3 R9, R9, R11, RZ ;  /* 0x0000000b09097210 */ /* 0x000fc60007ffe0ff */
[----:B------:R-:W-:Y:S01]  /*1ddf0*/  IMAD.IADD R3, R3, 0x1, R0 ;  /* 0x0000000103037824 */ /* 0x000fe200078e0200 */
[----:B------:R-:W-:-:S03]  /*1de00*/  MOV R0, R4 ;  /* 0x0000000400007202 */ /* 0x000fc60000000f00 */
[----:B------:R-:W-:-:S04]  /*1de10*/  IMAD.WIDE.U32 R2, R8, c[0x0][0x3e8], R2 ;  /* 0x0000fa0008027a25 */ /* 0x000fc800078e0002 */
[----:B------:R-:W-:-:S04]  /*1de20*/  @P0 IMAD.HI.U32 R6, R4, c[0x0][0x4ec], RZ ;  /* 0x00013b0004060a27 */ /* 0x000fc800078e00ff */
[----:B------:R-:W-:Y:S01]  /*1de30*/  IMAD R3, R8, c[0x0][0x3ec], R3 ;  /* 0x0000fb0008037a24 */ /* 0x000fe200078e0203 */
[----:B------:R-:W-:Y:S01]  /*1de40*/  @P0 SHF.R.U32.HI R0, RZ, c[0x0][0x4f0], R6 ;  /* 0x00013c00ff000a19 */ /* 0x000fe20000011606 */
[C---:B------:R-:W-:Y:S02]  /*1de50*/  IMAD R8, R16.reuse, c[0x0][0x3f4], R5 ;  /* 0x0000fd0010087a24 */ /* 0x040fe400078e0205 */
[----:B------:R-:W-:Y:S01]  /*1de60*/  IMAD.WIDE.U32 R2, R16, c[0x0][0x3f0], R2 ;  /* 0x0000fc0010027a25 */ /* 0x000fe200078e0002 */
[----:B------:R-:W-:Y:S02]  /*1de70*/  SHF.R.S32.HI R6, RZ, 0x1f, R0 ;  /* 0x0000001fff067819 */ /* 0x000fe40000011400 */
[----:B------:R-:W-:Y:S01]  /*1de80*/  IADD3 R5, -R0, RZ, RZ ;  /* 0x000000ff00057210 */ /* 0x000fe20007ffe1ff */
[----:B------:R-:W-:Y:S02]  /*1de90*/  IMAD.IADD R3, R3, 0x1, R8 ;  /* 0x0000000103037824 */ /* 0x000fe400078e0208 */
[----:B------:R-:W-:-:S02]  /*1dea0*/  IMAD R6, R6, c[0x0][0x3e0], RZ ;  /* 0x0000f80006067a24 */ /* 0x000fc400078e02ff */
        /* <DEDUP_REMOVED lines=13> */
.L_x_1321:
[----:B------:R-:W-:Y:S05]  /*1df80*/  BRA.DIV ~URZ, `(.L_x_1273) ;  /* 0x00001f427f007947 */ /* 0x000fea000b800000 */
[----:B------:R3:W4:Y:S02]  /*1df90*/  SHFL.IDX PT, R0, R10, RZ, 0x181f ;  /* 0x00181fff0a007589 */ /* 0x00072400000e0000 */
.L_x_1322:
        /* <DEDUP_REMOVED lines=12> */
.L_x_1275:
[----:B------:R-:W-:Y:S05]  /*1e060*/  BSYNC B0 ;  /* 0x0000000000007941 */ /* 0x000fea0003800000 */
.L_x_1274:
[----:B------:R-:W-:Y:S05]  /*1e070*/  BRA.DIV ~URZ, `(.L_x_1276) ;  /* 0x00001eb27f007947 */ /* 0x000fea000b800000 */
[----:B--2---:R2:W1:Y:S04]  /*1e080*/  SHFL.IDX PT, R11, R6, 0x1, 0x181f ;  /* 0x00381f00060b7f89 */ /* 0x00446800000e0000 */
[----:B----4-:R2:W4:Y:S02]  /*1e090*/  SHFL.IDX PT, R0, R10, 0x1, 0x181f ;  /* 0x00381f000a007f89 */ /* 0x01052400000e0000 */
.L_x_1323:
        /* <DEDUP_REMOVED lines=12> */
.L_x_1278:
[----:B------:R-:W-:Y:S05]  /*1e160*/  BSYNC B0 ;  /* 0x0000000000007941 */ /* 0x000fea0003800000 */
.L_x_1277:
[----:B------:R-:W-:Y:S05]  /*1e170*/  BRA.DIV ~URZ, `(.L_x_1279) ;  /* 0x00001e727f007947 */ /* 0x000fea000b800000 */
[----:B-1----:R1:W2:Y:S02]  /*1e180*/  SHFL.IDX PT, R11, R6, 0x2, 0x181f ;  /* 0x00581f00060b7f89 */ /* 0x0022a400000e0000 */
.L_x_1324:
[----:B------:R-:W-:Y:S05]  /*1e190*/  BRA.DIV ~URZ, `(.L_x_1280) ;  /* 0x00001ec27f007947 */ /* 0x000fea000b800000 */
[----:B----4-:R4:W1:Y:S02]  /*1e1a0*/  SHFL.IDX PT, R0, R10, 0x2, 0x181f ;  /* 0x00581f000a007f89 */ /* 0x01086400000e0000 */
.L_x_1325:
        /* <DEDUP_REMOVED lines=12> */
.L_x_1282:
[----:B------:R-:W-:Y:S05]  /*1e270*/  BSYNC B0 ;  /* 0x0000000000007941 */ /* 0x000fea0003800000 */
.L_x_1281:
[----:B------:R-:W-:Y:S05]  /*1e280*/  BRA.DIV ~URZ, `(.L_x_1283) ;  /* 0x00001e327f007947 */ /* 0x000fea000b800000 */
[----:B-12---:R-:W1:Y:S04]  /*1e290*/  SHFL.IDX PT, R6, R6, 0x3, 0x181f ;  /* 0x00781f0006067f89 */ /* 0x006e6800000e0000 */
[----:B------:R2:W3:Y:S02]  /*1e2a0*/  SHFL.IDX PT, R0, R10, 0x3, 0x181f ;  /* 0x00781f000a007f89 */ /* 0x0004e400000e0000 */
.L_x_1326:
        /* <DEDUP_REMOVED lines=11> */
.L_x_1263:
[----:B------:R-:W-:Y:S05]  /*1e360*/  BSYNC B1 ;  /* 0x0000000000017941 */ /* 0x000fea0003800000 */
.L_x_1247:
        /* <DEDUP_REMOVED lines=15> */
.L_x_1327:
[----:B------:R-:W-:Y:S05]  /*1e460*/  BRA.DIV ~URZ, `(.L_x_1286) ;  /* 0x00001d827f007947 */ /* 0x000fea000b800000 */
[----:B------:R3:W4:Y:S02]  /*1e470*/  SHFL.IDX PT, R8, R67, 0x1, 0x1f ;  /* 0x00201f0043087f89 */ /* 0x00072400000e0000 */
.L_x_1328:
        /* <DEDUP_REMOVED lines=19> */
.L_x_1329:
        /* <DEDUP_REMOVED lines=16> */
.L_x_1330:
[----:B---3--:R-:W-:Y:S01]  /*1e6b0*/  IMAD R0, R0, c[0x0][0x538], RZ ;  /* 0x00014e0000007a24 */ /* 0x008fe200078e02ff */
[----:B------:R-:W-:Y:S04]  /*1e6c0*/  BSSY B1, `(.L_x_1289) ;  /* 0x00000cf000017945 */ /* 0x000fe80003800000 */
[----:B----4-:R-:W-:-:S04]  /*1e6d0*/  IADD3 R8, R0, R8, RZ ;  /* 0x0000000800087210 */ /* 0x010fc80007ffe0ff */
[----:B--2---:R-:W-:-:S13]  /*1e6e0*/  ISETP.GT.AND P0, PT, R8, R9, PT ;  /* 0x000000090800720c */ /* 0x004fda0003f04270 */
[----:B------:R-:W-:Y:S05]  /*1e6f0*/  @P0 BRA `(.L_x_1290) ;  /* 0x0000025000000947 */ /* 0x000fea0003800000 */
.L_x_1294:
        /* <DEDUP_REMOVED lines=17> */
.L_x_1331:
        /* <DEDUP_REMOVED lines=16> */
.L_x_1332:
[----:B--2---:R-:W-:-:S05]  /*1e910*/  IMAD R0, R0, c[0x0][0x538], RZ ;  /* 0x00014e0000007a24 */ /* 0x004fca00078e02ff */
[----:B------:R-:W-:-:S04]  /*1e920*/  IADD3 R8, R0, R8, RZ ;  /* 0x0000000800087210 */ /* 0x000fc80007ffe0ff */
[----:B------:R-:W-:-:S13]  /*1e930*/  ISETP.GT.AND P0, PT, R8, R9, PT ;  /* 0x000000090800720c */ /* 0x000fda0003f04270 */
[----:B-1----:R-:W-:Y:S05]  /*1e940*/  @!P0 BRA `(.L_x_1294) ;  /* 0xfffffdb000008947 */ /* 0x002fea000383ffff */
.L_x_1290:
[----:B------:R-:W-:-:S05]  /*1e950*/  IADD3 R11, -R0, R8, RZ ;  /* 0x00000008000b7210 */ /* 0x000fca0007ffe1ff */
[----:B------:R-:W-:-:S05]  /*1e960*/  IMAD R0, R4, c[0x0][0x538], R11 ;  /* 0x00014e0004007a24 */ /* 0x000fca00078e020b */
[----:B------:R-:W-:Y:S01]  /*1e970*/  ISETP.GT.AND P0, PT, R0, R9, PT ;  /* 0x000000090000720c */ /* 0x000fe20003f04270 */
[----:B------:R-:W-:-:S12]  /*1e980*/  BRA.DIV ~URZ, `(.L_x_1295) ;  /* 0x00001ca27f007947 */ /* 0x000fd8000b800000 */
[----:B------:R-:W-:-:S03]  /*1e990*/  VOTE.ANY R10, PT, !P0 ;  /* 0x00000000000a7806 */ /* 0x000fc600040e0100 */
.L_x_1333:
[----:B------:R-:W2:Y:S01]  /*1e9a0*/  LDL.LU R0, [R1+0x54] ;  /* 0x0000540001007983 */ /* 0x000ea20000300800 */
[----:B------:R-:W2:Y:S02]  /*1e9b0*/  POPC R8, R10 ;  /* 0x0000000a00087309 */ /* 0x000ea40000000000 */
[----:B--2---:R-:W-:-:S05]  /*1e9c0*/  IADD3 R0, R8, R0, RZ ;  /* 0x0000000008007210 */ /* 0x004fca0007ffe0ff */
[----:B------:R2:W-:Y:S01]  /*1e9d0*/  STL [R1+0x54], R0 ;  /* 0x0000540001007387 */ /* 0x0005e20000100800 */
[----:B------:R-:W-:Y:S05]  /*1e9e0*/  BRA.DIV ~URZ, `(.L_x_1296) ;  /* 0x00001c927f007947 */ /* 0x000fea000b800000 */
[----:B------:R3:W4:Y:S04]  /*1e9f0*/  SHFL.IDX PT, R12, R6, R8, 0x1f ;  /* 0x00001f08060c7589 */ /* 0x00072800000e0000 */
[----:B------:R3:W1:Y:S02]  /*1ea00*/  SHFL.IDX PT, R7, R7, R8, 0x1f ;  /* 0x00001f0807077589 */ /* 0x00066400000e0000 */
.L_x_1334:
[----:B------:R-:W-:Y:S01]  /*1ea10*/  ISETP.NE.AND P0, PT, R10, RZ, PT ;  /* 0x000000ff0a00720c */ /* 0x000fe20003f05270 */
[----:B------:R-:W-:-:S12]  /*1ea20*/  BSSY B0, `(.L_x_1297) ;  /* 0x0000005000007945 */ /* 0x000fd80003800000 */
[----:B------:R-:W-:Y:S05]  /*1ea30*/  @!P0 BRA `(.L_x_1298) ;  /* 0x0000003000008947 */ /* 0x000fea0003800000 */
[----:B------:R-:W-:Y:S01]  /*1ea40*/  IADD3 R3, R8, -0x1, RZ ;  /* 0xffffffff08037810 */ /* 0x000fe20007ffe0ff */
[----:B------:R-:W-:Y:S05]  /*1ea50*/  BRA.DIV ~URZ, `(.L_x_1299) ;  /* 0x00001cf27f007947 */ /* 0x000fea000b800000 */
[----:B------:R2:W3:Y:S02]  /*1ea60*/  SHFL.IDX PT, R13, R4, R3, 0x1f ;  /* 0x00001f03040d7589 */ /* 0x0004e400000e0000 */
.L_x_1298:
[----:B------:R-:W-:Y:S05]  /*1ea70*/  BSYNC B0 ;  /* 0x0000000000007941 */ /* 0x000fea0003800000 */
.L_x_1297:
        /* <DEDUP_REMOVED lines=69> */
.L_x_1301:
        /* <DEDUP_REMOVED lines=36> */
[----:B------:R-:W-:Y:S01]  /*1f110*/  IMNMX R2, R4, R2, PT ;  /* 0x0000000204027217 */ /* 0x000fe20003800200 */
[----:B------:R-:W-:-:S03]  /*1f120*/  IMAD.MOV.U32 R4, RZ, RZ, RZ ;  /* 0x000000ffff047224 */ /* 0x000fc600078e00ff */
[-C--:B------:R-:W-:Y:S02]  /*1f130*/  IABS R3, R2.reuse ;  /* 0x0000000200037213 */ /* 0x080fe40000000000 */
[----:B------:R-:W-:-:S03]  /*1f140*/  IABS R8, R2 ;  /* 0x0000000200087213 */ /* 0x000fc60000000000 */
[----:B------:R-:W-:-:S04]  /*1f150*/  IMAD.MOV.U32 R6, RZ, RZ, R3 ;  /* 0x000000ffff067224 */ /* 0x000fc800078e0003 */
[----:B------:R-:W1:Y:S08]  /*1f160*/  I2F.RP R3, R6 ;  /* 0x0000000600037306 */ /* 0x000e700000209400 */
[----:B-1----:R-:W1:Y:S02]  /*1f170*/  MUFU.RCP R3, R3 ;  /* 0x0000000300037308 */ /* 0x002e640000001000 */
[----:B-1----:R-:W-:-:S06]  /*1f180*/  IADD3 R3, R3, 0xffffffe, RZ ;  /* 0x0ffffffe03037810 */ /* 0x002fcc0007ffe0ff */
[----:B------:R-:W1:Y:S02]  /*1f190*/  F2I.FTZ.U32.TRUNC.NTZ R5, R3 ;  /* 0x0000000300057305 */ /* 0x000e64000021f000 */
[----:B-1----:R-:W-:-:S05]  /*1f1a0*/  IMAD.MOV R3, RZ, RZ, -R5 ;  /* 0x000000ffff037224 */ /* 0x002fca00078e0a05 */
[----:B------:R-:W-:Y:S02]  /*1f1b0*/  MOV R0, R3 ;  /* 0x0000000300007202 */ /* 0x000fe40000000f00 */
[----:B------:R-:W-:-:S03]  /*1f1c0*/  IABS R3, R7 ;  /* 0x0000000700037213 */ /* 0x000fc60000000000 */
[----:B------:R-:W-:-:S04]  /*1f1d0*/  IMAD R0, R0, R6, RZ ;  /* 0x0000000600007224 */ /* 0x000fc800078e02ff */
        /* <DEDUP_REMOVED lines=19> */
.L_x_1302:
[----:B------:R-:W-:Y:S05]  /*1f310*/  BSYNC B0 ;  /* 0x0000000000007941 */ /* 0x000fea0003800000 */
.L_x_1300:
[----:B------:R-:W-:-:S04]  /*1f320*/  LOP3.LUT R0, RZ, R0, RZ, 0x33, !PT ;  /* 0x00000000ff007212 */ /* 0x000fc800078e33ff */
[----:B------:R-:W-:-:S05]  /*1f330*/  IADD3 R0, R0, R12, RZ ;  /* 0x0000000c00007210 */ /* 0x000fca0007ffe0ff */
[----:B------:R2:W-:Y:S01]  /*1f340*/  STL [R1+0x4c], R0 ;  /* 0x00004c0001007387 */ /* 0x0005e20000100800 */
[----:B------:R-:W-:Y:S05]  /*1f350*/  BRA `(.L_x_1303) ;  /* 0x0000005000007947 */ /* 0x000fea0003800000 */
.L_x_1291:
[----:B------:R-:W-:Y:S01]  /*1f360*/  MOV R0, c[0x0][0x53c] ;  /* 0x00014f0000007a02 */ /* 0x000fe20000000f00 */
[----:B------:R2:W-:Y:S04]  /*1f370*/  STL [R1+0x48], R9 ;  /* 0x0000480901007387 */ /* 0x0005e80000100800 */
[----:B------:R2:W-:Y:S04]  /*1f380*/  STL [R1+0x4c], RZ ;  /* 0x00004cff01007387 */ /* 0x0005e80000100800 */
[----:B------:R2:W-:Y:S04]  /*1f390*/  STL [R1+0x50], RZ ;  /* 0x000050ff01007387 */ /* 0x0005e80000100800 */
[----:B------:R2:W-:Y:S02]  /*1f3a0*/  STL [R1+0x54], R0 ;  /* 0x0000540001007387 */ /* 0x0005e40000100800 */
.L_x_1303:
[----:B------:R-:W-:Y:S05]  /*1f3b0*/  BSYNC B1 ;  /* 0x0000000000017941 */ /* 0x000fea0003800000 */
.L_x_1289:
        /* <DEDUP_REMOVED lines=9> */
.L_x_1284:
[----:B--2---:R-:W2:Y:S02]  /*1f450*/  LDL R0, [R1+0x54] ;  /* 0x0000540001007983 */ /* 0x004ea40000100800 */
[----:B--2---:R-:W-:-:S13]  /*1f460*/  ISETP.GE.AND P0, PT, R0, c[0x0][0x53c], PT ;  /* 0x00014f0000007a0c */ /* 0x004fda0003f06270 */
[----:B-1----:R-:W-:Y:S01]  /*1f470*/  @P0 CALL.REL.NOINC `(.L_x_1304) ;  /* 0x0000001000000944 */ /* 0x002fe20003c00000 */
[----:B------:R-:W-:Y:S05]  /*1f480*/  BRA `(.L_x_1305) ;  /* 0xfffe231000007947 */ /* 0x000fea000383ffff */
.L_x_1304:
[----:B------:R-:W-:Y:S05]  /*1f490*/  EXIT ;  /* 0x000000000000794d */ /* 0x000fea0003800000 */
.L_x_1125:
[----:B------:R-:W-:Y:S01]  /*1f4a0*/  IMAD.MOV.U32 R0, RZ, RZ, R5 ;  /* 0x000000ffff007224 */ /* 0x000fe200078e0005 */
[----:B------:R-:W-:Y:S02]  /*1f4b0*/  MOV R2, 0x1 ;  /* 0x0000000100027802 */ /* 0x000fe40000000f00 */
[----:B------:R-:W-:Y:S02]  /*1f4c0*/  MOV R3, 0x1f4e0 ;  /* 0x0001f4e000037802 */ /* 0x000fe40000000f00 */
[----:B------:R-:W-:Y:S05]  /*1f4d0*/  CALL.REL.NOINC `($__internal_26_$__cuda_sm70_shflsync_up_p) ;  /* 0x0000136000007944 */ /* 0x000fea0003c00000 */
[----:B------:R-:W-:Y:S01]  /*1f4e0*/  MOV R0, R4 ;  /* 0x0000000400007202 */ /* 0x000fe20000000f00 */
[----:B------:R-:W-:Y:S05]  /*1f4f0*/  BRA `(.L_x_1306) ;  /* 0xfffe0f6000007947 */ /* 0x000fea000383ffff */
.L_x_1126:
[----:B------:R-:W-:Y:S01]  /*1f500*/  IMAD.MOV.U32 R0, RZ, RZ, R5 ;  /* 0x000000ffff007224 */ /* 0x000fe200078e0005 */
[----:B------:R-:W-:Y:S02]  /*1f510*/  MOV R2, 0x2 ;  /* 0x0000000200027802 */ /* 0x000fe40000000f00 */
[----:B------:R-:W-:Y:S02]  /*1f520*/  MOV R3, 0x1f540 ;  /* 0x0001f54000037802 */ /* 0x000fe40000000f00 */
[----:B------:R-:W-:Y:S05]  /*1f530*/  CALL.REL.NOINC `($__internal_26_$__cuda_sm70_shflsync_up_p) ;  /* 0x0000130000007944 */ /* 0x000fea0003c00000 */
[----:B------:R-:W-:Y:S01]  /*1f540*/  SEL R0, R4, RZ, P4 ;  /* 0x000000ff04007207 */ /* 0x000fe20002000000 */
[----:B------:R-:W-:Y:S01]  /*1f550*/  IMAD.MOV.U32 R2, RZ, RZ, 0x4 ;  /* 0x00000004ff027424 */ /* 0x000fe200078e00ff */
[----:B------:R-:W-:-:S03]  /*1f560*/  MOV R3, 0x1f590 ;  /* 0x0001f59000037802 */ /* 0x000fc60000000f00 */
[----:B------:R-:W-:Y:S02]  /*1f570*/  IMAD.IADD R0, R5, 0x1, R0 ;  /* 0x0000000105007824 */ /* 0x000fe400078e0200 */
        /* <DEDUP_REMOVED lines=14> */
[----:B------:R-:W-:Y:S01]  /*1f660*/  IMAD.IADD R4, R0, 0x1, R4 ;  /* 0x0000000100047824 */ /* 0x000fe200078e0204 */
[----:B------:R-:W-:-:S03]  /*1f670*/  MOV R0, 0x1f ;  /* 0x0000001f00007802 */ /* 0x000fc60000000f00 */
[----:B------:R-:W-:Y:S02]  /*1f680*/  IMAD.MOV.U32 R5, RZ, RZ, R4 ;  /* 0x000000ffff057224 */ /* 0x000fe400078e0004 */
[----:B------:R-:W-:Y:S05]  /*1f690*/  CALL.REL.NOINC `($__internal_25_$__cuda_sm70_shflsync_idx_p) ;  /* 0x0000115000007944 */ /* 0x000fea0003c00000 */
[----:B------:R-:W-:Y:S05]  /*1f6a0*/  BRA `(.L_x_1307) ;  /* 0xfffe0eb000007947 */ /* 0x000fea000383ffff */
.L_x_1128:
[----:B------:R-:W-:Y:S02]  /*1f6b0*/  SEL R0, RZ, 0x1, P0 ;  /* 0x00000001ff007807 */ /* 0x000fe40000000000 */
[----:B------:R-:W-:Y:S02]  /*1f6c0*/  MOV R2, 0x1f6e0 ;  /* 0x0001f6e000027802 */ /* 0x000fe40000000f00 */
[----:B------:R-:W-:Y:S05]  /*1f6d0*/  CALL.REL.NOINC `($__internal_27_$__cuda_sm70_votesync_ballot) ;  /* 0x000011d000007944 */ /* 0x000fea0003c00000 */
[----:B------:R-:W-:Y:S01]  /*1f6e0*/  MOV R10, R0 ;  /* 0x00000000000a7202 */ /* 0x000fe20000000f00 */
[----:B------:R-:W-:Y:S05]  /*1f6f0*/  BRA `(.L_x_1308) ;  /* 0xfffe0ef000007947 */ /* 0x000fea000383ffff */
.L_x_1129:
[----:B------:R-:W-:Y:S01]  /*1f700*/  IMAD.MOV.U32 R5, RZ, RZ, R9 ;  /* 0x000000ffff057224 */ /* 0x000fe200078e0009 */
[----:B------:R-:W-:Y:S01]  /*1f710*/  MOV R3, R6 ;  /* 0x0000000600037202 */ /* 0x000fe20000000f00 */
[----:B-1----:R-:W-:Y:S01]  /*1f720*/  IMAD.MOV.U32 R0, RZ, RZ, 0x1f ;  /* 0x0000001fff007424 */ /* 0x002fe200078e00ff */
[----:B------:R-:W-:Y:S02]  /*1f730*/  MOV R2, 0x1f750 ;  /* 0x0001f75000027802 */ /* 0x000fe40000000f00 */
[----:B------:R-:W-:Y:S05]  /*1f740*/  CALL.REL.NOINC `($__internal_25_$__cuda_sm70_shflsync_idx_p) ;  /* 0x000010a000007944 */ /* 0x000fea0003c00000 */
[----:B------:R-:W-:Y:S01]  /*1f750*/  IMAD.MOV.U32 R12, RZ, RZ, R0 ;  /* 0x000000ffff0c7224 */ /* 0x000fe200078e0000 */
[----:B------:R-:W-:Y:S01]  /*1f760*/  MOV R5, R8 ;  /* 0x0000000800057202 */ /* 0x000fe20000000f00 */
[----:B------:R-:W-:Y:S01]  /*1f770*/  IMAD.MOV.U32 R7, RZ, RZ, RZ ;  /* 0x000000ffff077224 */ /* 0x000fe200078e00ff */
[----:B------:R-:W-:Y:S01]  /*1f780*/  MOV R3, R6 ;  /* 0x0000000600037202 */ /* 0x000fe20000000f00 */
[----:B------:R-:W-:Y:S01]  /*1f790*/  IMAD.MOV.U32 R0, RZ, RZ, 0x1f ;  /* 0x0000001fff007424 */ /* 0x000fe200078e00ff */
[----:B------:R-:W-:-:S02]  /*1f7a0*/  MOV R2, 0x1f7c0 ;  /* 0x0001f7c000027802 */ /* 0x000fc40000000f00 */
[----:B------:R-:W-:Y:S05]  /*1f7b0*/  CALL.REL.NOINC `($__internal_25_$__cuda_sm70_shflsync_idx_p) ;  /* 0x0000103000007944 */ /* 0x000fea0003c00000 */
[----:B------:R-:W-:Y:S01]  /*1f7c0*/  MOV R9, R0 ;  /* 0x0000000000097202 */ /* 0x000fe20000000f00 */
[----:B------:R-:W-:Y:S05]  /*1f7d0*/  BRA `(.L_x_1309) ;  /* 0xfffe0e8000007947 */ /* 0x000fea000383ffff */
.L_x_1132:
[----:B------:R-:W-:Y:S01]  /*1f7e0*/  IMAD.MOV.U32 R5, RZ, RZ, R4 ;  /* 0x000000ffff057224 */ /* 0x000fe200078e0004 */
[----:B-1----:R-:W-:-:S02]  /*1f7f0*/  MOV R0, 0x1f ;  /* 0x0000001f00007802 */ /* 0x002fc40000000f00 */
[----:B------:R-:W-:Y:S02]  /*1f800*/  MOV R2, 0x1f820 ;  /* 0x0001f82000027802 */ /* 0x000fe40000000f00 */
[----:B--234-:R-:W-:Y:S05]  /*1f810*/  CALL.REL.NOINC `($__internal_25_$__cuda_sm70_shflsync_idx_p) ;  /* 0x00000fd000007944 */ /* 0x01cfea0003c00000 */
[----:B------:R-:W-:Y:S01]  /*1f820*/  MOV R7, R0 ;  /* 0x0000000000077202 */ /* 0x000fe20000000f00 */
[----:B------:R-:W-:Y:S05]  /*1f830*/  BRA `(.L_x_1131) ;  /* 0xfffe0e8000007947 */ /* 0x000fea000383ffff */
.L_x_1243:
[----:B-1----:R1:W5:Y:S01]  /*1f840*/  LDL R2, [R1+0x34] ;  /* 0x0000340001027983 */ /* 0x0023620000100800 */
[----:B------:R-:W-:Y:S02]  /*1f850*/  MOV R5, 0x2 ;  /* 0x0000000200057802 */ /* 0x000fe40000000f00 */
[----:B------:R-:W-:Y:S02]  /*1f860*/  MOV R4, 0x1f880 ;  /* 0x0001f88000047802 */ /* 0x000fe40000000f00 */
[----:B-1---5:R-:W-:Y:S05]  /*1f870*/  CALL.REL.NOINC `($__internal_24_$__cuda_sm70_shflsync_bfly_p) ;  /* 0x00000f3000007944 */ /* 0x022fea0003c00000 */
[----:B------:R-:W-:Y:S01]  /*1f880*/  MOV R0, R2 ;  /* 0x0000000200007202 */ /* 0x000fe20000000f00 */
[----:B------:R-:W-:Y:S05]  /*1f890*/  BRA `(.L_x_1310) ;  /* 0xffffb77000007947 */ /* 0x000fea000383ffff */
.L_x_1244:
[----:B------:R-:W-:Y:S01]  /*1f8a0*/  IMAD.MOV.U32 R2, RZ, RZ, R0 ;  /* 0x000000ffff027224 */ /* 0x000fe200078e0000 */
[----:B------:R-:W-:Y:S02]  /*1f8b0*/  MOV R5, 0x1 ;  /* 0x0000000100057802 */ /* 0x000fe40000000f00 */
[----:B------:R-:W-:Y:S02]  /*1f8c0*/  MOV R4, 0x1f8e0 ;  /* 0x0001f8e000047802 */ /* 0x000fe40000000f00 */
[----:B------:R-:W-:Y:S05]  /*1f8d0*/  CALL.REL.NOINC `($__internal_24_$__cuda_sm70_shflsync_bfly_p) ;  /* 0x00000ed000007944 */ /* 0x000fea0003c00000 */
[----:B------:R-:W-:Y:S02]  /*1f8e0*/  FADD.FTZ R0, R0, R2 ;  /* 0x0000000200007221 */ /* 0x000fe40000010000 */
[----:B------:R1:W5:Y:S01]  /*1f8f0*/  LDL R2, [R1+0x38] ;  /* 0x0000380001027983 */ /* 0x0003620000100800 */
[----:B------:R-:W-:-:S02]  /*1f900*/  MOV R5, 0x2 ;  /* 0x0000000200057802 */ /* 0x000fc40000000f00 */
[----:B------:R-:W-:Y:S02]  /*1f910*/  MOV R4, 0x1f930 ;  /* 0x0001f93000047802 */ /* 0x000fe40000000f00 */
[----:B-1---5:R-:W-:Y:S05]  /*1f920*/  CALL.REL.NOINC `($__internal_24_$__cuda_sm70_shflsync_bfly_p) ;  /* 0x00000e8000007944 */ /* 0x022fea0003c00000 */
[----:B------:R-:W2:Y:S01]  /*1f930*/  LDL.LU R3, [R1+0x38] ;  /* 0x0000380001037983 */ /* 0x000ea20000300800 */
[----:B------:R-:W-:Y:S02]  /*1f940*/  MOV R5, 0x1 ;  /* 0x0000000100057802 */ /* 0x000fe40000000f00 */
[----:B------:R-:W-:Y:S01]  /*1f950*/  MOV R4, 0x1f990 ;  /* 0x0001f99000047802 */ /* 0x000fe20000000f00 */
[----:B--2---:R-:W-:-:S05]  /*1f960*/  FADD.FTZ R3, R3, R2 ;  /* 0x0000000203037221 */ /* 0x004fca0000010000 */
[----:B------:R-:W-:Y:S02]  /*1f970*/  MOV R2, R3 ;  /* 0x0000000300027202 */ /* 0x000fe40000000f00 */
[----:B------:R-:W-:Y:S05]  /*1f980*/  CALL.REL.NOINC `($__internal_24_$__cuda_sm70_shflsync_bfly_p) ;  /* 0x00000e2000007944 */ /* 0x000fea0003c00000 */
[----:B------:R-:W-:Y:S01]  /*1f990*/  MOV R4, R2 ;  /* 0x0000000200047202 */ /* 0x000fe20000000f00 */
[----:B------:R-:W-:Y:S05]  /*1f9a0*/  BRA `(.L_x_1311) ;  /* 0xffffb6f000007947 */ /* 0x000fea000383ffff */
.L_x_1251:
[----:B-1234-:R-:W-:Y:S01]  /*1f9b0*/  IMAD.MOV.U32 R5, RZ, RZ, R8 ;  /* 0x000000ffff057224 */ /* 0x01efe200078e0008 */
[----:B------:R-:W-:Y:S01]  /*1f9c0*/  MOV R3, RZ ;  /* 0x000000ff00037202 */ /* 0x000fe20000000f00 */
[----:B------:R-:W-:Y:S01]  /*1f9d0*/  IMAD.MOV.U32 R0, RZ, RZ, 0x181f ;  /* 0x0000181fff007424 */ /* 0x000fe200078e00ff */
[----:B------:R-:W-:Y:S02]  /*1f9e0*/  MOV R2, 0x1fa00 ;  /* 0x0001fa0000027802 */ /* 0x000fe40000000f00 */
[----:B------:R-:W-:Y:S05]  /*1f9f0*/  CALL.REL.NOINC `($__internal_25_$__cuda_sm70_shflsync_idx_p) ;  /* 0x00000df000007944 */ /* 0x000fea0003c00000 */
[----:B------:R-:W-:Y:S01]  /*1fa00*/  MOV R10, R0 ;  /* 0x00000000000a7202 */ /* 0x000fe20000000f00 */
[----:B------:R-:W-:Y:S05]  /*1fa10*/  BRA `(.L_x_1312) ;  /* 0xffffccb000007947 */ /* 0x000fea000383ffff */
.L_x_1252:
[----:B------:R-:W-:Y:S01]  /*1fa20*/  IMAD.MOV.U32 R5, RZ, RZ, R9 ;  /* 0x000000ffff057224 */ /* 0x000fe200078e0009 */
[----:B------:R-:W-:Y:S01]  /*1fa30*/  MOV R3, RZ ;  /* 0x000000ff00037202 */ /* 0x000fe20000000f00 */
[----:B------:R-:W-:Y:S01]  /*1fa40*/  IMAD.MOV.U32 R0, RZ, RZ, 0x181f ;  /* 0x0000181fff007424 */ /* 0x000fe200078e00ff */
[----:B------:R-:W-:Y:S02]  /*1fa50*/  MOV R2, 0x1fa70 ;  /* 0x0001fa7000027802 */ /* 0x000fe40000000f00 */
[----:B-12---:R-:W-:Y:S05]  /*1fa60*/  CALL.REL.NOINC `($__internal_25_$__cuda_sm70_shflsync_idx_p) ;  /* 0x00000d8000007944 */ /* 0x006fea0003c00000 */
[----:B------:R-:W-:Y:S05]  /*1fa70*/  BRA `(.L_x_1313) ;  /* 0xffffcc7000007947 */ /* 0x000fea000383ffff */
.L_x_1255:
[----:B--2---:R-:W-:Y:S01]  /*1fa80*/  IMAD.MOV.U32 R5, RZ, RZ, R8 ;  /* 0x000000ffff057224 */ /* 0x004fe200078e0008 */
[----:B------:R-:W-:Y:S01]  /*1fa90*/  MOV R3, 0x1 ;  /* 0x0000000100037802 */ /* 0x000fe20000000f00 */
[----:B----4-:R-:W-:Y:S01]  /*1faa0*/  IMAD.MOV.U32 R0, RZ, RZ, 0x181f ;  /* 0x0000181fff007424 */ /* 0x010fe200078e00ff */
[----:B------:R-:W-:-:S02]  /*1fab0*/  MOV R2, 0x1fad0 ;  /* 0x0001fad000027802 */ /* 0x000fc40000000f00 */
[----:B-1-3--:R-:W-:Y:S05]  /*1fac0*/  CALL.REL.NOINC `($__internal_25_$__cuda_sm70_shflsync_idx_p) ;  /* 0x00000d2000007944 */ /* 0x00afea0003c00000 */
[----:B------:R-:W-:Y:S01]  /*1fad0*/  IMAD.MOV.U32 R10, RZ, RZ, R0 ;  /* 0x000000ffff0a7224 */ /* 0x000fe200078e0000 */
[----:B------:R-:W-:Y:S01]  /*1fae0*/  MOV R3, 0x1 ;  /* 0x0000000100037802 */ /* 0x000fe20000000f00 */
[----:B------:R-:W-:Y:S01]  /*1faf0*/  IMAD.MOV.U32 R5, RZ, RZ, R9 ;  /* 0x000000ffff057224 */ /* 0x000fe200078e0009 */
[----:B------:R-:W-:-:S02]  /*1fb00*/  MOV R0, 0x181f ;  /* 0x0000181f00007802 */ /* 0x000fc40000000f00 */
[----:B------:R-:W-:Y:S02]  /*1fb10*/  MOV R2, 0x1fb30 ;  /* 0x0001fb3000027802 */ /* 0x000fe40000000f00 */
[----:B------:R-:W-:Y:S05]  /*1fb20*/  CALL.REL.NOINC `($__internal_25_$__cuda_sm70_shflsync_idx_p) ;  /* 0x00000cc000007944 */ /* 0x000fea0003c00000 */
[----:B------:R-:W-:Y:S05]  /*1fb30*/  BRA `(.L_x_1314) ;  /* 0xffffcca000007947 */ /* 0x000fea000383ffff */
.L_x_1258:
[----:B-1----:R-:W-:Y:S01]  /*1fb40*/  IMAD.MOV.U32 R5, RZ, RZ, R8 ;  /* 0x000000ffff057224 */ /* 0x002fe200078e0008 */
[----:B------:R-:W-:Y:S01]  /*1fb50*/  MOV R3, 0x2 ;  /* 0x0000000200037802 */ /* 0x000fe20000000f00 */
[----:B----4-:R-:W-:Y:S01]  /*1fb60*/  IMAD.MOV.U32 R0, RZ, RZ, 0x181f ;  /* 0x0000181fff007424 */ /* 0x010fe200078e00ff */
[----:B------:R-:W-:Y:S02]  /*1fb70*/  MOV R2, 0x1fb90 ;  /* 0x0001fb9000027802 */ /* 0x000fe40000000f00 */
[----:B--23--:R-:W-:Y:S05]  /*1fb80*/  CALL.REL.NOINC `($__internal_25_$__cuda_sm70_shflsync_idx_p) ;  /* 0x00000c6000007944 */ /* 0x00cfea0003c00000 */
[----:B------:R-:W-:Y:S01]  /*1fb90*/  MOV R10, R0 ;  /* 0x00000000000a7202 */ /* 0x000fe20000000f00 */
[----:B------:R-:W-:Y:S05]  /*1fba0*/  BRA `(.L_x_1315) ;  /* 0xffffcd2000007947 */ /* 0x000fea000383ffff */
.L_x_1259:
[----:B------:R-:W-:Y:S01]  /*1fbb0*/  IMAD.MOV.U32 R5, RZ, RZ, R9 ;  /* 0x000000ffff057224 */ /* 0x000fe200078e0009 */
[----:B------:R-:W-:Y:S01]  /*1fbc0*/  MOV R3, 0x2 ;  /* 0x0000000200037802 */ /* 0x000fe20000000f00 */
[----:B----4-:R-:W-:Y:S01]  /*1fbd0*/  IMAD.MOV.U32 R0, RZ, RZ, 0x181f ;  /* 0x0000181fff007424 */ /* 0x010fe200078e00ff */
[----:B------:R-:W-:Y:S02]  /*1fbe0*/  MOV R2, 0x1fc00 ;  /* 0x0001fc0000027802 */ /* 0x000fe40000000f00 */
[----:B-123--:R-:W-:Y:S05]  /*1fbf0*/  CALL.REL.NOINC `($__internal_25_$__cuda_sm70_shflsync_idx_p) ;  /* 0x00000bf000007944 */ /* 0x00efea0003c00000 */
[----:B------:R-:W-:Y:S05]  /*1fc00*/  BRA `(.L_x_1316) ;  /* 0xffffcce000007947 */ /* 0x000fea000383ffff */
.L_x_1262:
[----:B-1----:R-:W-:Y:S01]  /*1fc10*/  IMAD.MOV.U32 R5, RZ, RZ, R8 ;  /* 0x000000ffff057224 */ /* 0x002fe200078e0008 */
[----:B------:R-:W-:Y:S01]  /*1fc20*/  MOV R3, 0x3 ;  /* 0x0000000300037802 */ /* 0x000fe20000000f00 */
[----:B------:R-:W-:Y:S01]  /*1fc30*/  IMAD.MOV.U32 R0, RZ, RZ, 0x181f ;  /* 0x0000181fff007424 */ /* 0x000fe200078e00ff */
[----:B------:R-:W-:-:S02]  /*1fc40*/  MOV R2, 0x1fc60 ;  /* 0x0001fc6000027802 */ /* 0x000fc40000000f00 */
[----:B--234-:R-:W-:Y:S05]  /*1fc50*/  CALL.REL.NOINC `($__internal_25_$__cuda_sm70_shflsync_idx_p) ;  /* 0x00000b9000007944 */ /* 0x01cfea0003c00000 */
[----:B------:R-:W-:Y:S01]  /*1fc60*/  IMAD.MOV.U32 R4, RZ, RZ, R0 ;  /* 0x000000ffff047224 */ /* 0x000fe200078e0000 */
[----:B------:R-:W-:Y:S01]  /*1fc70*/  MOV R3, 0x3 ;  /* 0x0000000300037802 */ /* 0x000fe20000000f00 */
[----:B------:R-:W-:Y:S01]  /*1fc80*/  IMAD.MOV.U32 R5, RZ, RZ, R9 ;  /* 0x000000ffff057224 */ /* 0x000fe200078e0009 */
[----:B------:R-:W-:-:S02]  /*1fc90*/  MOV R0, 0x181f ;  /* 0x0000181f00007802 */ /* 0x000fc40000000f00 */
[----:B------:R-:W-:Y:S02]  /*1fca0*/  MOV R2, 0x1fcc0 ;  /* 0x0001fcc000027802 */ /* 0x000fe40000000f00 */
[----:B------:R-:W-:Y:S05]  /*1fcb0*/  CALL.REL.NOINC `($__internal_25_$__cuda_sm70_shflsync_idx_p) ;  /* 0x00000b3000007944 */ /* 0x000fea0003c00000 */
[----:B------:R-:W-:Y:S05]  /*1fcc0*/  BRA `(.L_x_1317) ;  /* 0xffffcd2000007947 */ /* 0x000fea000383ffff */
.L_x_1264:
[----:B------:R-:W-:Y:S01]  /*1fcd0*/  IMAD.MOV.U32 R5, RZ, RZ, R14 ;  /* 0x000000ffff057224 */ /* 0x000fe200078e000e */
[----:B------:R-:W-:Y:S01]  /*1fce0*/  MOV R3, RZ ;  /* 0x000000ff00037202 */ /* 0x000fe20000000f00 */
[----:B------:R-:W-:Y:S01]  /*1fcf0*/  IMAD.MOV.U32 R0, RZ, RZ, 0x1c1f ;  /* 0x00001c1fff007424 */ /* 0x000fe200078e00ff */
[----:B------:R-:W-:Y:S02]  /*1fd00*/  MOV R2, 0x1fd20 ;  /* 0x0001fd2000027802 */ /* 0x000fe40000000f00 */
[----:B------:R-:W-:Y:S05]  /*1fd10*/  CALL.REL.NOINC `($__internal_25_$__cuda_sm70_shflsync_idx_p) ;  /* 0x00000ad000007944 */ /* 0x000fea0003c00000 */
[----:B------:R-:W-:Y:S01]  /*1fd20*/  MOV R4, R0 ;  /* 0x0000000000047202 */ /* 0x000fe20000000f00 */
[----:B------:R-:W-:Y:S05]  /*1fd30*/  BRA `(.L_x_1318) ;  /* 0xffffcfa000007947 */ /* 0x000fea000383ffff */
.L_x_1265:
[----:B------:R-:W-:Y:S01]  /*1fd40*/  IMAD.MOV.U32 R5, RZ, RZ, R28 ;  /* 0x000000ffff057224 */ /* 0x000fe200078e001c */
[----:B------:R-:W-:Y:S01]  /*1fd50*/  MOV R3, RZ ;  /* 0x000000ff00037202 */ /* 0x000fe20000000f00 */
[----:B------:R-:W-:Y:S01]  /*1fd60*/  IMAD.MOV.U32 R0, RZ, RZ, 0x1c1f ;  /* 0x00001c1fff007424 */ /* 0x000fe200078e00ff */
[----:B------:R-:W-:Y:S02]  /*1fd70*/  MOV R2, 0x1fd90 ;  /* 0x0001fd9000027802 */ /* 0x000fe40000000f00 */
[----:B-12---:R-:W-:Y:S05]  /*1fd80*/  CALL.REL.NOINC `($__internal_25_$__cuda_sm70_shflsync_idx_p) ;  /* 0x00000a6000007944 */ /* 0x006fea0003c00000 */
[----:B------:R-:W-:Y:S05]  /*1fd90*/  BRA `(.L_x_1319) ;  /* 0xffffcf6000007947 */ /* 0x000fea000383ffff */
.L_x_1268:
[----:B------:R-:W-:Y:S01]  /*1fda0*/  IMAD.MOV.U32 R5, RZ, RZ, R14 ;  /* 0x000000ffff057224 */ /* 0x000fe200078e000e */
[----:B----4-:R-:W-:Y:S01]  /*1fdb0*/  MOV R3, 0x1 ;  /* 0x0000000100037802 */ /* 0x010fe20000000f00 */
[----:B------:R-:W-:Y:S01]  /*1fdc0*/  IMAD.MOV.U32 R0, RZ, RZ, 0x1c1f ;  /* 0x00001c1fff007424 */ /* 0x000fe200078e00ff */
[----:B------:R-:W-:-:S02]  /*1fdd0*/  MOV R2, 0x1fdf0 ;  /* 0x0001fdf000027802 */ /* 0x000fc40000000f00 */
[----:B-123--:R-:W-:Y:S05]  /*1fde0*/  CALL.REL.NOINC `($__internal_25_$__cuda_sm70_shflsync_idx_p) ;  /* 0x00000a0000007944 */ /* 0x00efea0003c00000 */
[----:B------:R-:W-:Y:S01]  /*1fdf0*/  IMAD.MOV.U32 R4, RZ, RZ, R0 ;  /* 0x000000ffff047224 */ /* 0x000fe200078e0000 */
[----:B------:R-:W-:Y:S01]  /*1fe00*/  MOV R3, 0x1 ;  /* 0x0000000100037802 */ /* 0x000fe20000000f00 */
[----:B------:R-:W-:Y:S01]  /*1fe10*/  IMAD.MOV.U32 R5, RZ, RZ, R28 ;  /* 0x000000ffff057224 */ /* 0x000fe200078e001c */
[----:B------:R-:W-:-:S02]  /*1fe20*/  MOV R0, 0x1c1f ;  /* 0x00001c1f00007802 */ /* 0x000fc40000000f00 */
[----:B------:R-:W-:Y:S02]  /*1fe30*/  MOV R2, 0x1fe50 ;  /* 0x0001fe5000027802 */ /* 0x000fe40000000f00 */
[----:B------:R-:W-:Y:S05]  /*1fe40*/  CALL.REL.NOINC `($__internal_25_$__cuda_sm70_shflsync_idx_p) ;  /* 0x000009a000007944 */ /* 0x000fea0003c00000 */
[----:B------:R-:W-:Y:S05]  /*1fe50*/  BRA `(.L_x_1320) ;  /* 0xffffd50000007947 */ /* 0x000fea000383ffff */
.L_x_1272:
[----:B------:R-:W-:Y:S01]  /*1fe60*/  IMAD.MOV.U32 R5, RZ, RZ, R6 ;  /* 0x000000ffff057224 */ /* 0x000fe200078e0006 */
[----:B------:R-:W-:Y:S01]  /*1fe70*/  MOV R3, RZ ;  /* 0x000000ff00037202 */ /* 0x000fe20000000f00 */
[----:B------:R-:W-:Y:S01]  /*1fe80*/  IMAD.MOV.U32 R0, RZ, RZ, 0x181f ;  /* 0x0000181fff007424 */ /* 0x000fe200078e00ff */
[----:B------:R-:W-:Y:S02]  /*1fe90*/  MOV R2, 0x1feb0 ;  /* 0x0001feb000027802 */ /* 0x000fe40000000f00 */
[----:B------:R-:W-:Y:S05]  /*1fea0*/  CALL.REL.NOINC `($__internal_25_$__cuda_sm70_shflsync_idx_p) ;  /* 0x0000094000007944 */ /* 0x000fea0003c00000 */
[----:B------:R-:W-:Y:S01]  /*1feb0*/  MOV R11, R0 ;  /* 0x00000000000b7202 */ /* 0x000fe20000000f00 */
[----:B------:R-:W-:Y:S05]  /*1fec0*/  BRA `(.L_x_1321) ;  /* 0xffffe0b000007947 */ /* 0x000fea000383ffff */
.L_x_1273:
[----:B------:R-:W-:Y:S01]  /*1fed0*/  IMAD.MOV.U32 R5, RZ, RZ, R10 ;  /* 0x000000ffff057224 */ /* 0x000fe200078e000a */
[----:B------:R-:W-:Y:S01]  /*1fee0*/  MOV R3, RZ ;  /* 0x000000ff00037202 */ /* 0x000fe20000000f00 */
[----:B------:R-:W-:Y:S01]  /*1fef0*/  IMAD.MOV.U32 R0, RZ, RZ, 0x181f ;  /* 0x0000181fff007424 */ /* 0x000fe200078e00ff */
[----:B------:R-:W-:Y:S02]  /*1ff00*/  MOV R2, 0x1ff20 ;  /* 0x0001ff2000027802 */ /* 0x000fe40000000f00 */
[----:B-12---:R-:W-:Y:S05]  /*1ff10*/  CALL.REL.NOINC `($__internal_25_$__cuda_sm70_shflsync_idx_p) ;  /* 0x000008d000007944 */ /* 0x006fea0003c00000 */
[----:B------:R-:W-:Y:S05]  /*1ff20*/  BRA `(.L_x_1322) ;  /* 0xffffe07000007947 */ /* 0x000fea000383ffff */
.L_x_1276:
        /* <DEDUP_REMOVED lines=12> */
.L_x_1279:
[----:B-1----:R-:W-:Y:S01]  /*1fff0*/  IMAD.MOV.U32 R5, RZ, RZ, R6 ;  /* 0x000000ffff057224 */ /* 0x002fe200078e0006 */
[----:B------:R-:W-:Y:S01]  /*20000*/  MOV R3, 0x2 ;  /* 0x0000000200037802 */ /* 0x000fe20000000f00 */
[----:B----4-:R-:W-:Y:S01]  /*20010*/  IMAD.MOV.U32 R0, RZ, RZ, 0x181f ;  /* 0x0000181fff007424 */ /* 0x010fe200078e00ff */
[----:B------:R-:W-:Y:S02]  /*20020*/  MOV R2, 0x20040 ;  /* 0x0002004000027802 */ /* 0x000fe40000000f00 */
[----:B--23--:R-:W-:Y:S05]  /*20030*/  CALL.REL.NOINC `($__internal_25_$__cuda_sm70_shflsync_idx_p) ;  /* 0x000007b000007944 */ /* 0x00cfea0003c00000 */
[----:B------:R-:W-:Y:S01]  /*20040*/  MOV R11, R0 ;  /* 0x00000000000b7202 */ /* 0x000fe20000000f00 */
[----:B------:R-:W-:Y:S05]  /*20050*/  BRA `(.L_x_1324) ;  /* 0xffffe13000007947 */ /* 0x000fea000383ffff */
.L_x_1280:
[----:B------:R-:W-:Y:S01]  /*20060*/  IMAD.MOV.U32 R5, RZ, RZ, R10 ;  /* 0x000000ffff057224 */ /* 0x000fe200078e000a */
[----:B------:R-:W-:Y:S01]  /*20070*/  MOV R3, 0x2 ;  /* 0x0000000200037802 */ /* 0x000fe20000000f00 */
[----:B----4-:R-:W-:Y:S01]  /*20080*/  IMAD.MOV.U32 R0, RZ, RZ, 0x181f ;  /* 0x0000181fff007424 */ /* 0x010fe200078e00ff */
[----:B------:R-:W-:Y:S02]  /*20090*/  MOV R2, 0x200b0 ;  /* 0x000200b000027802 */ /* 0x000fe40000000f00 */
[----:B-123--:R-:W-:Y:S05]  /*200a0*/  CALL.REL.NOINC `($__internal_25_$__cuda_sm70_shflsync_idx_p) ;  /* 0x0000074000007944 */ /* 0x00efea0003c00000 */
[----:B------:R-:W-:Y:S05]  /*200b0*/  BRA `(.L_x_1325) ;  /* 0xffffe0f000007947 */ /* 0x000fea000383ffff */
.L_x_1283:
        /* <DEDUP_REMOVED lines=12> */
.L_x_1285:
[----:B------:R-:W-:Y:S01]  /*20180*/  IMAD.MOV.U32 R5, RZ, RZ, R67 ;  /* 0x000000ffff057224 */ /* 0x000fe200078e0043 */
[----:B------:R-:W-:Y:S01]  /*20190*/  MOV R3, RZ ;  /* 0x000000ff00037202 */ /* 0x000fe20000000f00 */
[----:B------:R-:W-:Y:S01]  /*201a0*/  IMAD.MOV.U32 R0, RZ, RZ, 0x1f ;  /* 0x0000001fff007424 */ /* 0x000fe200078e00ff */
[----:B------:R-:W-:Y:S02]  /*201b0*/  MOV R2, 0x201d0 ;  /* 0x000201d000027802 */ /* 0x000fe40000000f00 */
[----:B------:R-:W-:Y:S05]  /*201c0*/  CALL.REL.NOINC `($__internal_25_$__cuda_sm70_shflsync_idx_p) ;  /* 0x0000062000007944 */ /* 0x000fea0003c00000 */
[----:B------:R-:W-:Y:S01]  /*201d0*/  MOV R9, R0 ;  /* 0x0000000000097202 */ /* 0x000fe20000000f00 */
[----:B------:R-:W-:Y:S05]  /*201e0*/  BRA `(.L_x_1327) ;  /* 0xffffe27000007947 */ /* 0x000fea000383ffff */
.L_x_1286:
[----:B------:R-:W-:Y:S01]  /*201f0*/  IMAD.MOV.U32 R5, RZ, RZ, R67 ;  /* 0x000000ffff057224 */ /* 0x000fe200078e0043 */
[----:B------:R-:W-:Y:S01]  /*20200*/  MOV R3, 0x1 ;  /* 0x0000000100037802 */ /* 0x000fe20000000f00 */
[----:B------:R-:W-:Y:S01]  /*20210*/  IMAD.MOV.U32 R0, RZ, RZ, 0x1f ;  /* 0x0000001fff007424 */ /* 0x000fe200078e00ff */
[----:B------:R-:W-:Y:S02]  /*20220*/  MOV R2, 0x20240 ;  /* 0x0002024000027802 */ /* 0x000fe40000000f00 */
[----:B-12---:R-:W-:Y:S05]  /*20230*/  CALL.REL.NOINC `($__internal_25_$__cuda_sm70_shflsync_idx_p) ;  /* 0x000005b000007944 */ /* 0x006fea0003c00000 */
[----:B------:R-:W-:Y:S01]  /*20240*/  MOV R8, R0 ;  /* 0x0000000000087202 */ /* 0x000fe20000000f00 */
[----:B------:R-:W-:Y:S05]  /*20250*/  BRA `(.L_x_1328) ;  /* 0xffffe22000007947 */ /* 0x000fea000383ffff */
.L_x_1287:
[----:B------:R-:W-:Y:S02]  /*20260*/  MOV R2, 0x1 ;  /* 0x0000000100027802 */ /* 0x000fe40000000f00 */
[----:B------:R-:W-:-:S02]  /*20270*/  MOV R3, 0x20290 ;  /* 0x0002029000037802 */ /* 0x000fc40000000f00 */
[----:B-1234-:R-:W-:Y:S05]  /*20280*/  CALL.REL.NOINC `($__internal_26_$__cuda_sm70_shflsync_up_p) ;  /* 0x000005b000007944 */ /* 0x01efea0003c00000 */
[----:B------:R-:W-:Y:S05]  /*20290*/  BRA `(.L_x_1329) ;  /* 0xffffe31000007947 */ /* 0x000fea000383ffff */
.L_x_1288:
[----:B------:R-:W-:Y:S02]  /*202a0*/  MOV R2, 0x2 ;  /* 0x0000000200027802 */ /* 0x000fe40000000f00 */
[----:B------:R-:W-:-:S02]  /*202b0*/  MOV R3, 0x202d0 ;  /* 0x000202d000037802 */ /* 0x000fc40000000f00 */
[----:B--2-4-:R-:W-:Y:S05]  /*202c0*/  CALL.REL.NOINC `($__internal_26_$__cuda_sm70_shflsync_up_p) ;  /* 0x0000057000007944 */ /* 0x014fea0003c00000 */
[----:B------:R-:W-:Y:S01]  /*202d0*/  SEL R3, R4, RZ, P1 ;  /* 0x000000ff04037207 */ /* 0x000fe20000800000 */
[----:B------:R-:W-:-:S04]  /*202e0*/  IMAD.MOV.U32 R2, RZ, RZ, 0x4 ;  /* 0x00000004ff027424 */ /* 0x000fc800078e00ff */
[----:B------:R-:W-:Y:S01]  /*202f0*/  IMAD.IADD R0, R0, 0x1, R3 ;  /* 0x0000000100007824 */ /* 0x000fe200078e0203 */
        /* <DEDUP_REMOVED lines=20> */
.L_x_1292:
[----:B------:R-:W-:Y:S02]  /*20440*/  MOV R2, 0x1 ;  /* 0x0000000100027802 */ /* 0x000fe40000000f00 */
[----:B------:R-:W-:Y:S02]  /*20450*/  MOV R3, 0x20470 ;  /* 0x0002047000037802 */ /* 0x000fe40000000f00 */
[----:B------:R-:W-:Y:S05]  /*20460*/  CALL.REL.NOINC `($__internal_26_$__cuda_sm70_shflsync_up_p) ;  /* 0x000003d000007944 */ /* 0x000fea0003c00000 */
[----:B------:R-:W-:Y:S01]  /*20470*/  MOV R2, R4 ;  /* 0x0000000400027202 */ /* 0x000fe20000000f00 */
[----:B------:R-:W-:Y:S05]  /*20480*/  BRA `(.L_x_1331) ;  /* 0xffffe38000007947 */ /* 0x000fea000383ffff */
.L_x_1293:
        /* <DEDUP_REMOVED lines=26> */
.L_x_1295:
[----:B------:R-:W-:Y:S02]  /*20630*/  SEL R0, RZ, 0x1, P0 ;  /* 0x00000001ff007807 */ /* 0x000fe40000000000 */
[----:B------:R-:W-:Y:S02]  /*20640*/  MOV R2, 0x20660 ;  /* 0x0002066000027802 */ /* 0x000fe40000000f00 */
[----:B-1----:R-:W-:Y:S05]  /*20650*/  CALL.REL.NOINC `($__internal_27_$__cuda_sm70_votesync_ballot) ;  /* 0x0000025000007944 */ /* 0x002fea0003c00000 */
[----:B------:R-:W-:Y:S01]  /*20660*/  MOV R10, R0 ;  /* 0x00000000000a7202 */ /* 0x000fe20000000f00 */
[----:B------:R-:W-:Y:S05]  /*20670*/  BRA `(.L_x_1333) ;  /* 0xffffe32000007947 */ /* 0x000fea000383ffff */
.L_x_1296:
[----:B------:R-:W-:Y:S01]  /*20680*/  IMAD.MOV.U32 R5, RZ, RZ, R6 ;  /* 0x000000ffff057224 */ /* 0x000fe200078e0006 */
[----:B------:R-:W-:Y:S01]  /*20690*/  MOV R3, R8 ;  /* 0x0000000800037202 */ /* 0x000fe20000000f00 */
[----:B--2---:R-:W-:Y:S01]  /*206a0*/  IMAD.MOV.U32 R0, RZ, RZ, 0x1f ;  /* 0x0000001fff007424 */ /* 0x004fe200078e00ff */
[----:B------:R-:W-:Y:S02]  /*206b0*/  MOV R2, 0x206d0 ;  /* 0x000206d000027802 */ /* 0x000fe40000000f00 */
[----:B-1----:R-:W-:Y:S05]  /*206c0*/  CALL.REL.NOINC `($__internal_25_$__cuda_sm70_shflsync_idx_p) ;  /* 0x0000012000007944 */ /* 0x002fea0003c00000 */
[----:B------:R-:W-:Y:S01]  /*206d0*/  IMAD.MOV.U32 R12, RZ, RZ, R0 ;  /* 0x000000ffff0c7224 */ /* 0x000fe200078e0000 */
[----:B------:R-:W-:Y:S01]  /*206e0*/  MOV R3, R8 ;  /* 0x0000000800037202 */ /* 0x000fe20000000f00 */
[----:B------:R-:W-:Y:S01]  /*206f0*/  IMAD.MOV.U32 R5, RZ, RZ, R7 ;  /* 0x000000ffff057224 */ /* 0x000fe200078e0007 */
[----:B------:R-:W-:Y:S02]  /*20700*/  MOV R0, 0x1f ;  /* 0x0000001f00007802 */ /* 0x000fe40000000f00 */
[----:B------:R-:W-:-:S02]  /*20710*/  MOV R2, 0x20730 ;  /* 0x0002073000027802 */ /* 0x000fc40000000f00 */
[----:B------:R-:W-:Y:S05]  /*20720*/  CALL.REL.NOINC `($__internal_25_$__cuda_sm70_shflsync_idx_p) ;  /* 0x000000c000007944 */ /* 0x000fea0003c00000 */
[----:B------:R-:W-:Y:S01]  /*20730*/  MOV R7, R0 ;  /* 0x0000000000077202 */ /* 0x000fe20000000f00 */
[----:B------:R-:W-:Y:S05]  /*20740*/  BRA `(.L_x_1334) ;  /* 0xffffe2c000007947 */ /* 0x000fea000383ffff */
.L_x_1299:
[----:B------:R-:W-:Y:S01]  /*20750*/  IMAD.MOV.U32 R5, RZ, RZ, R4 ;  /* 0x000000ffff057224 */ /* 0x000fe200078e0004 */
[----:B--2---:R-:W-:-:S02]  /*20760*/  MOV R0, 0x1f ;  /* 0x0000001f00007802 */ /* 0x004fc40000000f00 */
[----:B------:R-:W-:Y:S02]  /*20770*/  MOV R2, 0x20790 ;  /* 0x0002079000027802 */ /* 0x000fe40000000f00 */
[----:B-1-34-:R-:W-:Y:S05]  /*20780*/  CALL.REL.NOINC `($__internal_25_$__cuda_sm70_shflsync_idx_p) ;  /* 0x0000006000007944 */ /* 0x01afea0003c00000 */
[----:B------:R-:W-:Y:S01]  /*20790*/  MOV R13, R0 ;  /* 0x00000000000d7202 */ /* 0x000fe20000000f00 */
[----:B------:R-:W-:Y:S05]  /*207a0*/  BRA `(.L_x_1298) ;  /* 0xffffe2c000007947 */ /* 0x000fea000383ffff */
        .weak           $__internal_24_$__cuda_sm70_shflsync_bfly_p
        .type           $__internal_24_$__cuda_sm70_shflsync_bfly_p,@function
        .size           $__internal_24_$__cuda_sm70_shflsync_bfly_p,($__internal_25_$__cuda_sm70_shflsync_idx_p - $__internal_24_$__cuda_sm70_shflsync_bfly_p)
$__internal_24_$__cuda_sm70_shflsync_bfly_p:
[----:B------:R-:W-:Y:S04]  /*207b0*/  WARPSYNC R6 ;  /* 0x0000000600007348 */ /* 0x000fe80003800000 */
[----:B------:R1:W2:Y:S02]  /*207c0*/  SHFL.BFLY PT, R2, R2, R5, R7 ;  /* 0x0c00000502027389 */ /* 0x0002a400000e0007 */
[----:B-1----:R-:W-:-:S04]  /*207d0*/  MOV R5, 0x0 ;  /* 0x0000000000057802 */ /* 0x002fc80000000f00 */
[----:B--2---:R-:W-:Y:S05]  /*207e0*/  RET.REL.NODEC R4 `(_ZN7cutlass13device_kernelIN5flash19enable_sm80_to_sm89INS1_16FlashAttnFwdSm80INS1_25CollectiveMainloopFwdSm80ILi8ELi1ELb1EN4cute5tupleIJNS5_1CILi128EEENS7_ILi112EEES8_EEELi128ENS_6half_tEfNS_4arch4Sm80ELb1ELb0ELb1ELb1ELb0ELb1ELb1ELb1EEENS1_21CollectiveEpilogueFwdINS6_IJS8_S8_S9_EEENS6_IJNS7_ILi1EEESH_SH_EEESB_SD_Li256ELb1ELb1ELb1ELb0EEENS1_36VarlenDynamicPersistentTileSchedulerILi128ELi112ELi256ELi256ELb1ELb1ELb0ELb1ELb1ELb1EEEEEEEEEvNT_6ParamsE) ;  /* 0xfffdf81004007950 */ /* 0x004fea0003c3ffff */
        .weak           $__internal_25_$__cuda_sm70_shflsync_idx_p
        .type           $__internal_25_$__cuda_sm70_shflsync_idx_p,@function
        .size           $__internal_25_$__cuda_sm70_shflsync_idx_p,($__internal_26_$__cuda_sm70_shflsync_up_p - $__internal_25_$__cuda_sm70_shflsync_idx_p)
$__internal_25_$__cuda_sm70_shflsync_idx_p:
[----:B------:R-:W-:-:S04]  /*207f0*/  MOV R111, 0xffffffff ;  /* 0xffffffff006f7802 */ /* 0x000fc80000000f00 */
[----:B------:R-:W-:Y:S04]  /*20800*/  WARPSYNC R111 ;  /* 0x0000006f00007348 */ /* 0x000fe80003800000 */
[----:B------:R1:W2:Y:S02]  /*20810*/  SHFL.IDX PT, R0, R5, R3, R0 ;  /* 0x0000000305007389 */ /* 0x0002a400000e0000 */
[----:B-1----:R-:W-:-:S04]  /*20820*/  MOV R3, 0x0 ;  /* 0x0000000000037802 */ /* 0x002fc80000000f00 */
[----:B--2---:R-:W-:Y:S05]  /*20830*/  RET.REL.NODEC R2 `(_ZN7cutlass13device_kernelIN5flash19enable_sm80_to_sm89INS1_16FlashAttnFwdSm80INS1_25CollectiveMainloopFwdSm80ILi8ELi1ELb1EN4cute5tupleIJNS5_1CILi128EEENS7_ILi112EEES8_EEELi128ENS_6half_tEfNS_4arch4Sm80ELb1ELb0ELb1ELb1ELb0ELb1ELb1ELb1EEENS1_21CollectiveEpilogueFwdINS6_IJS8_S8_S9_EEENS6_IJNS7_ILi1EEESH_SH_EEESB_SD_Li256ELb1ELb1ELb1ELb0EEENS1_36VarlenDynamicPersistentTileSchedulerILi128ELi112ELi256ELi256ELb1ELb1ELb0ELb1ELb1ELb1EEEEEEEEEvNT_6ParamsE) ;  /* 0xfffdf7c002007950 */ /* 0x004fea0003c3ffff */
        .weak           $__internal_26_$__cuda_sm70_shflsync_up_p
        .type           $__internal_26_$__cuda_sm70_shflsync_up_p,@function
        .size           $__internal_26_$__cuda_sm70_shflsync_up_p,($__internal_27_$__cuda_sm70_votesync_ballot - $__internal_26_$__cuda_sm70_shflsync_up_p)
$__internal_26_$__cuda_sm70_shflsync_up_p:
[----:B------:R-:W-:Y:S02]  /*20840*/  IMAD.MOV.U32 R4, RZ, RZ, RZ ;  /* 0x000000ffff047224 */ /* 0x000fe400078e00ff */
[----:B------:R-:W-:-:S04]  /*20850*/  IMAD.MOV.U32 R10, RZ, RZ, -0x1 ;  /* 0xffffffffff0a7424 */ /* 0x000fc800078e00ff */
[----:B------:R-:W-:Y:S04]  /*20860*/  WARPSYNC R10 ;  /* 0x0000000a00007348 */ /* 0x000fe80003800000 */
[----:B------:R1:W2:Y:S02]  /*20870*/  SHFL.UP PT, R4, R0, R2, R4 ;  /* 0x0400000200047389 */ /* 0x0002a400000e0004 */
[----:B-1----:R-:W-:Y:S02]  /*20880*/  MOV R2, R3 ;  /* 0x0000000300027202 */ /* 0x002fe40000000f00 */
[----:B------:R-:W-:-:S04]  /*20890*/  MOV R3, 0x0 ;  /* 0x0000000000037802 */ /* 0x000fc80000000f00 */
[----:B--2---:R-:W-:Y:S05]  /*208a0*/  RET.REL.NODEC R2 `(_ZN7cutlass13device_kernelIN5flash19enable_sm80_to_sm89INS1_16FlashAttnFwdSm80INS1_25CollectiveMainloopFwdSm80ILi8ELi1ELb1EN4cute5tupleIJNS5_1CILi128EEENS7_ILi112EEES8_EEELi128ENS_6half_tEfNS_4arch4Sm80ELb1ELb0ELb1ELb1ELb0ELb1ELb1ELb1EEENS1_21CollectiveEpilogueFwdINS6_IJS8_S8_S9_EEENS6_IJNS7_ILi1EEESH_SH_EEESB_SD_Li256ELb1ELb1ELb1ELb0EEENS1_36VarlenDynamicPersistentTileSchedulerILi128ELi112ELi256ELi256ELb1ELb1ELb0ELb1ELb1ELb1EEEEEEEEEvNT_6ParamsE) ;  /* 0xfffdf75002007950 */ /* 0x004fea0003c3ffff */
        .weak           $__internal_27_$__cuda_sm70_votesync_ballot
        .type           $__internal_27_$__cuda_sm70_votesync_ballot,@function
        .size           $__internal_27_$__cuda_sm70_votesync_ballot,(.L_x_1371 - $__internal_27_$__cuda_sm70_votesync_ballot)
$__internal_27_$__cuda_sm70_votesync_ballot:
[----:B------:R-:W-:Y:S01]  /*208b0*/  ISETP.NE.U32.AND P0, PT, R0, 0x1, PT ;  /* 0x000000010000780c */ /* 0x000fe20003f05070 */
[----:B------:R-:W-:-:S04]  /*208c0*/  IMAD.MOV.U32 R3, RZ, RZ, -0x1 ;  /* 0xffffffffff037424 */ /* 0x000fc800078e00ff */
[----:B------:R-:W-:Y:S08]  /*208d0*/  WARPSYNC R3 ;  /* 0x0000000300007348 */ /* 0x000ff00003800000 */
[----:B------:R-:W-:-:S04]  /*208e0*/  VOTE.ANY R0, PT, !P0 ;  /* 0x0000000000007806 */ /* 0x000fc800040e0100 */
[----:B------:R-:W-:Y:S01]  /*208f0*/  LOP3.LUT R0, R0, R3, RZ, 0xc0, !PT ;  /* 0x0000000300007212 */ /* 0x000fe200078ec0ff */
[----:B------:R-:W-:-:S04]  /*20900*/  IMAD.MOV.U32 R3, RZ, RZ, 0x0 ;  /* 0x00000000ff037424 */ /* 0x000fc800078e00ff */
[----:B------:R-:W-:Y:S05]  /*20910*/  RET.REL.NODEC R2 `(_ZN7cutlass13device_kernelIN5flash19enable_sm80_to_sm89INS1_16FlashAttnFwdSm80INS1_25CollectiveMainloopFwdSm80ILi8ELi1ELb1EN4cute5tupleIJNS5_1CILi128EEENS7_ILi112EEES8_EEELi128ENS_6half_tEfNS_4arch4Sm80ELb1ELb0ELb1ELb1ELb0ELb1ELb1ELb1EEENS1_21CollectiveEpilogueFwdINS6_IJS8_S8_S9_EEENS6_IJNS7_ILi1EEESH_SH_EEESB_SD_Li256ELb1ELb1ELb1ELb0EEENS1_36VarlenDynamicPersistentTileSchedulerILi128ELi112ELi256ELi256ELb1ELb1ELb0ELb1ELb1ELb1EEEEEEEEEvNT_6ParamsE) ;  /* 0xfffdf6e002007950 */ /* 0x000fea0003c3ffff */
.L_x_1335:
        /* <DEDUP_REMOVED lines=14> */
.L_x_1371:


//--------------------- .nv.shared._ZN7cutlass13device_kernelIN5flash19enable_sm80_to_sm89INS1_16FlashAttnFwdSm80INS1_25CollectiveMainloopFwdSm80ILi8ELi1ELb1EN4cute5tupleIJNS5_1CILi128EEES8_S8_EEELi128ENS_6half_tEfNS_4arch4Sm80ELb0ELb0ELb1ELb0ELb0ELb0ELb1ELb1EEENS1_21CollectiveEpilogueFwdIS9_NS6_IJNS7_ILi1EEESF_SF_EEESA_SC_Li256ELb0ELb1ELb1ELb0EEENS1_19SingleTileSchedulerILb0ELb1ELb1ELi128EEEEEEEEEvNT_6ParamsE --------------------------
	.section	.nv.shared._ZN7cutlass13device_kernelIN5flash19enable_sm80_to_sm89INS1_16FlashAttnFwdSm80INS1_25CollectiveMainloopFwdSm80ILi8ELi1ELb1EN4cute5tupleIJNS5_1CILi128EEES8_S8_EEELi128ENS_6half_tEfNS_4arch4Sm80ELb0ELb0ELb1ELb0ELb0ELb0ELb1ELb1EEENS1_21CollectiveEpilogueFwdIS9_NS6_IJNS7_ILi1EEESF_SF_EEESA_SC_Li256ELb0ELb1ELb1ELb0EEENS1_19SingleTileSchedulerILb0ELb1ELb1ELi128EEEEEEEEEvNT_6ParamsE,"aw",@nobits
	.sectionflags	@""
	.align	16


//--------------------- .nv.global                --------------------------
	.section	.nv.global,"aw",@nobits
.nv.global:
	.type		_ZN80_INTERNAL_280a4de0_44_flash_fwd_hdim128_fp16_split_softcap_sm80_cu_9afb97bd_34994cute1_E,@object
	.size		_ZN80_INTERNAL_280a4de0_44_flash_fwd_hdim128_fp16_split_softcap_sm80_cu_9afb97bd_34994cute1_E,(_ZN80_INTERNAL_280a4de0_44_flash_fwd_hdim128_fp16_split_softcap_sm80_cu_9afb97bd_34994cuda3std3__45__cpo6cbeginE - _ZN80_INTERNAL_280a4de0_44_flash_fwd_hdim128_fp16_split_softcap_sm80_cu_9afb97bd_34994cute1_E)
_ZN80_INTERNAL_280a4de0_44_flash_fwd_hdim128_fp16_split_softcap_sm80_cu_9afb97bd_34994cute1_E:
	.zero		1
	.type		_ZN80_INTERNAL_280a4de0_44_flash_fwd_hdim128_fp16_split_softcap_sm80_cu_9afb97bd_34994cuda3std3__45__cpo6cbeginE,@object
	.size		_ZN80_INTERNAL_280a4de0_44_flash_fwd_hdim128_fp16_split_softcap_sm80_cu_9afb97bd_34994cuda3std3__45__cpo6cbeginE,(_ZN80_INTERNAL_280a4de0_44_flash_fwd_hdim128_fp16_split_softcap_sm80_cu_9afb97bd_34994cuda3std3__48in_placeE - _ZN80_INTERNAL_280a4de0_44_flash_fwd_hdim128_fp16_split_softcap_sm80_cu_9afb97bd_34994cuda3std3__45__cpo6cbeginE)
_ZN80_INTERNAL_280a4de0_44_flash_fwd_hdim128_fp16_split_softcap_sm80_cu_9afb97bd_34994cuda3std3__45__cpo6cbeginE:
	.zero		1
	.type		_ZN80_INTERNAL_280a4de0_44_flash_fwd_hdim128_fp16_split_softcap_sm80_cu_9afb97bd_34994cuda3std3__48in_placeE,@object
	.size		_ZN80_INTERNAL_280a4de0_44_flash_fwd_hdim128_fp16_split_softcap_sm80_cu_9afb97bd_34994cuda3std3__48in_placeE,(_ZN80_INTERNAL_280a4de0_44_flash_fwd_hdim128_fp16_split_softcap_sm80_cu_9afb97bd_34994cuda3std6ranges3__45__cpo9iter_moveE - _ZN80_INTERNAL_280a4de0_44_flash_fwd_hdim128_fp16_split_softcap_sm80_cu_9afb97bd_34994cuda3std3__48in_placeE)
_ZN80_INTERNAL_280a4de0_44_flash_fwd_hdim128_fp16_split_softcap_sm80_cu_9afb97bd_34994cuda3std3__48in_placeE:
	.zero		1
	.type		_ZN80_INTERNAL_280a4de0_44_flash_fwd_hdim128_fp16_split_softcap_sm80_cu_9afb97bd_34994cuda3std6ranges3__45__cpo9iter_moveE,@object
	.size		_ZN80_INTERNAL_280a4de0_44_flash_fwd_hdim128_fp16_split_softcap_sm80_cu_9afb97bd_34994cuda3std6ranges3__45__cpo9iter_moveE,(_ZN80_INTERNAL_280a4de0_44_flash_fwd_hdim128_fp16_split_softcap_sm80_cu_9afb97bd_34994cuda3std3__45__cpo5beginE - _ZN80_INTERNAL_280a4de0_44_flash_fwd_hdim128_fp16_split_softcap_sm80_cu_9afb97bd_34994cuda3std6ranges3__45__cpo9iter_moveE)
_ZN80_INTERNAL_280a4de0_44_flash_fwd_hdim128_fp16_split_softcap_sm80_cu_9afb97bd_34994cuda3std6ranges3__45__cpo9iter_moveE:
	.zero		1
	.type		_ZN80_INTERNAL_280a4de0_44_flash_fwd_hdim128_fp16_split_softcap_sm80_cu_9afb97bd_34994cuda3std3__45__cpo5beginE,@object
	.size		_ZN80_INTERNAL_280a4de0_44_flash_fwd_hdim128_fp16_split_softcap_sm80_cu_9afb97bd_34994cuda3std3__45__cpo5beginE,(_ZN80_INTERNAL_280a4de0_44_flash_fwd_hdim128_fp16_split_softcap_sm80_cu_9afb97bd_34994cuda3std3__482_GLOBAL__N__280a4de0_44_flash_fwd_hdim128_fp16_split_softcap_sm80_cu_9afb97bd_34996ignoreE - _ZN80_INTERNAL_280a4de0_44_flash_fwd_hdim128_fp16_split_softcap_sm80_cu_9afb97bd_34994cuda3std3__45__cpo5beginE)
_ZN80_INTERNAL_280a4de0_44_flash_fwd_hdim128_fp16_split_softcap_sm80_cu_9afb97bd_34994cuda3std3__45__cpo5beginE:
	.zero		1
	.type		_ZN80_INTERNAL_280a4de0_44_flash_fwd_hdim128_fp16_split_softcap_sm80_cu_9afb97bd_34994cuda3std3__482_GLOBAL__N__280a4de0_44_flash_fwd_hdim128_fp16_split_softcap_sm80_cu_9afb97bd_34996ignoreE,@object
	.size		_ZN80_INTERNAL_280a4de0_44_flash_fwd_hdim128_fp16_split_softcap_sm80_cu_9afb97bd_34994cuda3std3__482_GLOBAL__N__280a4de0_44_flash_fwd_hdim128_fp16_split_softcap_sm80_cu_9afb97bd_34996ignoreE,(_ZN80_INTERNAL_280a4de0_44_flash_fwd_hdim128_fp16_split_softcap_sm80_cu_9afb97bd_34994cute7productE - _ZN80_INTERNAL_280a4de0_44_flash_fwd_hdim128_fp16_split_softcap_sm80_cu_9afb97bd_34994cuda3std3__482_GLOBAL__N__280a4de0_44_flash_fwd_hdim128_fp16_split_softcap_sm80_cu_9afb97bd_34996ignoreE)
_ZN80_INTERNAL_280a4de0_44_flash_fwd_hdim128_fp16_split_softcap_sm80_cu_9afb97bd_34994cuda3std3__482_GLOBAL__N__280a4de0_44_flash_fwd_hdim128_fp16_split_softcap_sm80_cu_9afb97bd_34996ignoreE:
	.zero		1
	.type		_ZN80_INTERNAL_280a4de0_44_flash_fwd_hdim128_fp16_split_softcap_sm80_cu_9afb97bd_34994cute7productE,@object
	.size		_ZN80_INTERNAL_280a4de0_44_flash_fwd_hdim128_fp16_split_softcap_sm80_cu_9afb97bd_34994cute7productE,(_ZN80_INTERNAL_280a4de0_44_flash_fwd_hdim128_fp16_split_softcap_sm80_cu_9afb97bd_34994cuda3std3__45__cpo3endE - _ZN80_INTERNAL_280a4de0_44_flash_fwd_hdim128_fp16_split_softcap_sm80_cu_9afb97bd_34994cute7productE)
_ZN80_INTERNAL_280a4de0_44_flash_fwd_hdim128_fp16_split_softcap_sm80_cu_9afb97bd_34994cute7productE:
	.zero		1
	.type		_ZN80_INTERNAL_280a4de0_44_flash_fwd_hdim128_fp16_split_softcap_sm80_cu_9afb97bd_34994cuda3std3__45__cpo3endE,@object
	.size		_ZN80_INTERNAL_280a4de0_44_flash_fwd_hdim128_fp16_split_softcap_sm80_cu_9afb97bd_34994cuda3std3__45__cpo3endE,(_ZN80_INTERNAL_280a4de0_44_flash_fwd_hdim128_fp16_split_softcap_sm80_cu_9afb97bd_34994cuda3std3__419piecewise_constructE - _ZN80_INTERNAL_280a4de0_44_flash_fwd_hdim128_fp16_split_softcap_sm80_cu_9afb97bd_34994cuda3std3__45__cpo3endE)
_ZN80_INTERNAL_280a4de0_44_flash_fwd_hdim128_fp16_split_softcap_sm80_cu_9afb97bd_34994cuda3std3__45__cpo3endE:
	.zero		1
	.type		_ZN80_INTERNAL_280a4de0_44_flash_fwd_hdim128_fp16_split_softcap_sm80_cu_9afb97bd_34994cuda3std3__419piecewise_constructE,@object
	.size		_ZN80_INTERNAL_280a4de0_44_flash_fwd_hdim128_fp16_split_softcap_sm80_cu_9afb97bd_34994cuda3std3__419piecewise_constructE,(_ZN80_INTERNAL_280a4de0_44_flash_fwd_hdim128_fp16_split_softcap_sm80_cu_9afb97bd_34994cuda3std3__45__cpo4cendE - _ZN80_INTERNAL_280a4de0_44_flash_fwd_hdim128_fp16_split_softcap_sm80_cu_9afb97bd_34994cuda3std3__419piecewise_constructE)
_ZN80_INTERNAL_280a4de0_44_flash_fwd_hdim128_fp16_split_softcap_sm80_cu_9afb97bd_34994cuda3std3__419piecewise_constructE:
	.zero		1
	.type		_ZN80_INTERNAL_280a4de0_44_flash_fwd_hdim128_fp16_split_softcap_sm80_cu_9afb97bd_34994cuda3std3__45__cpo4cendE,@object
	.size		_ZN80_INTERNAL_280a4de0_44_flash_fwd_hdim128_fp16_split_softcap_sm80_cu_9afb97bd_34994cuda3std3__45__cpo4cendE,(_ZN80_INTERNAL_280a4de0_44_flash_fwd_hdim128_fp16_split_softcap_sm80_cu_9afb97bd_34994cuda3std6ranges3__45__cpo4swapE - _ZN80_INTERNAL_280a4de0_44_flash_fwd_hdim128_fp16_split_softcap_sm80_cu_9afb97bd_34994cuda3std3__45__cpo4cendE)
_ZN80_INTERNAL_280a4de0_44_flash_fwd_hdim128_fp16_split_softcap_sm80_cu_9afb97bd_34994cuda3std3__45__cpo4cendE:
	.zero		1
	.type		_ZN80_INTERNAL_280a4de0_44_flash_fwd_hdim128_fp16_split_softcap_sm80_cu_9afb97bd_34994cuda3std6ranges3__45__cpo4swapE,@object
	.size		_ZN80_INTERNAL_280a4de0_44_flash_fwd_hdim128_fp16_split_softcap_sm80_cu_9afb97bd_34994cuda3std6ranges3__45__cpo4swapE,(.L_7 - _ZN80_INTERNAL_280a4de0_44_flash_fwd_hdim128_fp16_split_softcap_sm80_cu_9afb97bd_34994cuda3std6ranges3__45__cpo4swapE)
_ZN80_INTERNAL_280a4de0_44_flash_fwd_hdim128_fp16_split_softcap_sm80_cu_9afb97bd_34994cuda3std6ranges3__45__cpo4swapE:
	.zero		1
.L_7:


//--------------------- .nv.shared._ZN7cutlass13device_kernelIN5flash19enable_sm80_to_sm89INS1_16FlashAttnFwdSm80INS1_25CollectiveMainloopFwdSm80ILi8ELi1ELb1EN4cute5tupleIJNS5_1CILi128EEENS7_ILi96EEES8_EEELi128ENS_6half_tEfNS_4arch4Sm80ELb0ELb1ELb1ELb0ELb0ELb0ELb1ELb1EEENS1_21CollectiveEpilogueFwdINS6_IJS8_S8_S9_EEENS6_IJNS7_ILi1EEESH_SH_EEESB_SD_Li256ELb0ELb1ELb1ELb0EEENS1_19SingleTileSchedulerILb0ELb1ELb1ELi128EEEEEEEEEvNT_6ParamsE --------------------------
	.section	.nv.shared._ZN7cutlass13device_kernelIN5flash19enable_sm80_to_sm89INS1_16FlashAttnFwdSm80INS1_25CollectiveMainloopFwdSm80ILi8ELi1ELb1EN4cute5tupleIJNS5_1CILi128EEENS7_ILi96EEES8_EEELi128ENS_6half_tEfNS_4arch4Sm80ELb0ELb1ELb1ELb0ELb0ELb0ELb1ELb1EEENS1_21CollectiveEpilogueFwdINS6_IJS8_S8_S9_EEENS6_IJNS7_ILi1EEESH_SH_EEESB_SD_Li256ELb0ELb1ELb1ELb0EEENS1_19SingleTileSchedulerILb0ELb1ELb1ELi128EEEEEEEEEvNT_6ParamsE,"aw",@nobits
	.sectionflags	@""
	.align	16


//--------------------- .nv.shared._ZN7cutlass13device_kernelIN5flash19enable_sm80_to_sm89INS1_16FlashAttnFwdSm80INS1_25CollectiveMainloopFwdSm80ILi8ELi1ELb1EN4cute5tupleIJNS5_1CILi128EEES8_S8_EEELi128ENS_6half_tEfNS_4arch4Sm80ELb1ELb0ELb1ELb0ELb0ELb0ELb1ELb1EEENS1_21CollectiveEpilogueFwdIS9_NS6_IJNS7_ILi1EEESF_SF_EEESA_SC_Li256ELb0ELb1ELb1ELb0EEENS1_30DynamicPersistentTileSchedulerILi256ELi256ELb1ELb1ELb0EEEEEEEEEvNT_6ParamsE --------------------------
	.section	.nv.shared._ZN7cutlass13device_kernelIN5flash19enable_sm80_to_sm89INS1_16FlashAttnFwdSm80INS1_25CollectiveMainloopFwdSm80ILi8ELi1ELb1EN4cute5tupleIJNS5_1CILi128EEES8_S8_EEELi128ENS_6half_tEfNS_4arch4Sm80ELb1ELb0ELb1ELb0ELb0ELb0ELb1ELb1EEENS1_21CollectiveEpilogueFwdIS9_NS6_IJNS7_ILi1EEESF_SF_EEESA_SC_Li256ELb0ELb1ELb1ELb0EEENS1_30DynamicPersistentTileSchedulerILi256ELi256ELb1ELb1ELb0EEEEEEEEEvNT_6ParamsE,"aw",@nobits
	.sectionflags	@""
	.align	16


//--------------------- .nv.shared._ZN7cutlass13device_kernelIN5flash19enable_sm80_to_sm89INS1_16FlashAttnFwdSm80INS1_25CollectiveMainloopFwdSm80ILi4ELi1ELb0EN4cute5tupleIJNS5_1CILi128EEENS7_ILi64EEES8_EEELi128ENS_6half_tEfNS_4arch4Sm80ELb0ELb0ELb1ELb0ELb0ELb0ELb1ELb1EEENS1_21CollectiveEpilogueFwdINS6_IJS8_S8_S9_EEENS6_IJNS7_ILi1EEESH_SH_EEESB_SD_Li128ELb0ELb1ELb1ELb0EEENS1_19SingleTileSchedulerILb0ELb1ELb1ELi128EEEEEEEEEvNT_6ParamsE --------------------------
	.section	.nv.shared._ZN7cutlass13device_kernelIN5flash19enable_sm80_to_sm89INS1_16FlashAttnFwdSm80INS1_25CollectiveMainloopFwdSm80ILi4ELi1ELb0EN4cute5tupleIJNS5_1CILi128EEENS7_ILi64EEES8_EEELi128ENS_6half_tEfNS_4arch4Sm80ELb0ELb0ELb1ELb0ELb0ELb0ELb1ELb1EEENS1_21CollectiveEpilogueFwdINS6_IJS8_S8_S9_EEENS6_IJNS7_ILi1EEESH_SH_EEESB_SD_Li128ELb0ELb1ELb1ELb0EEENS1_19SingleTileSchedulerILb0ELb1ELb1ELi128EEEEEEEEEvNT_6ParamsE,"aw",@nobits
	.sectionflags	@""
	.align	16


//--------------------- .nv.shared._ZN7cutlass13device_kernelIN5flash19enable_sm80_to_sm89INS1_16FlashAttnFwdSm80INS1_25CollectiveMainloopFwdSm80ILi8ELi1ELb1EN4cute5tupleIJNS5_1CILi128EEENS7_ILi112EEES8_EEELi128ENS_6half_tEfNS_4arch4Sm80ELb0ELb0ELb1ELb1ELb0ELb0ELb1ELb1EEENS1_21CollectiveEpilogueFwdINS6_IJS8_S8_S9_EEENS6_IJNS7_ILi1EEESH_SH_EEESB_SD_Li256ELb1ELb1ELb1ELb0EEENS1_36VarlenDynamicPersistentTileSchedulerILi128ELi112ELi256ELi256ELb1ELb1ELb0ELb0ELb1ELb1EEEEEEEEEvNT_6ParamsE --------------------------
	.section	.nv.shared._ZN7cutlass13device_kernelIN5flash19enable_sm80_to_sm89INS1_16FlashAttnFwdSm80INS1_25CollectiveMainloopFwdSm80ILi8ELi1ELb1EN4cute5tupleIJNS5_1CILi128EEENS7_ILi112EEES8_EEELi128ENS_6half_tEfNS_4arch4Sm80ELb0ELb0ELb1ELb1ELb0ELb0ELb1ELb1EEENS1_21CollectiveEpilogueFwdINS6_IJS8_S8_S9_EEENS6_IJNS7_ILi1EEESH_SH_EEESB_SD_Li256ELb1ELb1ELb1ELb0EEENS1_36VarlenDynamicPersistentTileSchedulerILi128ELi112ELi256ELi256ELb1ELb1ELb0ELb0ELb1ELb1EEEEEEEEEvNT_6ParamsE,"aw",@nobits
	.sectionflags	@""
	.align	16


//--------------------- .nv.shared._ZN7cutlass13device_kernelIN5flash19enable_sm80_to_sm89INS1_16FlashAttnFwdSm80INS1_25CollectiveMainloopFwdSm80ILi8ELi1ELb1EN4cute5tupleIJNS5_1CILi128EEENS7_ILi112EEES8_EEELi128ENS_6half_tEfNS_4arch4Sm80ELb0ELb0ELb1ELb1ELb0ELb1ELb1ELb1EEENS1_21CollectiveEpilogueFwdINS6_IJS8_S8_S9_EEENS6_IJNS7_ILi1EEESH_SH_EEESB_SD_Li256ELb1ELb1ELb1ELb0EEENS1_36VarlenDynamicPersistentTileSchedulerILi128ELi112ELi256ELi256ELb1ELb1ELb0ELb0ELb1ELb1EEEEEEEEEvNT_6ParamsE --------------------------
	.section	.nv.shared._ZN7cutlass13device_kernelIN5flash19enable_sm80_to_sm89INS1_16FlashAttnFwdSm80INS1_25CollectiveMainloopFwdSm80ILi8ELi1ELb1EN4cute5tupleIJNS5_1CILi128EEENS7_ILi112EEES8_EEELi128ENS_6half_tEfNS_4arch4Sm80ELb0ELb0ELb1ELb1ELb0ELb1ELb1ELb1EEENS1_21CollectiveEpilogueFwdINS6_IJS8_S8_S9_EEENS6_IJNS7_ILi1EEESH_SH_EEESB_SD_Li256ELb1ELb1ELb1ELb0EEENS1_36VarlenDynamicPersistentTileSchedulerILi128ELi112ELi256ELi256ELb1ELb1ELb0ELb0ELb1ELb1EEEEEEEEEvNT_6ParamsE,"aw",@nobits
	.sectionflags	@""
	.align	16


//--------------------- .nv.shared._ZN7cutlass13device_kernelIN5flash19enable_sm80_to_sm89INS1_16FlashAttnFwdSm80INS1_25CollectiveMainloopFwdSm80ILi4ELi1ELb0EN4cute5tupleIJNS5_1CILi128EEENS7_ILi48EEES8_EEELi128ENS_6half_tEfNS_4arch4Sm80ELb0ELb1ELb1ELb0ELb0ELb0ELb1ELb1EEENS1_21CollectiveEpilogueFwdINS6_IJS8_S8_S9_EEENS6_IJNS7_ILi1EEESH_SH_EEESB_SD_Li128ELb0ELb1ELb1ELb0EEENS1_19SingleTileSchedulerILb0ELb1ELb1ELi128EEEEEEEEEvNT_6ParamsE --------------------------
	.section	.nv.shared._ZN7cutlass13device_kernelIN5flash19enable_sm80_to_sm89INS1_16FlashAttnFwdSm80INS1_25CollectiveMainloopFwdSm80ILi4ELi1ELb0EN4cute5tupleIJNS5_1CILi128EEENS7_ILi48EEES8_EEELi128ENS_6half_tEfNS_4arch4Sm80ELb0ELb1ELb1ELb0ELb0ELb0ELb1ELb1EEENS1_21CollectiveEpilogueFwdINS6_IJS8_S8_S9_EEENS6_IJNS7_ILi1EEESH_SH_EEESB_SD_Li128ELb0ELb1ELb1ELb0EEENS1_19SingleTileSchedulerILb0ELb1ELb1ELi128EEEEEEEEEvNT_6ParamsE,"aw",@nobits
	.sectionflags	@""
	.align	16


//--------------------- .nv.shared._ZN7cutlass13device_kernelIN5flash19enable_sm80_to_sm89INS1_16FlashAttnFwdSm80INS1_25CollectiveMainloopFwdSm80ILi8ELi1ELb1EN4cute5tupleIJNS5_1CILi128EEENS7_ILi96EEES8_EEELi128ENS_6half_tEfNS_4arch4Sm80ELb0ELb1ELb1ELb1ELb0ELb0ELb1ELb1EEENS1_21CollectiveEpilogueFwdINS6_IJS8_S8_S9_EEENS6_IJNS7_ILi1EEESH_SH_EEESB_SD_Li256ELb1ELb1ELb1ELb0EEENS1_36VarlenDynamicPersistentTileSchedulerILi128ELi96ELi256ELi256ELb1ELb1ELb0ELb1ELb0ELb1EEEEEEEEEvNT_6ParamsE --------------------------
	.section	.nv.shared._ZN7cutlass13device_kernelIN5flash19enable_sm80_to_sm89INS1_16FlashAttnFwdSm80INS1_25CollectiveMainloopFwdSm80ILi8ELi1ELb1EN4cute5tupleIJNS5_1CILi128EEENS7_ILi96EEES8_EEELi128ENS_6half_tEfNS_4arch4Sm80ELb0ELb1ELb1ELb1ELb0ELb0ELb1ELb1EEENS1_21CollectiveEpilogueFwdINS6_IJS8_S8_S9_EEENS6_IJNS7_ILi1EEESH_SH_EEESB_SD_Li256ELb1ELb1ELb1ELb0EEENS1_36VarlenDynamicPersistentTileSchedulerILi128ELi96ELi256ELi256ELb1ELb1ELb0ELb1ELb0ELb1EEEEEEEEEvNT_6ParamsE,"aw",@nobits
	.sectionflags	@""
	.align	16


//--------------------- .nv.shared._ZN7cutlass13device_kernelIN5flash19enable_sm80_to_sm89INS1_16FlashAttnFwdSm80INS1_25CollectiveMainloopFwdSm80ILi8ELi1ELb1EN4cute5tupleIJNS5_1CILi128EEENS7_ILi96EEES8_EEELi128ENS_6half_tEfNS_4arch4Sm80ELb0ELb1ELb1ELb1ELb0ELb1ELb1ELb1EEENS1_21CollectiveEpilogueFwdINS6_IJS8_S8_S9_EEENS6_IJNS7_ILi1EEESH_SH_EEESB_SD_Li256ELb1ELb1ELb1ELb0EEENS1_36VarlenDynamicPersistentTileSchedulerILi128ELi96ELi256ELi256ELb1ELb1ELb0ELb1ELb0ELb1EEEEEEEEEvNT_6ParamsE --------------------------
	.section	.nv.shared._ZN7cutlass13device_kernelIN5flash19enable_sm80_to_sm89INS1_16FlashAttnFwdSm80INS1_25CollectiveMainloopFwdSm80ILi8ELi1ELb1EN4cute5tupleIJNS5_1CILi128EEENS7_ILi96EEES8_EEELi128ENS_6half_tEfNS_4arch4Sm80ELb0ELb1ELb1ELb1ELb0ELb1ELb1ELb1EEENS1_21CollectiveEpilogueFwdINS6_IJS8_S8_S9_EEENS6_IJNS7_ILi1EEESH_SH_EEESB_SD_Li256ELb1ELb1ELb1ELb0EEENS1_36VarlenDynamicPersistentTileSchedulerILi128ELi96ELi256ELi256ELb1ELb1ELb0ELb1ELb0ELb1EEEEEEEEEvNT_6ParamsE,"aw",@nobits
	.sectionflags	@""
	.align	16


//--------------------- .nv.shared._ZN7cutlass13device_kernelIN5flash19enable_sm80_to_sm89INS1_16FlashAttnFwdSm80INS1_25CollectiveMainloopFwdSm80ILi4ELi1ELb0EN4cute5tupleIJNS5_1CILi128EEENS7_ILi64EEES8_EEELi128ENS_6half_tEfNS_4arch4Sm80ELb1ELb0ELb1ELb0ELb0ELb0ELb1ELb1EEENS1_21CollectiveEpilogueFwdINS6_IJS8_S8_S9_EEENS6_IJNS7_ILi1EEESH_SH_EEESB_SD_Li128ELb0ELb1ELb1ELb0EEENS1_30DynamicPersistentTileSchedulerILi128ELi128ELb1ELb1ELb0EEEEEEEEEvNT_6ParamsE --------------------------
	.section	.nv.shared._ZN7cutlass13device_kernelIN5flash19enable_sm80_to_sm89INS1_16FlashAttnFwdSm80INS1_25CollectiveMainloopFwdSm80ILi4ELi1ELb0EN4cute5tupleIJNS5_1CILi128EEENS7_ILi64EEES8_EEELi128ENS_6half_tEfNS_4arch4Sm80ELb1ELb0ELb1ELb0ELb0ELb0ELb1ELb1EEENS1_21CollectiveEpilogueFwdINS6_IJS8_S8_S9_EEENS6_IJNS7_ILi1EEESH_SH_EEESB_SD_Li128ELb0ELb1ELb1ELb0EEENS1_30DynamicPersistentTileSchedulerILi128ELi128ELb1ELb1ELb0EEEEEEEEEvNT_6ParamsE,"aw",@nobits
	.sectionflags	@""
	.align	16


//--------------------- .nv.shared._ZN7cutlass13device_kernelIN5flash19enable_sm80_to_sm89INS1_16FlashAttnFwdSm80INS1_25CollectiveMainloopFwdSm80ILi8ELi1ELb1EN4cute5tupleIJNS5_1CILi128EEENS7_ILi112EEES8_EEELi128ENS_6half_tEfNS_4arch4Sm80ELb1ELb0ELb1ELb1ELb0ELb0ELb1ELb1EEENS1_21CollectiveEpilogueFwdINS6_IJS8_S8_S9_EEENS6_IJNS7_ILi1EEESH_SH_EEESB_SD_Li256ELb1ELb1ELb1ELb0EEENS1_36VarlenDynamicPersistentTileSchedulerILi128ELi112ELi256ELi256ELb1ELb1ELb0ELb1ELb1ELb1EEEEEEEEEvNT_6ParamsE --------------------------
	.section	.nv.shared._ZN7cutlass13device_kernelIN5flash19enable_sm80_to_sm89INS1_16FlashAttnFwdSm80INS1_25CollectiveMainloopFwdSm80ILi8ELi1ELb1EN4cute5tupleIJNS5_1CILi128EEENS7_ILi112EEES8_EEELi128ENS_6half_tEfNS_4arch4Sm80ELb1ELb0ELb1ELb1ELb0ELb0ELb1ELb1EEENS1_21CollectiveEpilogueFwdINS6_IJS8_S8_S9_EEENS6_IJNS7_ILi1EEESH_SH_EEESB_SD_Li256ELb1ELb1ELb1ELb0EEENS1_36VarlenDynamicPersistentTileSchedulerILi128ELi112ELi256ELi256ELb1ELb1ELb0ELb1ELb1ELb1EEEEEEEEEvNT_6ParamsE,"aw",@nobits
	.sectionflags	@""
	.align	16


//--------------------- .nv.shared._ZN7cutlass13device_kernelIN5flash19enable_sm80_to_sm89INS1_16FlashAttnFwdSm80INS1_25CollectiveMainloopFwdSm80ILi8ELi1ELb1EN4cute5tupleIJNS5_1CILi128EEENS7_ILi112EEES8_EEELi128ENS_6half_tEfNS_4arch4Sm80ELb1ELb0ELb1ELb1ELb0ELb1ELb1ELb1EEENS1_21CollectiveEpilogueFwdINS6_IJS8_S8_S9_EEENS6_IJNS7_ILi1EEESH_SH_EEESB_SD_Li256ELb1ELb1ELb1ELb0EEENS1_36VarlenDynamicPersistentTileSchedulerILi128ELi112ELi256ELi256ELb1ELb1ELb0ELb1ELb1ELb1EEEEEEEEEvNT_6ParamsE --------------------------
	.section	.nv.shared._ZN7cutlass13device_kernelIN5flash19enable_sm80_to_sm89INS1_16FlashAttnFwdSm80INS1_25CollectiveMainloopFwdSm80ILi8ELi1ELb1EN4cute5tupleIJNS5_1CILi128EEENS7_ILi112EEES8_EEELi128ENS_6half_tEfNS_4arch4Sm80ELb1ELb0ELb1ELb1ELb0ELb1ELb1ELb1EEENS1_21CollectiveEpilogueFwdINS6_IJS8_S8_S9_EEENS6_IJNS7_ILi1EEESH_SH_EEESB_SD_Li256ELb1ELb1ELb1ELb0EEENS1_36VarlenDynamicPersistentTileSchedulerILi128ELi112ELi256ELi256ELb1ELb1ELb0ELb1ELb1ELb1EEEEEEEEEvNT_6ParamsE,"aw",@nobits
	.sectionflags	@""
	.align	16
